	.target	sm_100a

	.elftype	@"ET_EXEC"


//--------------------- .note.nv.tkinfo           --------------------------
	.section	.note.nv.tkinfo,"",@"SHT_NOTE"
	.sectionflags	@"SHF_NOTE_NV_TKINFO"
	.tkinfo
        /*0018*/ 	.word	0x00000002
        /*0030*/ 	.string	""
        /*0030*/ 	.string	"ptxas"
        /*0030*/ 	.string	"Cuda compilation tools, release 13.0, V13.0.88"
        /*0030*/ 	.string	"Build cuda_13.0.r13.0/compiler.36424714_0"
        /*0030*/ 	.string	"-arch sm_100a -m 64 "



//--------------------- .note.nv.cuinfo           --------------------------
	.section	.note.nv.cuinfo,"",@"SHT_NOTE"
	.sectionflags	@"SHF_NOTE_NV_CUINFO"
        /*0018*/ 	.short	0x0002
        /*001a*/ 	.short	0x0064
        /*001c*/ 	.short	0x0082
	.zero		2


//--------------------- .nv.info                  --------------------------
	.section	.nv.info,"",@"SHT_CUDA_INFO"
	.align	4


	//----- nvinfo : EIATTR_REGCOUNT
	.align		4
        /*0000*/ 	.byte	0x04, 0x2f
        /*0002*/ 	.short	(.L_12 - .L_11)
	.align		4
.L_11:
        /*0004*/ 	.word	index@(_ZN5flash25flash_bwd_dot_do_o_kernelILb1E23Flash_bwd_kernel_traitsILi64ELi128ELi128ELi8ELi4ELi4ELi4ELb0ELb0EN7cutlass10bfloat16_tE19Flash_kernel_traitsILi64ELi128ELi128ELi8ES3_EEEEvNS_16Flash_bwd_paramsE)
        /*0008*/ 	.word	0x00000020


	//----- nvinfo : EIATTR_FRAME_SIZE
	.align		4
.L_12:
        /*000c*/ 	.byte	0x04, 0x11
        /*000e*/ 	.short	(.L_14 - .L_13)
	.align		4
.L_13:
        /*0010*/ 	.word	index@(_ZN5flash25flash_bwd_dot_do_o_kernelILb1E23Flash_bwd_kernel_traitsILi64ELi128ELi128ELi8ELi4ELi4ELi4ELb0ELb0EN7cutlass10bfloat16_tE19Flash_kernel_traitsILi64ELi128ELi128ELi8ES3_EEEEvNS_16Flash_bwd_paramsE)
        /*0014*/ 	.word	0x00000000


	//----- nvinfo : EIATTR_REGCOUNT
	.align		4
.L_14:
        /*0018*/ 	.byte	0x04, 0x2f
        /*001a*/ 	.short	(.L_16 - .L_15)
	.align		4
.L_15:
        /*001c*/ 	.word	index@(_ZN5flash25flash_bwd_dot_do_o_kernelILb0E23Flash_bwd_kernel_traitsILi64ELi128ELi128ELi8ELi4ELi4ELi4ELb0ELb0EN7cutlass10bfloat16_tE19Flash_kernel_traitsILi64ELi128ELi128ELi8ES3_EEEEvNS_16Flash_bwd_paramsE)
        /*0020*/ 	.word	0x00000020


	//----- nvinfo : EIATTR_FRAME_SIZE
	.align		4
.L_16:
        /*0024*/ 	.byte	0x04, 0x11
        /*0026*/ 	.short	(.L_18 - .L_17)
	.align		4
.L_17:
        /*0028*/ 	.word	index@(_ZN5flash25flash_bwd_dot_do_o_kernelILb0E23Flash_bwd_kernel_traitsILi64ELi128ELi128ELi8ELi4ELi4ELi4ELb0ELb0EN7cutlass10bfloat16_tE19Flash_kernel_traitsILi64ELi128ELi128ELi8ES3_EEEEvNS_16Flash_bwd_paramsE)
        /*002c*/ 	.word	0x00000000


	//----- nvinfo : EIATTR_REGCOUNT
	.align		4
.L_18:
        /*0030*/ 	.byte	0x04, 0x2f
        /*0032*/ 	.short	(.L_20 - .L_19)
	.align		4
.L_19:
        /*0034*/ 	.word	index@(_ZN5flash44flash_bwd_dq_dk_dv_loop_seqk_parallel_kernelI23Flash_bwd_kernel_traitsILi64ELi128ELi128ELi8ELi4ELi4ELi4ELb0ELb0EN7cutlass10bfloat16_tE19Flash_kernel_traitsILi64ELi128ELi128ELi8ES3_EELb0ELb0ELb1ELb1ELb0ELb0ELb1EEEvNS_16Flash_bwd_paramsE)
        /*0038*/ 	.word	0x000000ff


	//----- nvinfo : EIATTR_FRAME_SIZE
	.align		4
.L_20:
        /*003c*/ 	.byte	0x04, 0x11
        /*003e*/ 	.short	(.L_22 - .L_21)
	.align		4
.L_21:
        /*0040*/ 	.word	index@(_ZN5flash44flash_bwd_dq_dk_dv_loop_seqk_parallel_kernelI23Flash_bwd_kernel_traitsILi64ELi128ELi128ELi8ELi4ELi4ELi4ELb0ELb0EN7cutlass10bfloat16_tE19Flash_kernel_traitsILi64ELi128ELi128ELi8ES3_EELb0ELb0ELb1ELb1ELb0ELb0ELb1EEEvNS_16Flash_bwd_paramsE)
        /*0044*/ 	.word	0x000000f0


	//----- nvinfo : EIATTR_REGCOUNT
	.align		4
.L_22:
        /*0048*/ 	.byte	0x04, 0x2f
        /*004a*/ 	.short	(.L_24 - .L_23)
	.align		4
.L_23:
        /*004c*/ 	.word	index@(_ZN5flash44flash_bwd_dq_dk_dv_loop_seqk_parallel_kernelI23Flash_bwd_kernel_traitsILi64ELi128ELi128ELi8ELi4ELi4ELi4ELb0ELb0EN7cutlass10bfloat16_tE19Flash_kernel_traitsILi64ELi128ELi128ELi8ES3_EELb1ELb0ELb1ELb1ELb0ELb0ELb0EEEvNS_16Flash_bwd_paramsE)
        /*0050*/ 	.word	0x000000ff


	//----- nvinfo : EIATTR_FRAME_SIZE
	.align		4
.L_24:
        /*0054*/ 	.byte	0x04, 0x11
        /*0056*/ 	.short	(.L_26 - .L_25)
	.align		4
.L_25:
        /*0058*/ 	.word	index@(_ZN5flash44flash_bwd_dq_dk_dv_loop_seqk_parallel_kernelI23Flash_bwd_kernel_traitsILi64ELi128ELi128ELi8ELi4ELi4ELi4ELb0ELb0EN7cutlass10bfloat16_tE19Flash_kernel_traitsILi64ELi128ELi128ELi8ES3_EELb1ELb0ELb1ELb1ELb0ELb0ELb0EEEvNS_16Flash_bwd_paramsE)
        /*005c*/ 	.word	0x00000000


	//----- nvinfo : EIATTR_REGCOUNT
	.align		4
.L_26:
        /*0060*/ 	.byte	0x04, 0x2f
        /*0062*/ 	.short	(.L_28 - .L_27)
	.align		4
.L_27:
        /*0064*/ 	.word	index@(_ZN5flash44flash_bwd_dq_dk_dv_loop_seqk_parallel_kernelI23Flash_bwd_kernel_traitsILi64ELi128ELi128ELi8ELi4ELi4ELi4ELb0ELb0EN7cutlass10bfloat16_tE19Flash_kernel_traitsILi64ELi128ELi128ELi8ES3_EELb0ELb0ELb1ELb0ELb0ELb1ELb1EEEvNS_16Flash_bwd_paramsE)
        /*0068*/ 	.word	0x000000ff


	//----- nvinfo : EIATTR_FRAME_SIZE
	.align		4
.L_28:
        /*006c*/ 	.byte	0x04, 0x11
        /*006e*/ 	.short	(.L_30 - .L_29)
	.align		4
.L_29:
        /*0070*/ 	.word	index@(_ZN5flash44flash_bwd_dq_dk_dv_loop_seqk_parallel_kernelI23Flash_bwd_kernel_traitsILi64ELi128ELi128ELi8ELi4ELi4ELi4ELb0ELb0EN7cutlass10bfloat16_tE19Flash_kernel_traitsILi64ELi128ELi128ELi8ES3_EELb0ELb0ELb1ELb0ELb0ELb1ELb1EEEvNS_16Flash_bwd_paramsE)
        /*0074*/ 	.word	0x000000f0


	//----- nvinfo : EIATTR_REGCOUNT
	.align		4
.L_30:
        /*0078*/ 	.byte	0x04, 0x2f
        /*007a*/ 	.short	(.L_32 - .L_31)
	.align		4
.L_31:
        /*007c*/ 	.word	index@(_ZN5flash44flash_bwd_dq_dk_dv_loop_seqk_parallel_kernelI23Flash_bwd_kernel_traitsILi64ELi128ELi128ELi8ELi4ELi4ELi4ELb0ELb0EN7cutlass10bfloat16_tE19Flash_kernel_traitsILi64ELi128ELi128ELi8ES3_EELb1ELb0ELb1ELb0ELb0ELb1ELb0EEEvNS_16Flash_bwd_paramsE)
        /*0080*/ 	.word	0x000000ff


	//----- nvinfo : EIATTR_FRAME_SIZE
	.align		4
.L_32:
        /*0084*/ 	.byte	0x04, 0x11
        /*0086*/ 	.short	(.L_34 - .L_33)
	.align		4
.L_33:
        /*0088*/ 	.word	index@(_ZN5flash44flash_bwd_dq_dk_dv_loop_seqk_parallel_kernelI23Flash_bwd_kernel_traitsILi64ELi128ELi128ELi8ELi4ELi4ELi4ELb0ELb0EN7cutlass10bfloat16_tE19Flash_kernel_traitsILi64ELi128ELi128ELi8ES3_EELb1ELb0ELb1ELb0ELb0ELb1ELb0EEEvNS_16Flash_bwd_paramsE)
        /*008c*/ 	.word	0x00000010


	//----- nvinfo : EIATTR_REGCOUNT
	.align		4
.L_34:
        /*0090*/ 	.byte	0x04, 0x2f
        /*0092*/ 	.short	(.L_36 - .L_35)
	.align		4
.L_35:
        /*0094*/ 	.word	index@(_ZN5flash44flash_bwd_dq_dk_dv_loop_seqk_parallel_kernelI23Flash_bwd_kernel_traitsILi64ELi128ELi128ELi8ELi4ELi4ELi4ELb0ELb0EN7cutlass10bfloat16_tE19Flash_kernel_traitsILi64ELi128ELi128ELi8ES3_EELb0ELb0ELb0ELb1ELb0ELb0ELb1EEEvNS_16Flash_bwd_paramsE)
        /*0098*/ 	.word	0x000000ff


	//----- nvinfo : EIATTR_FRAME_SIZE
	.align		4
.L_36:
        /*009c*/ 	.byte	0x04, 0x11
        /*009e*/ 	.short	(.L_38 - .L_37)
	.align		4
.L_37:
        /*00a0*/ 	.word	index@(_ZN5flash44flash_bwd_dq_dk_dv_loop_seqk_parallel_kernelI23Flash_bwd_kernel_traitsILi64ELi128ELi128ELi8ELi4ELi4ELi4ELb0ELb0EN7cutlass10bfloat16_tE19Flash_kernel_traitsILi64ELi128ELi128ELi8ES3_EELb0ELb0ELb0ELb1ELb0ELb0ELb1EEEvNS_16Flash_bwd_paramsE)
        /*00a4*/ 	.word	0x000000f0


	//----- nvinfo : EIATTR_REGCOUNT
	.align		4
.L_38:
        /*00a8*/ 	.byte	0x04, 0x2f
        /*00aa*/ 	.short	(.L_40 - .L_39)
	.align		4
.L_39:
        /*00ac*/ 	.word	index@(_ZN5flash44flash_bwd_dq_dk_dv_loop_seqk_parallel_kernelI23Flash_bwd_kernel_traitsILi64ELi128ELi128ELi8ELi4ELi4ELi4ELb0ELb0EN7cutlass10bfloat16_tE19Flash_kernel_traitsILi64ELi128ELi128ELi8ES3_EELb1ELb0ELb0ELb1ELb0ELb0ELb0EEEvNS_16Flash_bwd_paramsE)
        /*00b0*/ 	.word	0x000000ff


	//----- nvinfo : EIATTR_FRAME_SIZE
	.align		4
.L_40:
        /*00b4*/ 	.byte	0x04, 0x11
        /*00b6*/ 	.short	(.L_42 - .L_41)
	.align		4
.L_41:
        /*00b8*/ 	.word	index@(_ZN5flash44flash_bwd_dq_dk_dv_loop_seqk_parallel_kernelI23Flash_bwd_kernel_traitsILi64ELi128ELi128ELi8ELi4ELi4ELi4ELb0ELb0EN7cutlass10bfloat16_tE19Flash_kernel_traitsILi64ELi128ELi128ELi8ES3_EELb1ELb0ELb0ELb1ELb0ELb0ELb0EEEvNS_16Flash_bwd_paramsE)
        /*00bc*/ 	.word	0x00000028


	//----- nvinfo : EIATTR_REGCOUNT
	.align		4
.L_42:
        /*00c0*/ 	.byte	0x04, 0x2f
        /*00c2*/ 	.short	(.L_44 - .L_43)
	.align		4
.L_43:
        /*00c4*/ 	.word	index@(_ZN5flash44flash_bwd_dq_dk_dv_loop_seqk_parallel_kernelI23Flash_bwd_kernel_traitsILi64ELi128ELi128ELi8ELi4ELi4ELi4ELb0ELb0EN7cutlass10bfloat16_tE19Flash_kernel_traitsILi64ELi128ELi128ELi8ES3_EELb0ELb0ELb0ELb0ELb1ELb1ELb1EEEvNS_16Flash_bwd_paramsE)
        /*00c8*/ 	.word	0x000000ff


	//----- nvinfo : EIATTR_FRAME_SIZE
	.align		4
.L_44:
        /*00cc*/ 	.byte	0x04, 0x11
        /*00ce*/ 	.short	(.L_46 - .L_45)
	.align		4
.L_45:
        /*00d0*/ 	.word	index@(_ZN5flash44flash_bwd_dq_dk_dv_loop_seqk_parallel_kernelI23Flash_bwd_kernel_traitsILi64ELi128ELi128ELi8ELi4ELi4ELi4ELb0ELb0EN7cutlass10bfloat16_tE19Flash_kernel_traitsILi64ELi128ELi128ELi8ES3_EELb0ELb0ELb0ELb0ELb1ELb1ELb1EEEvNS_16Flash_bwd_paramsE)
        /*00d4*/ 	.word	0x000000e0


	//----- nvinfo : EIATTR_REGCOUNT
	.align		4
.L_46:
        /*00d8*/ 	.byte	0x04, 0x2f
        /*00da*/ 	.short	(.L_48 - .L_47)
	.align		4
.L_47:
        /*00dc*/ 	.word	index@(_ZN5flash44flash_bwd_dq_dk_dv_loop_seqk_parallel_kernelI23Flash_bwd_kernel_traitsILi64ELi128ELi128ELi8ELi4ELi4ELi4ELb0ELb0EN7cutlass10bfloat16_tE19Flash_kernel_traitsILi64ELi128ELi128ELi8ES3_EELb1ELb0ELb0ELb0ELb1ELb1ELb0EEEvNS_16Flash_bwd_paramsE)
        /*00e0*/ 	.word	0x000000ff


	//----- nvinfo : EIATTR_FRAME_SIZE
	.align		4
.L_48:
        /*00e4*/ 	.byte	0x04, 0x11
        /*00e6*/ 	.short	(.L_50 - .L_49)
	.align		4
.L_49:
        /*00e8*/ 	.word	index@(_ZN5flash44flash_bwd_dq_dk_dv_loop_seqk_parallel_kernelI23Flash_bwd_kernel_traitsILi64ELi128ELi128ELi8ELi4ELi4ELi4ELb0ELb0EN7cutlass10bfloat16_tE19Flash_kernel_traitsILi64ELi128ELi128ELi8ES3_EELb1ELb0ELb0ELb0ELb1ELb1ELb0EEEvNS_16Flash_bwd_paramsE)
        /*00ec*/ 	.word	0x00000028


	//----- nvinfo : EIATTR_REGCOUNT
	.align		4
.L_50:
        /*00f0*/ 	.byte	0x04, 0x2f
        /*00f2*/ 	.short	(.L_52 - .L_51)
	.align		4
.L_51:
        /*00f4*/ 	.word	index@(_ZN5flash44flash_bwd_dq_dk_dv_loop_seqk_parallel_kernelI23Flash_bwd_kernel_traitsILi64ELi128ELi128ELi8ELi4ELi4ELi4ELb0ELb0EN7cutlass10bfloat16_tE19Flash_kernel_traitsILi64ELi128ELi128ELi8ES3_EELb0ELb0ELb1ELb0ELb0ELb0ELb1EEEvNS_16Flash_bwd_paramsE)
        /*00f8*/ 	.word	0x000000ff


	//----- nvinfo : EIATTR_FRAME_SIZE
	.align		4
.L_52:
        /*00fc*/ 	.byte	0x04, 0x11
        /*00fe*/ 	.short	(.L_54 - .L_53)
	.align		4
.L_53:
        /*0100*/ 	.word	index@(_ZN5flash44flash_bwd_dq_dk_dv_loop_seqk_parallel_kernelI23Flash_bwd_kernel_traitsILi64ELi128ELi128ELi8ELi4ELi4ELi4ELb0ELb0EN7cutlass10bfloat16_tE19Flash_kernel_traitsILi64ELi128ELi128ELi8ES3_EELb0ELb0ELb1ELb0ELb0ELb0ELb1EEEvNS_16Flash_bwd_paramsE)
        /*0104*/ 	.word	0x000000f0


	//----- nvinfo : EIATTR_REGCOUNT
	.align		4
.L_54:
        /*0108*/ 	.byte	0x04, 0x2f
        /*010a*/ 	.short	(.L_56 - .L_55)
	.align		4
.L_55:
        /*010c*/ 	.word	index@(_ZN5flash44flash_bwd_dq_dk_dv_loop_seqk_parallel_kernelI23Flash_bwd_kernel_traitsILi64ELi128ELi128ELi8ELi4ELi4ELi4ELb0ELb0EN7cutlass10bfloat16_tE19Flash_kernel_traitsILi64ELi128ELi128ELi8ES3_EELb1ELb0ELb1ELb0ELb0ELb0ELb0EEEvNS_16Flash_bwd_paramsE)
        /*0110*/ 	.word	0x000000ff


	//----- nvinfo : EIATTR_FRAME_SIZE
	.align		4
.L_56:
        /*0114*/ 	.byte	0x04, 0x11
        /*0116*/ 	.short	(.L_58 - .L_57)
	.align		4
.L_57:
        /*0118*/ 	.word	index@(_ZN5flash44flash_bwd_dq_dk_dv_loop_seqk_parallel_kernelI23Flash_bwd_kernel_traitsILi64ELi128ELi128ELi8ELi4ELi4ELi4ELb0ELb0EN7cutlass10bfloat16_tE19Flash_kernel_traitsILi64ELi128ELi128ELi8ES3_EELb1ELb0ELb1ELb0ELb0ELb0ELb0EEEvNS_16Flash_bwd_paramsE)
        /*011c*/ 	.word	0x00000010


	//----- nvinfo : EIATTR_REGCOUNT
	.align		4
.L_58:
        /*0120*/ 	.byte	0x04, 0x2f
        /*0122*/ 	.short	(.L_60 - .L_59)
	.align		4
.L_59:
        /*0124*/ 	.word	index@(_ZN5flash44flash_bwd_dq_dk_dv_loop_seqk_parallel_kernelI23Flash_bwd_kernel_traitsILi64ELi128ELi128ELi8ELi4ELi4ELi4ELb0ELb0EN7cutlass10bfloat16_tE19Flash_kernel_traitsILi64ELi128ELi128ELi8ES3_EELb0ELb0ELb0ELb0ELb0ELb0ELb1EEEvNS_16Flash_bwd_paramsE)
        /*0128*/ 	.word	0x000000ff


	//----- nvinfo : EIATTR_FRAME_SIZE
	.align		4
.L_60:
        /*012c*/ 	.byte	0x04, 0x11
        /*012e*/ 	.short	(.L_62 - .L_61)
	.align		4
.L_61:
        /*0130*/ 	.word	index@(_ZN5flash44flash_bwd_dq_dk_dv_loop_seqk_parallel_kernelI23Flash_bwd_kernel_traitsILi64ELi128ELi128ELi8ELi4ELi4ELi4ELb0ELb0EN7cutlass10bfloat16_tE19Flash_kernel_traitsILi64ELi128ELi128ELi8ES3_EELb0ELb0ELb0ELb0ELb0ELb0ELb1EEEvNS_16Flash_bwd_paramsE)
        /*0134*/ 	.word	0x000000f0


	//----- nvinfo : EIATTR_REGCOUNT
	.align		4
.L_62:
        /*0138*/ 	.byte	0x04, 0x2f
        /*013a*/ 	.short	(.L_64 - .L_63)
	.align		4
.L_63:
        /*013c*/ 	.word	index@(_ZN5flash44flash_bwd_dq_dk_dv_loop_seqk_parallel_kernelI23Flash_bwd_kernel_traitsILi64ELi128ELi128ELi8ELi4ELi4ELi4ELb0ELb0EN7cutlass10bfloat16_tE19Flash_kernel_traitsILi64ELi128ELi128ELi8ES3_EELb1ELb0ELb0ELb0ELb0ELb0ELb0EEEvNS_16Flash_bwd_paramsE)
        /*0140*/ 	.word	0x000000ff


	//----- nvinfo : EIATTR_FRAME_SIZE
	.align		4
.L_64:
        /*0144*/ 	.byte	0x04, 0x11
        /*0146*/ 	.short	(.L_66 - .L_65)
	.align		4
.L_65:
        /*0148*/ 	.word	index@(_ZN5flash44flash_bwd_dq_dk_dv_loop_seqk_parallel_kernelI23Flash_bwd_kernel_traitsILi64ELi128ELi128ELi8ELi4ELi4ELi4ELb0ELb0EN7cutlass10bfloat16_tE19Flash_kernel_traitsILi64ELi128ELi128ELi8ES3_EELb1ELb0ELb0ELb0ELb0ELb0ELb0EEEvNS_16Flash_bwd_paramsE)
        /*014c*/ 	.word	0x00000028


	//----- nvinfo : EIATTR_REGCOUNT
	.align		4
.L_66:
        /*0150*/ 	.byte	0x04, 0x2f
        /*0152*/ 	.short	(.L_68 - .L_67)
	.align		4
.L_67:
        /*0154*/ 	.word	index@(_ZN5flash44flash_bwd_dq_dk_dv_loop_seqk_parallel_kernelI23Flash_bwd_kernel_traitsILi64ELi128ELi128ELi8ELi4ELi4ELi4ELb0ELb0EN7cutlass10bfloat16_tE19Flash_kernel_traitsILi64ELi128ELi128ELi8ES3_EELb0ELb0ELb0ELb0ELb0ELb1ELb1EEEvNS_16Flash_bwd_paramsE)
        /*0158*/ 	.word	0x000000ff


	//----- nvinfo : EIATTR_FRAME_SIZE
	.align		4
.L_68:
        /*015c*/ 	.byte	0x04, 0x11
        /*015e*/ 	.short	(.L_70 - .L_69)
	.align		4
.L_69:
        /*0160*/ 	.word	index@(_ZN5flash44flash_bwd_dq_dk_dv_loop_seqk_parallel_kernelI23Flash_bwd_kernel_traitsILi64ELi128ELi128ELi8ELi4ELi4ELi4ELb0ELb0EN7cutlass10bfloat16_tE19Flash_kernel_traitsILi64ELi128ELi128ELi8ES3_EELb0ELb0ELb0ELb0ELb0ELb1ELb1EEEvNS_16Flash_bwd_paramsE)
        /*0164*/ 	.word	0x000000e8


	//----- nvinfo : EIATTR_REGCOUNT
	.align		4
.L_70:
        /*0168*/ 	.byte	0x04, 0x2f
        /*016a*/ 	.short	(.L_72 - .L_71)
	.align		4
.L_71:
        /*016c*/ 	.word	index@(_ZN5flash44flash_bwd_dq_dk_dv_loop_seqk_parallel_kernelI23Flash_bwd_kernel_traitsILi64ELi128ELi128ELi8ELi4ELi4ELi4ELb0ELb0EN7cutlass10bfloat16_tE19Flash_kernel_traitsILi64ELi128ELi128ELi8ES3_EELb1ELb0ELb0ELb0ELb0ELb1ELb0EEEvNS_16Flash_bwd_paramsE)
        /*0170*/ 	.word	0x000000ff


	//----- nvinfo : EIATTR_FRAME_SIZE
	.align		4
.L_72:
        /*0174*/ 	.byte	0x04, 0x11
        /*0176*/ 	.short	(.L_74 - .L_73)
	.align		4
.L_73:
        /*0178*/ 	.word	index@(_ZN5flash44flash_bwd_dq_dk_dv_loop_seqk_parallel_kernelI23Flash_bwd_kernel_traitsILi64ELi128ELi128ELi8ELi4ELi4ELi4ELb0ELb0EN7cutlass10bfloat16_tE19Flash_kernel_traitsILi64ELi128ELi128ELi8ES3_EELb1ELb0ELb0ELb0ELb0ELb1ELb0EEEvNS_16Flash_bwd_paramsE)
        /*017c*/ 	.word	0x00000018


	//----- nvinfo : EIATTR_REGCOUNT
	.align		4
.L_74:
        /*0180*/ 	.byte	0x04, 0x2f
        /*0182*/ 	.short	(.L_76 - .L_75)
	.align		4
.L_75:
        /*0184*/ 	.word	index@(_ZN5flash27flash_bwd_convert_dq_kernelI23Flash_bwd_kernel_traitsILi64ELi128ELi128ELi8ELi4ELi4ELi4ELb0ELb0EN7cutlass10bfloat16_tE19Flash_kernel_traitsILi64ELi128ELi128ELi8ES3_EEEEvNS_16Flash_bwd_paramsEi)
        /*0188*/ 	.word	0x00000030


	//----- nvinfo : EIATTR_FRAME_SIZE
	.align		4
.L_76:
        /*018c*/ 	.byte	0x04, 0x11
        /*018e*/ 	.short	(.L_78 - .L_77)
	.align		4
.L_77:
        /*0190*/ 	.word	index@(_ZN5flash27flash_bwd_convert_dq_kernelI23Flash_bwd_kernel_traitsILi64ELi128ELi128ELi8ELi4ELi4ELi4ELb0ELb0EN7cutlass10bfloat16_tE19Flash_kernel_traitsILi64ELi128ELi128ELi8ES3_EEEEvNS_16Flash_bwd_paramsEi)
        /*0194*/ 	.word	0x00000000


	//----- nvinfo : EIATTR_REGCOUNT
	.align		4
.L_78:
        /*0198*/ 	.byte	0x04, 0x2f
        /*019a*/ 	.short	(.L_80 - .L_79)
	.align		4
.L_79:
        /*019c*/ 	.word	index@(_ZN5flash25flash_bwd_dot_do_o_kernelILb1E23Flash_bwd_kernel_traitsILi64ELi64ELi128ELi8ELi2ELi4ELi4ELb1ELb0EN7cutlass10bfloat16_tE19Flash_kernel_traitsILi64ELi64ELi128ELi8ES3_EEEEvNS_16Flash_bwd_paramsE)
        /*01a0*/ 	.word	0x00000020


	//----- nvinfo : EIATTR_FRAME_SIZE
	.align		4
.L_80:
        /*01a4*/ 	.byte	0x04, 0x11
        /*01a6*/ 	.short	(.L_82 - .L_81)
	.align		4
.L_81:
        /*01a8*/ 	.word	index@(_ZN5flash25flash_bwd_dot_do_o_kernelILb1E23Flash_bwd_kernel_traitsILi64ELi64ELi128ELi8ELi2ELi4ELi4ELb1ELb0EN7cutlass10bfloat16_tE19Flash_kernel_traitsILi64ELi64ELi128ELi8ES3_EEEEvNS_16Flash_bwd_paramsE)
        /*01ac*/ 	.word	0x00000000


	//----- nvinfo : EIATTR_REGCOUNT
	.align		4
.L_82:
        /*01b0*/ 	.byte	0x04, 0x2f
        /*01b2*/ 	.short	(.L_84 - .L_83)
	.align		4
.L_83:
        /*01b4*/ 	.word	index@(_ZN5flash25flash_bwd_dot_do_o_kernelILb0E23Flash_bwd_kernel_traitsILi64ELi64ELi128ELi8ELi2ELi4ELi4ELb1ELb0EN7cutlass10bfloat16_tE19Flash_kernel_traitsILi64ELi64ELi128ELi8ES3_EEEEvNS_16Flash_bwd_paramsE)
        /*01b8*/ 	.word	0x00000020


	//----- nvinfo : EIATTR_FRAME_SIZE
	.align		4
.L_84:
        /*01bc*/ 	.byte	0x04, 0x11
        /*01be*/ 	.short	(.L_86 - .L_85)
	.align		4
.L_85:
        /*01c0*/ 	.word	index@(_ZN5flash25flash_bwd_dot_do_o_kernelILb0E23Flash_bwd_kernel_traitsILi64ELi64ELi128ELi8ELi2ELi4ELi4ELb1ELb0EN7cutlass10bfloat16_tE19Flash_kernel_traitsILi64ELi64ELi128ELi8ES3_EEEEvNS_16Flash_bwd_paramsE)
        /*01c4*/ 	.word	0x00000000


	//----- nvinfo : EIATTR_REGCOUNT
	.align		4
.L_86:
        /*01c8*/ 	.byte	0x04, 0x2f
        /*01ca*/ 	.short	(.L_88 - .L_87)
	.align		4
.L_87:
        /*01cc*/ 	.word	index@(_ZN5flash44flash_bwd_dq_dk_dv_loop_seqk_parallel_kernelI23Flash_bwd_kernel_traitsILi64ELi64ELi128ELi8ELi2ELi4ELi4ELb1ELb0EN7cutlass10bfloat16_tE19Flash_kernel_traitsILi64ELi64ELi128ELi8ES3_EELb0ELb0ELb1ELb1ELb0ELb0ELb1EEEvNS_16Flash_bwd_paramsE)
        /*01d0*/ 	.word	0x000000ff


	//----- nvinfo : EIATTR_FRAME_SIZE
	.align		4
.L_88:
        /*01d4*/ 	.byte	0x04, 0x11
        /*01d6*/ 	.short	(.L_90 - .L_89)
	.align		4
.L_89:
        /*01d8*/ 	.word	index@(_ZN5flash44flash_bwd_dq_dk_dv_loop_seqk_parallel_kernelI23Flash_bwd_kernel_traitsILi64ELi64ELi128ELi8ELi2ELi4ELi4ELb1ELb0EN7cutlass10bfloat16_tE19Flash_kernel_traitsILi64ELi64ELi128ELi8ES3_EELb0ELb0ELb1ELb1ELb0ELb0ELb1EEEvNS_16Flash_bwd_paramsE)
        /*01dc*/ 	.word	0x00000000


	//----- nvinfo : EIATTR_REGCOUNT
	.align		4
.L_90:
        /*01e0*/ 	.byte	0x04, 0x2f
        /*01e2*/ 	.short	(.L_92 - .L_91)
	.align		4
.L_91:
        /*01e4*/ 	.word	index@(_ZN5flash44flash_bwd_dq_dk_dv_loop_seqk_parallel_kernelI23Flash_bwd_kernel_traitsILi64ELi64ELi128ELi8ELi2ELi4ELi4ELb1ELb0EN7cutlass10bfloat16_tE19Flash_kernel_traitsILi64ELi64ELi128ELi8ES3_EELb1ELb0ELb1ELb1ELb0ELb0ELb0EEEvNS_16Flash_bwd_paramsE)
        /*01e8*/ 	.word	0x000000fc


	//----- nvinfo : EIATTR_FRAME_SIZE
	.align		4
.L_92:
        /*01ec*/ 	.byte	0x04, 0x11
        /*01ee*/ 	.short	(.L_94 - .L_93)
	.align		4
.L_93:
        /*01f0*/ 	.word	index@(_ZN5flash44flash_bwd_dq_dk_dv_loop_seqk_parallel_kernelI23Flash_bwd_kernel_traitsILi64ELi64ELi128ELi8ELi2ELi4ELi4ELb1ELb0EN7cutlass10bfloat16_tE19Flash_kernel_traitsILi64ELi64ELi128ELi8ES3_EELb1ELb0ELb1ELb1ELb0ELb0ELb0EEEvNS_16Flash_bwd_paramsE)
        /*01f4*/ 	.word	0x00000000


	//----- nvinfo : EIATTR_REGCOUNT
	.align		4
.L_94:
        /*01f8*/ 	.byte	0x04, 0x2f
        /*01fa*/ 	.short	(.L_96 - .L_95)
	.align		4
.L_95:
        /*01fc*/ 	.word	index@(_ZN5flash44flash_bwd_dq_dk_dv_loop_seqk_parallel_kernelI23Flash_bwd_kernel_traitsILi64ELi64ELi128ELi8ELi2ELi4ELi4ELb1ELb0EN7cutlass10bfloat16_tE19Flash_kernel_traitsILi64ELi64ELi128ELi8ES3_EELb0ELb0ELb1ELb0ELb0ELb1ELb1EEEvNS_16Flash_bwd_paramsE)
        /*0200*/ 	.word	0x000000fd


	//----- nvinfo : EIATTR_FRAME_SIZE
	.align		4
.L_96:
        /*0204*/ 	.byte	0x04, 0x11
        /*0206*/ 	.short	(.L_98 - .L_97)
	.align		4
.L_97:
        /*0208*/ 	.word	index@(_ZN5flash44flash_bwd_dq_dk_dv_loop_seqk_parallel_kernelI23Flash_bwd_kernel_traitsILi64ELi64ELi128ELi8ELi2ELi4ELi4ELb1ELb0EN7cutlass10bfloat16_tE19Flash_kernel_traitsILi64ELi64ELi128ELi8ES3_EELb0ELb0ELb1ELb0ELb0ELb1ELb1EEEvNS_16Flash_bwd_paramsE)
        /*020c*/ 	.word	0x00000000


	//----- nvinfo : EIATTR_REGCOUNT
	.align		4
.L_98:
        /*0210*/ 	.byte	0x04, 0x2f
        /*0212*/ 	.short	(.L_100 - .L_99)
	.align		4
.L_99:
        /*0214*/ 	.word	index@(_ZN5flash44flash_bwd_dq_dk_dv_loop_seqk_parallel_kernelI23Flash_bwd_kernel_traitsILi64ELi64ELi128ELi8ELi2ELi4ELi4ELb1ELb0EN7cutlass10bfloat16_tE19Flash_kernel_traitsILi64ELi64ELi128ELi8ES3_EELb1ELb0ELb1ELb0ELb0ELb1ELb0EEEvNS_16Flash_bwd_paramsE)
        /*0218*/ 	.word	0x000000ff


	//----- nvinfo : EIATTR_FRAME_SIZE
	.align		4
.L_100:
        /*021c*/ 	.byte	0x04, 0x11
        /*021e*/ 	.short	(.L_102 - .L_101)
	.align		4
.L_101:
        /*0220*/ 	.word	index@(_ZN5flash44flash_bwd_dq_dk_dv_loop_seqk_parallel_kernelI23Flash_bwd_kernel_traitsILi64ELi64ELi128ELi8ELi2ELi4ELi4ELb1ELb0EN7cutlass10bfloat16_tE19Flash_kernel_traitsILi64ELi64ELi128ELi8ES3_EELb1ELb0ELb1ELb0ELb0ELb1ELb0EEEvNS_16Flash_bwd_paramsE)
        /*0224*/ 	.word	0x00000000


	//----- nvinfo : EIATTR_REGCOUNT
	.align		4
.L_102:
        /*0228*/ 	.byte	0x04, 0x2f
        /*022a*/ 	.short	(.L_104 - .L_103)
	.align		4
.L_103:
        /*022c*/ 	.word	index@(_ZN5flash44flash_bwd_dq_dk_dv_loop_seqk_parallel_kernelI23Flash_bwd_kernel_traitsILi64ELi64ELi128ELi8ELi2ELi4ELi4ELb1ELb0EN7cutlass10bfloat16_tE19Flash_kernel_traitsILi64ELi64ELi128ELi8ES3_EELb0ELb0ELb0ELb1ELb0ELb0ELb1EEEvNS_16Flash_bwd_paramsE)
        /*0230*/ 	.word	0x000000ff


	//----- nvinfo : EIATTR_FRAME_SIZE
	.align		4
.L_104:
        /*0234*/ 	.byte	0x04, 0x11
        /*0236*/ 	.short	(.L_106 - .L_105)
	.align		4
.L_105:
        /*0238*/ 	.word	index@(_ZN5flash44flash_bwd_dq_dk_dv_loop_seqk_parallel_kernelI23Flash_bwd_kernel_traitsILi64ELi64ELi128ELi8ELi2ELi4ELi4ELb1ELb0EN7cutlass10bfloat16_tE19Flash_kernel_traitsILi64ELi64ELi128ELi8ES3_EELb0ELb0ELb0ELb1ELb0ELb0ELb1EEEvNS_16Flash_bwd_paramsE)
        /*023c*/ 	.word	0x00000008


	//----- nvinfo : EIATTR_REGCOUNT
	.align		4
.L_106:
        /*0240*/ 	.byte	0x04, 0x2f
        /*0242*/ 	.short	(.L_108 - .L_107)
	.align		4
.L_107:
        /*0244*/ 	.word	index@(_ZN5flash44flash_bwd_dq_dk_dv_loop_seqk_parallel_kernelI23Flash_bwd_kernel_traitsILi64ELi64ELi128ELi8ELi2ELi4ELi4ELb1ELb0EN7cutlass10bfloat16_tE19Flash_kernel_traitsILi64ELi64ELi128ELi8ES3_EELb1ELb0ELb0ELb1ELb0ELb0ELb0EEEvNS_16Flash_bwd_paramsE)
        /*0248*/ 	.word	0x000000fa


	//----- nvinfo : EIATTR_FRAME_SIZE
	.align		4
.L_108:
        /*024c*/ 	.byte	0x04, 0x11
        /*024e*/ 	.short	(.L_110 - .L_109)
	.align		4
.L_109:
        /*0250*/ 	.word	index@(_ZN5flash44flash_bwd_dq_dk_dv_loop_seqk_parallel_kernelI23Flash_bwd_kernel_traitsILi64ELi64ELi128ELi8ELi2ELi4ELi4ELb1ELb0EN7cutlass10bfloat16_tE19Flash_kernel_traitsILi64ELi64ELi128ELi8ES3_EELb1ELb0ELb0ELb1ELb0ELb0ELb0EEEvNS_16Flash_bwd_paramsE)
        /*0254*/ 	.word	0x00000000


	//----- nvinfo : EIATTR_REGCOUNT
	.align		4
.L_110:
        /*0258*/ 	.byte	0x04, 0x2f
        /*025a*/ 	.short	(.L_112 - .L_111)
	.align		4
.L_111:
        /*025c*/ 	.word	index@(_ZN5flash44flash_bwd_dq_dk_dv_loop_seqk_parallel_kernelI23Flash_bwd_kernel_traitsILi64ELi64ELi128ELi8ELi2ELi4ELi4ELb1ELb0EN7cutlass10bfloat16_tE19Flash_kernel_traitsILi64ELi64ELi128ELi8ES3_EELb0ELb0ELb0ELb0ELb1ELb1ELb1EEEvNS_16Flash_bwd_paramsE)
        /*0260*/ 	.word	0x000000f9


	//----- nvinfo : EIATTR_FRAME_SIZE
	.align		4
.L_112:
        /*0264*/ 	.byte	0x04, 0x11
        /*0266*/ 	.short	(.L_114 - .L_113)
	.align		4
.L_113:
        /*0268*/ 	.word	index@(_ZN5flash44flash_bwd_dq_dk_dv_loop_seqk_parallel_kernelI23Flash_bwd_kernel_traitsILi64ELi64ELi128ELi8ELi2ELi4ELi4ELb1ELb0EN7cutlass10bfloat16_tE19Flash_kernel_traitsILi64ELi64ELi128ELi8ES3_EELb0ELb0ELb0ELb0ELb1ELb1ELb1EEEvNS_16Flash_bwd_paramsE)
        /*026c*/ 	.word	0x00000000


	//----- nvinfo : EIATTR_REGCOUNT
	.align		4
.L_114:
        /*0270*/ 	.byte	0x04, 0x2f
        /*0272*/ 	.short	(.L_116 - .L_115)
	.align		4
.L_115:
        /*0274*/ 	.word	index@(_ZN5flash44flash_bwd_dq_dk_dv_loop_seqk_parallel_kernelI23Flash_bwd_kernel_traitsILi64ELi64ELi128ELi8ELi2ELi4ELi4ELb1ELb0EN7cutlass10bfloat16_tE19Flash_kernel_traitsILi64ELi64ELi128ELi8ES3_EELb1ELb0ELb0ELb0ELb1ELb1ELb0EEEvNS_16Flash_bwd_paramsE)
        /*0278*/ 	.word	0x000000fe


	//----- nvinfo : EIATTR_FRAME_SIZE
	.align		4
.L_116:
        /*027c*/ 	.byte	0x04, 0x11
        /*027e*/ 	.short	(.L_118 - .L_117)
	.align		4
.L_117:
        /*0280*/ 	.word	index@(_ZN5flash44flash_bwd_dq_dk_dv_loop_seqk_parallel_kernelI23Flash_bwd_kernel_traitsILi64ELi64ELi128ELi8ELi2ELi4ELi4ELb1ELb0EN7cutlass10bfloat16_tE19Flash_kernel_traitsILi64ELi64ELi128ELi8ES3_EELb1ELb0ELb0ELb0ELb1ELb1ELb0EEEvNS_16Flash_bwd_paramsE)
        /*0284*/ 	.word	0x00000000


	//----- nvinfo : EIATTR_REGCOUNT
	.align		4
.L_118:
        /*0288*/ 	.byte	0x04, 0x2f
        /*028a*/ 	.short	(.L_120 - .L_119)
	.align		4
.L_119:
        /*028c*/ 	.word	index@(_ZN5flash44flash_bwd_dq_dk_dv_loop_seqk_parallel_kernelI23Flash_bwd_kernel_traitsILi64ELi64ELi128ELi8ELi2ELi4ELi4ELb1ELb0EN7cutlass10bfloat16_tE19Flash_kernel_traitsILi64ELi64ELi128ELi8ES3_EELb0ELb0ELb1ELb0ELb0ELb0ELb1EEEvNS_16Flash_bwd_paramsE)
        /*0290*/ 	.word	0x000000fe


	//----- nvinfo : EIATTR_FRAME_SIZE
	.align		4
.L_120:
        /*0294*/ 	.byte	0x04, 0x11
        /*0296*/ 	.short	(.L_122 - .L_121)
	.align		4
.L_121:
        /*0298*/ 	.word	index@(_ZN5flash44flash_bwd_dq_dk_dv_loop_seqk_parallel_kernelI23Flash_bwd_kernel_traitsILi64ELi64ELi128ELi8ELi2ELi4ELi4ELb1ELb0EN7cutlass10bfloat16_tE19Flash_kernel_traitsILi64ELi64ELi128ELi8ES3_EELb0ELb0ELb1ELb0ELb0ELb0ELb1EEEvNS_16Flash_bwd_paramsE)
        /*029c*/ 	.word	0x00000000


	//----- nvinfo : EIATTR_REGCOUNT
	.align		4
.L_122:
        /*02a0*/ 	.byte	0x04, 0x2f
        /*02a2*/ 	.short	(.L_124 - .L_123)
	.align		4
.L_123:
        /*02a4*/ 	.word	index@(_ZN5flash44flash_bwd_dq_dk_dv_loop_seqk_parallel_kernelI23Flash_bwd_kernel_traitsILi64ELi64ELi128ELi8ELi2ELi4ELi4ELb1ELb0EN7cutlass10bfloat16_tE19Flash_kernel_traitsILi64ELi64ELi128ELi8ES3_EELb1ELb0ELb1ELb0ELb0ELb0ELb0EEEvNS_16Flash_bwd_paramsE)
        /*02a8*/ 	.word	0x000000ff


	//----- nvinfo : EIATTR_FRAME_SIZE
	.align		4
.L_124:
        /*02ac*/ 	.byte	0x04, 0x11
        /*02ae*/ 	.short	(.L_126 - .L_125)
	.align		4
.L_125:
        /*02b0*/ 	.word	index@(_ZN5flash44flash_bwd_dq_dk_dv_loop_seqk_parallel_kernelI23Flash_bwd_kernel_traitsILi64ELi64ELi128ELi8ELi2ELi4ELi4ELb1ELb0EN7cutlass10bfloat16_tE19Flash_kernel_traitsILi64ELi64ELi128ELi8ES3_EELb1ELb0ELb1ELb0ELb0ELb0ELb0EEEvNS_16Flash_bwd_paramsE)
        /*02b4*/ 	.word	0x00000000


	//----- nvinfo : EIATTR_REGCOUNT
	.align		4
.L_126:
        /*02b8*/ 	.byte	0x04, 0x2f
        /*02ba*/ 	.short	(.L_128 - .L_127)
	.align		4
.L_127:
        /*02bc*/ 	.word	index@(_ZN5flash44flash_bwd_dq_dk_dv_loop_seqk_parallel_kernelI23Flash_bwd_kernel_traitsILi64ELi64ELi128ELi8ELi2ELi4ELi4ELb1ELb0EN7cutlass10bfloat16_tE19Flash_kernel_traitsILi64ELi64ELi128ELi8ES3_EELb0ELb0ELb0ELb0ELb0ELb0ELb1EEEvNS_16Flash_bwd_paramsE)
        /*02c0*/ 	.word	0x000000ff


	//----- nvinfo : EIATTR_FRAME_SIZE
	.align		4
.L_128:
        /*02c4*/ 	.byte	0x04, 0x11
        /*02c6*/ 	.short	(.L_130 - .L_129)
	.align		4
.L_129:
        /*02c8*/ 	.word	index@(_ZN5flash44flash_bwd_dq_dk_dv_loop_seqk_parallel_kernelI23Flash_bwd_kernel_traitsILi64ELi64ELi128ELi8ELi2ELi4ELi4ELb1ELb0EN7cutlass10bfloat16_tE19Flash_kernel_traitsILi64ELi64ELi128ELi8ES3_EELb0ELb0ELb0ELb0ELb0ELb0ELb1EEEvNS_16Flash_bwd_paramsE)
        /*02cc*/ 	.word	0x00000000


	//----- nvinfo : EIATTR_REGCOUNT
	.align		4
.L_130:
        /*02d0*/ 	.byte	0x04, 0x2f
        /*02d2*/ 	.short	(.L_132 - .L_131)
	.align		4
.L_131:
        /*02d4*/ 	.word	index@(_ZN5flash44flash_bwd_dq_dk_dv_loop_seqk_parallel_kernelI23Flash_bwd_kernel_traitsILi64ELi64ELi128ELi8ELi2ELi4ELi4ELb1ELb0EN7cutlass10bfloat16_tE19Flash_kernel_traitsILi64ELi64ELi128ELi8ES3_EELb1ELb0ELb0ELb0ELb0ELb0ELb0EEEvNS_16Flash_bwd_paramsE)
        /*02d8*/ 	.word	0x000000f9


	//----- nvinfo : EIATTR_FRAME_SIZE
	.align		4
.L_132:
        /*02dc*/ 	.byte	0x04, 0x11
        /*02de*/ 	.short	(.L_134 - .L_133)
	.align		4
.L_133:
        /*02e0*/ 	.word	index@(_ZN5flash44flash_bwd_dq_dk_dv_loop_seqk_parallel_kernelI23Flash_bwd_kernel_traitsILi64ELi64ELi128ELi8ELi2ELi4ELi4ELb1ELb0EN7cutlass10bfloat16_tE19Flash_kernel_traitsILi64ELi64ELi128ELi8ES3_EELb1ELb0ELb0ELb0ELb0ELb0ELb0EEEvNS_16Flash_bwd_paramsE)
        /*02e4*/ 	.word	0x00000000


	//----- nvinfo : EIATTR_REGCOUNT
	.align		4
.L_134:
        /*02e8*/ 	.byte	0x04, 0x2f
        /*02ea*/ 	.short	(.L_136 - .L_135)
	.align		4
.L_135:
        /*02ec*/ 	.word	index@(_ZN5flash44flash_bwd_dq_dk_dv_loop_seqk_parallel_kernelI23Flash_bwd_kernel_traitsILi64ELi64ELi128ELi8ELi2ELi4ELi4ELb1ELb0EN7cutlass10bfloat16_tE19Flash_kernel_traitsILi64ELi64ELi128ELi8ES3_EELb0ELb0ELb0ELb0ELb0ELb1ELb1EEEvNS_16Flash_bwd_paramsE)
        /*02f0*/ 	.word	0x000000ff


	//----- nvinfo : EIATTR_FRAME_SIZE
	.align		4
.L_136:
        /*02f4*/ 	.byte	0x04, 0x11
        /*02f6*/ 	.short	(.L_138 - .L_137)
	.align		4
.L_137:
        /*02f8*/ 	.word	index@(_ZN5flash44flash_bwd_dq_dk_dv_loop_seqk_parallel_kernelI23Flash_bwd_kernel_traitsILi64ELi64ELi128ELi8ELi2ELi4ELi4ELb1ELb0EN7cutlass10bfloat16_tE19Flash_kernel_traitsILi64ELi64ELi128ELi8ES3_EELb0ELb0ELb0ELb0ELb0ELb1ELb1EEEvNS_16Flash_bwd_paramsE)
        /*02fc*/ 	.word	0x00000000


	//----- nvinfo : EIATTR_REGCOUNT
	.align		4
.L_138:
        /*0300*/ 	.byte	0x04, 0x2f
        /*0302*/ 	.short	(.L_140 - .L_139)
	.align		4
.L_139:
        /*0304*/ 	.word	index@(_ZN5flash44flash_bwd_dq_dk_dv_loop_seqk_parallel_kernelI23Flash_bwd_kernel_traitsILi64ELi64ELi128ELi8ELi2ELi4ELi4ELb1ELb0EN7cutlass10bfloat16_tE19Flash_kernel_traitsILi64ELi64ELi128ELi8ES3_EELb1ELb0ELb0ELb0ELb0ELb1ELb0EEEvNS_16Flash_bwd_paramsE)
        /*0308*/ 	.word	0x000000f9


	//----- nvinfo : EIATTR_FRAME_SIZE
	.align		4
.L_140:
        /*030c*/ 	.byte	0x04, 0x11
        /*030e*/ 	.short	(.L_142 - .L_141)
	.align		4
.L_141:
        /*0310*/ 	.word	index@(_ZN5flash44flash_bwd_dq_dk_dv_loop_seqk_parallel_kernelI23Flash_bwd_kernel_traitsILi64ELi64ELi128ELi8ELi2ELi4ELi4ELb1ELb0EN7cutlass10bfloat16_tE19Flash_kernel_traitsILi64ELi64ELi128ELi8ES3_EELb1ELb0ELb0ELb0ELb0ELb1ELb0EEEvNS_16Flash_bwd_paramsE)
        /*0314*/ 	.word	0x00000000


	//----- nvinfo : EIATTR_REGCOUNT
	.align		4
.L_142:
        /*0318*/ 	.byte	0x04, 0x2f
        /*031a*/ 	.short	(.L_144 - .L_143)
	.align		4
.L_143:
        /*031c*/ 	.word	index@(_ZN5flash27flash_bwd_convert_dq_kernelI23Flash_bwd_kernel_traitsILi64ELi64ELi128ELi8ELi2ELi4ELi4ELb1ELb0EN7cutlass10bfloat16_tE19Flash_kernel_traitsILi64ELi64ELi128ELi8ES3_EEEEvNS_16Flash_bwd_paramsEi)
        /*0320*/ 	.word	0x00000020


	//----- nvinfo : EIATTR_FRAME_SIZE
	.align		4
.L_144:
        /*0324*/ 	.byte	0x04, 0x11
        /*0326*/ 	.short	(.L_146 - .L_145)
	.align		4
.L_145:
        /*0328*/ 	.word	index@(_ZN5flash27flash_bwd_convert_dq_kernelI23Flash_bwd_kernel_traitsILi64ELi64ELi128ELi8ELi2ELi4ELi4ELb1ELb0EN7cutlass10bfloat16_tE19Flash_kernel_traitsILi64ELi64ELi128ELi8ES3_EEEEvNS_16Flash_bwd_paramsEi)
        /*032c*/ 	.word	0x00000000


	//----- nvinfo : EIATTR_REGCOUNT
	.align		4
.L_146:
        /*0330*/ 	.byte	0x04, 0x2f
        /*0332*/ 	.short	(.L_148 - .L_147)
	.align		4
.L_147:
        /*0334*/ 	.word	index@(_ZN5flash44flash_bwd_dq_dk_dv_loop_seqk_parallel_kernelI23Flash_bwd_kernel_traitsILi64ELi128ELi128ELi8ELi4ELi4ELi4ELb0ELb0EN7cutlass10bfloat16_tE19Flash_kernel_traitsILi64ELi128ELi128ELi8ES3_EELb0ELb0ELb1ELb1ELb0ELb0ELb0EEEvNS_16Flash_bwd_paramsE)
        /*0338*/ 	.word	0x000000ff


	//----- nvinfo : EIATTR_FRAME_SIZE
	.align		4
.L_148:
        /*033c*/ 	.byte	0x04, 0x11
        /*033e*/ 	.short	(.L_150 - .L_149)
	.align		4
.L_149:
        /*0340*/ 	.word	index@(_ZN5flash44flash_bwd_dq_dk_dv_loop_seqk_parallel_kernelI23Flash_bwd_kernel_traitsILi64ELi128ELi128ELi8ELi4ELi4ELi4ELb0ELb0EN7cutlass10bfloat16_tE19Flash_kernel_traitsILi64ELi128ELi128ELi8ES3_EELb0ELb0ELb1ELb1ELb0ELb0ELb0EEEvNS_16Flash_bwd_paramsE)
        /*0344*/ 	.word	0x00000000


	//----- nvinfo : EIATTR_REGCOUNT
	.align		4
.L_150:
        /*0348*/ 	.byte	0x04, 0x2f
        /*034a*/ 	.short	(.L_152 - .L_151)
	.align		4
.L_151:
        /*034c*/ 	.word	index@(_ZN5flash44flash_bwd_dq_dk_dv_loop_seqk_parallel_kernelI23Flash_bwd_kernel_traitsILi64ELi128ELi128ELi8ELi4ELi4ELi4ELb0ELb0EN7cutlass10bfloat16_tE19Flash_kernel_traitsILi64ELi128ELi128ELi8ES3_EELb0ELb0ELb1ELb0ELb0ELb1ELb0EEEvNS_16Flash_bwd_paramsE)
        /*0350*/ 	.word	0x000000ff


	//----- nvinfo : EIATTR_FRAME_SIZE
	.align		4
.L_152:
        /*0354*/ 	.byte	0x04, 0x11
        /*0356*/ 	.short	(.L_154 - .L_153)
	.align		4
.L_153:
        /*0358*/ 	.word	index@(_ZN5flash44flash_bwd_dq_dk_dv_loop_seqk_parallel_kernelI23Flash_bwd_kernel_traitsILi64ELi128ELi128ELi8ELi4ELi4ELi4ELb0ELb0EN7cutlass10bfloat16_tE19Flash_kernel_traitsILi64ELi128ELi128ELi8ES3_EELb0ELb0ELb1ELb0ELb0ELb1ELb0EEEvNS_16Flash_bwd_paramsE)
        /*035c*/ 	.word	0x00000000


	//----- nvinfo : EIATTR_REGCOUNT
	.align		4
.L_154:
        /*0360*/ 	.byte	0x04, 0x2f
        /*0362*/ 	.short	(.L_156 - .L_155)
	.align		4
.L_155:
        /*0364*/ 	.word	index@(_ZN5flash44flash_bwd_dq_dk_dv_loop_seqk_parallel_kernelI23Flash_bwd_kernel_traitsILi64ELi128ELi128ELi8ELi4ELi4ELi4ELb0ELb0EN7cutlass10bfloat16_tE19Flash_kernel_traitsILi64ELi128ELi128ELi8ES3_EELb0ELb0ELb0ELb1ELb0ELb0ELb0EEEvNS_16Flash_bwd_paramsE)
        /*0368*/ 	.word	0x000000ff


	//----- nvinfo : EIATTR_FRAME_SIZE
	.align		4
.L_156:
        /*036c*/ 	.byte	0x04, 0x11
        /*036e*/ 	.short	(.L_158 - .L_157)
	.align		4
.L_157:
        /*0370*/ 	.word	index@(_ZN5flash44flash_bwd_dq_dk_dv_loop_seqk_parallel_kernelI23Flash_bwd_kernel_traitsILi64ELi128ELi128ELi8ELi4ELi4ELi4ELb0ELb0EN7cutlass10bfloat16_tE19Flash_kernel_traitsILi64ELi128ELi128ELi8ES3_EELb0ELb0ELb0ELb1ELb0ELb0ELb0EEEvNS_16Flash_bwd_paramsE)
        /*0374*/ 	.word	0x00000010


	//----- nvinfo : EIATTR_REGCOUNT
	.align		4
.L_158:
        /*0378*/ 	.byte	0x04, 0x2f
        /*037a*/ 	.short	(.L_160 - .L_159)
	.align		4
.L_159:
        /*037c*/ 	.word	index@(_ZN5flash44flash_bwd_dq_dk_dv_loop_seqk_parallel_kernelI23Flash_bwd_kernel_traitsILi64ELi128ELi128ELi8ELi4ELi4ELi4ELb0ELb0EN7cutlass10bfloat16_tE19Flash_kernel_traitsILi64ELi128ELi128ELi8ES3_EELb0ELb0ELb0ELb0ELb1ELb1ELb0EEEvNS_16Flash_bwd_paramsE)
        /*0380*/ 	.word	0x000000ff


	//----- nvinfo : EIATTR_FRAME_SIZE
	.align		4
.L_160:
        /*0384*/ 	.byte	0x04, 0x11
        /*0386*/ 	.short	(.L_162 - .L_161)
	.align		4
.L_161:
        /*0388*/ 	.word	index@(_ZN5flash44flash_bwd_dq_dk_dv_loop_seqk_parallel_kernelI23Flash_bwd_kernel_traitsILi64ELi128ELi128ELi8ELi4ELi4ELi4ELb0ELb0EN7cutlass10bfloat16_tE19Flash_kernel_traitsILi64ELi128ELi128ELi8ES3_EELb0ELb0ELb0ELb0ELb1ELb1ELb0EEEvNS_16Flash_bwd_paramsE)
        /*038c*/ 	.word	0x00000008


	//----- nvinfo : EIATTR_REGCOUNT
	.align		4
.L_162:
        /*0390*/ 	.byte	0x04, 0x2f
        /*0392*/ 	.short	(.L_164 - .L_163)
	.align		4
.L_163:
        /*0394*/ 	.word	index@(_ZN5flash44flash_bwd_dq_dk_dv_loop_seqk_parallel_kernelI23Flash_bwd_kernel_traitsILi64ELi128ELi128ELi8ELi4ELi4ELi4ELb0ELb0EN7cutlass10bfloat16_tE19Flash_kernel_traitsILi64ELi128ELi128ELi8ES3_EELb0ELb0ELb1ELb0ELb0ELb0ELb0EEEvNS_16Flash_bwd_paramsE)
        /*0398*/ 	.word	0x000000ff


	//----- nvinfo : EIATTR_FRAME_SIZE
	.align		4
.L_164:
        /*039c*/ 	.byte	0x04, 0x11
        /*039e*/ 	.short	(.L_166 - .L_165)
	.align		4
.L_165:
        /*03a0*/ 	.word	index@(_ZN5flash44flash_bwd_dq_dk_dv_loop_seqk_parallel_kernelI23Flash_bwd_kernel_traitsILi64ELi128ELi128ELi8ELi4ELi4ELi4ELb0ELb0EN7cutlass10bfloat16_tE19Flash_kernel_traitsILi64ELi128ELi128ELi8ES3_EELb0ELb0ELb1ELb0ELb0ELb0ELb0EEEvNS_16Flash_bwd_paramsE)
        /*03a4*/ 	.word	0x00000000


	//----- nvinfo : EIATTR_REGCOUNT
	.align		4
.L_166:
        /*03a8*/ 	.byte	0x04, 0x2f
        /*03aa*/ 	.short	(.L_168 - .L_167)
	.align		4
.L_167:
        /*03ac*/ 	.word	index@(_ZN5flash44flash_bwd_dq_dk_dv_loop_seqk_parallel_kernelI23Flash_bwd_kernel_traitsILi64ELi128ELi128ELi8ELi4ELi4ELi4ELb0ELb0EN7cutlass10bfloat16_tE19Flash_kernel_traitsILi64ELi128ELi128ELi8ES3_EELb0ELb0ELb0ELb0ELb0ELb0ELb0EEEvNS_16Flash_bwd_paramsE)
        /*03b0*/ 	.word	0x000000ff


	//----- nvinfo : EIATTR_FRAME_SIZE
	.align		4
.L_168:
        /*03b4*/ 	.byte	0x04, 0x11
        /*03b6*/ 	.short	(.L_170 - .L_169)
	.align		4
.L_169:
        /*03b8*/ 	.word	index@(_ZN5flash44flash_bwd_dq_dk_dv_loop_seqk_parallel_kernelI23Flash_bwd_kernel_traitsILi64ELi128ELi128ELi8ELi4ELi4ELi4ELb0ELb0EN7cutlass10bfloat16_tE19Flash_kernel_traitsILi64ELi128ELi128ELi8ES3_EELb0ELb0ELb0ELb0ELb0ELb0ELb0EEEvNS_16Flash_bwd_paramsE)
        /*03bc*/ 	.word	0x00000008


	//----- nvinfo : EIATTR_REGCOUNT
	.align		4
.L_170:
        /*03c0*/ 	.byte	0x04, 0x2f
        /*03c2*/ 	.short	(.L_172 - .L_171)
	.align		4
.L_171:
        /*03c4*/ 	.word	index@(_ZN5flash44flash_bwd_dq_dk_dv_loop_seqk_parallel_kernelI23Flash_bwd_kernel_traitsILi64ELi128ELi128ELi8ELi4ELi4ELi4ELb0ELb0EN7cutlass10bfloat16_tE19Flash_kernel_traitsILi64ELi128ELi128ELi8ES3_EELb0ELb0ELb0ELb0ELb0ELb1ELb0EEEvNS_16Flash_bwd_paramsE)
        /*03c8*/ 	.word	0x000000ff


	//----- nvinfo : EIATTR_FRAME_SIZE
	.align		4
.L_172:
        /*03cc*/ 	.byte	0x04, 0x11
        /*03ce*/ 	.short	(.L_174 - .L_173)
	.align		4
.L_173:
        /*03d0*/ 	.word	index@(_ZN5flash44flash_bwd_dq_dk_dv_loop_seqk_parallel_kernelI23Flash_bwd_kernel_traitsILi64ELi128ELi128ELi8ELi4ELi4ELi4ELb0ELb0EN7cutlass10bfloat16_tE19Flash_kernel_traitsILi64ELi128ELi128ELi8ES3_EELb0ELb0ELb0ELb0ELb0ELb1ELb0EEEvNS_16Flash_bwd_paramsE)
        /*03d4*/ 	.word	0x00000000


	//----- nvinfo : EIATTR_REGCOUNT
	.align		4
.L_174:
        /*03d8*/ 	.byte	0x04, 0x2f
        /*03da*/ 	.short	(.L_176 - .L_175)
	.align		4
.L_175:
        /*03dc*/ 	.word	index@(_ZN5flash44flash_bwd_dq_dk_dv_loop_seqk_parallel_kernelI23Flash_bwd_kernel_traitsILi64ELi64ELi128ELi8ELi2ELi4ELi4ELb1ELb0EN7cutlass10bfloat16_tE19Flash_kernel_traitsILi64ELi64ELi128ELi8ES3_EELb0ELb0ELb1ELb1ELb0ELb0ELb0EEEvNS_16Flash_bwd_paramsE)
        /*03e0*/ 	.word	0x000000fa


	//----- nvinfo : EIATTR_FRAME_SIZE
	.align		4
.L_176:
        /*03e4*/ 	.byte	0x04, 0x11
        /*03e6*/ 	.short	(.L_178 - .L_177)
	.align		4
.L_177:
        /*03e8*/ 	.word	index@(_ZN5flash44flash_bwd_dq_dk_dv_loop_seqk_parallel_kernelI23Flash_bwd_kernel_traitsILi64ELi64ELi128ELi8ELi2ELi4ELi4ELb1ELb0EN7cutlass10bfloat16_tE19Flash_kernel_traitsILi64ELi64ELi128ELi8ES3_EELb0ELb0ELb1ELb1ELb0ELb0ELb0EEEvNS_16Flash_bwd_paramsE)
        /*03ec*/ 	.word	0x00000000


	//----- nvinfo : EIATTR_REGCOUNT
	.align		4
.L_178:
        /*03f0*/ 	.byte	0x04, 0x2f
        /*03f2*/ 	.short	(.L_180 - .L_179)
	.align		4
.L_179:
        /*03f4*/ 	.word	index@(_ZN5flash44flash_bwd_dq_dk_dv_loop_seqk_parallel_kernelI23Flash_bwd_kernel_traitsILi64ELi64ELi128ELi8ELi2ELi4ELi4ELb1ELb0EN7cutlass10bfloat16_tE19Flash_kernel_traitsILi64ELi64ELi128ELi8ES3_EELb0ELb0ELb1ELb0ELb0ELb1ELb0EEEvNS_16Flash_bwd_paramsE)
        /*03f8*/ 	.word	0x000000fc


	//----- nvinfo : EIATTR_FRAME_SIZE
	.align		4
.L_180:
        /*03fc*/ 	.byte	0x04, 0x11
        /*03fe*/ 	.short	(.L_182 - .L_181)
	.align		4
.L_181:
        /*0400*/ 	.word	index@(_ZN5flash44flash_bwd_dq_dk_dv_loop_seqk_parallel_kernelI23Flash_bwd_kernel_traitsILi64ELi64ELi128ELi8ELi2ELi4ELi4ELb1ELb0EN7cutlass10bfloat16_tE19Flash_kernel_traitsILi64ELi64ELi128ELi8ES3_EELb0ELb0ELb1ELb0ELb0ELb1ELb0EEEvNS_16Flash_bwd_paramsE)
        /*0404*/ 	.word	0x00000000


	//----- nvinfo : EIATTR_REGCOUNT
	.align		4
.L_182:
        /*0408*/ 	.byte	0x04, 0x2f
        /*040a*/ 	.short	(.L_184 - .L_183)
	.align		4
.L_183:
        /*040c*/ 	.word	index@(_ZN5flash44flash_bwd_dq_dk_dv_loop_seqk_parallel_kernelI23Flash_bwd_kernel_traitsILi64ELi64ELi128ELi8ELi2ELi4ELi4ELb1ELb0EN7cutlass10bfloat16_tE19Flash_kernel_traitsILi64ELi64ELi128ELi8ES3_EELb0ELb0ELb0ELb1ELb0ELb0ELb0EEEvNS_16Flash_bwd_paramsE)
        /*0410*/ 	.word	0x000000fa


	//----- nvinfo : EIATTR_FRAME_SIZE
	.align		4
.L_184:
        /*0414*/ 	.byte	0x04, 0x11
        /*0416*/ 	.short	(.L_186 - .L_185)
	.align		4
.L_185:
        /*0418*/ 	.word	index@(_ZN5flash44flash_bwd_dq_dk_dv_loop_seqk_parallel_kernelI23Flash_bwd_kernel_traitsILi64ELi64ELi128ELi8ELi2ELi4ELi4ELb1ELb0EN7cutlass10bfloat16_tE19Flash_kernel_traitsILi64ELi64ELi128ELi8ES3_EELb0ELb0ELb0ELb1ELb0ELb0ELb0EEEvNS_16Flash_bwd_paramsE)
        /*041c*/ 	.word	0x00000000


	//----- nvinfo : EIATTR_REGCOUNT
	.align		4
.L_186:
        /*0420*/ 	.byte	0x04, 0x2f
        /*0422*/ 	.short	(.L_188 - .L_187)
	.align		4
.L_187:
        /*0424*/ 	.word	index@(_ZN5flash44flash_bwd_dq_dk_dv_loop_seqk_parallel_kernelI23Flash_bwd_kernel_traitsILi64ELi64ELi128ELi8ELi2ELi4ELi4ELb1ELb0EN7cutlass10bfloat16_tE19Flash_kernel_traitsILi64ELi64ELi128ELi8ES3_EELb0ELb0ELb0ELb0ELb1ELb1ELb0EEEvNS_16Flash_bwd_paramsE)
        /*0428*/ 	.word	0x000000ff


	//----- nvinfo : EIATTR_FRAME_SIZE
	.align		4
.L_188:
        /*042c*/ 	.byte	0x04, 0x11
        /*042e*/ 	.short	(.L_190 - .L_189)
	.align		4
.L_189:
        /*0430*/ 	.word	index@(_ZN5flash44flash_bwd_dq_dk_dv_loop_seqk_parallel_kernelI23Flash_bwd_kernel_traitsILi64ELi64ELi128ELi8ELi2ELi4ELi4ELb1ELb0EN7cutlass10bfloat16_tE19Flash_kernel_traitsILi64ELi64ELi128ELi8ES3_EELb0ELb0ELb0ELb0ELb1ELb1ELb0EEEvNS_16Flash_bwd_paramsE)
        /*0434*/ 	.word	0x00000000


	//----- nvinfo : EIATTR_REGCOUNT
	.align		4
.L_190:
        /*0438*/ 	.byte	0x04, 0x2f
        /*043a*/ 	.short	(.L_192 - .L_191)
	.align		4
.L_191:
        /*043c*/ 	.word	index@(_ZN5flash44flash_bwd_dq_dk_dv_loop_seqk_parallel_kernelI23Flash_bwd_kernel_traitsILi64ELi64ELi128ELi8ELi2ELi4ELi4ELb1ELb0EN7cutlass10bfloat16_tE19Flash_kernel_traitsILi64ELi64ELi128ELi8ES3_EELb0ELb0ELb1ELb0ELb0ELb0ELb0EEEvNS_16Flash_bwd_paramsE)
        /*0440*/ 	.word	0x000000f9


	//----- nvinfo : EIATTR_FRAME_SIZE
	.align		4
.L_192:
        /*0444*/ 	.byte	0x04, 0x11
        /*0446*/ 	.short	(.L_194 - .L_193)
	.align		4
.L_193:
        /*0448*/ 	.word	index@(_ZN5flash44flash_bwd_dq_dk_dv_loop_seqk_parallel_kernelI23Flash_bwd_kernel_traitsILi64ELi64ELi128ELi8ELi2ELi4ELi4ELb1ELb0EN7cutlass10bfloat16_tE19Flash_kernel_traitsILi64ELi64ELi128ELi8ES3_EELb0ELb0ELb1ELb0ELb0ELb0ELb0EEEvNS_16Flash_bwd_paramsE)
        /*044c*/ 	.word	0x00000000


	//----- nvinfo : EIATTR_REGCOUNT
	.align		4
.L_194:
        /*0450*/ 	.byte	0x04, 0x2f
        /*0452*/ 	.short	(.L_196 - .L_195)
	.align		4
.L_195:
        /*0454*/ 	.word	index@(_ZN5flash44flash_bwd_dq_dk_dv_loop_seqk_parallel_kernelI23Flash_bwd_kernel_traitsILi64ELi64ELi128ELi8ELi2ELi4ELi4ELb1ELb0EN7cutlass10bfloat16_tE19Flash_kernel_traitsILi64ELi64ELi128ELi8ES3_EELb0ELb0ELb0ELb0ELb0ELb0ELb0EEEvNS_16Flash_bwd_paramsE)
        /*0458*/ 	.word	0x000000ff


	//----- nvinfo : EIATTR_FRAME_SIZE
	.align		4
.L_196:
        /*045c*/ 	.byte	0x04, 0x11
        /*045e*/ 	.short	(.L_198 - .L_197)
	.align		4
.L_197:
        /*0460*/ 	.word	index@(_ZN5flash44flash_bwd_dq_dk_dv_loop_seqk_parallel_kernelI23Flash_bwd_kernel_traitsILi64ELi64ELi128ELi8ELi2ELi4ELi4ELb1ELb0EN7cutlass10bfloat16_tE19Flash_kernel_traitsILi64ELi64ELi128ELi8ES3_EELb0ELb0ELb0ELb0ELb0ELb0ELb0EEEvNS_16Flash_bwd_paramsE)
        /*0464*/ 	.word	0x00000000


	//----- nvinfo : EIATTR_REGCOUNT
	.align		4
.L_198:
        /*0468*/ 	.byte	0x04, 0x2f
        /*046a*/ 	.short	(.L_200 - .L_199)
	.align		4
.L_199:
        /*046c*/ 	.word	index@(_ZN5flash44flash_bwd_dq_dk_dv_loop_seqk_parallel_kernelI23Flash_bwd_kernel_traitsILi64ELi64ELi128ELi8ELi2ELi4ELi4ELb1ELb0EN7cutlass10bfloat16_tE19Flash_kernel_traitsILi64ELi64ELi128ELi8ES3_EELb0ELb0ELb0ELb0ELb0ELb1ELb0EEEvNS_16Flash_bwd_paramsE)
        /*0470*/ 	.word	0x000000ff


	//----- nvinfo : EIATTR_FRAME_SIZE
	.align		4
.L_200:
        /*0474*/ 	.byte	0x04, 0x11
        /*0476*/ 	.short	(.L_202 - .L_201)
	.align		4
.L_201:
        /*0478*/ 	.word	index@(_ZN5flash44flash_bwd_dq_dk_dv_loop_seqk_parallel_kernelI23Flash_bwd_kernel_traitsILi64ELi64ELi128ELi8ELi2ELi4ELi4ELb1ELb0EN7cutlass10bfloat16_tE19Flash_kernel_traitsILi64ELi64ELi128ELi8ES3_EELb0ELb0ELb0ELb0ELb0ELb1ELb0EEEvNS_16Flash_bwd_paramsE)
        /*047c*/ 	.word	0x00000000


	//----- nvinfo : EIATTR_MIN_STACK_SIZE
	.align		4
.L_202:
        /*0480*/ 	.byte	0x04, 0x12
        /*0482*/ 	.short	(.L_204 - .L_203)
	.align		4
.L_203:
        /*0484*/ 	.word	index@(_ZN5flash44flash_bwd_dq_dk_dv_loop_seqk_parallel_kernelI23Flash_bwd_kernel_traitsILi64ELi64ELi128ELi8ELi2ELi4ELi4ELb1ELb0EN7cutlass10bfloat16_tE19Flash_kernel_traitsILi64ELi64ELi128ELi8ES3_EELb0ELb0ELb0ELb0ELb0ELb1ELb0EEEvNS_16Flash_bwd_paramsE)
        /*0488*/ 	.word	0x00000000


	//----- nvinfo : EIATTR_MIN_STACK_SIZE
	.align		4
.L_204:
        /*048c*/ 	.byte	0x04, 0x12
        /*048e*/ 	.short	(.L_206 - .L_205)
	.align		4
.L_205:
        /*0490*/ 	.word	index@(_ZN5flash44flash_bwd_dq_dk_dv_loop_seqk_parallel_kernelI23Flash_bwd_kernel_traitsILi64ELi64ELi128ELi8ELi2ELi4ELi4ELb1ELb0EN7cutlass10bfloat16_tE19Flash_kernel_traitsILi64ELi64ELi128ELi8ES3_EELb0ELb0ELb0ELb0ELb0ELb0ELb0EEEvNS_16Flash_bwd_paramsE)
        /*0494*/ 	.word	0x00000000


	//----- nvinfo : EIATTR_MIN_STACK_SIZE
	.align		4
.L_206:
        /*0498*/ 	.byte	0x04, 0x12
        /*049a*/ 	.short	(.L_208 - .L_207)
	.align		4
.L_207:
        /*049c*/ 	.word	index@(_ZN5flash44flash_bwd_dq_dk_dv_loop_seqk_parallel_kernelI23Flash_bwd_kernel_traitsILi64ELi64ELi128ELi8ELi2ELi4ELi4ELb1ELb0EN7cutlass10bfloat16_tE19Flash_kernel_traitsILi64ELi64ELi128ELi8ES3_EELb0ELb0ELb1ELb0ELb0ELb0ELb0EEEvNS_16Flash_bwd_paramsE)
        /*04a0*/ 	.word	0x00000000


	//----- nvinfo : EIATTR_MIN_STACK_SIZE
	.align		4
.L_208:
        /*04a4*/ 	.byte	0x04, 0x12
        /*04a6*/ 	.short	(.L_210 - .L_209)
	.align		4
.L_209:
        /*04a8*/ 	.word	index@(_ZN5flash44flash_bwd_dq_dk_dv_loop_seqk_parallel_kernelI23Flash_bwd_kernel_traitsILi64ELi64ELi128ELi8ELi2ELi4ELi4ELb1ELb0EN7cutlass10bfloat16_tE19Flash_kernel_traitsILi64ELi64ELi128ELi8ES3_EELb0ELb0ELb0ELb0ELb1ELb1ELb0EEEvNS_16Flash_bwd_paramsE)
        /*04ac*/ 	.word	0x00000000


	//----- nvinfo : EIATTR_MIN_STACK_SIZE
	.align		4
.L_210:
        /*04b0*/ 	.byte	0x04, 0x12
        /*04b2*/ 	.short	(.L_212 - .L_211)
	.align		4
.L_211:
        /*04b4*/ 	.word	index@(_ZN5flash44flash_bwd_dq_dk_dv_loop_seqk_parallel_kernelI23Flash_bwd_kernel_traitsILi64ELi64ELi128ELi8ELi2ELi4ELi4ELb1ELb0EN7cutlass10bfloat16_tE19Flash_kernel_traitsILi64ELi64ELi128ELi8ES3_EELb0ELb0ELb0ELb1ELb0ELb0ELb0EEEvNS_16Flash_bwd_paramsE)
        /*04b8*/ 	.word	0x00000000


	//----- nvinfo : EIATTR_MIN_STACK_SIZE
	.align		4
.L_212:
        /*04bc*/ 	.byte	0x04, 0x12
        /*04be*/ 	.short	(.L_214 - .L_213)
	.align		4
.L_213:
        /*04c0*/ 	.word	index@(_ZN5flash44flash_bwd_dq_dk_dv_loop_seqk_parallel_kernelI23Flash_bwd_kernel_traitsILi64ELi64ELi128ELi8ELi2ELi4ELi4ELb1ELb0EN7cutlass10bfloat16_tE19Flash_kernel_traitsILi64ELi64ELi128ELi8ES3_EELb0ELb0ELb1ELb0ELb0ELb1ELb0EEEvNS_16Flash_bwd_paramsE)
        /*04c4*/ 	.word	0x00000000


	//----- nvinfo : EIATTR_MIN_STACK_SIZE
	.align		4
.L_214:
        /*04c8*/ 	.byte	0x04, 0x12
        /*04ca*/ 	.short	(.L_216 - .L_215)
	.align		4
.L_215:
        /*04cc*/ 	.word	index@(_ZN5flash44flash_bwd_dq_dk_dv_loop_seqk_parallel_kernelI23Flash_bwd_kernel_traitsILi64ELi64ELi128ELi8ELi2ELi4ELi4ELb1ELb0EN7cutlass10bfloat16_tE19Flash_kernel_traitsILi64ELi64ELi128ELi8ES3_EELb0ELb0ELb1ELb1ELb0ELb0ELb0EEEvNS_16Flash_bwd_paramsE)
        /*04d0*/ 	.word	0x00000000


	//----- nvinfo : EIATTR_MIN_STACK_SIZE
	.align		4
.L_216:
        /*04d4*/ 	.byte	0x04, 0x12
        /*04d6*/ 	.short	(.L_218 - .L_217)
	.align		4
.L_217:
        /*04d8*/ 	.word	index@(_ZN5flash44flash_bwd_dq_dk_dv_loop_seqk_parallel_kernelI23Flash_bwd_kernel_traitsILi64ELi128ELi128ELi8ELi4ELi4ELi4ELb0ELb0EN7cutlass10bfloat16_tE19Flash_kernel_traitsILi64ELi128ELi128ELi8ES3_EELb0ELb0ELb0ELb0ELb0ELb1ELb0EEEvNS_16Flash_bwd_paramsE)
        /*04dc*/ 	.word	0x00000000


	//----- nvinfo : EIATTR_MIN_STACK_SIZE
	.align		4
.L_218:
        /*04e0*/ 	.byte	0x04, 0x12
        /*04e2*/ 	.short	(.L_220 - .L_219)
	.align		4
.L_219:
        /*04e4*/ 	.word	index@(_ZN5flash44flash_bwd_dq_dk_dv_loop_seqk_parallel_kernelI23Flash_bwd_kernel_traitsILi64ELi128ELi128ELi8ELi4ELi4ELi4ELb0ELb0EN7cutlass10bfloat16_tE19Flash_kernel_traitsILi64ELi128ELi128ELi8ES3_EELb0ELb0ELb0ELb0ELb0ELb0ELb0EEEvNS_16Flash_bwd_paramsE)
        /*04e8*/ 	.word	0x00000008


	//----- nvinfo : EIATTR_MIN_STACK_SIZE
	.align		4
.L_220:
        /*04ec*/ 	.byte	0x04, 0x12
        /*04ee*/ 	.short	(.L_222 - .L_221)
	.align		4
.L_221:
        /*04f0*/ 	.word	index@(_ZN5flash44flash_bwd_dq_dk_dv_loop_seqk_parallel_kernelI23Flash_bwd_kernel_traitsILi64ELi128ELi128ELi8ELi4ELi4ELi4ELb0ELb0EN7cutlass10bfloat16_tE19Flash_kernel_traitsILi64ELi128ELi128ELi8ES3_EELb0ELb0ELb1ELb0ELb0ELb0ELb0EEEvNS_16Flash_bwd_paramsE)
        /*04f4*/ 	.word	0x00000000


	//----- nvinfo : EIATTR_MIN_STACK_SIZE
	.align		4
.L_222:
        /*04f8*/ 	.byte	0x04, 0x12
        /*04fa*/ 	.short	(.L_224 - .L_223)
	.align		4
.L_223:
        /*04fc*/ 	.word	index@(_ZN5flash44flash_bwd_dq_dk_dv_loop_seqk_parallel_kernelI23Flash_bwd_kernel_traitsILi64ELi128ELi128ELi8ELi4ELi4ELi4ELb0ELb0EN7cutlass10bfloat16_tE19Flash_kernel_traitsILi64ELi128ELi128ELi8ES3_EELb0ELb0ELb0ELb0ELb1ELb1ELb0EEEvNS_16Flash_bwd_paramsE)
        /*0500*/ 	.word	0x00000008


	//----- nvinfo : EIATTR_MIN_STACK_SIZE
	.align		4
.L_224:
        /*0504*/ 	.byte	0x04, 0x12
        /*0506*/ 	.short	(.L_226 - .L_225)
	.align		4
.L_225:
        /*0508*/ 	.word	index@(_ZN5flash44flash_bwd_dq_dk_dv_loop_seqk_parallel_kernelI23Flash_bwd_kernel_traitsILi64ELi128ELi128ELi8ELi4ELi4ELi4ELb0ELb0EN7cutlass10bfloat16_tE19Flash_kernel_traitsILi64ELi128ELi128ELi8ES3_EELb0ELb0ELb0ELb1ELb0ELb0ELb0EEEvNS_16Flash_bwd_paramsE)
        /*050c*/ 	.word	0x00000010


	//----- nvinfo : EIATTR_MIN_STACK_SIZE
	.align		4
.L_226:
        /*0510*/ 	.byte	0x04, 0x12
        /*0512*/ 	.short	(.L_228 - .L_227)
	.align		4
.L_227:
        /*0514*/ 	.word	index@(_ZN5flash44flash_bwd_dq_dk_dv_loop_seqk_parallel_kernelI23Flash_bwd_kernel_traitsILi64ELi128ELi128ELi8ELi4ELi4ELi4ELb0ELb0EN7cutlass10bfloat16_tE19Flash_kernel_traitsILi64ELi128ELi128ELi8ES3_EELb0ELb0ELb1ELb0ELb0ELb1ELb0EEEvNS_16Flash_bwd_paramsE)
        /*0518*/ 	.word	0x00000000


	//----- nvinfo : EIATTR_MIN_STACK_SIZE
	.align		4
.L_228:
        /*051c*/ 	.byte	0x04, 0x12
        /*051e*/ 	.short	(.L_230 - .L_229)
	.align		4
.L_229:
        /*0520*/ 	.word	index@(_ZN5flash44flash_bwd_dq_dk_dv_loop_seqk_parallel_kernelI23Flash_bwd_kernel_traitsILi64ELi128ELi128ELi8ELi4ELi4ELi4ELb0ELb0EN7cutlass10bfloat16_tE19Flash_kernel_traitsILi64ELi128ELi128ELi8ES3_EELb0ELb0ELb1ELb1ELb0ELb0ELb0EEEvNS_16Flash_bwd_paramsE)
        /*0524*/ 	.word	0x00000000


	//----- nvinfo : EIATTR_MIN_STACK_SIZE
	.align		4
.L_230:
        /*0528*/ 	.byte	0x04, 0x12
        /*052a*/ 	.short	(.L_232 - .L_231)
	.align		4
.L_231:
        /*052c*/ 	.word	index@(_ZN5flash27flash_bwd_convert_dq_kernelI23Flash_bwd_kernel_traitsILi64ELi64ELi128ELi8ELi2ELi4ELi4ELb1ELb0EN7cutlass10bfloat16_tE19Flash_kernel_traitsILi64ELi64ELi128ELi8ES3_EEEEvNS_16Flash_bwd_paramsEi)
        /*0530*/ 	.word	0x00000000


	//----- nvinfo : EIATTR_MIN_STACK_SIZE
	.align		4
.L_232:
        /*0534*/ 	.byte	0x04, 0x12
        /*0536*/ 	.short	(.L_234 - .L_233)
	.align		4
.L_233:
        /*0538*/ 	.word	index@(_ZN5flash44flash_bwd_dq_dk_dv_loop_seqk_parallel_kernelI23Flash_bwd_kernel_traitsILi64ELi64ELi128ELi8ELi2ELi4ELi4ELb1ELb0EN7cutlass10bfloat16_tE19Flash_kernel_traitsILi64ELi64ELi128ELi8ES3_EELb1ELb0ELb0ELb0ELb0ELb1ELb0EEEvNS_16Flash_bwd_paramsE)
        /*053c*/ 	.word	0x00000000


	//----- nvinfo : EIATTR_MIN_STACK_SIZE
	.align		4
.L_234:
        /*0540*/ 	.byte	0x04, 0x12
        /*0542*/ 	.short	(.L_236 - .L_235)
	.align		4
.L_235:
        /*0544*/ 	.word	index@(_ZN5flash44flash_bwd_dq_dk_dv_loop_seqk_parallel_kernelI23Flash_bwd_kernel_traitsILi64ELi64ELi128ELi8ELi2ELi4ELi4ELb1ELb0EN7cutlass10bfloat16_tE19Flash_kernel_traitsILi64ELi64ELi128ELi8ES3_EELb0ELb0ELb0ELb0ELb0ELb1ELb1EEEvNS_16Flash_bwd_paramsE)
        /*0548*/ 	.word	0x00000000


	//----- nvinfo : EIATTR_MIN_STACK_SIZE
	.align		4
.L_236:
        /*054c*/ 	.byte	0x04, 0x12
        /*054e*/ 	.short	(.L_238 - .L_237)
	.align		4
.L_237:
        /*0550*/ 	.word	index@(_ZN5flash44flash_bwd_dq_dk_dv_loop_seqk_parallel_kernelI23Flash_bwd_kernel_traitsILi64ELi64ELi128ELi8ELi2ELi4ELi4ELb1ELb0EN7cutlass10bfloat16_tE19Flash_kernel_traitsILi64ELi64ELi128ELi8ES3_EELb1ELb0ELb0ELb0ELb0ELb0ELb0EEEvNS_16Flash_bwd_paramsE)
        /*0554*/ 	.word	0x00000000


	//----- nvinfo : EIATTR_MIN_STACK_SIZE
	.align		4
.L_238:
        /*0558*/ 	.byte	0x04, 0x12
        /*055a*/ 	.short	(.L_240 - .L_239)
	.align		4
.L_239:
        /*055c*/ 	.word	index@(_ZN5flash44flash_bwd_dq_dk_dv_loop_seqk_parallel_kernelI23Flash_bwd_kernel_traitsILi64ELi64ELi128ELi8ELi2ELi4ELi4ELb1ELb0EN7cutlass10bfloat16_tE19Flash_kernel_traitsILi64ELi64ELi128ELi8ES3_EELb0ELb0ELb0ELb0ELb0ELb0ELb1EEEvNS_16Flash_bwd_paramsE)
        /*0560*/ 	.word	0x00000000


	//----- nvinfo : EIATTR_MIN_STACK_SIZE
	.align		4
.L_240:
        /*0564*/ 	.byte	0x04, 0x12
        /*0566*/ 	.short	(.L_242 - .L_241)
	.align		4
.L_241:
        /*0568*/ 	.word	index@(_ZN5flash44flash_bwd_dq_dk_dv_loop_seqk_parallel_kernelI23Flash_bwd_kernel_traitsILi64ELi64ELi128ELi8ELi2ELi4ELi4ELb1ELb0EN7cutlass10bfloat16_tE19Flash_kernel_traitsILi64ELi64ELi128ELi8ES3_EELb1ELb0ELb1ELb0ELb0ELb0ELb0EEEvNS_16Flash_bwd_paramsE)
        /*056c*/ 	.word	0x00000000


	//----- nvinfo : EIATTR_MIN_STACK_SIZE
	.align		4
.L_242:
        /*0570*/ 	.byte	0x04, 0x12
        /*0572*/ 	.short	(.L_244 - .L_243)
	.align		4
.L_243:
        /*0574*/ 	.word	index@(_ZN5flash44flash_bwd_dq_dk_dv_loop_seqk_parallel_kernelI23Flash_bwd_kernel_traitsILi64ELi64ELi128ELi8ELi2ELi4ELi4ELb1ELb0EN7cutlass10bfloat16_tE19Flash_kernel_traitsILi64ELi64ELi128ELi8ES3_EELb0ELb0ELb1ELb0ELb0ELb0ELb1EEEvNS_16Flash_bwd_paramsE)
        /*0578*/ 	.word	0x00000000


	//----- nvinfo : EIATTR_MIN_STACK_SIZE
	.align		4
.L_244:
        /*057c*/ 	.byte	0x04, 0x12
        /*057e*/ 	.short	(.L_246 - .L_245)
	.align		4
.L_245:
        /*0580*/ 	.word	index@(_ZN5flash44flash_bwd_dq_dk_dv_loop_seqk_parallel_kernelI23Flash_bwd_kernel_traitsILi64ELi64ELi128ELi8ELi2ELi4ELi4ELb1ELb0EN7cutlass10bfloat16_tE19Flash_kernel_traitsILi64ELi64ELi128ELi8ES3_EELb1ELb0ELb0ELb0ELb1ELb1ELb0EEEvNS_16Flash_bwd_paramsE)
        /*0584*/ 	.word	0x00000000


	//----- nvinfo : EIATTR_MIN_STACK_SIZE
	.align		4
.L_246:
        /*0588*/ 	.byte	0x04, 0x12
        /*058a*/ 	.short	(.L_248 - .L_247)
	.align		4
.L_247:
        /*058c*/ 	.word	index@(_ZN5flash44flash_bwd_dq_dk_dv_loop_seqk_parallel_kernelI23Flash_bwd_kernel_traitsILi64ELi64ELi128ELi8ELi2ELi4ELi4ELb1ELb0EN7cutlass10bfloat16_tE19Flash_kernel_traitsILi64ELi64ELi128ELi8ES3_EELb0ELb0ELb0ELb0ELb1ELb1ELb1EEEvNS_16Flash_bwd_paramsE)
        /*0590*/ 	.word	0x00000000


	//----- nvinfo : EIATTR_MIN_STACK_SIZE
	.align		4
.L_248:
        /*0594*/ 	.byte	0x04, 0x12
        /*0596*/ 	.short	(.L_250 - .L_249)
	.align		4
.L_249:
        /*0598*/ 	.word	index@(_ZN5flash44flash_bwd_dq_dk_dv_loop_seqk_parallel_kernelI23Flash_bwd_kernel_traitsILi64ELi64ELi128ELi8ELi2ELi4ELi4ELb1ELb0EN7cutlass10bfloat16_tE19Flash_kernel_traitsILi64ELi64ELi128ELi8ES3_EELb1ELb0ELb0ELb1ELb0ELb0ELb0EEEvNS_16Flash_bwd_paramsE)
        /*059c*/ 	.word	0x00000000


	//----- nvinfo : EIATTR_MIN_STACK_SIZE
	.align		4
.L_250:
        /*05a0*/ 	.byte	0x04, 0x12
        /*05a2*/ 	.short	(.L_252 - .L_251)
	.align		4
.L_251:
        /*05a4*/ 	.word	index@(_ZN5flash44flash_bwd_dq_dk_dv_loop_seqk_parallel_kernelI23Flash_bwd_kernel_traitsILi64ELi64ELi128ELi8ELi2ELi4ELi4ELb1ELb0EN7cutlass10bfloat16_tE19Flash_kernel_traitsILi64ELi64ELi128ELi8ES3_EELb0ELb0ELb0ELb1ELb0ELb0ELb1EEEvNS_16Flash_bwd_paramsE)
        /*05a8*/ 	.word	0x00000008


	//----- nvinfo : EIATTR_MIN_STACK_SIZE
	.align		4
.L_252:
        /*05ac*/ 	.byte	0x04, 0x12
        /*05ae*/ 	.short	(.L_254 - .L_253)
	.align		4
.L_253:
        /*05b0*/ 	.word	index@(_ZN5flash44flash_bwd_dq_dk_dv_loop_seqk_parallel_kernelI23Flash_bwd_kernel_traitsILi64ELi64ELi128ELi8ELi2ELi4ELi4ELb1ELb0EN7cutlass10bfloat16_tE19Flash_kernel_traitsILi64ELi64ELi128ELi8ES3_EELb1ELb0ELb1ELb0ELb0ELb1ELb0EEEvNS_16Flash_bwd_paramsE)
        /*05b4*/ 	.word	0x00000000


	//----- nvinfo : EIATTR_MIN_STACK_SIZE
	.align		4
.L_254:
        /*05b8*/ 	.byte	0x04, 0x12
        /*05ba*/ 	.short	(.L_256 - .L_255)
	.align		4
.L_255:
        /*05bc*/ 	.word	index@(_ZN5flash44flash_bwd_dq_dk_dv_loop_seqk_parallel_kernelI23Flash_bwd_kernel_traitsILi64ELi64ELi128ELi8ELi2ELi4ELi4ELb1ELb0EN7cutlass10bfloat16_tE19Flash_kernel_traitsILi64ELi64ELi128ELi8ES3_EELb0ELb0ELb1ELb0ELb0ELb1ELb1EEEvNS_16Flash_bwd_paramsE)
        /*05c0*/ 	.word	0x00000000


	//----- nvinfo : EIATTR_MIN_STACK_SIZE
	.align		4
.L_256:
        /*05c4*/ 	.byte	0x04, 0x12
        /*05c6*/ 	.short	(.L_258 - .L_257)
	.align		4
.L_257:
        /*05c8*/ 	.word	index@(_ZN5flash44flash_bwd_dq_dk_dv_loop_seqk_parallel_kernelI23Flash_bwd_kernel_traitsILi64ELi64ELi128ELi8ELi2ELi4ELi4ELb1ELb0EN7cutlass10bfloat16_tE19Flash_kernel_traitsILi64ELi64ELi128ELi8ES3_EELb1ELb0ELb1ELb1ELb0ELb0ELb0EEEvNS_16Flash_bwd_paramsE)
        /*05cc*/ 	.word	0x00000000


	//----- nvinfo : EIATTR_MIN_STACK_SIZE
	.align		4
.L_258:
        /*05d0*/ 	.byte	0x04, 0x12
        /*05d2*/ 	.short	(.L_260 - .L_259)
	.align		4
.L_259:
        /*05d4*/ 	.word	index@(_ZN5flash44flash_bwd_dq_dk_dv_loop_seqk_parallel_kernelI23Flash_bwd_kernel_traitsILi64ELi64ELi128ELi8ELi2ELi4ELi4ELb1ELb0EN7cutlass10bfloat16_tE19Flash_kernel_traitsILi64ELi64ELi128ELi8ES3_EELb0ELb0ELb1ELb1ELb0ELb0ELb1EEEvNS_16Flash_bwd_paramsE)
        /*05d8*/ 	.word	0x00000000


	//----- nvinfo : EIATTR_MIN_STACK_SIZE
	.align		4
.L_260:
        /*05dc*/ 	.byte	0x04, 0x12
        /*05de*/ 	.short	(.L_262 - .L_261)
	.align		4
.L_261:
        /*05e0*/ 	.word	index@(_ZN5flash25flash_bwd_dot_do_o_kernelILb0E23Flash_bwd_kernel_traitsILi64ELi64ELi128ELi8ELi2ELi4ELi4ELb1ELb0EN7cutlass10bfloat16_tE19Flash_kernel_traitsILi64ELi64ELi128ELi8ES3_EEEEvNS_16Flash_bwd_paramsE)
        /*05e4*/ 	.word	0x00000000


	//----- nvinfo : EIATTR_MIN_STACK_SIZE
	.align		4
.L_262:
        /*05e8*/ 	.byte	0x04, 0x12
        /*05ea*/ 	.short	(.L_264 - .L_263)
	.align		4
.L_263:
        /*05ec*/ 	.word	index@(_ZN5flash25flash_bwd_dot_do_o_kernelILb1E23Flash_bwd_kernel_traitsILi64ELi64ELi128ELi8ELi2ELi4ELi4ELb1ELb0EN7cutlass10bfloat16_tE19Flash_kernel_traitsILi64ELi64ELi128ELi8ES3_EEEEvNS_16Flash_bwd_paramsE)
        /*05f0*/ 	.word	0x00000000


	//----- nvinfo : EIATTR_MIN_STACK_SIZE
	.align		4
.L_264:
        /*05f4*/ 	.byte	0x04, 0x12
        /*05f6*/ 	.short	(.L_266 - .L_265)
	.align		4
.L_265:
        /*05f8*/ 	.word	index@(_ZN5flash27flash_bwd_convert_dq_kernelI23Flash_bwd_kernel_traitsILi64ELi128ELi128ELi8ELi4ELi4ELi4ELb0ELb0EN7cutlass10bfloat16_tE19Flash_kernel_traitsILi64ELi128ELi128ELi8ES3_EEEEvNS_16Flash_bwd_paramsEi)
        /*05fc*/ 	.word	0x00000000


	//----- nvinfo : EIATTR_MIN_STACK_SIZE
	.align		4
.L_266:
        /*0600*/ 	.byte	0x04, 0x12
        /*0602*/ 	.short	(.L_268 - .L_267)
	.align		4
.L_267:
        /*0604*/ 	.word	index@(_ZN5flash44flash_bwd_dq_dk_dv_loop_seqk_parallel_kernelI23Flash_bwd_kernel_traitsILi64ELi128ELi128ELi8ELi4ELi4ELi4ELb0ELb0EN7cutlass10bfloat16_tE19Flash_kernel_traitsILi64ELi128ELi128ELi8ES3_EELb1ELb0ELb0ELb0ELb0ELb1ELb0EEEvNS_16Flash_bwd_paramsE)
        /*0608*/ 	.word	0x00000018


	//----- nvinfo : EIATTR_MIN_STACK_SIZE
	.align		4
.L_268:
        /*060c*/ 	.byte	0x04, 0x12
        /*060e*/ 	.short	(.L_270 - .L_269)
	.align		4
.L_269:
        /*0610*/ 	.word	index@(_ZN5flash44flash_bwd_dq_dk_dv_loop_seqk_parallel_kernelI23Flash_bwd_kernel_traitsILi64ELi128ELi128ELi8ELi4ELi4ELi4ELb0ELb0EN7cutlass10bfloat16_tE19Flash_kernel_traitsILi64ELi128ELi128ELi8ES3_EELb0ELb0ELb0ELb0ELb0ELb1ELb1EEEvNS_16Flash_bwd_paramsE)
        /*0614*/ 	.word	0x000000e8


	//----- nvinfo : EIATTR_MIN_STACK_SIZE
	.align		4
.L_270:
        /*0618*/ 	.byte	0x04, 0x12
        /*061a*/ 	.short	(.L_272 - .L_271)
	.align		4
.L_271:
        /*061c*/ 	.word	index@(_ZN5flash44flash_bwd_dq_dk_dv_loop_seqk_parallel_kernelI23Flash_bwd_kernel_traitsILi64ELi128ELi128ELi8ELi4ELi4ELi4ELb0ELb0EN7cutlass10bfloat16_tE19Flash_kernel_traitsILi64ELi128ELi128ELi8ES3_EELb1ELb0ELb0ELb0ELb0ELb0ELb0EEEvNS_16Flash_bwd_paramsE)
        /*0620*/ 	.word	0x00000028


	//----- nvinfo : EIATTR_MIN_STACK_SIZE
	.align		4
.L_272:
        /*0624*/ 	.byte	0x04, 0x12
        /*0626*/ 	.short	(.L_274 - .L_273)
	.align		4
.L_273:
        /*0628*/ 	.word	index@(_ZN5flash44flash_bwd_dq_dk_dv_loop_seqk_parallel_kernelI23Flash_bwd_kernel_traitsILi64ELi128ELi128ELi8ELi4ELi4ELi4ELb0ELb0EN7cutlass10bfloat16_tE19Flash_kernel_traitsILi64ELi128ELi128ELi8ES3_EELb0ELb0ELb0ELb0ELb0ELb0ELb1EEEvNS_16Flash_bwd_paramsE)
        /*062c*/ 	.word	0x000000f0


	//----- nvinfo : EIATTR_MIN_STACK_SIZE
	.align		4
.L_274:
        /*0630*/ 	.byte	0x04, 0x12
        /*0632*/ 	.short	(.L_276 - .L_275)
	.align		4
.L_275:
        /*0634*/ 	.word	index@(_ZN5flash44flash_bwd_dq_dk_dv_loop_seqk_parallel_kernelI23Flash_bwd_kernel_traitsILi64ELi128ELi128ELi8ELi4ELi4ELi4ELb0ELb0EN7cutlass10bfloat16_tE19Flash_kernel_traitsILi64ELi128ELi128ELi8ES3_EELb1ELb0ELb1ELb0ELb0ELb0ELb0EEEvNS_16Flash_bwd_paramsE)
        /*0638*/ 	.word	0x00000010


	//----- nvinfo : EIATTR_MIN_STACK_SIZE
	.align		4
.L_276:
        /*063c*/ 	.byte	0x04, 0x12
        /*063e*/ 	.short	(.L_278 - .L_277)
	.align		4
.L_277:
        /*0640*/ 	.word	index@(_ZN5flash44flash_bwd_dq_dk_dv_loop_seqk_parallel_kernelI23Flash_bwd_kernel_traitsILi64ELi128ELi128ELi8ELi4ELi4ELi4ELb0ELb0EN7cutlass10bfloat16_tE19Flash_kernel_traitsILi64ELi128ELi128ELi8ES3_EELb0ELb0ELb1ELb0ELb0ELb0ELb1EEEvNS_16Flash_bwd_paramsE)
        /*0644*/ 	.word	0x000000f0


	//----- nvinfo : EIATTR_MIN_STACK_SIZE
	.align		4
.L_278:
        /*0648*/ 	.byte	0x04, 0x12
        /*064a*/ 	.short	(.L_280 - .L_279)
	.align		4
.L_279:
        /*064c*/ 	.word	index@(_ZN5flash44flash_bwd_dq_dk_dv_loop_seqk_parallel_kernelI23Flash_bwd_kernel_traitsILi64ELi128ELi128ELi8ELi4ELi4ELi4ELb0ELb0EN7cutlass10bfloat16_tE19Flash_kernel_traitsILi64ELi128ELi128ELi8ES3_EELb1ELb0ELb0ELb0ELb1ELb1ELb0EEEvNS_16Flash_bwd_paramsE)
        /*0650*/ 	.word	0x00000028


	//----- nvinfo : EIATTR_MIN_STACK_SIZE
	.align		4
.L_280:
        /*0654*/ 	.byte	0x04, 0x12
        /*0656*/ 	.short	(.L_282 - .L_281)
	.align		4
.L_281:
        /*0658*/ 	.word	index@(_ZN5flash44flash_bwd_dq_dk_dv_loop_seqk_parallel_kernelI23Flash_bwd_kernel_traitsILi64ELi128ELi128ELi8ELi4ELi4ELi4ELb0ELb0EN7cutlass10bfloat16_tE19Flash_kernel_traitsILi64ELi128ELi128ELi8ES3_EELb0ELb0ELb0ELb0ELb1ELb1ELb1EEEvNS_16Flash_bwd_paramsE)
        /*065c*/ 	.word	0x000000e0


	//----- nvinfo : EIATTR_MIN_STACK_SIZE
	.align		4
.L_282:
        /*0660*/ 	.byte	0x04, 0x12
        /*0662*/ 	.short	(.L_284 - .L_283)
	.align		4
.L_283:
        /*0664*/ 	.word	index@(_ZN5flash44flash_bwd_dq_dk_dv_loop_seqk_parallel_kernelI23Flash_bwd_kernel_traitsILi64ELi128ELi128ELi8ELi4ELi4ELi4ELb0ELb0EN7cutlass10bfloat16_tE19Flash_kernel_traitsILi64ELi128ELi128ELi8ES3_EELb1ELb0ELb0ELb1ELb0ELb0ELb0EEEvNS_16Flash_bwd_paramsE)
        /*0668*/ 	.word	0x00000028


	//----- nvinfo : EIATTR_MIN_STACK_SIZE
	.align		4
.L_284:
        /*066c*/ 	.byte	0x04, 0x12
        /*066e*/ 	.short	(.L_286 - .L_285)
	.align		4
.L_285:
        /*0670*/ 	.word	index@(_ZN5flash44flash_bwd_dq_dk_dv_loop_seqk_parallel_kernelI23Flash_bwd_kernel_traitsILi64ELi128ELi128ELi8ELi4ELi4ELi4ELb0ELb0EN7cutlass10bfloat16_tE19Flash_kernel_traitsILi64ELi128ELi128ELi8ES3_EELb0ELb0ELb0ELb1ELb0ELb0ELb1EEEvNS_16Flash_bwd_paramsE)
        /*0674*/ 	.word	0x000000f0


	//----- nvinfo : EIATTR_MIN_STACK_SIZE
	.align		4
.L_286:
        /*0678*/ 	.byte	0x04, 0x12
        /*067a*/ 	.short	(.L_288 - .L_287)
	.align		4
.L_287:
        /*067c*/ 	.word	index@(_ZN5flash44flash_bwd_dq_dk_dv_loop_seqk_parallel_kernelI23Flash_bwd_kernel_traitsILi64ELi128ELi128ELi8ELi4ELi4ELi4ELb0ELb0EN7cutlass10bfloat16_tE19Flash_kernel_traitsILi64ELi128ELi128ELi8ES3_EELb1ELb0ELb1ELb0ELb0ELb1ELb0EEEvNS_16Flash_bwd_paramsE)
        /*0680*/ 	.word	0x00000010


	//----- nvinfo : EIATTR_MIN_STACK_SIZE
	.align		4
.L_288:
        /*0684*/ 	.byte	0x04, 0x12
        /*0686*/ 	.short	(.L_290 - .L_289)
	.align		4
.L_289:
        /*0688*/ 	.word	index@(_ZN5flash44flash_bwd_dq_dk_dv_loop_seqk_parallel_kernelI23Flash_bwd_kernel_traitsILi64ELi128ELi128ELi8ELi4ELi4ELi4ELb0ELb0EN7cutlass10bfloat16_tE19Flash_kernel_traitsILi64ELi128ELi128ELi8ES3_EELb0ELb0ELb1ELb0ELb0ELb1ELb1EEEvNS_16Flash_bwd_paramsE)
        /*068c*/ 	.word	0x000000f0


	//----- nvinfo : EIATTR_MIN_STACK_SIZE
	.align		4
.L_290:
        /*0690*/ 	.byte	0x04, 0x12
        /*0692*/ 	.short	(.L_292 - .L_291)
	.align		4
.L_291:
        /*0694*/ 	.word	index@(_ZN5flash44flash_bwd_dq_dk_dv_loop_seqk_parallel_kernelI23Flash_bwd_kernel_traitsILi64ELi128ELi128ELi8ELi4ELi4ELi4ELb0ELb0EN7cutlass10bfloat16_tE19Flash_kernel_traitsILi64ELi128ELi128ELi8ES3_EELb1ELb0ELb1ELb1ELb0ELb0ELb0EEEvNS_16Flash_bwd_paramsE)
        /*0698*/ 	.word	0x00000000


	//----- nvinfo : EIATTR_MIN_STACK_SIZE
	.align		4
.L_292:
        /*069c*/ 	.byte	0x04, 0x12
        /*069e*/ 	.short	(.L_294 - .L_293)
	.align		4
.L_293:
        /*06a0*/ 	.word	index@(_ZN5flash44flash_bwd_dq_dk_dv_loop_seqk_parallel_kernelI23Flash_bwd_kernel_traitsILi64ELi128ELi128ELi8ELi4ELi4ELi4ELb0ELb0EN7cutlass10bfloat16_tE19Flash_kernel_traitsILi64ELi128ELi128ELi8ES3_EELb0ELb0ELb1ELb1ELb0ELb0ELb1EEEvNS_16Flash_bwd_paramsE)
        /*06a4*/ 	.word	0x000000f0


	//----- nvinfo : EIATTR_MIN_STACK_SIZE
	.align		4
.L_294:
        /*06a8*/ 	.byte	0x04, 0x12
        /*06aa*/ 	.short	(.L_296 - .L_295)
	.align		4
.L_295:
        /*06ac*/ 	.word	index@(_ZN5flash25flash_bwd_dot_do_o_kernelILb0E23Flash_bwd_kernel_traitsILi64ELi128ELi128ELi8ELi4ELi4ELi4ELb0ELb0EN7cutlass10bfloat16_tE19Flash_kernel_traitsILi64ELi128ELi128ELi8ES3_EEEEvNS_16Flash_bwd_paramsE)
        /*06b0*/ 	.word	0x00000000


	//----- nvinfo : EIATTR_MIN_STACK_SIZE
	.align		4
.L_296:
        /*06b4*/ 	.byte	0x04, 0x12
        /*06b6*/ 	.short	(.L_298 - .L_297)
	.align		4
.L_297:
        /*06b8*/ 	.word	index@(_ZN5flash25flash_bwd_dot_do_o_kernelILb1E23Flash_bwd_kernel_traitsILi64ELi128ELi128ELi8ELi4ELi4ELi4ELb0ELb0EN7cutlass10bfloat16_tE19Flash_kernel_traitsILi64ELi128ELi128ELi8ES3_EEEEvNS_16Flash_bwd_paramsE)
        /*06bc*/ 	.word	0x00000000
.L_298:


//--------------------- .nv.compat                --------------------------
	.section	.nv.compat,"",@"SHT_CUDA_COMPAT_INFO"
	.align	4
        /*0000*/ 	.byte	0x02, 0x09, 0x01, 0x00, 0x02, 0x02, 0x01, 0x00, 0x02, 0x05, 0x05, 0x00, 0x03, 0x07, 0x01, 0x01
        /*0010*/ 	.byte	0x02, 0x03, 0x00, 0x00, 0x02, 0x06, 0x01, 0x00, 0x04, 0x0b, 0x08, 0x00, 0x01, 0x00, 0x00, 0x00
        /*0020*/ 	.byte	0x00, 0x00, 0x00, 0x00


//--------------------- .nv.info._ZN5flash44flash_bwd_dq_dk_dv_loop_seqk_parallel_kernelI23Flash_bwd_kernel_traitsILi64ELi64ELi128ELi8ELi2ELi4ELi4ELb1ELb0EN7cutlass10bfloat16_tE19Flash_kernel_traitsILi64ELi64ELi128ELi8ES3_EELb0ELb0ELb0ELb0ELb0ELb1ELb0EEEvNS_16Flash_bwd_paramsE --------------------------
	.section	.nv.info._ZN5flash44flash_bwd_dq_dk_dv_loop_seqk_parallel_kernelI23Flash_bwd_kernel_traitsILi64ELi64ELi128ELi8ELi2ELi4ELi4ELb1ELb0EN7cutlass10bfloat16_tE19Flash_kernel_traitsILi64ELi64ELi128ELi8ES3_EELb0ELb0ELb0ELb0ELb0ELb1ELb0EEEvNS_16Flash_bwd_paramsE,"",@"SHT_CUDA_INFO"
	.sectionflags	@""
	.align	4


	//----- nvinfo : EIATTR_CUDA_API_VERSION
	.align		4
        /*0000*/ 	.byte	0x04, 0x37
        /*0002*/ 	.short	(.L_300 - .L_299)
.L_299:
        /*0004*/ 	.word	0x00000082


	//----- nvinfo : EIATTR_KPARAM_INFO
	.align		4
.L_300:
        /*0008*/ 	.byte	0x04, 0x17
        /*000a*/ 	.short	(.L_302 - .L_301)
.L_301:
        /*000c*/ 	.word	0x00000000
        /*0010*/ 	.short	0x0000
        /*0012*/ 	.short	0x0000
        /*0014*/ 	.byte	0x00, 0xf0, 0x01, 0x0a


	//----- nvinfo : EIATTR_SPARSE_MMA_MASK
	.align		4
.L_302:
        /*0018*/ 	.byte	0x03, 0x50
        /*001a*/ 	.short	0x0000


	//----- nvinfo : EIATTR_MAXREG_COUNT
	.align		4
        /*001c*/ 	.byte	0x03, 0x1b
        /*001e*/ 	.short	0x00ff


	//----- nvinfo : EIATTR_NUM_BARRIERS
	.align		4
        /*0020*/ 	.byte	0x02, 0x4c
        /*0022*/ 	.byte	0x01
	.zero		1


	//----- nvinfo : EIATTR_MERCURY_ISA_VERSION
	.align		4
        /*0024*/ 	.byte	0x03, 0x5f
        /*0026*/ 	.short	0x0101


	//----- nvinfo : EIATTR_VRC_CTA_INIT_COUNT
	.align		4
        /*0028*/ 	.byte	0x02, 0x4a
	.zero		1
	.zero		1


	//----- nvinfo : EIATTR_EXIT_INSTR_OFFSETS
	.align		4
        /*002c*/ 	.byte	0x04, 0x1c
        /*002e*/ 	.short	(.L_304 - .L_303)


	//   ....[0]....
.L_303:
        /*0030*/ 	.word	0x00000080


	//   ....[1]....
        /*0034*/ 	.word	0x00006660


	//----- nvinfo : EIATTR_CRS_STACK_SIZE
	.align		4
.L_304:
        /*0038*/ 	.byte	0x04, 0x1e
        /*003a*/ 	.short	(.L_306 - .L_305)
.L_305:
        /*003c*/ 	.word	0x00000000


	//----- nvinfo : EIATTR_CBANK_PARAM_SIZE
	.align		4
.L_306:
        /*0040*/ 	.byte	0x03, 0x19
        /*0042*/ 	.short	0x0280


	//----- nvinfo : EIATTR_PARAM_CBANK
	.align		4
        /*0044*/ 	.byte	0x04, 0x0a
        /*0046*/ 	.short	(.L_308 - .L_307)
	.align		4
.L_307:
        /*0048*/ 	.word	index@(.nv.constant0._ZN5flash44flash_bwd_dq_dk_dv_loop_seqk_parallel_kernelI23Flash_bwd_kernel_traitsILi64ELi64ELi128ELi8ELi2ELi4ELi4ELb1ELb0EN7cutlass10bfloat16_tE19Flash_kernel_traitsILi64ELi64ELi128ELi8ES3_EELb0ELb0ELb0ELb0ELb0ELb1ELb0EEEvNS_16Flash_bwd_paramsE)
        /*004c*/ 	.short	0x0380
        /*004e*/ 	.short	0x0280


	//----- nvinfo : EIATTR_SW_WAR
	.align		4
.L_308:
        /*0050*/ 	.byte	0x04, 0x36
        /*0052*/ 	.short	(.L_310 - .L_309)
.L_309:
        /*0054*/ 	.word	0x00000008
.L_310:


//--------------------- .nv.info._ZN5flash44flash_bwd_dq_dk_dv_loop_seqk_parallel_kernelI23Flash_bwd_kernel_traitsILi64ELi64ELi128ELi8ELi2ELi4ELi4ELb1ELb0EN7cutlass10bfloat16_tE19Flash_kernel_traitsILi64ELi64ELi128ELi8ES3_EELb0ELb0ELb0ELb0ELb0ELb0ELb0EEEvNS_16Flash_bwd_paramsE --------------------------
	.section	.nv.info._ZN5flash44flash_bwd_dq_dk_dv_loop_seqk_parallel_kernelI23Flash_bwd_kernel_traitsILi64ELi64ELi128ELi8ELi2ELi4ELi4ELb1ELb0EN7cutlass10bfloat16_tE19Flash_kernel_traitsILi64ELi64ELi128ELi8ES3_EELb0ELb0ELb0ELb0ELb0ELb0ELb0EEEvNS_16Flash_bwd_paramsE,"",@"SHT_CUDA_INFO"
	.sectionflags	@""
	.align	4


	//----- nvinfo : EIATTR_CUDA_API_VERSION
	.align		4
        /*0000*/ 	.byte	0x04, 0x37
        /*0002*/ 	.short	(.L_312 - .L_311)
.L_311:
        /*0004*/ 	.word	0x00000082


	//----- nvinfo : EIATTR_KPARAM_INFO
	.align		4
.L_312:
        /*0008*/ 	.byte	0x04, 0x17
        /*000a*/ 	.short	(.L_314 - .L_313)
.L_313:
        /*000c*/ 	.word	0x00000000
        /*0010*/ 	.short	0x0000
        /*0012*/ 	.short	0x0000
        /*0014*/ 	.byte	0x00, 0xf0, 0x01, 0x0a


	//----- nvinfo : EIATTR_SPARSE_MMA_MASK
	.align		4
.L_314:
        /*0018*/ 	.byte	0x03, 0x50
        /*001a*/ 	.short	0x0000


	//----- nvinfo : EIATTR_MAXREG_COUNT
	.align		4
        /*001c*/ 	.byte	0x03, 0x1b
        /*001e*/ 	.short	0x00ff


	//----- nvinfo : EIATTR_NUM_BARRIERS
	.align		4
        /*0020*/ 	.byte	0x02, 0x4c
        /*0022*/ 	.byte	0x01
	.zero		1


	//----- nvinfo : EIATTR_MERCURY_ISA_VERSION
	.align		4
        /*0024*/ 	.byte	0x03, 0x5f
        /*0026*/ 	.short	0x0101


	//----- nvinfo : EIATTR_VRC_CTA_INIT_COUNT
	.align		4
        /*0028*/ 	.byte	0x02, 0x4a
	.zero		1
	.zero		1


	//----- nvinfo : EIATTR_EXIT_INSTR_OFFSETS
	.align		4
        /*002c*/ 	.byte	0x04, 0x1c
        /*002e*/ 	.short	(.L_316 - .L_315)


	//   ....[0]....
.L_315:
        /*0030*/ 	.word	0x00000080


	//   ....[1]....
        /*0034*/ 	.word	0x00006e50


	//----- nvinfo : EIATTR_CRS_STACK_SIZE
	.align		4
.L_316:
        /*0038*/ 	.byte	0x04, 0x1e
        /*003a*/ 	.short	(.L_318 - .L_317)
.L_317:
        /*003c*/ 	.word	0x00000000


	//----- nvinfo : EIATTR_CBANK_PARAM_SIZE
	.align		4
.L_318:
        /*0040*/ 	.byte	0x03, 0x19
        /*0042*/ 	.short	0x0280


	//----- nvinfo : EIATTR_PARAM_CBANK
	.align		4
        /*0044*/ 	.byte	0x04, 0x0a
        /*0046*/ 	.short	(.L_320 - .L_319)
	.align		4
.L_319:
        /*0048*/ 	.word	index@(.nv.constant0._ZN5flash44flash_bwd_dq_dk_dv_loop_seqk_parallel_kernelI23Flash_bwd_kernel_traitsILi64ELi64ELi128ELi8ELi2ELi4ELi4ELb1ELb0EN7cutlass10bfloat16_tE19Flash_kernel_traitsILi64ELi64ELi128ELi8ES3_EELb0ELb0ELb0ELb0ELb0ELb0ELb0EEEvNS_16Flash_bwd_paramsE)
        /*004c*/ 	.short	0x0380
        /*004e*/ 	.short	0x0280


	//----- nvinfo : EIATTR_SW_WAR
	.align		4
.L_320:
        /*0050*/ 	.byte	0x04, 0x36
        /*0052*/ 	.short	(.L_322 - .L_321)
.L_321:
        /*0054*/ 	.word	0x00000008
.L_322:


//--------------------- .nv.info._ZN5flash44flash_bwd_dq_dk_dv_loop_seqk_parallel_kernelI23Flash_bwd_kernel_traitsILi64ELi64ELi128ELi8ELi2ELi4ELi4ELb1ELb0EN7cutlass10bfloat16_tE19Flash_kernel_traitsILi64ELi64ELi128ELi8ES3_EELb0ELb0ELb1ELb0ELb0ELb0ELb0EEEvNS_16Flash_bwd_paramsE --------------------------
	.section	.nv.info._ZN5flash44flash_bwd_dq_dk_dv_loop_seqk_parallel_kernelI23Flash_bwd_kernel_traitsILi64ELi64ELi128ELi8ELi2ELi4ELi4ELb1ELb0EN7cutlass10bfloat16_tE19Flash_kernel_traitsILi64ELi64ELi128ELi8ES3_EELb0ELb0ELb1ELb0ELb0ELb0ELb0EEEvNS_16Flash_bwd_paramsE,"",@"SHT_CUDA_INFO"
	.sectionflags	@""
	.align	4


	//----- nvinfo : EIATTR_CUDA_API_VERSION
	.align		4
        /*0000*/ 	.byte	0x04, 0x37
        /*0002*/ 	.short	(.L_324 - .L_323)
.L_323:
        /*0004*/ 	.word	0x00000082


	//----- nvinfo : EIATTR_KPARAM_INFO
	.align		4
.L_324:
        /*0008*/ 	.byte	0x04, 0x17
        /*000a*/ 	.short	(.L_326 - .L_325)
.L_325:
        /*000c*/ 	.word	0x00000000
        /*0010*/ 	.short	0x0000
        /*0012*/ 	.short	0x0000
        /*0014*/ 	.byte	0x00, 0xf0, 0x01, 0x0a


	//----- nvinfo : EIATTR_SPARSE_MMA_MASK
	.align		4
.L_326:
        /*0018*/ 	.byte	0x03, 0x50
        /*001a*/ 	.short	0x0000


	//----- nvinfo : EIATTR_MAXREG_COUNT
	.align		4
        /*001c*/ 	.byte	0x03, 0x1b
        /*001e*/ 	.short	0x00ff


	//----- nvinfo : EIATTR_NUM_BARRIERS
	.align		4
        /*0020*/ 	.byte	0x02, 0x4c
        /*0022*/ 	.byte	0x01
	.zero		1


	//----- nvinfo : EIATTR_MERCURY_ISA_VERSION
	.align		4
        /*0024*/ 	.byte	0x03, 0x5f
        /*0026*/ 	.short	0x0101


	//----- nvinfo : EIATTR_VRC_CTA_INIT_COUNT
	.align		4
        /*0028*/ 	.byte	0x02, 0x4a
	.zero		1
	.zero		1


	//----- nvinfo : EIATTR_EXIT_INSTR_OFFSETS
	.align		4
        /*002c*/ 	.byte	0x04, 0x1c
        /*002e*/ 	.short	(.L_328 - .L_327)


	//   ....[0]....
.L_327:
        /*0030*/ 	.word	0x00000080


	//   ....[1]....
        /*0034*/ 	.word	0x000077c0


	//----- nvinfo : EIATTR_CRS_STACK_SIZE
	.align		4
.L_328:
        /*0038*/ 	.byte	0x04, 0x1e
        /*003a*/ 	.short	(.L_330 - .L_329)
.L_329:
        /*003c*/ 	.word	0x00000000


	//----- nvinfo : EIATTR_CBANK_PARAM_SIZE
	.align		4
.L_330:
        /*0040*/ 	.byte	0x03, 0x19
        /*0042*/ 	.short	0x0280


	//----- nvinfo : EIATTR_PARAM_CBANK
	.align		4
        /*0044*/ 	.byte	0x04, 0x0a
        /*0046*/ 	.short	(.L_332 - .L_331)
	.align		4
.L_331:
        /*0048*/ 	.word	index@(.nv.constant0._ZN5flash44flash_bwd_dq_dk_dv_loop_seqk_parallel_kernelI23Flash_bwd_kernel_traitsILi64ELi64ELi128ELi8ELi2ELi4ELi4ELb1ELb0EN7cutlass10bfloat16_tE19Flash_kernel_traitsILi64ELi64ELi128ELi8ES3_EELb0ELb0ELb1ELb0ELb0ELb0ELb0EEEvNS_16Flash_bwd_paramsE)
        /*004c*/ 	.short	0x0380
        /*004e*/ 	.short	0x0280


	//----- nvinfo : EIATTR_SW_WAR
	.align		4
.L_332:
        /*0050*/ 	.byte	0x04, 0x36
        /*0052*/ 	.short	(.L_334 - .L_333)
.L_333:
        /*0054*/ 	.word	0x00000008
.L_334:


//--------------------- .nv.info._ZN5flash44flash_bwd_dq_dk_dv_loop_seqk_parallel_kernelI23Flash_bwd_kernel_traitsILi64ELi64ELi128ELi8ELi2ELi4ELi4ELb1ELb0EN7cutlass10bfloat16_tE19Flash_kernel_traitsILi64ELi64ELi128ELi8ES3_EELb0ELb0ELb0ELb0ELb1ELb1ELb0EEEvNS_16Flash_bwd_paramsE --------------------------
	.section	.nv.info._ZN5flash44flash_bwd_dq_dk_dv_loop_seqk_parallel_kernelI23Flash_bwd_kernel_traitsILi64ELi64ELi128ELi8ELi2ELi4ELi4ELb1ELb0EN7cutlass10bfloat16_tE19Flash_kernel_traitsILi64ELi64ELi128ELi8ES3_EELb0ELb0ELb0ELb0ELb1ELb1ELb0EEEvNS_16Flash_bwd_paramsE,"",@"SHT_CUDA_INFO"
	.sectionflags	@""
	.align	4


	//----- nvinfo : EIATTR_CUDA_API_VERSION
	.align		4
        /*0000*/ 	.byte	0x04, 0x37
        /*0002*/ 	.short	(.L_336 - .L_335)
.L_335:
        /*0004*/ 	.word	0x00000082


	//----- nvinfo : EIATTR_KPARAM_INFO
	.align		4
.L_336:
        /*0008*/ 	.byte	0x04, 0x17
        /*000a*/ 	.short	(.L_338 - .L_337)
.L_337:
        /*000c*/ 	.word	0x00000000
        /*0010*/ 	.short	0x0000
        /*0012*/ 	.short	0x0000
        /*0014*/ 	.byte	0x00, 0xf0, 0x01, 0x0a


	//----- nvinfo : EIATTR_SPARSE_MMA_MASK
	.align		4
.L_338:
        /*0018*/ 	.byte	0x03, 0x50
        /*001a*/ 	.short	0x0000


	//----- nvinfo : EIATTR_MAXREG_COUNT
	.align		4
        /*001c*/ 	.byte	0x03, 0x1b
        /*001e*/ 	.short	0x00ff


	//----- nvinfo : EIATTR_NUM_BARRIERS
	.align		4
        /*0020*/ 	.byte	0x02, 0x4c
        /*0022*/ 	.byte	0x01
	.zero		1


	//----- nvinfo : EIATTR_MERCURY_ISA_VERSION
	.align		4
        /*0024*/ 	.byte	0x03, 0x5f
        /*0026*/ 	.short	0x0101


	//----- nvinfo : EIATTR_VRC_CTA_INIT_COUNT
	.align		4
        /*0028*/ 	.byte	0x02, 0x4a
	.zero		1
	.zero		1


	//----- nvinfo : EIATTR_EXIT_INSTR_OFFSETS
	.align		4
        /*002c*/ 	.byte	0x04, 0x1c
        /*002e*/ 	.short	(.L_340 - .L_339)


	//   ....[0]....
.L_339:
        /*0030*/ 	.word	0x00000080


	//   ....[1]....
        /*0034*/ 	.word	0x00004980


	//----- nvinfo : EIATTR_CBANK_PARAM_SIZE
	.align		4
.L_340:
        /*0038*/ 	.byte	0x03, 0x19
        /*003a*/ 	.short	0x0280


	//----- nvinfo : EIATTR_PARAM_CBANK
	.align		4
        /*003c*/ 	.byte	0x04, 0x0a
        /*003e*/ 	.short	(.L_342 - .L_341)
	.align		4
.L_341:
        /*0040*/ 	.word	index@(.nv.constant0._ZN5flash44flash_bwd_dq_dk_dv_loop_seqk_parallel_kernelI23Flash_bwd_kernel_traitsILi64ELi64ELi128ELi8ELi2ELi4ELi4ELb1ELb0EN7cutlass10bfloat16_tE19Flash_kernel_traitsILi64ELi64ELi128ELi8ES3_EELb0ELb0ELb0ELb0ELb1ELb1ELb0EEEvNS_16Flash_bwd_paramsE)
        /*0044*/ 	.short	0x0380
        /*0046*/ 	.short	0x0280


	//----- nvinfo : EIATTR_SW_WAR
	.align		4
.L_342:
        /*0048*/ 	.byte	0x04, 0x36
        /*004a*/ 	.short	(.L_344 - .L_343)
.L_343:
        /*004c*/ 	.word	0x00000008
.L_344:


//--------------------- .nv.info._ZN5flash44flash_bwd_dq_dk_dv_loop_seqk_parallel_kernelI23Flash_bwd_kernel_traitsILi64ELi64ELi128ELi8ELi2ELi4ELi4ELb1ELb0EN7cutlass10bfloat16_tE19Flash_kernel_traitsILi64ELi64ELi128ELi8ES3_EELb0ELb0ELb0ELb1ELb0ELb0ELb0EEEvNS_16Flash_bwd_paramsE --------------------------
	.section	.nv.info._ZN5flash44flash_bwd_dq_dk_dv_loop_seqk_parallel_kernelI23Flash_bwd_kernel_traitsILi64ELi64ELi128ELi8ELi2ELi4ELi4ELb1ELb0EN7cutlass10bfloat16_tE19Flash_kernel_traitsILi64ELi64ELi128ELi8ES3_EELb0ELb0ELb0ELb1ELb0ELb0ELb0EEEvNS_16Flash_bwd_paramsE,"",@"SHT_CUDA_INFO"
	.sectionflags	@""
	.align	4


	//----- nvinfo : EIATTR_CUDA_API_VERSION
	.align		4
        /*0000*/ 	.byte	0x04, 0x37
        /*0002*/ 	.short	(.L_346 - .L_345)
.L_345:
        /*0004*/ 	.word	0x00000082


	//----- nvinfo : EIATTR_KPARAM_INFO
	.align		4
.L_346:
        /*0008*/ 	.byte	0x04, 0x17
        /*000a*/ 	.short	(.L_348 - .L_347)
.L_347:
        /*000c*/ 	.word	0x00000000
        /*0010*/ 	.short	0x0000
        /*0012*/ 	.short	0x0000
        /*0014*/ 	.byte	0x00, 0xf0, 0x01, 0x0a


	//----- nvinfo : EIATTR_SPARSE_MMA_MASK
	.align		4
.L_348:
        /*0018*/ 	.byte	0x03, 0x50
        /*001a*/ 	.short	0x0000


	//----- nvinfo : EIATTR_MAXREG_COUNT
	.align		4
        /*001c*/ 	.byte	0x03, 0x1b
        /*001e*/ 	.short	0x00ff


	//----- nvinfo : EIATTR_NUM_BARRIERS
	.align		4
        /*0020*/ 	.byte	0x02, 0x4c
        /*0022*/ 	.byte	0x01
	.zero		1


	//----- nvinfo : EIATTR_MERCURY_ISA_VERSION
	.align		4
        /*0024*/ 	.byte	0x03, 0x5f
        /*0026*/ 	.short	0x0101


	//----- nvinfo : EIATTR_VRC_CTA_INIT_COUNT
	.align		4
        /*0028*/ 	.byte	0x02, 0x4a
	.zero		1
	.zero		1


	//----- nvinfo : EIATTR_EXIT_INSTR_OFFSETS
	.align		4
        /*002c*/ 	.byte	0x04, 0x1c
        /*002e*/ 	.short	(.L_350 - .L_349)


	//   ....[0]....
.L_349:
        /*0030*/ 	.word	0x00000080


	//   ....[1]....
        /*0034*/ 	.word	0x000076c0


	//----- nvinfo : EIATTR_CRS_STACK_SIZE
	.align		4
.L_350:
        /*0038*/ 	.byte	0x04, 0x1e
        /*003a*/ 	.short	(.L_352 - .L_351)
.L_351:
        /*003c*/ 	.word	0x00000000


	//----- nvinfo : EIATTR_CBANK_PARAM_SIZE
	.align		4
.L_352:
        /*0040*/ 	.byte	0x03, 0x19
        /*0042*/ 	.short	0x0280


	//----- nvinfo : EIATTR_PARAM_CBANK
	.align		4
        /*0044*/ 	.byte	0x04, 0x0a
        /*0046*/ 	.short	(.L_354 - .L_353)
	.align		4
.L_353:
        /*0048*/ 	.word	index@(.nv.constant0._ZN5flash44flash_bwd_dq_dk_dv_loop_seqk_parallel_kernelI23Flash_bwd_kernel_traitsILi64ELi64ELi128ELi8ELi2ELi4ELi4ELb1ELb0EN7cutlass10bfloat16_tE19Flash_kernel_traitsILi64ELi64ELi128ELi8ES3_EELb0ELb0ELb0ELb1ELb0ELb0ELb0EEEvNS_16Flash_bwd_paramsE)
        /*004c*/ 	.short	0x0380
        /*004e*/ 	.short	0x0280


	//----- nvinfo : EIATTR_SW_WAR
	.align		4
.L_354:
        /*0050*/ 	.byte	0x04, 0x36
        /*0052*/ 	.short	(.L_356 - .L_355)
.L_355:
        /*0054*/ 	.word	0x00000008
.L_356:


//--------------------- .nv.info._ZN5flash44flash_bwd_dq_dk_dv_loop_seqk_parallel_kernelI23Flash_bwd_kernel_traitsILi64ELi64ELi128ELi8ELi2ELi4ELi4ELb1ELb0EN7cutlass10bfloat16_tE19Flash_kernel_traitsILi64ELi64ELi128ELi8ES3_EELb0ELb0ELb1ELb0ELb0ELb1ELb0EEEvNS_16Flash_bwd_paramsE --------------------------
	.section	.nv.info._ZN5flash44flash_bwd_dq_dk_dv_loop_seqk_parallel_kernelI23Flash_bwd_kernel_traitsILi64ELi64ELi128ELi8ELi2ELi4ELi4ELb1ELb0EN7cutlass10bfloat16_tE19Flash_kernel_traitsILi64ELi64ELi128ELi8ES3_EELb0ELb0ELb1ELb0ELb0ELb1ELb0EEEvNS_16Flash_bwd_paramsE,"",@"SHT_CUDA_INFO"
	.sectionflags	@""
	.align	4


	//----- nvinfo : EIATTR_CUDA_API_VERSION
	.align		4
        /*0000*/ 	.byte	0x04, 0x37
        /*0002*/ 	.short	(.L_358 - .L_357)
.L_357:
        /*0004*/ 	.word	0x00000082


	//----- nvinfo : EIATTR_KPARAM_INFO
	.align		4
.L_358:
        /*0008*/ 	.byte	0x04, 0x17
        /*000a*/ 	.short	(.L_360 - .L_359)
.L_359:
        /*000c*/ 	.word	0x00000000
        /*0010*/ 	.short	0x0000
        /*0012*/ 	.short	0x0000
        /*0014*/ 	.byte	0x00, 0xf0, 0x01, 0x0a


	//----- nvinfo : EIATTR_SPARSE_MMA_MASK
	.align		4
.L_360:
        /*0018*/ 	.byte	0x03, 0x50
        /*001a*/ 	.short	0x0000


	//----- nvinfo : EIATTR_MAXREG_COUNT
	.align		4
        /*001c*/ 	.byte	0x03, 0x1b
        /*001e*/ 	.short	0x00ff


	//----- nvinfo : EIATTR_NUM_BARRIERS
	.align		4
        /*0020*/ 	.byte	0x02, 0x4c
        /*0022*/ 	.byte	0x01
	.zero		1


	//----- nvinfo : EIATTR_MERCURY_ISA_VERSION
	.align		4
        /*0024*/ 	.byte	0x03, 0x5f
        /*0026*/ 	.short	0x0101


	//----- nvinfo : EIATTR_VRC_CTA_INIT_COUNT
	.align		4
        /*0028*/ 	.byte	0x02, 0x4a
	.zero		1
	.zero		1


	//----- nvinfo : EIATTR_EXIT_INSTR_OFFSETS
	.align		4
        /*002c*/ 	.byte	0x04, 0x1c
        /*002e*/ 	.short	(.L_362 - .L_361)


	//   ....[0]....
.L_361:
        /*0030*/ 	.word	0x00000080


	//   ....[1]....
        /*0034*/ 	.word	0x00006fc0


	//----- nvinfo : EIATTR_CRS_STACK_SIZE
	.align		4
.L_362:
        /*0038*/ 	.byte	0x04, 0x1e
        /*003a*/ 	.short	(.L_364 - .L_363)
.L_363:
        /*003c*/ 	.word	0x00000000


	//----- nvinfo : EIATTR_CBANK_PARAM_SIZE
	.align		4
.L_364:
        /*0040*/ 	.byte	0x03, 0x19
        /*0042*/ 	.short	0x0280


	//----- nvinfo : EIATTR_PARAM_CBANK
	.align		4
        /*0044*/ 	.byte	0x04, 0x0a
        /*0046*/ 	.short	(.L_366 - .L_365)
	.align		4
.L_365:
        /*0048*/ 	.word	index@(.nv.constant0._ZN5flash44flash_bwd_dq_dk_dv_loop_seqk_parallel_kernelI23Flash_bwd_kernel_traitsILi64ELi64ELi128ELi8ELi2ELi4ELi4ELb1ELb0EN7cutlass10bfloat16_tE19Flash_kernel_traitsILi64ELi64ELi128ELi8ES3_EELb0ELb0ELb1ELb0ELb0ELb1ELb0EEEvNS_16Flash_bwd_paramsE)
        /*004c*/ 	.short	0x0380
        /*004e*/ 	.short	0x0280


	//----- nvinfo : EIATTR_SW_WAR
	.align		4
.L_366:
        /*0050*/ 	.byte	0x04, 0x36
        /*0052*/ 	.short	(.L_368 - .L_367)
.L_367:
        /*0054*/ 	.word	0x00000008
.L_368:


//--------------------- .nv.info._ZN5flash44flash_bwd_dq_dk_dv_loop_seqk_parallel_kernelI23Flash_bwd_kernel_traitsILi64ELi64ELi128ELi8ELi2ELi4ELi4ELb1ELb0EN7cutlass10bfloat16_tE19Flash_kernel_traitsILi64ELi64ELi128ELi8ES3_EELb0ELb0ELb1ELb1ELb0ELb0ELb0EEEvNS_16Flash_bwd_paramsE --------------------------
	.section	.nv.info._ZN5flash44flash_bwd_dq_dk_dv_loop_seqk_parallel_kernelI23Flash_bwd_kernel_traitsILi64ELi64ELi128ELi8ELi2ELi4ELi4ELb1ELb0EN7cutlass10bfloat16_tE19Flash_kernel_traitsILi64ELi64ELi128ELi8ES3_EELb0ELb0ELb1ELb1ELb0ELb0ELb0EEEvNS_16Flash_bwd_paramsE,"",@"SHT_CUDA_INFO"
	.sectionflags	@""
	.align	4


	//----- nvinfo : EIATTR_CUDA_API_VERSION
	.align		4
        /*0000*/ 	.byte	0x04, 0x37
        /*0002*/ 	.short	(.L_370 - .L_369)
.L_369:
        /*0004*/ 	.word	0x00000082


	//----- nvinfo : EIATTR_KPARAM_INFO
	.align		4
.L_370:
        /*0008*/ 	.byte	0x04, 0x17
        /*000a*/ 	.short	(.L_372 - .L_371)
.L_371:
        /*000c*/ 	.word	0x00000000
        /*0010*/ 	.short	0x0000
        /*0012*/ 	.short	0x0000
        /*0014*/ 	.byte	0x00, 0xf0, 0x01, 0x0a


	//----- nvinfo : EIATTR_SPARSE_MMA_MASK
	.align		4
.L_372:
        /*0018*/ 	.byte	0x03, 0x50
        /*001a*/ 	.short	0x0000


	//----- nvinfo : EIATTR_MAXREG_COUNT
	.align		4
        /*001c*/ 	.byte	0x03, 0x1b
        /*001e*/ 	.short	0x00ff


	//----- nvinfo : EIATTR_NUM_BARRIERS
	.align		4
        /*0020*/ 	.byte	0x02, 0x4c
        /*0022*/ 	.byte	0x01
	.zero		1


	//----- nvinfo : EIATTR_MERCURY_ISA_VERSION
	.align		4
        /*0024*/ 	.byte	0x03, 0x5f
        /*0026*/ 	.short	0x0101


	//----- nvinfo : EIATTR_VRC_CTA_INIT_COUNT
	.align		4
        /*0028*/ 	.byte	0x02, 0x4a
	.zero		1
	.zero		1


	//----- nvinfo : EIATTR_EXIT_INSTR_OFFSETS
	.align		4
        /*002c*/ 	.byte	0x04, 0x1c
        /*002e*/ 	.short	(.L_374 - .L_373)


	//   ....[0]....
.L_373:
        /*0030*/ 	.word	0x00000080


	//   ....[1]....
        /*0034*/ 	.word	0x00007e40


	//----- nvinfo : EIATTR_CRS_STACK_SIZE
	.align		4
.L_374:
        /*0038*/ 	.byte	0x04, 0x1e
        /*003a*/ 	.short	(.L_376 - .L_375)
.L_375:
        /*003c*/ 	.word	0x00000000


	//----- nvinfo : EIATTR_CBANK_PARAM_SIZE
	.align		4
.L_376:
        /*0040*/ 	.byte	0x03, 0x19
        /*0042*/ 	.short	0x0280


	//----- nvinfo : EIATTR_PARAM_CBANK
	.align		4
        /*0044*/ 	.byte	0x04, 0x0a
        /*0046*/ 	.short	(.L_378 - .L_377)
	.align		4
.L_377:
        /*0048*/ 	.word	index@(.nv.constant0._ZN5flash44flash_bwd_dq_dk_dv_loop_seqk_parallel_kernelI23Flash_bwd_kernel_traitsILi64ELi64ELi128ELi8ELi2ELi4ELi4ELb1ELb0EN7cutlass10bfloat16_tE19Flash_kernel_traitsILi64ELi64ELi128ELi8ES3_EELb0ELb0ELb1ELb1ELb0ELb0ELb0EEEvNS_16Flash_bwd_paramsE)
        /*004c*/ 	.short	0x0380
        /*004e*/ 	.short	0x0280


	//----- nvinfo : EIATTR_SW_WAR
	.align		4
.L_378:
        /*0050*/ 	.byte	0x04, 0x36
        /*0052*/ 	.short	(.L_380 - .L_379)
.L_379:
        /*0054*/ 	.word	0x00000008
.L_380:


//--------------------- .nv.info._ZN5flash44flash_bwd_dq_dk_dv_loop_seqk_parallel_kernelI23Flash_bwd_kernel_traitsILi64ELi128ELi128ELi8ELi4ELi4ELi4ELb0ELb0EN7cutlass10bfloat16_tE19Flash_kernel_traitsILi64ELi128ELi128ELi8ES3_EELb0ELb0ELb0ELb0ELb0ELb1ELb0EEEvNS_16Flash_bwd_paramsE --------------------------
	.section	.nv.info._ZN5flash44flash_bwd_dq_dk_dv_loop_seqk_parallel_kernelI23Flash_bwd_kernel_traitsILi64ELi128ELi128ELi8ELi4ELi4ELi4ELb0ELb0EN7cutlass10bfloat16_tE19Flash_kernel_traitsILi64ELi128ELi128ELi8ES3_EELb0ELb0ELb0ELb0ELb0ELb1ELb0EEEvNS_16Flash_bwd_paramsE,"",@"SHT_CUDA_INFO"
	.sectionflags	@""
	.align	4


	//----- nvinfo : EIATTR_CUDA_API_VERSION
	.align		4
        /*0000*/ 	.byte	0x04, 0x37
        /*0002*/ 	.short	(.L_382 - .L_381)
.L_381:
        /*0004*/ 	.word	0x00000082


	//----- nvinfo : EIATTR_KPARAM_INFO
	.align		4
.L_382:
        /*0008*/ 	.byte	0x04, 0x17
        /*000a*/ 	.short	(.L_384 - .L_383)
.L_383:
        /*000c*/ 	.word	0x00000000
        /*0010*/ 	.short	0x0000
        /*0012*/ 	.short	0x0000
        /*0014*/ 	.byte	0x00, 0xf0, 0x01, 0x0a


	//----- nvinfo : EIATTR_SPARSE_MMA_MASK
	.align		4
.L_384:
        /*0018*/ 	.byte	0x03, 0x50
        /*001a*/ 	.short	0x0000


	//----- nvinfo : EIATTR_MAXREG_COUNT
	.align		4
        /*001c*/ 	.byte	0x03, 0x1b
        /*001e*/ 	.short	0x00ff


	//----- nvinfo : EIATTR_NUM_BARRIERS
	.align		4
        /*0020*/ 	.byte	0x02, 0x4c
        /*0022*/ 	.byte	0x01
	.zero		1


	//----- nvinfo : EIATTR_MERCURY_ISA_VERSION
	.align		4
        /*0024*/ 	.byte	0x03, 0x5f
        /*0026*/ 	.short	0x0101


	//----- nvinfo : EIATTR_VRC_CTA_INIT_COUNT
	.align		4
        /*0028*/ 	.byte	0x02, 0x4a
	.zero		1
	.zero		1


	//----- nvinfo : EIATTR_EXIT_INSTR_OFFSETS
	.align		4
        /*002c*/ 	.byte	0x04, 0x1c
        /*002e*/ 	.short	(.L_386 - .L_385)


	//   ....[0]....
.L_385:
        /*0030*/ 	.word	0x00000080


	//   ....[1]....
        /*0034*/ 	.word	0x000098e0


	//----- nvinfo : EIATTR_CRS_STACK_SIZE
	.align		4
.L_386:
        /*0038*/ 	.byte	0x04, 0x1e
        /*003a*/ 	.short	(.L_388 - .L_387)
.L_387:
        /*003c*/ 	.word	0x00000000


	//----- nvinfo : EIATTR_CBANK_PARAM_SIZE
	.align		4
.L_388:
        /*0040*/ 	.byte	0x03, 0x19
        /*0042*/ 	.short	0x0280


	//----- nvinfo : EIATTR_PARAM_CBANK
	.align		4
        /*0044*/ 	.byte	0x04, 0x0a
        /*0046*/ 	.short	(.L_390 - .L_389)
	.align		4
.L_389:
        /*0048*/ 	.word	index@(.nv.constant0._ZN5flash44flash_bwd_dq_dk_dv_loop_seqk_parallel_kernelI23Flash_bwd_kernel_traitsILi64ELi128ELi128ELi8ELi4ELi4ELi4ELb0ELb0EN7cutlass10bfloat16_tE19Flash_kernel_traitsILi64ELi128ELi128ELi8ES3_EELb0ELb0ELb0ELb0ELb0ELb1ELb0EEEvNS_16Flash_bwd_paramsE)
        /*004c*/ 	.short	0x0380
        /*004e*/ 	.short	0x0280


	//----- nvinfo : EIATTR_SW_WAR
	.align		4
.L_390:
        /*0050*/ 	.byte	0x04, 0x36
        /*0052*/ 	.short	(.L_392 - .L_391)
.L_391:
        /*0054*/ 	.word	0x00000008
.L_392:


//--------------------- .nv.info._ZN5flash44flash_bwd_dq_dk_dv_loop_seqk_parallel_kernelI23Flash_bwd_kernel_traitsILi64ELi128ELi128ELi8ELi4ELi4ELi4ELb0ELb0EN7cutlass10bfloat16_tE19Flash_kernel_traitsILi64ELi128ELi128ELi8ES3_EELb0ELb0ELb0ELb0ELb0ELb0ELb0EEEvNS_16Flash_bwd_paramsE --------------------------
	.section	.nv.info._ZN5flash44flash_bwd_dq_dk_dv_loop_seqk_parallel_kernelI23Flash_bwd_kernel_traitsILi64ELi128ELi128ELi8ELi4ELi4ELi4ELb0ELb0EN7cutlass10bfloat16_tE19Flash_kernel_traitsILi64ELi128ELi128ELi8ES3_EELb0ELb0ELb0ELb0ELb0ELb0ELb0EEEvNS_16Flash_bwd_paramsE,"",@"SHT_CUDA_INFO"
	.sectionflags	@""
	.align	4


	//----- nvinfo : EIATTR_CUDA_API_VERSION
	.align		4
        /*0000*/ 	.byte	0x04, 0x37
        /*0002*/ 	.short	(.L_394 - .L_393)
.L_393:
        /*0004*/ 	.word	0x00000082


	//----- nvinfo : EIATTR_KPARAM_INFO
	.align		4
.L_394:
        /*0008*/ 	.byte	0x04, 0x17
        /*000a*/ 	.short	(.L_396 - .L_395)
.L_395:
        /*000c*/ 	.word	0x00000000
        /*0010*/ 	.short	0x0000
        /*0012*/ 	.short	0x0000
        /*0014*/ 	.byte	0x00, 0xf0, 0x01, 0x0a


	//----- nvinfo : EIATTR_SPARSE_MMA_MASK
	.align		4
.L_396:
        /*0018*/ 	.byte	0x03, 0x50
        /*001a*/ 	.short	0x0000


	//----- nvinfo : EIATTR_MAXREG_COUNT
	.align		4
        /*001c*/ 	.byte	0x03, 0x1b
        /*001e*/ 	.short	0x00ff


	//----- nvinfo : EIATTR_NUM_BARRIERS
	.align		4
        /*0020*/ 	.byte	0x02, 0x4c
        /*0022*/ 	.byte	0x01
	.zero		1


	//----- nvinfo : EIATTR_ANNOTATIONS
	.align		4
        /*0024*/ 	.byte	0x04, 0x55
        /*0026*/ 	.short	(.L_398 - .L_397)


	//   ....[0]....
.L_397:
        /*0028*/ 	.word	0x00000001
        /*002c*/ 	.byte	0x50, 0x38, 0x00, 0x00, 0x01, 0x00, 0x00, 0x00, 0xc0, 0x41, 0x00, 0x00


	//----- nvinfo : EIATTR_MERCURY_ISA_VERSION
	.align		4
.L_398:
        /*0038*/ 	.byte	0x03, 0x5f
        /*003a*/ 	.short	0x0101


	//----- nvinfo : EIATTR_VRC_CTA_INIT_COUNT
	.align		4
        /*003c*/ 	.byte	0x02, 0x4a
	.zero		1
	.zero		1


	//----- nvinfo : EIATTR_EXIT_INSTR_OFFSETS
	.align		4
        /*0040*/ 	.byte	0x04, 0x1c
        /*0042*/ 	.short	(.L_400 - .L_399)


	//   ....[0]....
.L_399:
        /*0044*/ 	.word	0x00000090


	//   ....[1]....
        /*0048*/ 	.word	0x0000a360


	//----- nvinfo : EIATTR_CRS_STACK_SIZE
	.align		4
.L_400:
        /*004c*/ 	.byte	0x04, 0x1e
        /*004e*/ 	.short	(.L_402 - .L_401)
.L_401:
        /*0050*/ 	.word	0x00000000


	//----- nvinfo : EIATTR_CBANK_PARAM_SIZE
	.align		4
.L_402:
        /*0054*/ 	.byte	0x03, 0x19
        /*0056*/ 	.short	0x0280


	//----- nvinfo : EIATTR_PARAM_CBANK
	.align		4
        /*0058*/ 	.byte	0x04, 0x0a
        /*005a*/ 	.short	(.L_404 - .L_403)
	.align		4
.L_403:
        /*005c*/ 	.word	index@(.nv.constant0._ZN5flash44flash_bwd_dq_dk_dv_loop_seqk_parallel_kernelI23Flash_bwd_kernel_traitsILi64ELi128ELi128ELi8ELi4ELi4ELi4ELb0ELb0EN7cutlass10bfloat16_tE19Flash_kernel_traitsILi64ELi128ELi128ELi8ES3_EELb0ELb0ELb0ELb0ELb0ELb0ELb0EEEvNS_16Flash_bwd_paramsE)
        /*0060*/ 	.short	0x0380
        /*0062*/ 	.short	0x0280


	//----- nvinfo : EIATTR_SW_WAR
	.align		4
.L_404:
        /*0064*/ 	.byte	0x04, 0x36
        /*0066*/ 	.short	(.L_406 - .L_405)
.L_405:
        /*0068*/ 	.word	0x00000008
.L_406:


//--------------------- .nv.info._ZN5flash44flash_bwd_dq_dk_dv_loop_seqk_parallel_kernelI23Flash_bwd_kernel_traitsILi64ELi128ELi128ELi8ELi4ELi4ELi4ELb0ELb0EN7cutlass10bfloat16_tE19Flash_kernel_traitsILi64ELi128ELi128ELi8ES3_EELb0ELb0ELb1ELb0ELb0ELb0ELb0EEEvNS_16Flash_bwd_paramsE --------------------------
	.section	.nv.info._ZN5flash44flash_bwd_dq_dk_dv_loop_seqk_parallel_kernelI23Flash_bwd_kernel_traitsILi64ELi128ELi128ELi8ELi4ELi4ELi4ELb0ELb0EN7cutlass10bfloat16_tE19Flash_kernel_traitsILi64ELi128ELi128ELi8ES3_EELb0ELb0ELb1ELb0ELb0ELb0ELb0EEEvNS_16Flash_bwd_paramsE,"",@"SHT_CUDA_INFO"
	.sectionflags	@""
	.align	4


	//----- nvinfo : EIATTR_CUDA_API_VERSION
	.align		4
        /*0000*/ 	.byte	0x04, 0x37
        /*0002*/ 	.short	(.L_408 - .L_407)
.L_407:
        /*0004*/ 	.word	0x00000082


	//----- nvinfo : EIATTR_KPARAM_INFO
	.align		4
.L_408:
        /*0008*/ 	.byte	0x04, 0x17
        /*000a*/ 	.short	(.L_410 - .L_409)
.L_409:
        /*000c*/ 	.word	0x00000000
        /*0010*/ 	.short	0x0000
        /*0012*/ 	.short	0x0000
        /*0014*/ 	.byte	0x00, 0xf0, 0x01, 0x0a


	//----- nvinfo : EIATTR_SPARSE_MMA_MASK
	.align		4
.L_410:
        /*0018*/ 	.byte	0x03, 0x50
        /*001a*/ 	.short	0x0000


	//----- nvinfo : EIATTR_MAXREG_COUNT
	.align		4
        /*001c*/ 	.byte	0x03, 0x1b
        /*001e*/ 	.short	0x00ff


	//----- nvinfo : EIATTR_NUM_BARRIERS
	.align		4
        /*0020*/ 	.byte	0x02, 0x4c
        /*0022*/ 	.byte	0x01
	.zero		1


	//----- nvinfo : EIATTR_MERCURY_ISA_VERSION
	.align		4
        /*0024*/ 	.byte	0x03, 0x5f
        /*0026*/ 	.short	0x0101


	//----- nvinfo : EIATTR_VRC_CTA_INIT_COUNT
	.align		4
        /*0028*/ 	.byte	0x02, 0x4a
	.zero		1
	.zero		1


	//----- nvinfo : EIATTR_EXIT_INSTR_OFFSETS
	.align		4
        /*002c*/ 	.byte	0x04, 0x1c
        /*002e*/ 	.short	(.L_412 - .L_411)


	//   ....[0]....
.L_411:
        /*0030*/ 	.word	0x00000080


	//   ....[1]....
        /*0034*/ 	.word	0x0000a9a0


	//----- nvinfo : EIATTR_CRS_STACK_SIZE
	.align		4
.L_412:
        /*0038*/ 	.byte	0x04, 0x1e
        /*003a*/ 	.short	(.L_414 - .L_413)
.L_413:
        /*003c*/ 	.word	0x00000000


	//----- nvinfo : EIATTR_CBANK_PARAM_SIZE
	.align		4
.L_414:
        /*0040*/ 	.byte	0x03, 0x19
        /*0042*/ 	.short	0x0280


	//----- nvinfo : EIATTR_PARAM_CBANK
	.align		4
        /*0044*/ 	.byte	0x04, 0x0a
        /*0046*/ 	.short	(.L_416 - .L_415)
	.align		4
.L_415:
        /*0048*/ 	.word	index@(.nv.constant0._ZN5flash44flash_bwd_dq_dk_dv_loop_seqk_parallel_kernelI23Flash_bwd_kernel_traitsILi64ELi128ELi128ELi8ELi4ELi4ELi4ELb0ELb0EN7cutlass10bfloat16_tE19Flash_kernel_traitsILi64ELi128ELi128ELi8ES3_EELb0ELb0ELb1ELb0ELb0ELb0ELb0EEEvNS_16Flash_bwd_paramsE)
        /*004c*/ 	.short	0x0380
        /*004e*/ 	.short	0x0280


	//----- nvinfo : EIATTR_SW_WAR
	.align		4
.L_416:
        /*0050*/ 	.byte	0x04, 0x36
        /*0052*/ 	.short	(.L_418 - .L_417)
.L_417:
        /*0054*/ 	.word	0x00000008
.L_418:


//--------------------- .nv.info._ZN5flash44flash_bwd_dq_dk_dv_loop_seqk_parallel_kernelI23Flash_bwd_kernel_traitsILi64ELi128ELi128ELi8ELi4ELi4ELi4ELb0ELb0EN7cutlass10bfloat16_tE19Flash_kernel_traitsILi64ELi128ELi128ELi8ES3_EELb0ELb0ELb0ELb0ELb1ELb1ELb0EEEvNS_16Flash_bwd_paramsE --------------------------
	.section	.nv.info._ZN5flash44flash_bwd_dq_dk_dv_loop_seqk_parallel_kernelI23Flash_bwd_kernel_traitsILi64ELi128ELi128ELi8ELi4ELi4ELi4ELb0ELb0EN7cutlass10bfloat16_tE19Flash_kernel_traitsILi64ELi128ELi128ELi8ES3_EELb0ELb0ELb0ELb0ELb1ELb1ELb0EEEvNS_16Flash_bwd_paramsE,"",@"SHT_CUDA_INFO"
	.sectionflags	@""
	.align	4


	//----- nvinfo : EIATTR_CUDA_API_VERSION
	.align		4
        /*0000*/ 	.byte	0x04, 0x37
        /*0002*/ 	.short	(.L_420 - .L_419)
.L_419:
        /*0004*/ 	.word	0x00000082


	//----- nvinfo : EIATTR_KPARAM_INFO
	.align		4
.L_420:
        /*0008*/ 	.byte	0x04, 0x17
        /*000a*/ 	.short	(.L_422 - .L_421)
.L_421:
        /*000c*/ 	.word	0x00000000
        /*0010*/ 	.short	0x0000
        /*0012*/ 	.short	0x0000
        /*0014*/ 	.byte	0x00, 0xf0, 0x01, 0x0a


	//----- nvinfo : EIATTR_SPARSE_MMA_MASK
	.align		4
.L_422:
        /*0018*/ 	.byte	0x03, 0x50
        /*001a*/ 	.short	0x0000


	//----- nvinfo : EIATTR_MAXREG_COUNT
	.align		4
        /*001c*/ 	.byte	0x03, 0x1b
        /*001e*/ 	.short	0x00ff


	//----- nvinfo : EIATTR_NUM_BARRIERS
	.align		4
        /*0020*/ 	.byte	0x02, 0x4c
        /*0022*/ 	.byte	0x01
	.zero		1


	//----- nvinfo : EIATTR_ANNOTATIONS
	.align		4
        /*0024*/ 	.byte	0x04, 0x55
        /*0026*/ 	.short	(.L_424 - .L_423)


	//   ....[0]....
.L_423:
        /*0028*/ 	.word	0x00000001
        /*002c*/ 	.byte	0xf0, 0x1a, 0x00, 0x00, 0x01, 0x00, 0x00, 0x00, 0x10, 0x1b, 0x00, 0x00, 0x01, 0x00, 0x00, 0x00
        /*003c*/ 	.byte	0x50, 0x1c, 0x00, 0x00, 0x01, 0x00, 0x00, 0x00, 0xd0, 0x32, 0x00, 0x00


	//----- nvinfo : EIATTR_MERCURY_ISA_VERSION
	.align		4
.L_424:
        /*0048*/ 	.byte	0x03, 0x5f
        /*004a*/ 	.short	0x0101


	//----- nvinfo : EIATTR_VRC_CTA_INIT_COUNT
	.align		4
        /*004c*/ 	.byte	0x02, 0x4a
	.zero		1
	.zero		1


	//----- nvinfo : EIATTR_EXIT_INSTR_OFFSETS
	.align		4
        /*0050*/ 	.byte	0x04, 0x1c
        /*0052*/ 	.short	(.L_426 - .L_425)


	//   ....[0]....
.L_425:
        /*0054*/ 	.word	0x00000090


	//   ....[1]....
        /*0058*/ 	.word	0x00006dc0


	//----- nvinfo : EIATTR_CBANK_PARAM_SIZE
	.align		4
.L_426:
        /*005c*/ 	.byte	0x03, 0x19
        /*005e*/ 	.short	0x0280


	//----- nvinfo : EIATTR_PARAM_CBANK
	.align		4
        /*0060*/ 	.byte	0x04, 0x0a
        /*0062*/ 	.short	(.L_428 - .L_427)
	.align		4
.L_427:
        /*0064*/ 	.word	index@(.nv.constant0._ZN5flash44flash_bwd_dq_dk_dv_loop_seqk_parallel_kernelI23Flash_bwd_kernel_traitsILi64ELi128ELi128ELi8ELi4ELi4ELi4ELb0ELb0EN7cutlass10bfloat16_tE19Flash_kernel_traitsILi64ELi128ELi128ELi8ES3_EELb0ELb0ELb0ELb0ELb1ELb1ELb0EEEvNS_16Flash_bwd_paramsE)
        /*0068*/ 	.short	0x0380
        /*006a*/ 	.short	0x0280


	//----- nvinfo : EIATTR_SW_WAR
	.align		4
.L_428:
        /*006c*/ 	.byte	0x04, 0x36
        /*006e*/ 	.short	(.L_430 - .L_429)
.L_429:
        /*0070*/ 	.word	0x00000008
.L_430:


//--------------------- .nv.info._ZN5flash44flash_bwd_dq_dk_dv_loop_seqk_parallel_kernelI23Flash_bwd_kernel_traitsILi64ELi128ELi128ELi8ELi4ELi4ELi4ELb0ELb0EN7cutlass10bfloat16_tE19Flash_kernel_traitsILi64ELi128ELi128ELi8ES3_EELb0ELb0ELb0ELb1ELb0ELb0ELb0EEEvNS_16Flash_bwd_paramsE --------------------------
	.section	.nv.info._ZN5flash44flash_bwd_dq_dk_dv_loop_seqk_parallel_kernelI23Flash_bwd_kernel_traitsILi64ELi128ELi128ELi8ELi4ELi4ELi4ELb0ELb0EN7cutlass10bfloat16_tE19Flash_kernel_traitsILi64ELi128ELi128ELi8ES3_EELb0ELb0ELb0ELb1ELb0ELb0ELb0EEEvNS_16Flash_bwd_paramsE,"",@"SHT_CUDA_INFO"
	.sectionflags	@""
	.align	4


	//----- nvinfo : EIATTR_CUDA_API_VERSION
	.align		4
        /*0000*/ 	.byte	0x04, 0x37
        /*0002*/ 	.short	(.L_432 - .L_431)
.L_431:
        /*0004*/ 	.word	0x00000082


	//----- nvinfo : EIATTR_KPARAM_INFO
	.align		4
.L_432:
        /*0008*/ 	.byte	0x04, 0x17
        /*000a*/ 	.short	(.L_434 - .L_433)
.L_433:
        /*000c*/ 	.word	0x00000000
        /*0010*/ 	.short	0x0000
        /*0012*/ 	.short	0x0000
        /*0014*/ 	.byte	0x00, 0xf0, 0x01, 0x0a


	//----- nvinfo : EIATTR_SPARSE_MMA_MASK
	.align		4
.L_434:
        /*0018*/ 	.byte	0x03, 0x50
        /*001a*/ 	.short	0x0000


	//----- nvinfo : EIATTR_MAXREG_COUNT
	.align		4
        /*001c*/ 	.byte	0x03, 0x1b
        /*001e*/ 	.short	0x00ff


	//----- nvinfo : EIATTR_NUM_BARRIERS
	.align		4
        /*0020*/ 	.byte	0x02, 0x4c
        /*0022*/ 	.byte	0x01
	.zero		1


	//----- nvinfo : EIATTR_ANNOTATIONS
	.align		4
        /*0024*/ 	.byte	0x04, 0x55
        /*0026*/ 	.short	(.L_436 - .L_435)


	//   ....[0]....
.L_435:
        /*0028*/ 	.word	0x00000001
        /*002c*/ 	.byte	0x60, 0x05, 0x00, 0x00, 0x01, 0x00, 0x00, 0x00, 0x50, 0x3b, 0x00, 0x00, 0x01, 0x00, 0x00, 0x00
        /*003c*/ 	.byte	0x20, 0x3c, 0x00, 0x00, 0x01, 0x00, 0x00, 0x00, 0x80, 0x3d, 0x00, 0x00, 0x01, 0x00, 0x00, 0x00
        /*004c*/ 	.byte	0x60, 0x41, 0x00, 0x00, 0x01, 0x00, 0x00, 0x00, 0x10, 0x53, 0x00, 0x00, 0x01, 0x00, 0x00, 0x00
        /*005c*/ 	.byte	0x50, 0x53, 0x00, 0x00, 0x01, 0x00, 0x00, 0x00, 0x60, 0x9c, 0x00, 0x00


	//----- nvinfo : EIATTR_MERCURY_ISA_VERSION
	.align		4
.L_436:
        /*0068*/ 	.byte	0x03, 0x5f
        /*006a*/ 	.short	0x0101


	//----- nvinfo : EIATTR_VRC_CTA_INIT_COUNT
	.align		4
        /*006c*/ 	.byte	0x02, 0x4a
	.zero		1
	.zero		1


	//----- nvinfo : EIATTR_EXIT_INSTR_OFFSETS
	.align		4
        /*0070*/ 	.byte	0x04, 0x1c
        /*0072*/ 	.short	(.L_438 - .L_437)


	//   ....[0]....
.L_437:
        /*0074*/ 	.word	0x00000090


	//   ....[1]....
        /*0078*/ 	.word	0x0000b090


	//----- nvinfo : EIATTR_CRS_STACK_SIZE
	.align		4
.L_438:
        /*007c*/ 	.byte	0x04, 0x1e
        /*007e*/ 	.short	(.L_440 - .L_439)
.L_439:
        /*0080*/ 	.word	0x00000000


	//----- nvinfo : EIATTR_CBANK_PARAM_SIZE
	.align		4
.L_440:
        /*0084*/ 	.byte	0x03, 0x19
        /*0086*/ 	.short	0x0280


	//----- nvinfo : EIATTR_PARAM_CBANK
	.align		4
        /*0088*/ 	.byte	0x04, 0x0a
        /*008a*/ 	.short	(.L_442 - .L_441)
	.align		4
.L_441:
        /*008c*/ 	.word	index@(.nv.constant0._ZN5flash44flash_bwd_dq_dk_dv_loop_seqk_parallel_kernelI23Flash_bwd_kernel_traitsILi64ELi128ELi128ELi8ELi4ELi4ELi4ELb0ELb0EN7cutlass10bfloat16_tE19Flash_kernel_traitsILi64ELi128ELi128ELi8ES3_EELb0ELb0ELb0ELb1ELb0ELb0ELb0EEEvNS_16Flash_bwd_paramsE)
        /*0090*/ 	.short	0x0380
        /*0092*/ 	.short	0x0280


	//----- nvinfo : EIATTR_SW_WAR
	.align		4
.L_442:
        /*0094*/ 	.byte	0x04, 0x36
        /*0096*/ 	.short	(.L_444 - .L_443)
.L_443:
        /*0098*/ 	.word	0x00000008
.L_444:


//--------------------- .nv.info._ZN5flash44flash_bwd_dq_dk_dv_loop_seqk_parallel_kernelI23Flash_bwd_kernel_traitsILi64ELi128ELi128ELi8ELi4ELi4ELi4ELb0ELb0EN7cutlass10bfloat16_tE19Flash_kernel_traitsILi64ELi128ELi128ELi8ES3_EELb0ELb0ELb1ELb0ELb0ELb1ELb0EEEvNS_16Flash_bwd_paramsE --------------------------
	.section	.nv.info._ZN5flash44flash_bwd_dq_dk_dv_loop_seqk_parallel_kernelI23Flash_bwd_kernel_traitsILi64ELi128ELi128ELi8ELi4ELi4ELi4ELb0ELb0EN7cutlass10bfloat16_tE19Flash_kernel_traitsILi64ELi128ELi128ELi8ES3_EELb0ELb0ELb1ELb0ELb0ELb1ELb0EEEvNS_16Flash_bwd_paramsE,"",@"SHT_CUDA_INFO"
	.sectionflags	@""
	.align	4


	//----- nvinfo : EIATTR_CUDA_API_VERSION
	.align		4
        /*0000*/ 	.byte	0x04, 0x37
        /*0002*/ 	.short	(.L_446 - .L_445)
.L_445:
        /*0004*/ 	.word	0x00000082


	//----- nvinfo : EIATTR_KPARAM_INFO
	.align		4
.L_446:
        /*0008*/ 	.byte	0x04, 0x17
        /*000a*/ 	.short	(.L_448 - .L_447)
.L_447:
        /*000c*/ 	.word	0x00000000
        /*0010*/ 	.short	0x0000
        /*0012*/ 	.short	0x0000
        /*0014*/ 	.byte	0x00, 0xf0, 0x01, 0x0a


	//----- nvinfo : EIATTR_SPARSE_MMA_MASK
	.align		4
.L_448:
        /*0018*/ 	.byte	0x03, 0x50
        /*001a*/ 	.short	0x0000


	//----- nvinfo : EIATTR_MAXREG_COUNT
	.align		4
        /*001c*/ 	.byte	0x03, 0x1b
        /*001e*/ 	.short	0x00ff


	//----- nvinfo : EIATTR_NUM_BARRIERS
	.align		4
        /*0020*/ 	.byte	0x02, 0x4c
        /*0022*/ 	.byte	0x01
	.zero		1


	//----- nvinfo : EIATTR_MERCURY_ISA_VERSION
	.align		4
        /*0024*/ 	.byte	0x03, 0x5f
        /*0026*/ 	.short	0x0101


	//----- nvinfo : EIATTR_VRC_CTA_INIT_COUNT
	.align		4
        /*0028*/ 	.byte	0x02, 0x4a
	.zero		1
	.zero		1


	//----- nvinfo : EIATTR_EXIT_INSTR_OFFSETS
	.align		4
        /*002c*/ 	.byte	0x04, 0x1c
        /*002e*/ 	.short	(.L_450 - .L_449)


	//   ....[0]....
.L_449:
        /*0030*/ 	.word	0x00000080


	//   ....[1]....
        /*0034*/ 	.word	0x00009f70


	//----- nvinfo : EIATTR_CRS_STACK_SIZE
	.align		4
.L_450:
        /*0038*/ 	.byte	0x04, 0x1e
        /*003a*/ 	.short	(.L_452 - .L_451)
.L_451:
        /*003c*/ 	.word	0x00000000


	//----- nvinfo : EIATTR_CBANK_PARAM_SIZE
	.align		4
.L_452:
        /*0040*/ 	.byte	0x03, 0x19
        /*0042*/ 	.short	0x0280


	//----- nvinfo : EIATTR_PARAM_CBANK
	.align		4
        /*0044*/ 	.byte	0x04, 0x0a
        /*0046*/ 	.short	(.L_454 - .L_453)
	.align		4
.L_453:
        /*0048*/ 	.word	index@(.nv.constant0._ZN5flash44flash_bwd_dq_dk_dv_loop_seqk_parallel_kernelI23Flash_bwd_kernel_traitsILi64ELi128ELi128ELi8ELi4ELi4ELi4ELb0ELb0EN7cutlass10bfloat16_tE19Flash_kernel_traitsILi64ELi128ELi128ELi8ES3_EELb0ELb0ELb1ELb0ELb0ELb1ELb0EEEvNS_16Flash_bwd_paramsE)
        /*004c*/ 	.short	0x0380
        /*004e*/ 	.short	0x0280


	//----- nvinfo : EIATTR_SW_WAR
	.align		4
.L_454:
        /*0050*/ 	.byte	0x04, 0x36
        /*0052*/ 	.short	(.L_456 - .L_455)
.L_455:
        /*0054*/ 	.word	0x00000008
.L_456:


//--------------------- .nv.info._ZN5flash44flash_bwd_dq_dk_dv_loop_seqk_parallel_kernelI23Flash_bwd_kernel_traitsILi64ELi128ELi128ELi8ELi4ELi4ELi4ELb0ELb0EN7cutlass10bfloat16_tE19Flash_kernel_traitsILi64ELi128ELi128ELi8ES3_EELb0ELb0ELb1ELb1ELb0ELb0ELb0EEEvNS_16Flash_bwd_paramsE --------------------------
	.section	.nv.info._ZN5flash44flash_bwd_dq_dk_dv_loop_seqk_parallel_kernelI23Flash_bwd_kernel_traitsILi64ELi128ELi128ELi8ELi4ELi4ELi4ELb0ELb0EN7cutlass10bfloat16_tE19Flash_kernel_traitsILi64ELi128ELi128ELi8ES3_EELb0ELb0ELb1ELb1ELb0ELb0ELb0EEEvNS_16Flash_bwd_paramsE,"",@"SHT_CUDA_INFO"
	.sectionflags	@""
	.align	4


	//----- nvinfo : EIATTR_CUDA_API_VERSION
	.align		4
        /*0000*/ 	.byte	0x04, 0x37
        /*0002*/ 	.short	(.L_458 - .L_457)
.L_457:
        /*0004*/ 	.word	0x00000082


	//----- nvinfo : EIATTR_KPARAM_INFO
	.align		4
.L_458:
        /*0008*/ 	.byte	0x04, 0x17
        /*000a*/ 	.short	(.L_460 - .L_459)
.L_459:
        /*000c*/ 	.word	0x00000000
        /*0010*/ 	.short	0x0000
        /*0012*/ 	.short	0x0000
        /*0014*/ 	.byte	0x00, 0xf0, 0x01, 0x0a


	//----- nvinfo : EIATTR_SPARSE_MMA_MASK
	.align		4
.L_460:
        /*0018*/ 	.byte	0x03, 0x50
        /*001a*/ 	.short	0x0000


	//----- nvinfo : EIATTR_MAXREG_COUNT
	.align		4
        /*001c*/ 	.byte	0x03, 0x1b
        /*001e*/ 	.short	0x00ff


	//----- nvinfo : EIATTR_NUM_BARRIERS
	.align		4
        /*0020*/ 	.byte	0x02, 0x4c
        /*0022*/ 	.byte	0x01
	.zero		1


	//----- nvinfo : EIATTR_MERCURY_ISA_VERSION
	.align		4
        /*0024*/ 	.byte	0x03, 0x5f
        /*0026*/ 	.short	0x0101


	//----- nvinfo : EIATTR_VRC_CTA_INIT_COUNT
	.align		4
        /*0028*/ 	.byte	0x02, 0x4a
	.zero		1
	.zero		1


	//----- nvinfo : EIATTR_EXIT_INSTR_OFFSETS
	.align		4
        /*002c*/ 	.byte	0x04, 0x1c
        /*002e*/ 	.short	(.L_462 - .L_461)


	//   ....[0]....
.L_461:
        /*0030*/ 	.word	0x00000080


	//   ....[1]....
        /*0034*/ 	.word	0x0000b600


	//----- nvinfo : EIATTR_CRS_STACK_SIZE
	.align		4
.L_462:
        /*0038*/ 	.byte	0x04, 0x1e
        /*003a*/ 	.short	(.L_464 - .L_463)
.L_463:
        /*003c*/ 	.word	0x00000000


	//----- nvinfo : EIATTR_CBANK_PARAM_SIZE
	.align		4
.L_464:
        /*0040*/ 	.byte	0x03, 0x19
        /*0042*/ 	.short	0x0280


	//----- nvinfo : EIATTR_PARAM_CBANK
	.align		4
        /*0044*/ 	.byte	0x04, 0x0a
        /*0046*/ 	.short	(.L_466 - .L_465)
	.align		4
.L_465:
        /*0048*/ 	.word	index@(.nv.constant0._ZN5flash44flash_bwd_dq_dk_dv_loop_seqk_parallel_kernelI23Flash_bwd_kernel_traitsILi64ELi128ELi128ELi8ELi4ELi4ELi4ELb0ELb0EN7cutlass10bfloat16_tE19Flash_kernel_traitsILi64ELi128ELi128ELi8ES3_EELb0ELb0ELb1ELb1ELb0ELb0ELb0EEEvNS_16Flash_bwd_paramsE)
        /*004c*/ 	.short	0x0380
        /*004e*/ 	.short	0x0280


	//----- nvinfo : EIATTR_SW_WAR
	.align		4
.L_466:
        /*0050*/ 	.byte	0x04, 0x36
        /*0052*/ 	.short	(.L_468 - .L_467)
.L_467:
        /*0054*/ 	.word	0x00000008
.L_468:


//--------------------- .nv.info._ZN5flash27flash_bwd_convert_dq_kernelI23Flash_bwd_kernel_traitsILi64ELi64ELi128ELi8ELi2ELi4ELi4ELb1ELb0EN7cutlass10bfloat16_tE19Flash_kernel_traitsILi64ELi64ELi128ELi8ES3_EEEEvNS_16Flash_bwd_paramsEi --------------------------
	.section	.nv.info._ZN5flash27flash_bwd_convert_dq_kernelI23Flash_bwd_kernel_traitsILi64ELi64ELi128ELi8ELi2ELi4ELi4ELb1ELb0EN7cutlass10bfloat16_tE19Flash_kernel_traitsILi64ELi64ELi128ELi8ES3_EEEEvNS_16Flash_bwd_paramsEi,"",@"SHT_CUDA_INFO"
	.sectionflags	@""
	.align	4


	//----- nvinfo : EIATTR_CUDA_API_VERSION
	.align		4
        /*0000*/ 	.byte	0x04, 0x37
        /*0002*/ 	.short	(.L_470 - .L_469)
.L_469:
        /*0004*/ 	.word	0x00000082


	//----- nvinfo : EIATTR_KPARAM_INFO
	.align		4
.L_470:
        /*0008*/ 	.byte	0x04, 0x17
        /*000a*/ 	.short	(.L_472 - .L_471)
.L_471:
        /*000c*/ 	.word	0x00000000
        /*0010*/ 	.short	0x0001
        /*0012*/ 	.short	0x0280
        /*0014*/ 	.byte	0x00, 0xf0, 0x11, 0x00


	//----- nvinfo : EIATTR_KPARAM_INFO
	.align		4
.L_472:
        /*0018*/ 	.byte	0x04, 0x17
        /*001a*/ 	.short	(.L_474 - .L_473)
.L_473:
        /*001c*/ 	.word	0x00000000
        /*0020*/ 	.short	0x0000
        /*0022*/ 	.short	0x0000
        /*0024*/ 	.byte	0x00, 0xf0, 0x01, 0x0a


	//----- nvinfo : EIATTR_SPARSE_MMA_MASK
	.align		4
.L_474:
        /*0028*/ 	.byte	0x03, 0x50
        /*002a*/ 	.short	0x0000


	//----- nvinfo : EIATTR_MAXREG_COUNT
	.align		4
        /*002c*/ 	.byte	0x03, 0x1b
        /*002e*/ 	.short	0x00ff


	//----- nvinfo : EIATTR_NUM_BARRIERS
	.align		4
        /*0030*/ 	.byte	0x02, 0x4c
        /*0032*/ 	.byte	0x01
	.zero		1


	//----- nvinfo : EIATTR_MERCURY_ISA_VERSION
	.align		4
        /*0034*/ 	.byte	0x03, 0x5f
        /*0036*/ 	.short	0x0101


	//----- nvinfo : EIATTR_VRC_CTA_INIT_COUNT
	.align		4
        /*0038*/ 	.byte	0x02, 0x4a
	.zero		1
	.zero		1


	//----- nvinfo : EIATTR_EXIT_INSTR_OFFSETS
	.align		4
        /*003c*/ 	.byte	0x04, 0x1c
        /*003e*/ 	.short	(.L_476 - .L_475)


	//   ....[0]....
.L_475:
        /*0040*/ 	.word	0x00000190


	//   ....[1]....
        /*0044*/ 	.word	0x00001670


	//   ....[2]....
        /*0048*/ 	.word	0x00001740


	//----- nvinfo : EIATTR_CRS_STACK_SIZE
	.align		4
.L_476:
        /*004c*/ 	.byte	0x04, 0x1e
        /*004e*/ 	.short	(.L_478 - .L_477)
.L_477:
        /*0050*/ 	.word	0x00000000


	//----- nvinfo : EIATTR_CBANK_PARAM_SIZE
	.align		4
.L_478:
        /*0054*/ 	.byte	0x03, 0x19
        /*0056*/ 	.short	0x0284


	//----- nvinfo : EIATTR_PARAM_CBANK
	.align		4
        /*0058*/ 	.byte	0x04, 0x0a
        /*005a*/ 	.short	(.L_480 - .L_479)
	.align		4
.L_479:
        /*005c*/ 	.word	index@(.nv.constant0._ZN5flash27flash_bwd_convert_dq_kernelI23Flash_bwd_kernel_traitsILi64ELi64ELi128ELi8ELi2ELi4ELi4ELb1ELb0EN7cutlass10bfloat16_tE19Flash_kernel_traitsILi64ELi64ELi128ELi8ES3_EEEEvNS_16Flash_bwd_paramsEi)
        /*0060*/ 	.short	0x0380
        /*0062*/ 	.short	0x0284


	//----- nvinfo : EIATTR_SW_WAR
	.align		4
.L_480:
        /*0064*/ 	.byte	0x04, 0x36
        /*0066*/ 	.short	(.L_482 - .L_481)
.L_481:
        /*0068*/ 	.word	0x00000008
.L_482:


//--------------------- .nv.info._ZN5flash44flash_bwd_dq_dk_dv_loop_seqk_parallel_kernelI23Flash_bwd_kernel_traitsILi64ELi64ELi128ELi8ELi2ELi4ELi4ELb1ELb0EN7cutlass10bfloat16_tE19Flash_kernel_traitsILi64ELi64ELi128ELi8ES3_EELb1ELb0ELb0ELb0ELb0ELb1ELb0EEEvNS_16Flash_bwd_paramsE --------------------------
	.section	.nv.info._ZN5flash44flash_bwd_dq_dk_dv_loop_seqk_parallel_kernelI23Flash_bwd_kernel_traitsILi64ELi64ELi128ELi8ELi2ELi4ELi4ELb1ELb0EN7cutlass10bfloat16_tE19Flash_kernel_traitsILi64ELi64ELi128ELi8ES3_EELb1ELb0ELb0ELb0ELb0ELb1ELb0EEEvNS_16Flash_bwd_paramsE,"",@"SHT_CUDA_INFO"
	.sectionflags	@""
	.align	4


	//----- nvinfo : EIATTR_CUDA_API_VERSION
	.align		4
        /*0000*/ 	.byte	0x04, 0x37
        /*0002*/ 	.short	(.L_484 - .L_483)
.L_483:
        /*0004*/ 	.word	0x00000082


	//----- nvinfo : EIATTR_KPARAM_INFO
	.align		4
.L_484:
        /*0008*/ 	.byte	0x04, 0x17
        /*000a*/ 	.short	(.L_486 - .L_485)
.L_485:
        /*000c*/ 	.word	0x00000000
        /*0010*/ 	.short	0x0000
        /*0012*/ 	.short	0x0000
        /*0014*/ 	.byte	0x00, 0xf0, 0x01, 0x0a


	//----- nvinfo : EIATTR_SPARSE_MMA_MASK
	.align		4
.L_486:
        /*0018*/ 	.byte	0x03, 0x50
        /*001a*/ 	.short	0x0000


	//----- nvinfo : EIATTR_MAXREG_COUNT
	.align		4
        /*001c*/ 	.byte	0x03, 0x1b
        /*001e*/ 	.short	0x00ff


	//----- nvinfo : EIATTR_NUM_BARRIERS
	.align		4
        /*0020*/ 	.byte	0x02, 0x4c
        /*0022*/ 	.byte	0x01
	.zero		1


	//----- nvinfo : EIATTR_MERCURY_ISA_VERSION
	.align		4
        /*0024*/ 	.byte	0x03, 0x5f
        /*0026*/ 	.short	0x0101


	//----- nvinfo : EIATTR_VRC_CTA_INIT_COUNT
	.align		4
        /*0028*/ 	.byte	0x02, 0x4a
	.zero		1
	.zero		1


	//----- nvinfo : EIATTR_EXIT_INSTR_OFFSETS
	.align		4
        /*002c*/ 	.byte	0x04, 0x1c
        /*002e*/ 	.short	(.L_488 - .L_487)


	//   ....[0]....
.L_487:
        /*0030*/ 	.word	0x00000080


	//   ....[1]....
        /*0034*/ 	.word	0x00007a90


	//----- nvinfo : EIATTR_CRS_STACK_SIZE
	.align		4
.L_488:
        /*0038*/ 	.byte	0x04, 0x1e
        /*003a*/ 	.short	(.L_490 - .L_489)
.L_489:
        /*003c*/ 	.word	0x00000000


	//----- nvinfo : EIATTR_CBANK_PARAM_SIZE
	.align		4
.L_490:
        /*0040*/ 	.byte	0x03, 0x19
        /*0042*/ 	.short	0x0280


	//----- nvinfo : EIATTR_PARAM_CBANK
	.align		4
        /*0044*/ 	.byte	0x04, 0x0a
        /*0046*/ 	.short	(.L_492 - .L_491)
	.align		4
.L_491:
        /*0048*/ 	.word	index@(.nv.constant0._ZN5flash44flash_bwd_dq_dk_dv_loop_seqk_parallel_kernelI23Flash_bwd_kernel_traitsILi64ELi64ELi128ELi8ELi2ELi4ELi4ELb1ELb0EN7cutlass10bfloat16_tE19Flash_kernel_traitsILi64ELi64ELi128ELi8ES3_EELb1ELb0ELb0ELb0ELb0ELb1ELb0EEEvNS_16Flash_bwd_paramsE)
        /*004c*/ 	.short	0x0380
        /*004e*/ 	.short	0x0280


	//----- nvinfo : EIATTR_SW_WAR
	.align		4
.L_492:
        /*0050*/ 	.byte	0x04, 0x36
        /*0052*/ 	.short	(.L_494 - .L_493)
.L_493:
        /*0054*/ 	.word	0x00000008
.L_494:


//--------------------- .nv.info._ZN5flash44flash_bwd_dq_dk_dv_loop_seqk_parallel_kernelI23Flash_bwd_kernel_traitsILi64ELi64ELi128ELi8ELi2ELi4ELi4ELb1ELb0EN7cutlass10bfloat16_tE19Flash_kernel_traitsILi64ELi64ELi128ELi8ES3_EELb0ELb0ELb0ELb0ELb0ELb1ELb1EEEvNS_16Flash_bwd_paramsE --------------------------
	.section	.nv.info._ZN5flash44flash_bwd_dq_dk_dv_loop_seqk_parallel_kernelI23Flash_bwd_kernel_traitsILi64ELi64ELi128ELi8ELi2ELi4ELi4ELb1ELb0EN7cutlass10bfloat16_tE19Flash_kernel_traitsILi64ELi64ELi128ELi8ES3_EELb0ELb0ELb0ELb0ELb0ELb1ELb1EEEvNS_16Flash_bwd_paramsE,"",@"SHT_CUDA_INFO"
	.sectionflags	@""
	.align	4


	//----- nvinfo : EIATTR_CUDA_API_VERSION
	.align		4
        /*0000*/ 	.byte	0x04, 0x37
        /*0002*/ 	.short	(.L_496 - .L_495)
.L_495:
        /*0004*/ 	.word	0x00000082


	//----- nvinfo : EIATTR_KPARAM_INFO
	.align		4
.L_496:
        /*0008*/ 	.byte	0x04, 0x17
        /*000a*/ 	.short	(.L_498 - .L_497)
.L_497:
        /*000c*/ 	.word	0x00000000
        /*0010*/ 	.short	0x0000
        /*0012*/ 	.short	0x0000
        /*0014*/ 	.byte	0x00, 0xf0, 0x01, 0x0a


	//----- nvinfo : EIATTR_SPARSE_MMA_MASK
	.align		4
.L_498:
        /*0018*/ 	.byte	0x03, 0x50
        /*001a*/ 	.short	0x0000


	//----- nvinfo : EIATTR_MAXREG_COUNT
	.align		4
        /*001c*/ 	.byte	0x03, 0x1b
        /*001e*/ 	.short	0x00ff


	//----- nvinfo : EIATTR_NUM_BARRIERS
	.align		4
        /*0020*/ 	.byte	0x02, 0x4c
        /*0022*/ 	.byte	0x01
	.zero		1


	//----- nvinfo : EIATTR_MERCURY_ISA_VERSION
	.align		4
        /*0024*/ 	.byte	0x03, 0x5f
        /*0026*/ 	.short	0x0101


	//----- nvinfo : EIATTR_VRC_CTA_INIT_COUNT
	.align		4
        /*0028*/ 	.byte	0x02, 0x4a
	.zero		1
	.zero		1


	//----- nvinfo : EIATTR_EXIT_INSTR_OFFSETS
	.align		4
        /*002c*/ 	.byte	0x04, 0x1c
        /*002e*/ 	.short	(.L_500 - .L_499)


	//   ....[0]....
.L_499:
        /*0030*/ 	.word	0x00000080


	//   ....[1]....
        /*0034*/ 	.word	0x00007540


	//----- nvinfo : EIATTR_CRS_STACK_SIZE
	.align		4
.L_500:
        /*0038*/ 	.byte	0x04, 0x1e
        /*003a*/ 	.short	(.L_502 - .L_501)
.L_501:
        /*003c*/ 	.word	0x00000000


	//----- nvinfo : EIATTR_CBANK_PARAM_SIZE
	.align		4
.L_502:
        /*0040*/ 	.byte	0x03, 0x19
        /*0042*/ 	.short	0x0280


	//----- nvinfo : EIATTR_PARAM_CBANK
	.align		4
        /*0044*/ 	.byte	0x04, 0x0a
        /*0046*/ 	.short	(.L_504 - .L_503)
	.align		4
.L_503:
        /*0048*/ 	.word	index@(.nv.constant0._ZN5flash44flash_bwd_dq_dk_dv_loop_seqk_parallel_kernelI23Flash_bwd_kernel_traitsILi64ELi64ELi128ELi8ELi2ELi4ELi4ELb1ELb0EN7cutlass10bfloat16_tE19Flash_kernel_traitsILi64ELi64ELi128ELi8ES3_EELb0ELb0ELb0ELb0ELb0ELb1ELb1EEEvNS_16Flash_bwd_paramsE)
        /*004c*/ 	.short	0x0380
        /*004e*/ 	.short	0x0280


	//----- nvinfo : EIATTR_SW_WAR
	.align		4
.L_504:
        /*0050*/ 	.byte	0x04, 0x36
        /*0052*/ 	.short	(.L_506 - .L_505)
.L_505:
        /*0054*/ 	.word	0x00000008
.L_506:


//--------------------- .nv.info._ZN5flash44flash_bwd_dq_dk_dv_loop_seqk_parallel_kernelI23Flash_bwd_kernel_traitsILi64ELi64ELi128ELi8ELi2ELi4ELi4ELb1ELb0EN7cutlass10bfloat16_tE19Flash_kernel_traitsILi64ELi64ELi128ELi8ES3_EELb1ELb0ELb0ELb0ELb0ELb0ELb0EEEvNS_16Flash_bwd_paramsE --------------------------
	.section	.nv.info._ZN5flash44flash_bwd_dq_dk_dv_loop_seqk_parallel_kernelI23Flash_bwd_kernel_traitsILi64ELi64ELi128ELi8ELi2ELi4ELi4ELb1ELb0EN7cutlass10bfloat16_tE19Flash_kernel_traitsILi64ELi64ELi128ELi8ES3_EELb1ELb0ELb0ELb0ELb0ELb0ELb0EEEvNS_16Flash_bwd_paramsE,"",@"SHT_CUDA_INFO"
	.sectionflags	@""
	.align	4


	//----- nvinfo : EIATTR_CUDA_API_VERSION
	.align		4
        /*0000*/ 	.byte	0x04, 0x37
        /*0002*/ 	.short	(.L_508 - .L_507)
.L_507:
        /*0004*/ 	.word	0x00000082


	//----- nvinfo : EIATTR_KPARAM_INFO
	.align		4
.L_508:
        /*0008*/ 	.byte	0x04, 0x17
        /*000a*/ 	.short	(.L_510 - .L_509)
.L_509:
        /*000c*/ 	.word	0x00000000
        /*0010*/ 	.short	0x0000
        /*0012*/ 	.short	0x0000
        /*0014*/ 	.byte	0x00, 0xf0, 0x01, 0x0a


	//----- nvinfo : EIATTR_SPARSE_MMA_MASK
	.align		4
.L_510:
        /*0018*/ 	.byte	0x03, 0x50
        /*001a*/ 	.short	0x0000


	//----- nvinfo : EIATTR_MAXREG_COUNT
	.align		4
        /*001c*/ 	.byte	0x03, 0x1b
        /*001e*/ 	.short	0x00ff


	//----- nvinfo : EIATTR_NUM_BARRIERS
	.align		4
        /*0020*/ 	.byte	0x02, 0x4c
        /*0022*/ 	.byte	0x01
	.zero		1


	//----- nvinfo : EIATTR_MERCURY_ISA_VERSION
	.align		4
        /*0024*/ 	.byte	0x03, 0x5f
        /*0026*/ 	.short	0x0101


	//----- nvinfo : EIATTR_VRC_CTA_INIT_COUNT
	.align		4
        /*0028*/ 	.byte	0x02, 0x4a
	.zero		1
	.zero		1


	//----- nvinfo : EIATTR_EXIT_INSTR_OFFSETS
	.align		4
        /*002c*/ 	.byte	0x04, 0x1c
        /*002e*/ 	.short	(.L_512 - .L_511)


	//   ....[0]....
.L_511:
        /*0030*/ 	.word	0x00000080


	//   ....[1]....
        /*0034*/ 	.word	0x00008280


	//----- nvinfo : EIATTR_CRS_STACK_SIZE
	.align		4
.L_512:
        /*0038*/ 	.byte	0x04, 0x1e
        /*003a*/ 	.short	(.L_514 - .L_513)
.L_513:
        /*003c*/ 	.word	0x00000000


	//----- nvinfo : EIATTR_CBANK_PARAM_SIZE
	.align		4
.L_514:
        /*0040*/ 	.byte	0x03, 0x19
        /*0042*/ 	.short	0x0280


	//----- nvinfo : EIATTR_PARAM_CBANK
	.align		4
        /*0044*/ 	.byte	0x04, 0x0a
        /*0046*/ 	.short	(.L_516 - .L_515)
	.align		4
.L_515:
        /*0048*/ 	.word	index@(.nv.constant0._ZN5flash44flash_bwd_dq_dk_dv_loop_seqk_parallel_kernelI23Flash_bwd_kernel_traitsILi64ELi64ELi128ELi8ELi2ELi4ELi4ELb1ELb0EN7cutlass10bfloat16_tE19Flash_kernel_traitsILi64ELi64ELi128ELi8ES3_EELb1ELb0ELb0ELb0ELb0ELb0ELb0EEEvNS_16Flash_bwd_paramsE)
        /*004c*/ 	.short	0x0380
        /*004e*/ 	.short	0x0280


	//----- nvinfo : EIATTR_SW_WAR
	.align		4
.L_516:
        /*0050*/ 	.byte	0x04, 0x36
        /*0052*/ 	.short	(.L_518 - .L_517)
.L_517:
        /*0054*/ 	.word	0x00000008
.L_518:


//--------------------- .nv.info._ZN5flash44flash_bwd_dq_dk_dv_loop_seqk_parallel_kernelI23Flash_bwd_kernel_traitsILi64ELi64ELi128ELi8ELi2ELi4ELi4ELb1ELb0EN7cutlass10bfloat16_tE19Flash_kernel_traitsILi64ELi64ELi128ELi8ES3_EELb0ELb0ELb0ELb0ELb0ELb0ELb1EEEvNS_16Flash_bwd_paramsE --------------------------
	.section	.nv.info._ZN5flash44flash_bwd_dq_dk_dv_loop_seqk_parallel_kernelI23Flash_bwd_kernel_traitsILi64ELi64ELi128ELi8ELi2ELi4ELi4ELb1ELb0EN7cutlass10bfloat16_tE19Flash_kernel_traitsILi64ELi64ELi128ELi8ES3_EELb0ELb0ELb0ELb0ELb0ELb0ELb1EEEvNS_16Flash_bwd_paramsE,"",@"SHT_CUDA_INFO"
	.sectionflags	@""
	.align	4


	//----- nvinfo : EIATTR_CUDA_API_VERSION
	.align		4
        /*0000*/ 	.byte	0x04, 0x37
        /*0002*/ 	.short	(.L_520 - .L_519)
.L_519:
        /*0004*/ 	.word	0x00000082


	//----- nvinfo : EIATTR_KPARAM_INFO
	.align		4
.L_520:
        /*0008*/ 	.byte	0x04, 0x17
        /*000a*/ 	.short	(.L_522 - .L_521)
.L_521:
        /*000c*/ 	.word	0x00000000
        /*0010*/ 	.short	0x0000
        /*0012*/ 	.short	0x0000
        /*0014*/ 	.byte	0x00, 0xf0, 0x01, 0x0a


	//----- nvinfo : EIATTR_SPARSE_MMA_MASK
	.align		4
.L_522:
        /*0018*/ 	.byte	0x03, 0x50
        /*001a*/ 	.short	0x0000


	//----- nvinfo : EIATTR_MAXREG_COUNT
	.align		4
        /*001c*/ 	.byte	0x03, 0x1b
        /*001e*/ 	.short	0x00ff


	//----- nvinfo : EIATTR_NUM_BARRIERS
	.align		4
        /*0020*/ 	.byte	0x02, 0x4c
        /*0022*/ 	.byte	0x01
	.zero		1


	//----- nvinfo : EIATTR_MERCURY_ISA_VERSION
	.align		4
        /*0024*/ 	.byte	0x03, 0x5f
        /*0026*/ 	.short	0x0101


	//----- nvinfo : EIATTR_VRC_CTA_INIT_COUNT
	.align		4
        /*0028*/ 	.byte	0x02, 0x4a
	.zero		1
	.zero		1


	//----- nvinfo : EIATTR_EXIT_INSTR_OFFSETS
	.align		4
        /*002c*/ 	.byte	0x04, 0x1c
        /*002e*/ 	.short	(.L_524 - .L_523)


	//   ....[0]....
.L_523:
        /*0030*/ 	.word	0x00000080


	//   ....[1]....
        /*0034*/ 	.word	0x00007ee0


	//----- nvinfo : EIATTR_CRS_STACK_SIZE
	.align		4
.L_524:
        /*0038*/ 	.byte	0x04, 0x1e
        /*003a*/ 	.short	(.L_526 - .L_525)
.L_525:
        /*003c*/ 	.word	0x00000000


	//----- nvinfo : EIATTR_CBANK_PARAM_SIZE
	.align		4
.L_526:
        /*0040*/ 	.byte	0x03, 0x19
        /*0042*/ 	.short	0x0280


	//----- nvinfo : EIATTR_PARAM_CBANK
	.align		4
        /*0044*/ 	.byte	0x04, 0x0a
        /*0046*/ 	.short	(.L_528 - .L_527)
	.align		4
.L_527:
        /*0048*/ 	.word	index@(.nv.constant0._ZN5flash44flash_bwd_dq_dk_dv_loop_seqk_parallel_kernelI23Flash_bwd_kernel_traitsILi64ELi64ELi128ELi8ELi2ELi4ELi4ELb1ELb0EN7cutlass10bfloat16_tE19Flash_kernel_traitsILi64ELi64ELi128ELi8ES3_EELb0ELb0ELb0ELb0ELb0ELb0ELb1EEEvNS_16Flash_bwd_paramsE)
        /*004c*/ 	.short	0x0380
        /*004e*/ 	.short	0x0280


	//----- nvinfo : EIATTR_SW_WAR
	.align		4
.L_528:
        /*0050*/ 	.byte	0x04, 0x36
        /*0052*/ 	.short	(.L_530 - .L_529)
.L_529:
        /*0054*/ 	.word	0x00000008
.L_530:


//--------------------- .nv.info._ZN5flash44flash_bwd_dq_dk_dv_loop_seqk_parallel_kernelI23Flash_bwd_kernel_traitsILi64ELi64ELi128ELi8ELi2ELi4ELi4ELb1ELb0EN7cutlass10bfloat16_tE19Flash_kernel_traitsILi64ELi64ELi128ELi8ES3_EELb1ELb0ELb1ELb0ELb0ELb0ELb0EEEvNS_16Flash_bwd_paramsE --------------------------
	.section	.nv.info._ZN5flash44flash_bwd_dq_dk_dv_loop_seqk_parallel_kernelI23Flash_bwd_kernel_traitsILi64ELi64ELi128ELi8ELi2ELi4ELi4ELb1ELb0EN7cutlass10bfloat16_tE19Flash_kernel_traitsILi64ELi64ELi128ELi8ES3_EELb1ELb0ELb1ELb0ELb0ELb0ELb0EEEvNS_16Flash_bwd_paramsE,"",@"SHT_CUDA_INFO"
	.sectionflags	@""
	.align	4


	//----- nvinfo : EIATTR_CUDA_API_VERSION
	.align		4
        /*0000*/ 	.byte	0x04, 0x37
        /*0002*/ 	.short	(.L_532 - .L_531)
.L_531:
        /*0004*/ 	.word	0x00000082


	//----- nvinfo : EIATTR_KPARAM_INFO
	.align		4
.L_532:
        /*0008*/ 	.byte	0x04, 0x17
        /*000a*/ 	.short	(.L_534 - .L_533)
.L_533:
        /*000c*/ 	.word	0x00000000
        /*0010*/ 	.short	0x0000
        /*0012*/ 	.short	0x0000
        /*0014*/ 	.byte	0x00, 0xf0, 0x01, 0x0a


	//----- nvinfo : EIATTR_SPARSE_MMA_MASK
	.align		4
.L_534:
        /*0018*/ 	.byte	0x03, 0x50
        /*001a*/ 	.short	0x0000


	//----- nvinfo : EIATTR_MAXREG_COUNT
	.align		4
        /*001c*/ 	.byte	0x03, 0x1b
        /*001e*/ 	.short	0x00ff


	//----- nvinfo : EIATTR_NUM_BARRIERS
	.align		4
        /*0020*/ 	.byte	0x02, 0x4c
        /*0022*/ 	.byte	0x01
	.zero		1


	//----- nvinfo : EIATTR_MERCURY_ISA_VERSION
	.align		4
        /*0024*/ 	.byte	0x03, 0x5f
        /*0026*/ 	.short	0x0101


	//----- nvinfo : EIATTR_VRC_CTA_INIT_COUNT
	.align		4
        /*0028*/ 	.byte	0x02, 0x4a
	.zero		1
	.zero		1


	//----- nvinfo : EIATTR_EXIT_INSTR_OFFSETS
	.align		4
        /*002c*/ 	.byte	0x04, 0x1c
        /*002e*/ 	.short	(.L_536 - .L_535)


	//   ....[0]....
.L_535:
        /*0030*/ 	.word	0x00000080


	//   ....[1]....
        /*0034*/ 	.word	0x00008860


	//----- nvinfo : EIATTR_CRS_STACK_SIZE
	.align		4
.L_536:
        /*0038*/ 	.byte	0x04, 0x1e
        /*003a*/ 	.short	(.L_538 - .L_537)
.L_537:
        /*003c*/ 	.word	0x00000000


	//----- nvinfo : EIATTR_CBANK_PARAM_SIZE
	.align		4
.L_538:
        /*0040*/ 	.byte	0x03, 0x19
        /*0042*/ 	.short	0x0280


	//----- nvinfo : EIATTR_PARAM_CBANK
	.align		4
        /*0044*/ 	.byte	0x04, 0x0a
        /*0046*/ 	.short	(.L_540 - .L_539)
	.align		4
.L_539:
        /*0048*/ 	.word	index@(.nv.constant0._ZN5flash44flash_bwd_dq_dk_dv_loop_seqk_parallel_kernelI23Flash_bwd_kernel_traitsILi64ELi64ELi128ELi8ELi2ELi4ELi4ELb1ELb0EN7cutlass10bfloat16_tE19Flash_kernel_traitsILi64ELi64ELi128ELi8ES3_EELb1ELb0ELb1ELb0ELb0ELb0ELb0EEEvNS_16Flash_bwd_paramsE)
        /*004c*/ 	.short	0x0380
        /*004e*/ 	.short	0x0280


	//----- nvinfo : EIATTR_SW_WAR
	.align		4
.L_540:
        /*0050*/ 	.byte	0x04, 0x36
        /*0052*/ 	.short	(.L_542 - .L_541)
.L_541:
        /*0054*/ 	.word	0x00000008
.L_542:


//--------------------- .nv.info._ZN5flash44flash_bwd_dq_dk_dv_loop_seqk_parallel_kernelI23Flash_bwd_kernel_traitsILi64ELi64ELi128ELi8ELi2ELi4ELi4ELb1ELb0EN7cutlass10bfloat16_tE19Flash_kernel_traitsILi64ELi64ELi128ELi8ES3_EELb0ELb0ELb1ELb0ELb0ELb0ELb1EEEvNS_16Flash_bwd_paramsE --------------------------
	.section	.nv.info._ZN5flash44flash_bwd_dq_dk_dv_loop_seqk_parallel_kernelI23Flash_bwd_kernel_traitsILi64ELi64ELi128ELi8ELi2ELi4ELi4ELb1ELb0EN7cutlass10bfloat16_tE19Flash_kernel_traitsILi64ELi64ELi128ELi8ES3_EELb0ELb0ELb1ELb0ELb0ELb0ELb1EEEvNS_16Flash_bwd_paramsE,"",@"SHT_CUDA_INFO"
	.sectionflags	@""
	.align	4


	//----- nvinfo : EIATTR_CUDA_API_VERSION
	.align		4
        /*0000*/ 	.byte	0x04, 0x37
        /*0002*/ 	.short	(.L_544 - .L_543)
.L_543:
        /*0004*/ 	.word	0x00000082


	//----- nvinfo : EIATTR_KPARAM_INFO
	.align		4
.L_544:
        /*0008*/ 	.byte	0x04, 0x17
        /*000a*/ 	.short	(.L_546 - .L_545)
.L_545:
        /*000c*/ 	.word	0x00000000
        /*0010*/ 	.short	0x0000
        /*0012*/ 	.short	0x0000
        /*0014*/ 	.byte	0x00, 0xf0, 0x01, 0x0a


	//----- nvinfo : EIATTR_SPARSE_MMA_MASK
	.align		4
.L_546:
        /*0018*/ 	.byte	0x03, 0x50
        /*001a*/ 	.short	0x0000


	//----- nvinfo : EIATTR_MAXREG_COUNT
	.align		4
        /*001c*/ 	.byte	0x03, 0x1b
        /*001e*/ 	.short	0x00ff


	//----- nvinfo : EIATTR_NUM_BARRIERS
	.align		4
        /*0020*/ 	.byte	0x02, 0x4c
        /*0022*/ 	.byte	0x01
	.zero		1


	//----- nvinfo : EIATTR_MERCURY_ISA_VERSION
	.align		4
        /*0024*/ 	.byte	0x03, 0x5f
        /*0026*/ 	.short	0x0101


	//----- nvinfo : EIATTR_VRC_CTA_INIT_COUNT
	.align		4
        /*0028*/ 	.byte	0x02, 0x4a
	.zero		1
	.zero		1


	//----- nvinfo : EIATTR_EXIT_INSTR_OFFSETS
	.align		4
        /*002c*/ 	.byte	0x04, 0x1c
        /*002e*/ 	.short	(.L_548 - .L_547)


	//   ....[0]....
.L_547:
        /*0030*/ 	.word	0x00000080


	//   ....[1]....
        /*0034*/ 	.word	0x000087f0


	//----- nvinfo : EIATTR_CRS_STACK_SIZE
	.align		4
.L_548:
        /*0038*/ 	.byte	0x04, 0x1e
        /*003a*/ 	.short	(.L_550 - .L_549)
.L_549:
        /*003c*/ 	.word	0x00000000


	//----- nvinfo : EIATTR_CBANK_PARAM_SIZE
	.align		4
.L_550:
        /*0040*/ 	.byte	0x03, 0x19
        /*0042*/ 	.short	0x0280


	//----- nvinfo : EIATTR_PARAM_CBANK
	.align		4
        /*0044*/ 	.byte	0x04, 0x0a
        /*0046*/ 	.short	(.L_552 - .L_551)
	.align		4
.L_551:
        /*0048*/ 	.word	index@(.nv.constant0._ZN5flash44flash_bwd_dq_dk_dv_loop_seqk_parallel_kernelI23Flash_bwd_kernel_traitsILi64ELi64ELi128ELi8ELi2ELi4ELi4ELb1ELb0EN7cutlass10bfloat16_tE19Flash_kernel_traitsILi64ELi64ELi128ELi8ES3_EELb0ELb0ELb1ELb0ELb0ELb0ELb1EEEvNS_16Flash_bwd_paramsE)
        /*004c*/ 	.short	0x0380
        /*004e*/ 	.short	0x0280


	//----- nvinfo : EIATTR_SW_WAR
	.align		4
.L_552:
        /*0050*/ 	.byte	0x04, 0x36
        /*0052*/ 	.short	(.L_554 - .L_553)
.L_553:
        /*0054*/ 	.word	0x00000008
.L_554:


//--------------------- .nv.info._ZN5flash44flash_bwd_dq_dk_dv_loop_seqk_parallel_kernelI23Flash_bwd_kernel_traitsILi64ELi64ELi128ELi8ELi2ELi4ELi4ELb1ELb0EN7cutlass10bfloat16_tE19Flash_kernel_traitsILi64ELi64ELi128ELi8ES3_EELb1ELb0ELb0ELb0ELb1ELb1ELb0EEEvNS_16Flash_bwd_paramsE --------------------------
	.section	.nv.info._ZN5flash44flash_bwd_dq_dk_dv_loop_seqk_parallel_kernelI23Flash_bwd_kernel_traitsILi64ELi64ELi128ELi8ELi2ELi4ELi4ELb1ELb0EN7cutlass10bfloat16_tE19Flash_kernel_traitsILi64ELi64ELi128ELi8ES3_EELb1ELb0ELb0ELb0ELb1ELb1ELb0EEEvNS_16Flash_bwd_paramsE,"",@"SHT_CUDA_INFO"
	.sectionflags	@""
	.align	4


	//----- nvinfo : EIATTR_CUDA_API_VERSION
	.align		4
        /*0000*/ 	.byte	0x04, 0x37
        /*0002*/ 	.short	(.L_556 - .L_555)
.L_555:
        /*0004*/ 	.word	0x00000082


	//----- nvinfo : EIATTR_KPARAM_INFO
	.align		4
.L_556:
        /*0008*/ 	.byte	0x04, 0x17
        /*000a*/ 	.short	(.L_558 - .L_557)
.L_557:
        /*000c*/ 	.word	0x00000000
        /*0010*/ 	.short	0x0000
        /*0012*/ 	.short	0x0000
        /*0014*/ 	.byte	0x00, 0xf0, 0x01, 0x0a


	//----- nvinfo : EIATTR_SPARSE_MMA_MASK
	.align		4
.L_558:
        /*0018*/ 	.byte	0x03, 0x50
        /*001a*/ 	.short	0x0000


	//----- nvinfo : EIATTR_MAXREG_COUNT
	.align		4
        /*001c*/ 	.byte	0x03, 0x1b
        /*001e*/ 	.short	0x00ff


	//----- nvinfo : EIATTR_NUM_BARRIERS
	.align		4
        /*0020*/ 	.byte	0x02, 0x4c
        /*0022*/ 	.byte	0x01
	.zero		1


	//----- nvinfo : EIATTR_MERCURY_ISA_VERSION
	.align		4
        /*0024*/ 	.byte	0x03, 0x5f
        /*0026*/ 	.short	0x0101


	//----- nvinfo : EIATTR_VRC_CTA_INIT_COUNT
	.align		4
        /*0028*/ 	.byte	0x02, 0x4a
	.zero		1
	.zero		1


	//----- nvinfo : EIATTR_EXIT_INSTR_OFFSETS
	.align		4
        /*002c*/ 	.byte	0x04, 0x1c
        /*002e*/ 	.short	(.L_560 - .L_559)


	//   ....[0]....
.L_559:
        /*0030*/ 	.word	0x00000080


	//   ....[1]....
        /*0034*/ 	.word	0x00005b80


	//----- nvinfo : EIATTR_CBANK_PARAM_SIZE
	.align		4
.L_560:
        /*0038*/ 	.byte	0x03, 0x19
        /*003a*/ 	.short	0x0280


	//----- nvinfo : EIATTR_PARAM_CBANK
	.align		4
        /*003c*/ 	.byte	0x04, 0x0a
        /*003e*/ 	.short	(.L_562 - .L_561)
	.align		4
.L_561:
        /*0040*/ 	.word	index@(.nv.constant0._ZN5flash44flash_bwd_dq_dk_dv_loop_seqk_parallel_kernelI23Flash_bwd_kernel_traitsILi64ELi64ELi128ELi8ELi2ELi4ELi4ELb1ELb0EN7cutlass10bfloat16_tE19Flash_kernel_traitsILi64ELi64ELi128ELi8ES3_EELb1ELb0ELb0ELb0ELb1ELb1ELb0EEEvNS_16Flash_bwd_paramsE)
        /*0044*/ 	.short	0x0380
        /*0046*/ 	.short	0x0280


	//----- nvinfo : EIATTR_SW_WAR
	.align		4
.L_562:
        /*0048*/ 	.byte	0x04, 0x36
        /*004a*/ 	.short	(.L_564 - .L_563)
.L_563:
        /*004c*/ 	.word	0x00000008
.L_564:


//--------------------- .nv.info._ZN5flash44flash_bwd_dq_dk_dv_loop_seqk_parallel_kernelI23Flash_bwd_kernel_traitsILi64ELi64ELi128ELi8ELi2ELi4ELi4ELb1ELb0EN7cutlass10bfloat16_tE19Flash_kernel_traitsILi64ELi64ELi128ELi8ES3_EELb0ELb0ELb0ELb0ELb1ELb1ELb1EEEvNS_16Flash_bwd_paramsE --------------------------
	.section	.nv.info._ZN5flash44flash_bwd_dq_dk_dv_loop_seqk_parallel_kernelI23Flash_bwd_kernel_traitsILi64ELi64ELi128ELi8ELi2ELi4ELi4ELb1ELb0EN7cutlass10bfloat16_tE19Flash_kernel_traitsILi64ELi64ELi128ELi8ES3_EELb0ELb0ELb0ELb0ELb1ELb1ELb1EEEvNS_16Flash_bwd_paramsE,"",@"SHT_CUDA_INFO"
	.sectionflags	@""
	.align	4


	//----- nvinfo : EIATTR_CUDA_API_VERSION
	.align		4
        /*0000*/ 	.byte	0x04, 0x37
        /*0002*/ 	.short	(.L_566 - .L_565)
.L_565:
        /*0004*/ 	.word	0x00000082


	//----- nvinfo : EIATTR_KPARAM_INFO
	.align		4
.L_566:
        /*0008*/ 	.byte	0x04, 0x17
        /*000a*/ 	.short	(.L_568 - .L_567)
.L_567:
        /*000c*/ 	.word	0x00000000
        /*0010*/ 	.short	0x0000
        /*0012*/ 	.short	0x0000
        /*0014*/ 	.byte	0x00, 0xf0, 0x01, 0x0a


	//----- nvinfo : EIATTR_SPARSE_MMA_MASK
	.align		4
.L_568:
        /*0018*/ 	.byte	0x03, 0x50
        /*001a*/ 	.short	0x0000


	//----- nvinfo : EIATTR_MAXREG_COUNT
	.align		4
        /*001c*/ 	.byte	0x03, 0x1b
        /*001e*/ 	.short	0x00ff


	//----- nvinfo : EIATTR_NUM_BARRIERS
	.align		4
        /*0020*/ 	.byte	0x02, 0x4c
        /*0022*/ 	.byte	0x01
	.zero		1


	//----- nvinfo : EIATTR_MERCURY_ISA_VERSION
	.align		4
        /*0024*/ 	.byte	0x03, 0x5f
        /*0026*/ 	.short	0x0101


	//----- nvinfo : EIATTR_VRC_CTA_INIT_COUNT
	.align		4
        /*0028*/ 	.byte	0x02, 0x4a
	.zero		1
	.zero		1


	//----- nvinfo : EIATTR_EXIT_INSTR_OFFSETS
	.align		4
        /*002c*/ 	.byte	0x04, 0x1c
        /*002e*/ 	.short	(.L_570 - .L_569)


	//   ....[0]....
.L_569:
        /*0030*/ 	.word	0x00000080


	//   ....[1]....
        /*0034*/ 	.word	0x000058c0


	//----- nvinfo : EIATTR_CBANK_PARAM_SIZE
	.align		4
.L_570:
        /*0038*/ 	.byte	0x03, 0x19
        /*003a*/ 	.short	0x0280


	//----- nvinfo : EIATTR_PARAM_CBANK
	.align		4
        /*003c*/ 	.byte	0x04, 0x0a
        /*003e*/ 	.short	(.L_572 - .L_571)
	.align		4
.L_571:
        /*0040*/ 	.word	index@(.nv.constant0._ZN5flash44flash_bwd_dq_dk_dv_loop_seqk_parallel_kernelI23Flash_bwd_kernel_traitsILi64ELi64ELi128ELi8ELi2ELi4ELi4ELb1ELb0EN7cutlass10bfloat16_tE19Flash_kernel_traitsILi64ELi64ELi128ELi8ES3_EELb0ELb0ELb0ELb0ELb1ELb1ELb1EEEvNS_16Flash_bwd_paramsE)
        /*0044*/ 	.short	0x0380
        /*0046*/ 	.short	0x0280


	//----- nvinfo : EIATTR_SW_WAR
	.align		4
.L_572:
        /*0048*/ 	.byte	0x04, 0x36
        /*004a*/ 	.short	(.L_574 - .L_573)
.L_573:
        /*004c*/ 	.word	0x00000008
.L_574:


//--------------------- .nv.info._ZN5flash44flash_bwd_dq_dk_dv_loop_seqk_parallel_kernelI23Flash_bwd_kernel_traitsILi64ELi64ELi128ELi8ELi2ELi4ELi4ELb1ELb0EN7cutlass10bfloat16_tE19Flash_kernel_traitsILi64ELi64ELi128ELi8ES3_EELb1ELb0ELb0ELb1ELb0ELb0ELb0EEEvNS_16Flash_bwd_paramsE --------------------------
	.section	.nv.info._ZN5flash44flash_bwd_dq_dk_dv_loop_seqk_parallel_kernelI23Flash_bwd_kernel_traitsILi64ELi64ELi128ELi8ELi2ELi4ELi4ELb1ELb0EN7cutlass10bfloat16_tE19Flash_kernel_traitsILi64ELi64ELi128ELi8ES3_EELb1ELb0ELb0ELb1ELb0ELb0ELb0EEEvNS_16Flash_bwd_paramsE,"",@"SHT_CUDA_INFO"
	.sectionflags	@""
	.align	4


	//----- nvinfo : EIATTR_CUDA_API_VERSION
	.align		4
        /*0000*/ 	.byte	0x04, 0x37
        /*0002*/ 	.short	(.L_576 - .L_575)
.L_575:
        /*0004*/ 	.word	0x00000082


	//----- nvinfo : EIATTR_KPARAM_INFO
	.align		4
.L_576:
        /*0008*/ 	.byte	0x04, 0x17
        /*000a*/ 	.short	(.L_578 - .L_577)
.L_577:
        /*000c*/ 	.word	0x00000000
        /*0010*/ 	.short	0x0000
        /*0012*/ 	.short	0x0000
        /*0014*/ 	.byte	0x00, 0xf0, 0x01, 0x0a


	//----- nvinfo : EIATTR_SPARSE_MMA_MASK
	.align		4
.L_578:
        /*0018*/ 	.byte	0x03, 0x50
        /*001a*/ 	.short	0x0000


	//----- nvinfo : EIATTR_MAXREG_COUNT
	.align		4
        /*001c*/ 	.byte	0x03, 0x1b
        /*001e*/ 	.short	0x00ff


	//----- nvinfo : EIATTR_NUM_BARRIERS
	.align		4
        /*0020*/ 	.byte	0x02, 0x4c
        /*0022*/ 	.byte	0x01
	.zero		1


	//----- nvinfo : EIATTR_MERCURY_ISA_VERSION
	.align		4
        /*0024*/ 	.byte	0x03, 0x5f
        /*0026*/ 	.short	0x0101


	//----- nvinfo : EIATTR_VRC_CTA_INIT_COUNT
	.align		4
        /*0028*/ 	.byte	0x02, 0x4a
	.zero		1
	.zero		1


	//----- nvinfo : EIATTR_EXIT_INSTR_OFFSETS
	.align		4
        /*002c*/ 	.byte	0x04, 0x1c
        /*002e*/ 	.short	(.L_580 - .L_579)


	//   ....[0]....
.L_579:
        /*0030*/ 	.word	0x00000080


	//   ....[1]....
        /*0034*/ 	.word	0x00008980


	//----- nvinfo : EIATTR_CRS_STACK_SIZE
	.align		4
.L_580:
        /*0038*/ 	.byte	0x04, 0x1e
        /*003a*/ 	.short	(.L_582 - .L_581)
.L_581:
        /*003c*/ 	.word	0x00000000


	//----- nvinfo : EIATTR_CBANK_PARAM_SIZE
	.align		4
.L_582:
        /*0040*/ 	.byte	0x03, 0x19
        /*0042*/ 	.short	0x0280


	//----- nvinfo : EIATTR_PARAM_CBANK
	.align		4
        /*0044*/ 	.byte	0x04, 0x0a
        /*0046*/ 	.short	(.L_584 - .L_583)
	.align		4
.L_583:
        /*0048*/ 	.word	index@(.nv.constant0._ZN5flash44flash_bwd_dq_dk_dv_loop_seqk_parallel_kernelI23Flash_bwd_kernel_traitsILi64ELi64ELi128ELi8ELi2ELi4ELi4ELb1ELb0EN7cutlass10bfloat16_tE19Flash_kernel_traitsILi64ELi64ELi128ELi8ES3_EELb1ELb0ELb0ELb1ELb0ELb0ELb0EEEvNS_16Flash_bwd_paramsE)
        /*004c*/ 	.short	0x0380
        /*004e*/ 	.short	0x0280


	//----- nvinfo : EIATTR_SW_WAR
	.align		4
.L_584:
        /*0050*/ 	.byte	0x04, 0x36
        /*0052*/ 	.short	(.L_586 - .L_585)
.L_585:
        /*0054*/ 	.word	0x00000008
.L_586:


//--------------------- .nv.info._ZN5flash44flash_bwd_dq_dk_dv_loop_seqk_parallel_kernelI23Flash_bwd_kernel_traitsILi64ELi64ELi128ELi8ELi2ELi4ELi4ELb1ELb0EN7cutlass10bfloat16_tE19Flash_kernel_traitsILi64ELi64ELi128ELi8ES3_EELb0ELb0ELb0ELb1ELb0ELb0ELb1EEEvNS_16Flash_bwd_paramsE --------------------------
	.section	.nv.info._ZN5flash44flash_bwd_dq_dk_dv_loop_seqk_parallel_kernelI23Flash_bwd_kernel_traitsILi64ELi64ELi128ELi8ELi2ELi4ELi4ELb1ELb0EN7cutlass10bfloat16_tE19Flash_kernel_traitsILi64ELi64ELi128ELi8ES3_EELb0ELb0ELb0ELb1ELb0ELb0ELb1EEEvNS_16Flash_bwd_paramsE,"",@"SHT_CUDA_INFO"
	.sectionflags	@""
	.align	4


	//----- nvinfo : EIATTR_CUDA_API_VERSION
	.align		4
        /*0000*/ 	.byte	0x04, 0x37
        /*0002*/ 	.short	(.L_588 - .L_587)
.L_587:
        /*0004*/ 	.word	0x00000082


	//----- nvinfo : EIATTR_KPARAM_INFO
	.align		4
.L_588:
        /*0008*/ 	.byte	0x04, 0x17
        /*000a*/ 	.short	(.L_590 - .L_589)
.L_589:
        /*000c*/ 	.word	0x00000000
        /*0010*/ 	.short	0x0000
        /*0012*/ 	.short	0x0000
        /*0014*/ 	.byte	0x00, 0xf0, 0x01, 0x0a


	//----- nvinfo : EIATTR_SPARSE_MMA_MASK
	.align		4
.L_590:
        /*0018*/ 	.byte	0x03, 0x50
        /*001a*/ 	.short	0x0000


	//----- nvinfo : EIATTR_MAXREG_COUNT
	.align		4
        /*001c*/ 	.byte	0x03, 0x1b
        /*001e*/ 	.short	0x00ff


	//----- nvinfo : EIATTR_NUM_BARRIERS
	.align		4
        /*0020*/ 	.byte	0x02, 0x4c
        /*0022*/ 	.byte	0x01
	.zero		1


	//----- nvinfo : EIATTR_ANNOTATIONS
	.align		4
        /*0024*/ 	.byte	0x04, 0x55
        /*0026*/ 	.short	(.L_592 - .L_591)


	//   ....[0]....
.L_591:
        /*0028*/ 	.word	0x00000001
        /*002c*/ 	.byte	0x10, 0x07, 0x00, 0x00, 0x01, 0x00, 0x00, 0x00, 0x70, 0x13, 0x00, 0x00, 0x01, 0x00, 0x00, 0x00
        /*003c*/ 	.byte	0x90, 0x65, 0x00, 0x00, 0x01, 0x00, 0x00, 0x00, 0xb0, 0x71, 0x00, 0x00


	//----- nvinfo : EIATTR_MERCURY_ISA_VERSION
	.align		4
.L_592:
        /*0048*/ 	.byte	0x03, 0x5f
        /*004a*/ 	.short	0x0101


	//----- nvinfo : EIATTR_VRC_CTA_INIT_COUNT
	.align		4
        /*004c*/ 	.byte	0x02, 0x4a
	.zero		1
	.zero		1


	//----- nvinfo : EIATTR_EXIT_INSTR_OFFSETS
	.align		4
        /*0050*/ 	.byte	0x04, 0x1c
        /*0052*/ 	.short	(.L_594 - .L_593)


	//   ....[0]....
.L_593:
        /*0054*/ 	.word	0x00000090


	//   ....[1]....
        /*0058*/ 	.word	0x000084d0


	//----- nvinfo : EIATTR_CRS_STACK_SIZE
	.align		4
.L_594:
        /*005c*/ 	.byte	0x04, 0x1e
        /*005e*/ 	.short	(.L_596 - .L_595)
.L_595:
        /*0060*/ 	.word	0x00000000


	//----- nvinfo : EIATTR_CBANK_PARAM_SIZE
	.align		4
.L_596:
        /*0064*/ 	.byte	0x03, 0x19
        /*0066*/ 	.short	0x0280


	//----- nvinfo : EIATTR_PARAM_CBANK
	.align		4
        /*0068*/ 	.byte	0x04, 0x0a
        /*006a*/ 	.short	(.L_598 - .L_597)
	.align		4
.L_597:
        /*006c*/ 	.word	index@(.nv.constant0._ZN5flash44flash_bwd_dq_dk_dv_loop_seqk_parallel_kernelI23Flash_bwd_kernel_traitsILi64ELi64ELi128ELi8ELi2ELi4ELi4ELb1ELb0EN7cutlass10bfloat16_tE19Flash_kernel_traitsILi64ELi64ELi128ELi8ES3_EELb0ELb0ELb0ELb1ELb0ELb0ELb1EEEvNS_16Flash_bwd_paramsE)
        /*0070*/ 	.short	0x0380
        /*0072*/ 	.short	0x0280


	//----- nvinfo : EIATTR_SW_WAR
	.align		4
.L_598:
        /*0074*/ 	.byte	0x04, 0x36
        /*0076*/ 	.short	(.L_600 - .L_599)
.L_599:
        /*0078*/ 	.word	0x00000008
.L_600:


//--------------------- .nv.info._ZN5flash44flash_bwd_dq_dk_dv_loop_seqk_parallel_kernelI23Flash_bwd_kernel_traitsILi64ELi64ELi128ELi8ELi2ELi4ELi4ELb1ELb0EN7cutlass10bfloat16_tE19Flash_kernel_traitsILi64ELi64ELi128ELi8ES3_EELb1ELb0ELb1ELb0ELb0ELb1ELb0EEEvNS_16Flash_bwd_paramsE --------------------------
	.section	.nv.info._ZN5flash44flash_bwd_dq_dk_dv_loop_seqk_parallel_kernelI23Flash_bwd_kernel_traitsILi64ELi64ELi128ELi8ELi2ELi4ELi4ELb1ELb0EN7cutlass10bfloat16_tE19Flash_kernel_traitsILi64ELi64ELi128ELi8ES3_EELb1ELb0ELb1ELb0ELb0ELb1ELb0EEEvNS_16Flash_bwd_paramsE,"",@"SHT_CUDA_INFO"
	.sectionflags	@""
	.align	4


	//----- nvinfo : EIATTR_CUDA_API_VERSION
	.align		4
        /*0000*/ 	.byte	0x04, 0x37
        /*0002*/ 	.short	(.L_602 - .L_601)
.L_601:
        /*0004*/ 	.word	0x00000082


	//----- nvinfo : EIATTR_KPARAM_INFO
	.align		4
.L_602:
        /*0008*/ 	.byte	0x04, 0x17
        /*000a*/ 	.short	(.L_604 - .L_603)
.L_603:
        /*000c*/ 	.word	0x00000000
        /*0010*/ 	.short	0x0000
        /*0012*/ 	.short	0x0000
        /*0014*/ 	.byte	0x00, 0xf0, 0x01, 0x0a


	//----- nvinfo : EIATTR_SPARSE_MMA_MASK
	.align		4
.L_604:
        /*0018*/ 	.byte	0x03, 0x50
        /*001a*/ 	.short	0x0000


	//----- nvinfo : EIATTR_MAXREG_COUNT
	.align		4
        /*001c*/ 	.byte	0x03, 0x1b
        /*001e*/ 	.short	0x00ff


	//----- nvinfo : EIATTR_NUM_BARRIERS
	.align		4
        /*0020*/ 	.byte	0x02, 0x4c
        /*0022*/ 	.byte	0x01
	.zero		1


	//----- nvinfo : EIATTR_MERCURY_ISA_VERSION
	.align		4
        /*0024*/ 	.byte	0x03, 0x5f
        /*0026*/ 	.short	0x0101


	//----- nvinfo : EIATTR_VRC_CTA_INIT_COUNT
	.align		4
        /*0028*/ 	.byte	0x02, 0x4a
	.zero		1
	.zero		1


	//----- nvinfo : EIATTR_EXIT_INSTR_OFFSETS
	.align		4
        /*002c*/ 	.byte	0x04, 0x1c
        /*002e*/ 	.short	(.L_606 - .L_605)


	//   ....[0]....
.L_605:
        /*0030*/ 	.word	0x00000080


	//   ....[1]....
        /*0034*/ 	.word	0x000080b0


	//----- nvinfo : EIATTR_CRS_STACK_SIZE
	.align		4
.L_606:
        /*0038*/ 	.byte	0x04, 0x1e
        /*003a*/ 	.short	(.L_608 - .L_607)
.L_607:
        /*003c*/ 	.word	0x00000000


	//----- nvinfo : EIATTR_CBANK_PARAM_SIZE
	.align		4
.L_608:
        /*0040*/ 	.byte	0x03, 0x19
        /*0042*/ 	.short	0x0280


	//----- nvinfo : EIATTR_PARAM_CBANK
	.align		4
        /*0044*/ 	.byte	0x04, 0x0a
        /*0046*/ 	.short	(.L_610 - .L_609)
	.align		4
.L_609:
        /*0048*/ 	.word	index@(.nv.constant0._ZN5flash44flash_bwd_dq_dk_dv_loop_seqk_parallel_kernelI23Flash_bwd_kernel_traitsILi64ELi64ELi128ELi8ELi2ELi4ELi4ELb1ELb0EN7cutlass10bfloat16_tE19Flash_kernel_traitsILi64ELi64ELi128ELi8ES3_EELb1ELb0ELb1ELb0ELb0ELb1ELb0EEEvNS_16Flash_bwd_paramsE)
        /*004c*/ 	.short	0x0380
        /*004e*/ 	.short	0x0280


	//----- nvinfo : EIATTR_SW_WAR
	.align		4
.L_610:
        /*0050*/ 	.byte	0x04, 0x36
        /*0052*/ 	.short	(.L_612 - .L_611)
.L_611:
        /*0054*/ 	.word	0x00000008
.L_612:


//--------------------- .nv.info._ZN5flash44flash_bwd_dq_dk_dv_loop_seqk_parallel_kernelI23Flash_bwd_kernel_traitsILi64ELi64ELi128ELi8ELi2ELi4ELi4ELb1ELb0EN7cutlass10bfloat16_tE19Flash_kernel_traitsILi64ELi64ELi128ELi8ES3_EELb0ELb0ELb1ELb0ELb0ELb1ELb1EEEvNS_16Flash_bwd_paramsE --------------------------
	.section	.nv.info._ZN5flash44flash_bwd_dq_dk_dv_loop_seqk_parallel_kernelI23Flash_bwd_kernel_traitsILi64ELi64ELi128ELi8ELi2ELi4ELi4ELb1ELb0EN7cutlass10bfloat16_tE19Flash_kernel_traitsILi64ELi64ELi128ELi8ES3_EELb0ELb0ELb1ELb0ELb0ELb1ELb1EEEvNS_16Flash_bwd_paramsE,"",@"SHT_CUDA_INFO"
	.sectionflags	@""
	.align	4


	//----- nvinfo : EIATTR_CUDA_API_VERSION
	.align		4
        /*0000*/ 	.byte	0x04, 0x37
        /*0002*/ 	.short	(.L_614 - .L_613)
.L_613:
        /*0004*/ 	.word	0x00000082


	//----- nvinfo : EIATTR_KPARAM_INFO
	.align		4
.L_614:
        /*0008*/ 	.byte	0x04, 0x17
        /*000a*/ 	.short	(.L_616 - .L_615)
.L_615:
        /*000c*/ 	.word	0x00000000
        /*0010*/ 	.short	0x0000
        /*0012*/ 	.short	0x0000
        /*0014*/ 	.byte	0x00, 0xf0, 0x01, 0x0a


	//----- nvinfo : EIATTR_SPARSE_MMA_MASK
	.align		4
.L_616:
        /*0018*/ 	.byte	0x03, 0x50
        /*001a*/ 	.short	0x0000


	//----- nvinfo : EIATTR_MAXREG_COUNT
	.align		4
        /*001c*/ 	.byte	0x03, 0x1b
        /*001e*/ 	.short	0x00ff


	//----- nvinfo : EIATTR_NUM_BARRIERS
	.align		4
        /*0020*/ 	.byte	0x02, 0x4c
        /*0022*/ 	.byte	0x01
	.zero		1


	//----- nvinfo : EIATTR_MERCURY_ISA_VERSION
	.align		4
        /*0024*/ 	.byte	0x03, 0x5f
        /*0026*/ 	.short	0x0101


	//----- nvinfo : EIATTR_VRC_CTA_INIT_COUNT
	.align		4
        /*0028*/ 	.byte	0x02, 0x4a
	.zero		1
	.zero		1


	//----- nvinfo : EIATTR_EXIT_INSTR_OFFSETS
	.align		4
        /*002c*/ 	.byte	0x04, 0x1c
        /*002e*/ 	.short	(.L_618 - .L_617)


	//   ....[0]....
.L_617:
        /*0030*/ 	.word	0x00000080


	//   ....[1]....
        /*0034*/ 	.word	0x00007e80


	//----- nvinfo : EIATTR_CRS_STACK_SIZE
	.align		4
.L_618:
        /*0038*/ 	.byte	0x04, 0x1e
        /*003a*/ 	.short	(.L_620 - .L_619)
.L_619:
        /*003c*/ 	.word	0x00000000


	//----- nvinfo : EIATTR_CBANK_PARAM_SIZE
	.align		4
.L_620:
        /*0040*/ 	.byte	0x03, 0x19
        /*0042*/ 	.short	0x0280


	//----- nvinfo : EIATTR_PARAM_CBANK
	.align		4
        /*0044*/ 	.byte	0x04, 0x0a
        /*0046*/ 	.short	(.L_622 - .L_621)
	.align		4
.L_621:
        /*0048*/ 	.word	index@(.nv.constant0._ZN5flash44flash_bwd_dq_dk_dv_loop_seqk_parallel_kernelI23Flash_bwd_kernel_traitsILi64ELi64ELi128ELi8ELi2ELi4ELi4ELb1ELb0EN7cutlass10bfloat16_tE19Flash_kernel_traitsILi64ELi64ELi128ELi8ES3_EELb0ELb0ELb1ELb0ELb0ELb1ELb1EEEvNS_16Flash_bwd_paramsE)
        /*004c*/ 	.short	0x0380
        /*004e*/ 	.short	0x0280


	//----- nvinfo : EIATTR_SW_WAR
	.align		4
.L_622:
        /*0050*/ 	.byte	0x04, 0x36
        /*0052*/ 	.short	(.L_624 - .L_623)
.L_623:
        /*0054*/ 	.word	0x00000008
.L_624:


//--------------------- .nv.info._ZN5flash44flash_bwd_dq_dk_dv_loop_seqk_parallel_kernelI23Flash_bwd_kernel_traitsILi64ELi64ELi128ELi8ELi2ELi4ELi4ELb1ELb0EN7cutlass10bfloat16_tE19Flash_kernel_traitsILi64ELi64ELi128ELi8ES3_EELb1ELb0ELb1ELb1ELb0ELb0ELb0EEEvNS_16Flash_bwd_paramsE --------------------------
	.section	.nv.info._ZN5flash44flash_bwd_dq_dk_dv_loop_seqk_parallel_kernelI23Flash_bwd_kernel_traitsILi64ELi64ELi128ELi8ELi2ELi4ELi4ELb1ELb0EN7cutlass10bfloat16_tE19Flash_kernel_traitsILi64ELi64ELi128ELi8ES3_EELb1ELb0ELb1ELb1ELb0ELb0ELb0EEEvNS_16Flash_bwd_paramsE,"",@"SHT_CUDA_INFO"
	.sectionflags	@""
	.align	4


	//----- nvinfo : EIATTR_CUDA_API_VERSION
	.align		4
        /*0000*/ 	.byte	0x04, 0x37
        /*0002*/ 	.short	(.L_626 - .L_625)
.L_625:
        /*0004*/ 	.word	0x00000082


	//----- nvinfo : EIATTR_KPARAM_INFO
	.align		4
.L_626:
        /*0008*/ 	.byte	0x04, 0x17
        /*000a*/ 	.short	(.L_628 - .L_627)
.L_627:
        /*000c*/ 	.word	0x00000000
        /*0010*/ 	.short	0x0000
        /*0012*/ 	.short	0x0000
        /*0014*/ 	.byte	0x00, 0xf0, 0x01, 0x0a


	//----- nvinfo : EIATTR_SPARSE_MMA_MASK
	.align		4
.L_628:
        /*0018*/ 	.byte	0x03, 0x50
        /*001a*/ 	.short	0x0000


	//----- nvinfo : EIATTR_MAXREG_COUNT
	.align		4
        /*001c*/ 	.byte	0x03, 0x1b
        /*001e*/ 	.short	0x00ff


	//----- nvinfo : EIATTR_NUM_BARRIERS
	.align		4
        /*0020*/ 	.byte	0x02, 0x4c
        /*0022*/ 	.byte	0x01
	.zero		1


	//----- nvinfo : EIATTR_MERCURY_ISA_VERSION
	.align		4
        /*0024*/ 	.byte	0x03, 0x5f
        /*0026*/ 	.short	0x0101


	//----- nvinfo : EIATTR_VRC_CTA_INIT_COUNT
	.align		4
        /*0028*/ 	.byte	0x02, 0x4a
	.zero		1
	.zero		1


	//----- nvinfo : EIATTR_EXIT_INSTR_OFFSETS
	.align		4
        /*002c*/ 	.byte	0x04, 0x1c
        /*002e*/ 	.short	(.L_630 - .L_629)


	//   ....[0]....
.L_629:
        /*0030*/ 	.word	0x00000080


	//   ....[1]....
        /*0034*/ 	.word	0x00009150


	//----- nvinfo : EIATTR_CRS_STACK_SIZE
	.align		4
.L_630:
        /*0038*/ 	.byte	0x04, 0x1e
        /*003a*/ 	.short	(.L_632 - .L_631)
.L_631:
        /*003c*/ 	.word	0x00000000


	//----- nvinfo : EIATTR_CBANK_PARAM_SIZE
	.align		4
.L_632:
        /*0040*/ 	.byte	0x03, 0x19
        /*0042*/ 	.short	0x0280


	//----- nvinfo : EIATTR_PARAM_CBANK
	.align		4
        /*0044*/ 	.byte	0x04, 0x0a
        /*0046*/ 	.short	(.L_634 - .L_633)
	.align		4
.L_633:
        /*0048*/ 	.word	index@(.nv.constant0._ZN5flash44flash_bwd_dq_dk_dv_loop_seqk_parallel_kernelI23Flash_bwd_kernel_traitsILi64ELi64ELi128ELi8ELi2ELi4ELi4ELb1ELb0EN7cutlass10bfloat16_tE19Flash_kernel_traitsILi64ELi64ELi128ELi8ES3_EELb1ELb0ELb1ELb1ELb0ELb0ELb0EEEvNS_16Flash_bwd_paramsE)
        /*004c*/ 	.short	0x0380
        /*004e*/ 	.short	0x0280


	//----- nvinfo : EIATTR_SW_WAR
	.align		4
.L_634:
        /*0050*/ 	.byte	0x04, 0x36
        /*0052*/ 	.short	(.L_636 - .L_635)
.L_635:
        /*0054*/ 	.word	0x00000008
.L_636:


//--------------------- .nv.info._ZN5flash44flash_bwd_dq_dk_dv_loop_seqk_parallel_kernelI23Flash_bwd_kernel_traitsILi64ELi64ELi128ELi8ELi2ELi4ELi4ELb1ELb0EN7cutlass10bfloat16_tE19Flash_kernel_traitsILi64ELi64ELi128ELi8ES3_EELb0ELb0ELb1ELb1ELb0ELb0ELb1EEEvNS_16Flash_bwd_paramsE --------------------------
	.section	.nv.info._ZN5flash44flash_bwd_dq_dk_dv_loop_seqk_parallel_kernelI23Flash_bwd_kernel_traitsILi64ELi64ELi128ELi8ELi2ELi4ELi4ELb1ELb0EN7cutlass10bfloat16_tE19Flash_kernel_traitsILi64ELi64ELi128ELi8ES3_EELb0ELb0ELb1ELb1ELb0ELb0ELb1EEEvNS_16Flash_bwd_paramsE,"",@"SHT_CUDA_INFO"
	.sectionflags	@""
	.align	4


	//----- nvinfo : EIATTR_CUDA_API_VERSION
	.align		4
        /*0000*/ 	.byte	0x04, 0x37
        /*0002*/ 	.short	(.L_638 - .L_637)
.L_637:
        /*0004*/ 	.word	0x00000082


	//----- nvinfo : EIATTR_KPARAM_INFO
	.align		4
.L_638:
        /*0008*/ 	.byte	0x04, 0x17
        /*000a*/ 	.short	(.L_640 - .L_639)
.L_639:
        /*000c*/ 	.word	0x00000000
        /*0010*/ 	.short	0x0000
        /*0012*/ 	.short	0x0000
        /*0014*/ 	.byte	0x00, 0xf0, 0x01, 0x0a


	//----- nvinfo : EIATTR_SPARSE_MMA_MASK
	.align		4
.L_640:
        /*0018*/ 	.byte	0x03, 0x50
        /*001a*/ 	.short	0x0000


	//----- nvinfo : EIATTR_MAXREG_COUNT
	.align		4
        /*001c*/ 	.byte	0x03, 0x1b
        /*001e*/ 	.short	0x00ff


	//----- nvinfo : EIATTR_NUM_BARRIERS
	.align		4
        /*0020*/ 	.byte	0x02, 0x4c
        /*0022*/ 	.byte	0x01
	.zero		1


	//----- nvinfo : EIATTR_MERCURY_ISA_VERSION
	.align		4
        /*0024*/ 	.byte	0x03, 0x5f
        /*0026*/ 	.short	0x0101


	//----- nvinfo : EIATTR_VRC_CTA_INIT_COUNT
	.align		4
        /*0028*/ 	.byte	0x02, 0x4a
	.zero		1
	.zero		1


	//----- nvinfo : EIATTR_EXIT_INSTR_OFFSETS
	.align		4
        /*002c*/ 	.byte	0x04, 0x1c
        /*002e*/ 	.short	(.L_642 - .L_641)


	//   ....[0]....
.L_641:
        /*0030*/ 	.word	0x00000080


	//   ....[1]....
        /*0034*/ 	.word	0x00008ee0


	//----- nvinfo : EIATTR_CRS_STACK_SIZE
	.align		4
.L_642:
        /*0038*/ 	.byte	0x04, 0x1e
        /*003a*/ 	.short	(.L_644 - .L_643)
.L_643:
        /*003c*/ 	.word	0x00000000


	//----- nvinfo : EIATTR_CBANK_PARAM_SIZE
	.align		4
.L_644:
        /*0040*/ 	.byte	0x03, 0x19
        /*0042*/ 	.short	0x0280


	//----- nvinfo : EIATTR_PARAM_CBANK
	.align		4
        /*0044*/ 	.byte	0x04, 0x0a
        /*0046*/ 	.short	(.L_646 - .L_645)
	.align		4
.L_645:
        /*0048*/ 	.word	index@(.nv.constant0._ZN5flash44flash_bwd_dq_dk_dv_loop_seqk_parallel_kernelI23Flash_bwd_kernel_traitsILi64ELi64ELi128ELi8ELi2ELi4ELi4ELb1ELb0EN7cutlass10bfloat16_tE19Flash_kernel_traitsILi64ELi64ELi128ELi8ES3_EELb0ELb0ELb1ELb1ELb0ELb0ELb1EEEvNS_16Flash_bwd_paramsE)
        /*004c*/ 	.short	0x0380
        /*004e*/ 	.short	0x0280


	//----- nvinfo : EIATTR_SW_WAR
	.align		4
.L_646:
        /*0050*/ 	.byte	0x04, 0x36
        /*0052*/ 	.short	(.L_648 - .L_647)
.L_647:
        /*0054*/ 	.word	0x00000008
.L_648:


//--------------------- .nv.info._ZN5flash25flash_bwd_dot_do_o_kernelILb0E23Flash_bwd_kernel_traitsILi64ELi64ELi128ELi8ELi2ELi4ELi4ELb1ELb0EN7cutlass10bfloat16_tE19Flash_kernel_traitsILi64ELi64ELi128ELi8ES3_EEEEvNS_16Flash_bwd_paramsE --------------------------
	.section	.nv.info._ZN5flash25flash_bwd_dot_do_o_kernelILb0E23Flash_bwd_kernel_traitsILi64ELi64ELi128ELi8ELi2ELi4ELi4ELb1ELb0EN7cutlass10bfloat16_tE19Flash_kernel_traitsILi64ELi64ELi128ELi8ES3_EEEEvNS_16Flash_bwd_paramsE,"",@"SHT_CUDA_INFO"
	.sectionflags	@""
	.align	4


	//----- nvinfo : EIATTR_CUDA_API_VERSION
	.align		4
        /*0000*/ 	.byte	0x04, 0x37
        /*0002*/ 	.short	(.L_650 - .L_649)
.L_649:
        /*0004*/ 	.word	0x00000082


	//----- nvinfo : EIATTR_KPARAM_INFO
	.align		4
.L_650:
        /*0008*/ 	.byte	0x04, 0x17
        /*000a*/ 	.short	(.L_652 - .L_651)
.L_651:
        /*000c*/ 	.word	0x00000000
        /*0010*/ 	.short	0x0000
        /*0012*/ 	.short	0x0000
        /*0014*/ 	.byte	0x00, 0xf0, 0x01, 0x0a


	//----- nvinfo : EIATTR_SPARSE_MMA_MASK
	.align		4
.L_652:
        /*0018*/ 	.byte	0x03, 0x50
        /*001a*/ 	.short	0x0000


	//----- nvinfo : EIATTR_MAXREG_COUNT
	.align		4
        /*001c*/ 	.byte	0x03, 0x1b
        /*001e*/ 	.short	0x00ff


	//----- nvinfo : EIATTR_MERCURY_ISA_VERSION
	.align		4
        /*0020*/ 	.byte	0x03, 0x5f
        /*0022*/ 	.short	0x0101


	//----- nvinfo : EIATTR_COOP_GROUP_MASK_REGIDS
	.align		4
        /*0024*/ 	.byte	0x04, 0x29
        /*0026*/ 	.short	(.L_654 - .L_653)


	//   ....[0]....
.L_653:
        /*0028*/ 	.word	0xffffffff


	//   ....[1]....
        /*002c*/ 	.word	0xffffffff


	//   ....[2]....
        /*0030*/ 	.word	0xffffffff


	//   ....[3]....
        /*0034*/ 	.word	0xffffffff


	//   ....[4]....
        /*0038*/ 	.word	0xffffffff


	//   ....[5]....
        /*003c*/ 	.word	0xffffffff


	//----- nvinfo : EIATTR_COOP_GROUP_INSTR_OFFSETS
	.align		4
.L_654:
        /*0040*/ 	.byte	0x04, 0x28
        /*0042*/ 	.short	(.L_656 - .L_655)


	//   ....[0]....
.L_655:
        /*0044*/ 	.word	0x00000b10


	//   ....[1]....
        /*0048*/ 	.word	0x00000b20


	//   ....[2]....
        /*004c*/ 	.word	0x00000b50


	//   ....[3]....
        /*0050*/ 	.word	0x00000b60


	//   ....[4]....
        /*0054*/ 	.word	0x00000b90


	//   ....[5]....
        /*0058*/ 	.word	0x00000ba0


	//----- nvinfo : EIATTR_VRC_CTA_INIT_COUNT
	.align		4
.L_656:
        /*005c*/ 	.byte	0x02, 0x4a
	.zero		1
	.zero		1


	//----- nvinfo : EIATTR_EXIT_INSTR_OFFSETS
	.align		4
        /*0060*/ 	.byte	0x04, 0x1c
        /*0062*/ 	.short	(.L_658 - .L_657)


	//   ....[0]....
.L_657:
        /*0064*/ 	.word	0x00000140


	//   ....[1]....
        /*0068*/ 	.word	0x00000c40


	//   ....[2]....
        /*006c*/ 	.word	0x00000c60


	//----- nvinfo : EIATTR_CBANK_PARAM_SIZE
	.align		4
.L_658:
        /*0070*/ 	.byte	0x03, 0x19
        /*0072*/ 	.short	0x0280


	//----- nvinfo : EIATTR_PARAM_CBANK
	.align		4
        /*0074*/ 	.byte	0x04, 0x0a
        /*0076*/ 	.short	(.L_660 - .L_659)
	.align		4
.L_659:
        /*0078*/ 	.word	index@(.nv.constant0._ZN5flash25flash_bwd_dot_do_o_kernelILb0E23Flash_bwd_kernel_traitsILi64ELi64ELi128ELi8ELi2ELi4ELi4ELb1ELb0EN7cutlass10bfloat16_tE19Flash_kernel_traitsILi64ELi64ELi128ELi8ES3_EEEEvNS_16Flash_bwd_paramsE)
        /*007c*/ 	.short	0x0380
        /*007e*/ 	.short	0x0280


	//----- nvinfo : EIATTR_SW_WAR
	.align		4
.L_660:
        /*0080*/ 	.byte	0x04, 0x36
        /*0082*/ 	.short	(.L_662 - .L_661)
.L_661:
        /*0084*/ 	.word	0x00000008
.L_662:


//--------------------- .nv.info._ZN5flash25flash_bwd_dot_do_o_kernelILb1E23Flash_bwd_kernel_traitsILi64ELi64ELi128ELi8ELi2ELi4ELi4ELb1ELb0EN7cutlass10bfloat16_tE19Flash_kernel_traitsILi64ELi64ELi128ELi8ES3_EEEEvNS_16Flash_bwd_paramsE --------------------------
	.section	.nv.info._ZN5flash25flash_bwd_dot_do_o_kernelILb1E23Flash_bwd_kernel_traitsILi64ELi64ELi128ELi8ELi2ELi4ELi4ELb1ELb0EN7cutlass10bfloat16_tE19Flash_kernel_traitsILi64ELi64ELi128ELi8ES3_EEEEvNS_16Flash_bwd_paramsE,"",@"SHT_CUDA_INFO"
	.sectionflags	@""
	.align	4


	//----- nvinfo : EIATTR_CUDA_API_VERSION
	.align		4
        /*0000*/ 	.byte	0x04, 0x37
        /*0002*/ 	.short	(.L_664 - .L_663)
.L_663:
        /*0004*/ 	.word	0x00000082


	//----- nvinfo : EIATTR_KPARAM_INFO
	.align		4
.L_664:
        /*0008*/ 	.byte	0x04, 0x17
        /*000a*/ 	.short	(.L_666 - .L_665)
.L_665:
        /*000c*/ 	.word	0x00000000
        /*0010*/ 	.short	0x0000
        /*0012*/ 	.short	0x0000
        /*0014*/ 	.byte	0x00, 0xf0, 0x01, 0x0a


	//----- nvinfo : EIATTR_SPARSE_MMA_MASK
	.align		4
.L_666:
        /*0018*/ 	.byte	0x03, 0x50
        /*001a*/ 	.short	0x0000


	//----- nvinfo : EIATTR_MAXREG_COUNT
	.align		4
        /*001c*/ 	.byte	0x03, 0x1b
        /*001e*/ 	.short	0x00ff


	//----- nvinfo : EIATTR_MERCURY_ISA_VERSION
	.align		4
        /*0020*/ 	.byte	0x03, 0x5f
        /*0022*/ 	.short	0x0101


	//----- nvinfo : EIATTR_COOP_GROUP_MASK_REGIDS
	.align		4
        /*0024*/ 	.byte	0x04, 0x29
        /*0026*/ 	.short	(.L_668 - .L_667)


	//   ....[0]....
.L_667:
        /*0028*/ 	.word	0xffffffff


	//   ....[1]....
        /*002c*/ 	.word	0xffffffff


	//   ....[2]....
        /*0030*/ 	.word	0xffffffff


	//   ....[3]....
        /*0034*/ 	.word	0xffffffff


	//   ....[4]....
        /*0038*/ 	.word	0xffffffff


	//   ....[5]....
        /*003c*/ 	.word	0xffffffff


	//----- nvinfo : EIATTR_COOP_GROUP_INSTR_OFFSETS
	.align		4
.L_668:
        /*0040*/ 	.byte	0x04, 0x28
        /*0042*/ 	.short	(.L_670 - .L_669)


	//   ....[0]....
.L_669:
        /*0044*/ 	.word	0x00000cf0


	//   ....[1]....
        /*0048*/ 	.word	0x00000d00


	//   ....[2]....
        /*004c*/ 	.word	0x00000d40


	//   ....[3]....
        /*0050*/ 	.word	0x00000d70


	//   ....[4]....
        /*0054*/ 	.word	0x00000e80


	//   ....[5]....
        /*0058*/ 	.word	0x00000ea0


	//----- nvinfo : EIATTR_VRC_CTA_INIT_COUNT
	.align		4
.L_670:
        /*005c*/ 	.byte	0x02, 0x4a
	.zero		1
	.zero		1


	//----- nvinfo : EIATTR_EXIT_INSTR_OFFSETS
	.align		4
        /*0060*/ 	.byte	0x04, 0x1c
        /*0062*/ 	.short	(.L_672 - .L_671)


	//   ....[0]....
.L_671:
        /*0064*/ 	.word	0x00000140


	//   ....[1]....
        /*0068*/ 	.word	0x00000fb0


	//----- nvinfo : EIATTR_CBANK_PARAM_SIZE
	.align		4
.L_672:
        /*006c*/ 	.byte	0x03, 0x19
        /*006e*/ 	.short	0x0280


	//----- nvinfo : EIATTR_PARAM_CBANK
	.align		4
        /*0070*/ 	.byte	0x04, 0x0a
        /*0072*/ 	.short	(.L_674 - .L_673)
	.align		4
.L_673:
        /*0074*/ 	.word	index@(.nv.constant0._ZN5flash25flash_bwd_dot_do_o_kernelILb1E23Flash_bwd_kernel_traitsILi64ELi64ELi128ELi8ELi2ELi4ELi4ELb1ELb0EN7cutlass10bfloat16_tE19Flash_kernel_traitsILi64ELi64ELi128ELi8ES3_EEEEvNS_16Flash_bwd_paramsE)
        /*0078*/ 	.short	0x0380
        /*007a*/ 	.short	0x0280


	//----- nvinfo : EIATTR_SW_WAR
	.align		4
.L_674:
        /*007c*/ 	.byte	0x04, 0x36
        /*007e*/ 	.short	(.L_676 - .L_675)
.L_675:
        /*0080*/ 	.word	0x00000008
.L_676:


//--------------------- .nv.info._ZN5flash27flash_bwd_convert_dq_kernelI23Flash_bwd_kernel_traitsILi64ELi128ELi128ELi8ELi4ELi4ELi4ELb0ELb0EN7cutlass10bfloat16_tE19Flash_kernel_traitsILi64ELi128ELi128ELi8ES3_EEEEvNS_16Flash_bwd_paramsEi --------------------------
	.section	.nv.info._ZN5flash27flash_bwd_convert_dq_kernelI23Flash_bwd_kernel_traitsILi64ELi128ELi128ELi8ELi4ELi4ELi4ELb0ELb0EN7cutlass10bfloat16_tE19Flash_kernel_traitsILi64ELi128ELi128ELi8ES3_EEEEvNS_16Flash_bwd_paramsEi,"",@"SHT_CUDA_INFO"
	.sectionflags	@""
	.align	4


	//----- nvinfo : EIATTR_CUDA_API_VERSION
	.align		4
        /*0000*/ 	.byte	0x04, 0x37
        /*0002*/ 	.short	(.L_678 - .L_677)
.L_677:
        /*0004*/ 	.word	0x00000082


	//----- nvinfo : EIATTR_KPARAM_INFO
	.align		4
.L_678:
        /*0008*/ 	.byte	0x04, 0x17
        /*000a*/ 	.short	(.L_680 - .L_679)
.L_679:
        /*000c*/ 	.word	0x00000000
        /*0010*/ 	.short	0x0001
        /*0012*/ 	.short	0x0280
        /*0014*/ 	.byte	0x00, 0xf0, 0x11, 0x00


	//----- nvinfo : EIATTR_KPARAM_INFO
	.align		4
.L_680:
        /*0018*/ 	.byte	0x04, 0x17
        /*001a*/ 	.short	(.L_682 - .L_681)
.L_681:
        /*001c*/ 	.word	0x00000000
        /*0020*/ 	.short	0x0000
        /*0022*/ 	.short	0x0000
        /*0024*/ 	.byte	0x00, 0xf0, 0x01, 0x0a


	//----- nvinfo : EIATTR_SPARSE_MMA_MASK
	.align		4
.L_682:
        /*0028*/ 	.byte	0x03, 0x50
        /*002a*/ 	.short	0x0000


	//----- nvinfo : EIATTR_MAXREG_COUNT
	.align		4
        /*002c*/ 	.byte	0x03, 0x1b
        /*002e*/ 	.short	0x00ff


	//----- nvinfo : EIATTR_NUM_BARRIERS
	.align		4
        /*0030*/ 	.byte	0x02, 0x4c
        /*0032*/ 	.byte	0x01
	.zero		1


	//----- nvinfo : EIATTR_MERCURY_ISA_VERSION
	.align		4
        /*0034*/ 	.byte	0x03, 0x5f
        /*0036*/ 	.short	0x0101


	//----- nvinfo : EIATTR_VRC_CTA_INIT_COUNT
	.align		4
        /*0038*/ 	.byte	0x02, 0x4a
	.zero		1
	.zero		1


	//----- nvinfo : EIATTR_EXIT_INSTR_OFFSETS
	.align		4
        /*003c*/ 	.byte	0x04, 0x1c
        /*003e*/ 	.short	(.L_684 - .L_683)


	//   ....[0]....
.L_683:
        /*0040*/ 	.word	0x00000120


	//   ....[1]....
        /*0044*/ 	.word	0x00001580


	//   ....[2]....
        /*0048*/ 	.word	0x00001640


	//----- nvinfo : EIATTR_CRS_STACK_SIZE
	.align		4
.L_684:
        /*004c*/ 	.byte	0x04, 0x1e
        /*004e*/ 	.short	(.L_686 - .L_685)
.L_685:
        /*0050*/ 	.word	0x00000000


	//----- nvinfo : EIATTR_CBANK_PARAM_SIZE
	.align		4
.L_686:
        /*0054*/ 	.byte	0x03, 0x19
        /*0056*/ 	.short	0x0284


	//----- nvinfo : EIATTR_PARAM_CBANK
	.align		4
        /*0058*/ 	.byte	0x04, 0x0a
        /*005a*/ 	.short	(.L_688 - .L_687)
	.align		4
.L_687:
        /*005c*/ 	.word	index@(.nv.constant0._ZN5flash27flash_bwd_convert_dq_kernelI23Flash_bwd_kernel_traitsILi64ELi128ELi128ELi8ELi4ELi4ELi4ELb0ELb0EN7cutlass10bfloat16_tE19Flash_kernel_traitsILi64ELi128ELi128ELi8ES3_EEEEvNS_16Flash_bwd_paramsEi)
        /*0060*/ 	.short	0x0380
        /*0062*/ 	.short	0x0284


	//----- nvinfo : EIATTR_SW_WAR
	.align		4
.L_688:
        /*0064*/ 	.byte	0x04, 0x36
        /*0066*/ 	.short	(.L_690 - .L_689)
.L_689:
        /*0068*/ 	.word	0x00000008
.L_690:


//--------------------- .nv.info._ZN5flash44flash_bwd_dq_dk_dv_loop_seqk_parallel_kernelI23Flash_bwd_kernel_traitsILi64ELi128ELi128ELi8ELi4ELi4ELi4ELb0ELb0EN7cutlass10bfloat16_tE19Flash_kernel_traitsILi64ELi128ELi128ELi8ES3_EELb1ELb0ELb0ELb0ELb0ELb1ELb0EEEvNS_16Flash_bwd_paramsE --------------------------
	.section	.nv.info._ZN5flash44flash_bwd_dq_dk_dv_loop_seqk_parallel_kernelI23Flash_bwd_kernel_traitsILi64ELi128ELi128ELi8ELi4ELi4ELi4ELb0ELb0EN7cutlass10bfloat16_tE19Flash_kernel_traitsILi64ELi128ELi128ELi8ES3_EELb1ELb0ELb0ELb0ELb0ELb1ELb0EEEvNS_16Flash_bwd_paramsE,"",@"SHT_CUDA_INFO"
	.sectionflags	@""
	.align	4


	//----- nvinfo : EIATTR_CUDA_API_VERSION
	.align		4
        /*0000*/ 	.byte	0x04, 0x37
        /*0002*/ 	.short	(.L_692 - .L_691)
.L_691:
        /*0004*/ 	.word	0x00000082


	//----- nvinfo : EIATTR_KPARAM_INFO
	.align		4
.L_692:
        /*0008*/ 	.byte	0x04, 0x17
        /*000a*/ 	.short	(.L_694 - .L_693)
.L_693:
        /*000c*/ 	.word	0x00000000
        /*0010*/ 	.short	0x0000
        /*0012*/ 	.short	0x0000
        /*0014*/ 	.byte	0x00, 0xf0, 0x01, 0x0a


	//----- nvinfo : EIATTR_SPARSE_MMA_MASK
	.align		4
.L_694:
        /*0018*/ 	.byte	0x03, 0x50
        /*001a*/ 	.short	0x0000


	//----- nvinfo : EIATTR_MAXREG_COUNT
	.align		4
        /*001c*/ 	.byte	0x03, 0x1b
        /*001e*/ 	.short	0x00ff


	//----- nvinfo : EIATTR_NUM_BARRIERS
	.align		4
        /*0020*/ 	.byte	0x02, 0x4c
        /*0022*/ 	.byte	0x01
	.zero		1


	//----- nvinfo : EIATTR_ANNOTATIONS
	.align		4
        /*0024*/ 	.byte	0x04, 0x55
        /*0026*/ 	.short	(.L_696 - .L_695)


	//   ....[0]....
.L_695:
        /*0028*/ 	.word	0x00000001
        /*002c*/ 	.byte	0x10, 0x05, 0x00, 0x00, 0x01, 0x00, 0x00, 0x00, 0x50, 0x32, 0x00, 0x00, 0x01, 0x00, 0x00, 0x00
        /*003c*/ 	.byte	0xa0, 0x34, 0x00, 0x00, 0x01, 0x00, 0x00, 0x00, 0xb0, 0x34, 0x00, 0x00, 0x01, 0x00, 0x00, 0x00
        /*004c*/ 	.byte	0x30, 0x3a, 0x00, 0x00, 0x01, 0x00, 0x00, 0x00, 0xd0, 0x3a, 0x00, 0x00, 0x01, 0x00, 0x00, 0x00
        /*005c*/ 	.byte	0x40, 0x62, 0x00, 0x00, 0x01, 0x00, 0x00, 0x00, 0x00, 0xa3, 0x00, 0x00


	//----- nvinfo : EIATTR_MERCURY_ISA_VERSION
	.align		4
.L_696:
        /*0068*/ 	.byte	0x03, 0x5f
        /*006a*/ 	.short	0x0101


	//----- nvinfo : EIATTR_VRC_CTA_INIT_COUNT
	.align		4
        /*006c*/ 	.byte	0x02, 0x4a
	.zero		1
	.zero		1


	//----- nvinfo : EIATTR_EXIT_INSTR_OFFSETS
	.align		4
        /*0070*/ 	.byte	0x04, 0x1c
        /*0072*/ 	.short	(.L_698 - .L_697)


	//   ....[0]....
.L_697:
        /*0074*/ 	.word	0x00000090


	//   ....[1]....
        /*0078*/ 	.word	0x0000b950


	//----- nvinfo : EIATTR_CRS_STACK_SIZE
	.align		4
.L_698:
        /*007c*/ 	.byte	0x04, 0x1e
        /*007e*/ 	.short	(.L_700 - .L_699)
.L_699:
        /*0080*/ 	.word	0x00000000


	//----- nvinfo : EIATTR_CBANK_PARAM_SIZE
	.align		4
.L_700:
        /*0084*/ 	.byte	0x03, 0x19
        /*0086*/ 	.short	0x0280


	//----- nvinfo : EIATTR_PARAM_CBANK
	.align		4
        /*0088*/ 	.byte	0x04, 0x0a
        /*008a*/ 	.short	(.L_702 - .L_701)
	.align		4
.L_701:
        /*008c*/ 	.word	index@(.nv.constant0._ZN5flash44flash_bwd_dq_dk_dv_loop_seqk_parallel_kernelI23Flash_bwd_kernel_traitsILi64ELi128ELi128ELi8ELi4ELi4ELi4ELb0ELb0EN7cutlass10bfloat16_tE19Flash_kernel_traitsILi64ELi128ELi128ELi8ES3_EELb1ELb0ELb0ELb0ELb0ELb1ELb0EEEvNS_16Flash_bwd_paramsE)
        /*0090*/ 	.short	0x0380
        /*0092*/ 	.short	0x0280


	//----- nvinfo : EIATTR_SW_WAR
	.align		4
.L_702:
        /*0094*/ 	.byte	0x04, 0x36
        /*0096*/ 	.short	(.L_704 - .L_703)
.L_703:
        /*0098*/ 	.word	0x00000008
.L_704:


//--------------------- .nv.info._ZN5flash44flash_bwd_dq_dk_dv_loop_seqk_parallel_kernelI23Flash_bwd_kernel_traitsILi64ELi128ELi128ELi8ELi4ELi4ELi4ELb0ELb0EN7cutlass10bfloat16_tE19Flash_kernel_traitsILi64ELi128ELi128ELi8ES3_EELb0ELb0ELb0ELb0ELb0ELb1ELb1EEEvNS_16Flash_bwd_paramsE --------------------------
	.section	.nv.info._ZN5flash44flash_bwd_dq_dk_dv_loop_seqk_parallel_kernelI23Flash_bwd_kernel_traitsILi64ELi128ELi128ELi8ELi4ELi4ELi4ELb0ELb0EN7cutlass10bfloat16_tE19Flash_kernel_traitsILi64ELi128ELi128ELi8ES3_EELb0ELb0ELb0ELb0ELb0ELb1ELb1EEEvNS_16Flash_bwd_paramsE,"",@"SHT_CUDA_INFO"
	.sectionflags	@""
	.align	4


	//----- nvinfo : EIATTR_CUDA_API_VERSION
	.align		4
        /*0000*/ 	.byte	0x04, 0x37
        /*0002*/ 	.short	(.L_706 - .L_705)
.L_705:
        /*0004*/ 	.word	0x00000082


	//----- nvinfo : EIATTR_KPARAM_INFO
	.align		4
.L_706:
        /*0008*/ 	.byte	0x04, 0x17
        /*000a*/ 	.short	(.L_708 - .L_707)
.L_707:
        /*000c*/ 	.word	0x00000000
        /*0010*/ 	.short	0x0000
        /*0012*/ 	.short	0x0000
        /*0014*/ 	.byte	0x00, 0xf0, 0x01, 0x0a


	//----- nvinfo : EIATTR_SPARSE_MMA_MASK
	.align		4
.L_708:
        /*0018*/ 	.byte	0x03, 0x50
        /*001a*/ 	.short	0x0000


	//----- nvinfo : EIATTR_MAXREG_COUNT
	.align		4
        /*001c*/ 	.byte	0x03, 0x1b
        /*001e*/ 	.short	0x00ff


	//----- nvinfo : EIATTR_NUM_BARRIERS
	.align		4
        /*0020*/ 	.byte	0x02, 0x4c
        /*0022*/ 	.byte	0x01
	.zero		1


	//----- nvinfo : EIATTR_ANNOTATIONS
	.align		4
        /*0024*/ 	.byte	0x04, 0x55
        /*0026*/ 	.short	(.L_710 - .L_709)


	//   ....[0]....
.L_709:
        /*0028*/ 	.word	0x00000001
        /*002c*/ 	.byte	0x40, 0x05, 0x00, 0x00, 0x01, 0x00, 0x00, 0x00, 0x40, 0x14, 0x00, 0x00, 0x01, 0x00, 0x00, 0x00
        /* <DEDUP_REMOVED lines=62> */
        /*041c*/ 	.byte	0x50, 0xa1, 0x00, 0x00, 0x01, 0x00, 0x00, 0x00, 0x70, 0xa5, 0x00, 0x00


	//----- nvinfo : EIATTR_MERCURY_ISA_VERSION
	.align		4
.L_710:
        /*0428*/ 	.byte	0x03, 0x5f
        /*042a*/ 	.short	0x0101


	//----- nvinfo : EIATTR_VRC_CTA_INIT_COUNT
	.align		4
        /*042c*/ 	.byte	0x02, 0x4a
	.zero		1
	.zero		1


	//----- nvinfo : EIATTR_EXIT_INSTR_OFFSETS
	.align		4
        /*0430*/ 	.byte	0x04, 0x1c
        /*0432*/ 	.short	(.L_712 - .L_711)


	//   ....[0]....
.L_711:
        /*0434*/ 	.word	0x00000090


	//   ....[1]....
        /*0438*/ 	.word	0x0000b9d0


	//----- nvinfo : EIATTR_CRS_STACK_SIZE
	.align		4
.L_712:
        /*043c*/ 	.byte	0x04, 0x1e
        /*043e*/ 	.short	(.L_714 - .L_713)
.L_713:
        /*0440*/ 	.word	0x00000000


	//----- nvinfo : EIATTR_CBANK_PARAM_SIZE
	.align		4
.L_714:
        /*0444*/ 	.byte	0x03, 0x19
        /*0446*/ 	.short	0x0280


	//----- nvinfo : EIATTR_PARAM_CBANK
	.align		4
        /*0448*/ 	.byte	0x04, 0x0a
        /*044a*/ 	.short	(.L_716 - .L_715)
	.align		4
.L_715:
        /*044c*/ 	.word	index@(.nv.constant0._ZN5flash44flash_bwd_dq_dk_dv_loop_seqk_parallel_kernelI23Flash_bwd_kernel_traitsILi64ELi128ELi128ELi8ELi4ELi4ELi4ELb0ELb0EN7cutlass10bfloat16_tE19Flash_kernel_traitsILi64ELi128ELi128ELi8ES3_EELb0ELb0ELb0ELb0ELb0ELb1ELb1EEEvNS_16Flash_bwd_paramsE)
        /*0450*/ 	.short	0x0380
        /*0452*/ 	.short	0x0280


	//----- nvinfo : EIATTR_SW_WAR
	.align		4
.L_716:
        /*0454*/ 	.byte	0x04, 0x36
        /*0456*/ 	.short	(.L_718 - .L_717)
.L_717:
        /*0458*/ 	.word	0x00000008
.L_718:


//--------------------- .nv.info._ZN5flash44flash_bwd_dq_dk_dv_loop_seqk_parallel_kernelI23Flash_bwd_kernel_traitsILi64ELi128ELi128ELi8ELi4ELi4ELi4ELb0ELb0EN7cutlass10bfloat16_tE19Flash_kernel_traitsILi64ELi128ELi128ELi8ES3_EELb1ELb0ELb0ELb0ELb0ELb0ELb0EEEvNS_16Flash_bwd_paramsE --------------------------
	.section	.nv.info._ZN5flash44flash_bwd_dq_dk_dv_loop_seqk_parallel_kernelI23Flash_bwd_kernel_traitsILi64ELi128ELi128ELi8ELi4ELi4ELi4ELb0ELb0EN7cutlass10bfloat16_tE19Flash_kernel_traitsILi64ELi128ELi128ELi8ES3_EELb1ELb0ELb0ELb0ELb0ELb0ELb0EEEvNS_16Flash_bwd_paramsE,"",@"SHT_CUDA_INFO"
	.sectionflags	@""
	.align	4


	//----- nvinfo : EIATTR_CUDA_API_VERSION
	.align		4
        /*0000*/ 	.byte	0x04, 0x37
        /*0002*/ 	.short	(.L_720 - .L_719)
.L_719:
        /*0004*/ 	.word	0x00000082


	//----- nvinfo : EIATTR_KPARAM_INFO
	.align		4
.L_720:
        /*0008*/ 	.byte	0x04, 0x17
        /*000a*/ 	.short	(.L_722 - .L_721)
.L_721:
        /*000c*/ 	.word	0x00000000
        /*0010*/ 	.short	0x0000
        /*0012*/ 	.short	0x0000
        /*0014*/ 	.byte	0x00, 0xf0, 0x01, 0x0a


	//----- nvinfo : EIATTR_SPARSE_MMA_MASK
	.align		4
.L_722:
        /*0018*/ 	.byte	0x03, 0x50
        /*001a*/ 	.short	0x0000


	//----- nvinfo : EIATTR_MAXREG_COUNT
	.align		4
        /*001c*/ 	.byte	0x03, 0x1b
        /*001e*/ 	.short	0x00ff


	//----- nvinfo : EIATTR_NUM_BARRIERS
	.align		4
        /*0020*/ 	.byte	0x02, 0x4c
        /*0022*/ 	.byte	0x01
	.zero		1


	//----- nvinfo : EIATTR_ANNOTATIONS
	.align		4
        /*0024*/ 	.byte	0x04, 0x55
        /*0026*/ 	.short	(.L_724 - .L_723)


	//   ....[0]....
.L_723:
        /* <DEDUP_REMOVED lines=13> */


	//----- nvinfo : EIATTR_MERCURY_ISA_VERSION
	.align		4
.L_724:
        /*00e8*/ 	.byte	0x03, 0x5f
        /*00ea*/ 	.short	0x0101


	//----- nvinfo : EIATTR_VRC_CTA_INIT_COUNT
	.align		4
        /*00ec*/ 	.byte	0x02, 0x4a
	.zero		1
	.zero		1


	//----- nvinfo : EIATTR_EXIT_INSTR_OFFSETS
	.align		4
        /*00f0*/ 	.byte	0x04, 0x1c
        /*00f2*/ 	.short	(.L_726 - .L_725)


	//   ....[0]....
.L_725:
        /*00f4*/ 	.word	0x00000090


	//   ....[1]....
        /*00f8*/ 	.word	0x0000c480


	//----- nvinfo : EIATTR_CRS_STACK_SIZE
	.align		4
.L_726:
        /*00fc*/ 	.byte	0x04, 0x1e
        /*00fe*/ 	.short	(.L_728 - .L_727)
.L_727:
        /*0100*/ 	.word	0x00000000


	//----- nvinfo : EIATTR_CBANK_PARAM_SIZE
	.align		4
.L_728:
        /*0104*/ 	.byte	0x03, 0x19
        /*0106*/ 	.short	0x0280


	//----- nvinfo : EIATTR_PARAM_CBANK
	.align		4
        /*0108*/ 	.byte	0x04, 0x0a
        /*010a*/ 	.short	(.L_730 - .L_729)
	.align		4
.L_729:
        /*010c*/ 	.word	index@(.nv.constant0._ZN5flash44flash_bwd_dq_dk_dv_loop_seqk_parallel_kernelI23Flash_bwd_kernel_traitsILi64ELi128ELi128ELi8ELi4ELi4ELi4ELb0ELb0EN7cutlass10bfloat16_tE19Flash_kernel_traitsILi64ELi128ELi128ELi8ES3_EELb1ELb0ELb0ELb0ELb0ELb0ELb0EEEvNS_16Flash_bwd_paramsE)
        /*0110*/ 	.short	0x0380
        /*0112*/ 	.short	0x0280


	//----- nvinfo : EIATTR_SW_WAR
	.align		4
.L_730:
        /*0114*/ 	.byte	0x04, 0x36
        /*0116*/ 	.short	(.L_732 - .L_731)
.L_731:
        /*0118*/ 	.word	0x00000008
.L_732:


//--------------------- .nv.info._ZN5flash44flash_bwd_dq_dk_dv_loop_seqk_parallel_kernelI23Flash_bwd_kernel_traitsILi64ELi128ELi128ELi8ELi4ELi4ELi4ELb0ELb0EN7cutlass10bfloat16_tE19Flash_kernel_traitsILi64ELi128ELi128ELi8ES3_EELb0ELb0ELb0ELb0ELb0ELb0ELb1EEEvNS_16Flash_bwd_paramsE --------------------------
	.section	.nv.info._ZN5flash44flash_bwd_dq_dk_dv_loop_seqk_parallel_kernelI23Flash_bwd_kernel_traitsILi64ELi128ELi128ELi8ELi4ELi4ELi4ELb0ELb0EN7cutlass10bfloat16_tE19Flash_kernel_traitsILi64ELi128ELi128ELi8ES3_EELb0ELb0ELb0ELb0ELb0ELb0ELb1EEEvNS_16Flash_bwd_paramsE,"",@"SHT_CUDA_INFO"
	.sectionflags	@""
	.align	4


	//----- nvinfo : EIATTR_CUDA_API_VERSION
	.align		4
        /*0000*/ 	.byte	0x04, 0x37
        /*0002*/ 	.short	(.L_734 - .L_733)
.L_733:
        /*0004*/ 	.word	0x00000082


	//----- nvinfo : EIATTR_KPARAM_INFO
	.align		4
.L_734:
        /*0008*/ 	.byte	0x04, 0x17
        /*000a*/ 	.short	(.L_736 - .L_735)
.L_735:
        /*000c*/ 	.word	0x00000000
        /*0010*/ 	.short	0x0000
        /*0012*/ 	.short	0x0000
        /*0014*/ 	.byte	0x00, 0xf0, 0x01, 0x0a


	//----- nvinfo : EIATTR_SPARSE_MMA_MASK
	.align		4
.L_736:
        /*0018*/ 	.byte	0x03, 0x50
        /*001a*/ 	.short	0x0000


	//----- nvinfo : EIATTR_MAXREG_COUNT
	.align		4
        /*001c*/ 	.byte	0x03, 0x1b
        /*001e*/ 	.short	0x00ff


	//----- nvinfo : EIATTR_NUM_BARRIERS
	.align		4
        /*0020*/ 	.byte	0x02, 0x4c
        /*0022*/ 	.byte	0x01
	.zero		1


	//----- nvinfo : EIATTR_ANNOTATIONS
	.align		4
        /*0024*/ 	.byte	0x04, 0x55
        /*0026*/ 	.short	(.L_738 - .L_737)


	//   ....[0]....
.L_737:
        /* <DEDUP_REMOVED lines=67> */


	//----- nvinfo : EIATTR_MERCURY_ISA_VERSION
	.align		4
.L_738:
        /*0448*/ 	.byte	0x03, 0x5f
        /*044a*/ 	.short	0x0101


	//----- nvinfo : EIATTR_VRC_CTA_INIT_COUNT
	.align		4
        /*044c*/ 	.byte	0x02, 0x4a
	.zero		1
	.zero		1


	//----- nvinfo : EIATTR_EXIT_INSTR_OFFSETS
	.align		4
        /*0450*/ 	.byte	0x04, 0x1c
        /*0452*/ 	.short	(.L_740 - .L_739)


	//   ....[0]....
.L_739:
        /*0454*/ 	.word	0x00000090


	//   ....[1]....
        /*0458*/ 	.word	0x0000c450


	//----- nvinfo : EIATTR_CRS_STACK_SIZE
	.align		4
.L_740:
        /*045c*/ 	.byte	0x04, 0x1e
        /*045e*/ 	.short	(.L_742 - .L_741)
.L_741:
        /*0460*/ 	.word	0x00000000


	//----- nvinfo : EIATTR_CBANK_PARAM_SIZE
	.align		4
.L_742:
        /*0464*/ 	.byte	0x03, 0x19
        /*0466*/ 	.short	0x0280


	//----- nvinfo : EIATTR_PARAM_CBANK
	.align		4
        /*0468*/ 	.byte	0x04, 0x0a
        /*046a*/ 	.short	(.L_744 - .L_743)
	.align		4
.L_743:
        /*046c*/ 	.word	index@(.nv.constant0._ZN5flash44flash_bwd_dq_dk_dv_loop_seqk_parallel_kernelI23Flash_bwd_kernel_traitsILi64ELi128ELi128ELi8ELi4ELi4ELi4ELb0ELb0EN7cutlass10bfloat16_tE19Flash_kernel_traitsILi64ELi128ELi128ELi8ES3_EELb0ELb0ELb0ELb0ELb0ELb0ELb1EEEvNS_16Flash_bwd_paramsE)
        /*0470*/ 	.short	0x0380
        /*0472*/ 	.short	0x0280


	//----- nvinfo : EIATTR_SW_WAR
	.align		4
.L_744:
        /*0474*/ 	.byte	0x04, 0x36
        /*0476*/ 	.short	(.L_746 - .L_745)
.L_745:
        /*0478*/ 	.word	0x00000008
.L_746:


//--------------------- .nv.info._ZN5flash44flash_bwd_dq_dk_dv_loop_seqk_parallel_kernelI23Flash_bwd_kernel_traitsILi64ELi128ELi128ELi8ELi4ELi4ELi4ELb0ELb0EN7cutlass10bfloat16_tE19Flash_kernel_traitsILi64ELi128ELi128ELi8ES3_EELb1ELb0ELb1ELb0ELb0ELb0ELb0EEEvNS_16Flash_bwd_paramsE --------------------------
	.section	.nv.info._ZN5flash44flash_bwd_dq_dk_dv_loop_seqk_parallel_kernelI23Flash_bwd_kernel_traitsILi64ELi128ELi128ELi8ELi4ELi4ELi4ELb0ELb0EN7cutlass10bfloat16_tE19Flash_kernel_traitsILi64ELi128ELi128ELi8ES3_EELb1ELb0ELb1ELb0ELb0ELb0ELb0EEEvNS_16Flash_bwd_paramsE,"",@"SHT_CUDA_INFO"
	.sectionflags	@""
	.align	4


	//----- nvinfo : EIATTR_CUDA_API_VERSION
	.align		4
        /*0000*/ 	.byte	0x04, 0x37
        /*0002*/ 	.short	(.L_748 - .L_747)
.L_747:
        /*0004*/ 	.word	0x00000082


	//----- nvinfo : EIATTR_KPARAM_INFO
	.align		4
.L_748:
        /*0008*/ 	.byte	0x04, 0x17
        /*000a*/ 	.short	(.L_750 - .L_749)
.L_749:
        /*000c*/ 	.word	0x00000000
        /*0010*/ 	.short	0x0000
        /*0012*/ 	.short	0x0000
        /*0014*/ 	.byte	0x00, 0xf0, 0x01, 0x0a


	//----- nvinfo : EIATTR_SPARSE_MMA_MASK
	.align		4
.L_750:
        /*0018*/ 	.byte	0x03, 0x50
        /*001a*/ 	.short	0x0000


	//----- nvinfo : EIATTR_MAXREG_COUNT
	.align		4
        /*001c*/ 	.byte	0x03, 0x1b
        /*001e*/ 	.short	0x00ff


	//----- nvinfo : EIATTR_NUM_BARRIERS
	.align		4
        /*0020*/ 	.byte	0x02, 0x4c
        /*0022*/ 	.byte	0x01
	.zero		1


	//----- nvinfo : EIATTR_ANNOTATIONS
	.align		4
        /*0024*/ 	.byte	0x04, 0x55
        /*0026*/ 	.short	(.L_752 - .L_751)


	//   ....[0]....
.L_751:
        /*0028*/ 	.word	0x00000001
        /*002c*/ 	.byte	0x90, 0x37, 0x00, 0x00, 0x01, 0x00, 0x00, 0x00, 0x10, 0x39, 0x00, 0x00, 0x01, 0x00, 0x00, 0x00
        /*003c*/ 	.byte	0x50, 0x39, 0x00, 0x00, 0x01, 0x00, 0x00, 0x00, 0xf0, 0x55, 0x00, 0x00, 0x01, 0x00, 0x00, 0x00
        /*004c*/ 	.byte	0x30, 0x56, 0x00, 0x00, 0x01, 0x00, 0x00, 0x00, 0x40, 0x58, 0x00, 0x00


	//----- nvinfo : EIATTR_MERCURY_ISA_VERSION
	.align		4
.L_752:
        /*0058*/ 	.byte	0x03, 0x5f
        /*005a*/ 	.short	0x0101


	//----- nvinfo : EIATTR_VRC_CTA_INIT_COUNT
	.align		4
        /*005c*/ 	.byte	0x02, 0x4a
	.zero		1
	.zero		1


	//----- nvinfo : EIATTR_EXIT_INSTR_OFFSETS
	.align		4
        /*0060*/ 	.byte	0x04, 0x1c
        /*0062*/ 	.short	(.L_754 - .L_753)


	//   ....[0]....
.L_753:
        /*0064*/ 	.word	0x00000090


	//   ....[1]....
        /*0068*/ 	.word	0x0000ca20


	//----- nvinfo : EIATTR_CRS_STACK_SIZE
	.align		4
.L_754:
        /*006c*/ 	.byte	0x04, 0x1e
        /*006e*/ 	.short	(.L_756 - .L_755)
.L_755:
        /*0070*/ 	.word	0x00000000


	//----- nvinfo : EIATTR_CBANK_PARAM_SIZE
	.align		4
.L_756:
        /*0074*/ 	.byte	0x03, 0x19
        /*0076*/ 	.short	0x0280


	//----- nvinfo : EIATTR_PARAM_CBANK
	.align		4
        /*0078*/ 	.byte	0x04, 0x0a
        /*007a*/ 	.short	(.L_758 - .L_757)
	.align		4
.L_757:
        /*007c*/ 	.word	index@(.nv.constant0._ZN5flash44flash_bwd_dq_dk_dv_loop_seqk_parallel_kernelI23Flash_bwd_kernel_traitsILi64ELi128ELi128ELi8ELi4ELi4ELi4ELb0ELb0EN7cutlass10bfloat16_tE19Flash_kernel_traitsILi64ELi128ELi128ELi8ES3_EELb1ELb0ELb1ELb0ELb0ELb0ELb0EEEvNS_16Flash_bwd_paramsE)
        /*0080*/ 	.short	0x0380
        /*0082*/ 	.short	0x0280


	//----- nvinfo : EIATTR_SW_WAR
	.align		4
.L_758:
        /*0084*/ 	.byte	0x04, 0x36
        /*0086*/ 	.short	(.L_760 - .L_759)
.L_759:
        /*0088*/ 	.word	0x00000008
.L_760:


//--------------------- .nv.info._ZN5flash44flash_bwd_dq_dk_dv_loop_seqk_parallel_kernelI23Flash_bwd_kernel_traitsILi64ELi128ELi128ELi8ELi4ELi4ELi4ELb0ELb0EN7cutlass10bfloat16_tE19Flash_kernel_traitsILi64ELi128ELi128ELi8ES3_EELb0ELb0ELb1ELb0ELb0ELb0ELb1EEEvNS_16Flash_bwd_paramsE --------------------------
	.section	.nv.info._ZN5flash44flash_bwd_dq_dk_dv_loop_seqk_parallel_kernelI23Flash_bwd_kernel_traitsILi64ELi128ELi128ELi8ELi4ELi4ELi4ELb0ELb0EN7cutlass10bfloat16_tE19Flash_kernel_traitsILi64ELi128ELi128ELi8ES3_EELb0ELb0ELb1ELb0ELb0ELb0ELb1EEEvNS_16Flash_bwd_paramsE,"",@"SHT_CUDA_INFO"
	.sectionflags	@""
	.align	4


	//----- nvinfo : EIATTR_CUDA_API_VERSION
	.align		4
        /*0000*/ 	.byte	0x04, 0x37
        /*0002*/ 	.short	(.L_762 - .L_761)
.L_761:
        /*0004*/ 	.word	0x00000082


	//----- nvinfo : EIATTR_KPARAM_INFO
	.align		4
.L_762:
        /*0008*/ 	.byte	0x04, 0x17
        /*000a*/ 	.short	(.L_764 - .L_763)
.L_763:
        /*000c*/ 	.word	0x00000000
        /*0010*/ 	.short	0x0000
        /*0012*/ 	.short	0x0000
        /*0014*/ 	.byte	0x00, 0xf0, 0x01, 0x0a


	//----- nvinfo : EIATTR_SPARSE_MMA_MASK
	.align		4
.L_764:
        /*0018*/ 	.byte	0x03, 0x50
        /*001a*/ 	.short	0x0000


	//----- nvinfo : EIATTR_MAXREG_COUNT
	.align		4
        /*001c*/ 	.byte	0x03, 0x1b
        /*001e*/ 	.short	0x00ff


	//----- nvinfo : EIATTR_NUM_BARRIERS
	.align		4
        /*0020*/ 	.byte	0x02, 0x4c
        /*0022*/ 	.byte	0x01
	.zero		1


	//----- nvinfo : EIATTR_ANNOTATIONS
	.align		4
        /*0024*/ 	.byte	0x04, 0x55
        /*0026*/ 	.short	(.L_766 - .L_765)


	//   ....[0]....
.L_765:
        /* <DEDUP_REMOVED lines=67> */


	//----- nvinfo : EIATTR_MERCURY_ISA_VERSION
	.align		4
.L_766:
        /*0448*/ 	.byte	0x03, 0x5f
        /*044a*/ 	.short	0x0101


	//----- nvinfo : EIATTR_VRC_CTA_INIT_COUNT
	.align		4
        /*044c*/ 	.byte	0x02, 0x4a
	.zero		1
	.zero		1


	//----- nvinfo : EIATTR_EXIT_INSTR_OFFSETS
	.align		4
        /*0450*/ 	.byte	0x04, 0x1c
        /*0452*/ 	.short	(.L_768 - .L_767)


	//   ....[0]....
.L_767:
        /*0454*/ 	.word	0x00000090


	//   ....[1]....
        /*0458*/ 	.word	0x0000ca70


	//----- nvinfo : EIATTR_CRS_STACK_SIZE
	.align		4
.L_768:
        /*045c*/ 	.byte	0x04, 0x1e
        /*045e*/ 	.short	(.L_770 - .L_769)
.L_769:
        /*0460*/ 	.word	0x00000000


	//----- nvinfo : EIATTR_CBANK_PARAM_SIZE
	.align		4
.L_770:
        /*0464*/ 	.byte	0x03, 0x19
        /*0466*/ 	.short	0x0280


	//----- nvinfo : EIATTR_PARAM_CBANK
	.align		4
        /*0468*/ 	.byte	0x04, 0x0a
        /*046a*/ 	.short	(.L_772 - .L_771)
	.align		4
.L_771:
        /*046c*/ 	.word	index@(.nv.constant0._ZN5flash44flash_bwd_dq_dk_dv_loop_seqk_parallel_kernelI23Flash_bwd_kernel_traitsILi64ELi128ELi128ELi8ELi4ELi4ELi4ELb0ELb0EN7cutlass10bfloat16_tE19Flash_kernel_traitsILi64ELi128ELi128ELi8ES3_EELb0ELb0ELb1ELb0ELb0ELb0ELb1EEEvNS_16Flash_bwd_paramsE)
        /*0470*/ 	.short	0x0380
        /*0472*/ 	.short	0x0280


	//----- nvinfo : EIATTR_SW_WAR
	.align		4
.L_772:
        /*0474*/ 	.byte	0x04, 0x36
        /*0476*/ 	.short	(.L_774 - .L_773)
.L_773:
        /*0478*/ 	.word	0x00000008
.L_774:


//--------------------- .nv.info._ZN5flash44flash_bwd_dq_dk_dv_loop_seqk_parallel_kernelI23Flash_bwd_kernel_traitsILi64ELi128ELi128ELi8ELi4ELi4ELi4ELb0ELb0EN7cutlass10bfloat16_tE19Flash_kernel_traitsILi64ELi128ELi128ELi8ES3_EELb1ELb0ELb0ELb0ELb1ELb1ELb0EEEvNS_16Flash_bwd_paramsE --------------------------
	.section	.nv.info._ZN5flash44flash_bwd_dq_dk_dv_loop_seqk_parallel_kernelI23Flash_bwd_kernel_traitsILi64ELi128ELi128ELi8ELi4ELi4ELi4ELb0ELb0EN7cutlass10bfloat16_tE19Flash_kernel_traitsILi64ELi128ELi128ELi8ES3_EELb1ELb0ELb0ELb0ELb1ELb1ELb0EEEvNS_16Flash_bwd_paramsE,"",@"SHT_CUDA_INFO"
	.sectionflags	@""
	.align	4


	//----- nvinfo : EIATTR_CUDA_API_VERSION
	.align		4
        /*0000*/ 	.byte	0x04, 0x37
        /*0002*/ 	.short	(.L_776 - .L_775)
.L_775:
        /*0004*/ 	.word	0x00000082


	//----- nvinfo : EIATTR_KPARAM_INFO
	.align		4
.L_776:
        /*0008*/ 	.byte	0x04, 0x17
        /*000a*/ 	.short	(.L_778 - .L_777)
.L_777:
        /*000c*/ 	.word	0x00000000
        /*0010*/ 	.short	0x0000
        /*0012*/ 	.short	0x0000
        /*0014*/ 	.byte	0x00, 0xf0, 0x01, 0x0a


	//----- nvinfo : EIATTR_SPARSE_MMA_MASK
	.align		4
.L_778:
        /*0018*/ 	.byte	0x03, 0x50
        /*001a*/ 	.short	0x0000


	//----- nvinfo : EIATTR_MAXREG_COUNT
	.align		4
        /*001c*/ 	.byte	0x03, 0x1b
        /*001e*/ 	.short	0x00ff


	//----- nvinfo : EIATTR_NUM_BARRIERS
	.align		4
        /*0020*/ 	.byte	0x02, 0x4c
        /*0022*/ 	.byte	0x01
	.zero		1


	//----- nvinfo : EIATTR_ANNOTATIONS
	.align		4
        /*0024*/ 	.byte	0x04, 0x55
        /*0026*/ 	.short	(.L_780 - .L_779)


	//   ....[0]....
.L_779:
        /* <DEDUP_REMOVED lines=13> */


	//----- nvinfo : EIATTR_MERCURY_ISA_VERSION
	.align		4
.L_780:
        /*00e8*/ 	.byte	0x03, 0x5f
        /*00ea*/ 	.short	0x0101


	//----- nvinfo : EIATTR_VRC_CTA_INIT_COUNT
	.align		4
        /*00ec*/ 	.byte	0x02, 0x4a
	.zero		1
	.zero		1


	//----- nvinfo : EIATTR_EXIT_INSTR_OFFSETS
	.align		4
        /*00f0*/ 	.byte	0x04, 0x1c
        /*00f2*/ 	.short	(.L_782 - .L_781)


	//   ....[0]....
.L_781:
        /*00f4*/ 	.word	0x00000090


	//   ....[1]....
        /*00f8*/ 	.word	0x00008ea0


	//----- nvinfo : EIATTR_CBANK_PARAM_SIZE
	.align		4
.L_782:
        /*00fc*/ 	.byte	0x03, 0x19
        /*00fe*/ 	.short	0x0280


	//----- nvinfo : EIATTR_PARAM_CBANK
	.align		4
        /*0100*/ 	.byte	0x04, 0x0a
        /*0102*/ 	.short	(.L_784 - .L_783)
	.align		4
.L_783:
        /*0104*/ 	.word	index@(.nv.constant0._ZN5flash44flash_bwd_dq_dk_dv_loop_seqk_parallel_kernelI23Flash_bwd_kernel_traitsILi64ELi128ELi128ELi8ELi4ELi4ELi4ELb0ELb0EN7cutlass10bfloat16_tE19Flash_kernel_traitsILi64ELi128ELi128ELi8ES3_EELb1ELb0ELb0ELb0ELb1ELb1ELb0EEEvNS_16Flash_bwd_paramsE)
        /*0108*/ 	.short	0x0380
        /*010a*/ 	.short	0x0280


	//----- nvinfo : EIATTR_SW_WAR
	.align		4
.L_784:
        /*010c*/ 	.byte	0x04, 0x36
        /*010e*/ 	.short	(.L_786 - .L_785)
.L_785:
        /*0110*/ 	.word	0x00000008
.L_786:


//--------------------- .nv.info._ZN5flash44flash_bwd_dq_dk_dv_loop_seqk_parallel_kernelI23Flash_bwd_kernel_traitsILi64ELi128ELi128ELi8ELi4ELi4ELi4ELb0ELb0EN7cutlass10bfloat16_tE19Flash_kernel_traitsILi64ELi128ELi128ELi8ES3_EELb0ELb0ELb0ELb0ELb1ELb1ELb1EEEvNS_16Flash_bwd_paramsE --------------------------
	.section	.nv.info._ZN5flash44flash_bwd_dq_dk_dv_loop_seqk_parallel_kernelI23Flash_bwd_kernel_traitsILi64ELi128ELi128ELi8ELi4ELi4ELi4ELb0ELb0EN7cutlass10bfloat16_tE19Flash_kernel_traitsILi64ELi128ELi128ELi8ES3_EELb0ELb0ELb0ELb0ELb1ELb1ELb1EEEvNS_16Flash_bwd_paramsE,"",@"SHT_CUDA_INFO"
	.sectionflags	@""
	.align	4


	//----- nvinfo : EIATTR_CUDA_API_VERSION
	.align		4
        /*0000*/ 	.byte	0x04, 0x37
        /*0002*/ 	.short	(.L_788 - .L_787)
.L_787:
        /*0004*/ 	.word	0x00000082


	//----- nvinfo : EIATTR_KPARAM_INFO
	.align		4
.L_788:
        /*0008*/ 	.byte	0x04, 0x17
        /*000a*/ 	.short	(.L_790 - .L_789)
.L_789:
        /*000c*/ 	.word	0x00000000
        /*0010*/ 	.short	0x0000
        /*0012*/ 	.short	0x0000
        /*0014*/ 	.byte	0x00, 0xf0, 0x01, 0x0a


	//----- nvinfo : EIATTR_SPARSE_MMA_MASK
	.align		4
.L_790:
        /*0018*/ 	.byte	0x03, 0x50
        /*001a*/ 	.short	0x0000


	//----- nvinfo : EIATTR_MAXREG_COUNT
	.align		4
        /*001c*/ 	.byte	0x03, 0x1b
        /*001e*/ 	.short	0x00ff


	//----- nvinfo : EIATTR_NUM_BARRIERS
	.align		4
        /*0020*/ 	.byte	0x02, 0x4c
        /*0022*/ 	.byte	0x01
	.zero		1


	//----- nvinfo : EIATTR_ANNOTATIONS
	.align		4
        /*0024*/ 	.byte	0x04, 0x55
        /*0026*/ 	.short	(.L_792 - .L_791)


	//   ....[0]....
.L_791:
        /* <DEDUP_REMOVED lines=64> */


	//----- nvinfo : EIATTR_MERCURY_ISA_VERSION
	.align		4
.L_792:
        /*0418*/ 	.byte	0x03, 0x5f
        /*041a*/ 	.short	0x0101


	//----- nvinfo : EIATTR_VRC_CTA_INIT_COUNT
	.align		4
        /*041c*/ 	.byte	0x02, 0x4a
	.zero		1
	.zero		1


	//----- nvinfo : EIATTR_EXIT_INSTR_OFFSETS
	.align		4
        /*0420*/ 	.byte	0x04, 0x1c
        /*0422*/ 	.short	(.L_794 - .L_793)


	//   ....[0]....
.L_793:
        /*0424*/ 	.word	0x00000090


	//   ....[1]....
        /*0428*/ 	.word	0x00008b00


	//----- nvinfo : EIATTR_CBANK_PARAM_SIZE
	.align		4
.L_794:
        /*042c*/ 	.byte	0x03, 0x19
        /*042e*/ 	.short	0x0280


	//----- nvinfo : EIATTR_PARAM_CBANK
	.align		4
        /*0430*/ 	.byte	0x04, 0x0a
        /*0432*/ 	.short	(.L_796 - .L_795)
	.align		4
.L_795:
        /*0434*/ 	.word	index@(.nv.constant0._ZN5flash44flash_bwd_dq_dk_dv_loop_seqk_parallel_kernelI23Flash_bwd_kernel_traitsILi64ELi128ELi128ELi8ELi4ELi4ELi4ELb0ELb0EN7cutlass10bfloat16_tE19Flash_kernel_traitsILi64ELi128ELi128ELi8ES3_EELb0ELb0ELb0ELb0ELb1ELb1ELb1EEEvNS_16Flash_bwd_paramsE)
        /*0438*/ 	.short	0x0380
        /*043a*/ 	.short	0x0280


	//----- nvinfo : EIATTR_SW_WAR
	.align		4
.L_796:
        /*043c*/ 	.byte	0x04, 0x36
        /*043e*/ 	.short	(.L_798 - .L_797)
.L_797:
        /*0440*/ 	.word	0x00000008
.L_798:


//--------------------- .nv.info._ZN5flash44flash_bwd_dq_dk_dv_loop_seqk_parallel_kernelI23Flash_bwd_kernel_traitsILi64ELi128ELi128ELi8ELi4ELi4ELi4ELb0ELb0EN7cutlass10bfloat16_tE19Flash_kernel_traitsILi64ELi128ELi128ELi8ES3_EELb1ELb0ELb0ELb1ELb0ELb0ELb0EEEvNS_16Flash_bwd_paramsE --------------------------
	.section	.nv.info._ZN5flash44flash_bwd_dq_dk_dv_loop_seqk_parallel_kernelI23Flash_bwd_kernel_traitsILi64ELi128ELi128ELi8ELi4ELi4ELi4ELb0ELb0EN7cutlass10bfloat16_tE19Flash_kernel_traitsILi64ELi128ELi128ELi8ES3_EELb1ELb0ELb0ELb1ELb0ELb0ELb0EEEvNS_16Flash_bwd_paramsE,"",@"SHT_CUDA_INFO"
	.sectionflags	@""
	.align	4


	//----- nvinfo : EIATTR_CUDA_API_VERSION
	.align		4
        /*0000*/ 	.byte	0x04, 0x37
        /*0002*/ 	.short	(.L_800 - .L_799)
.L_799:
        /*0004*/ 	.word	0x00000082


	//----- nvinfo : EIATTR_KPARAM_INFO
	.align		4
.L_800:
        /*0008*/ 	.byte	0x04, 0x17
        /*000a*/ 	.short	(.L_802 - .L_801)
.L_801:
        /*000c*/ 	.word	0x00000000
        /*0010*/ 	.short	0x0000
        /*0012*/ 	.short	0x0000
        /*0014*/ 	.byte	0x00, 0xf0, 0x01, 0x0a


	//----- nvinfo : EIATTR_SPARSE_MMA_MASK
	.align		4
.L_802:
        /*0018*/ 	.byte	0x03, 0x50
        /*001a*/ 	.short	0x0000


	//----- nvinfo : EIATTR_MAXREG_COUNT
	.align		4
        /*001c*/ 	.byte	0x03, 0x1b
        /*001e*/ 	.short	0x00ff


	//----- nvinfo : EIATTR_NUM_BARRIERS
	.align		4
        /*0020*/ 	.byte	0x02, 0x4c
        /*0022*/ 	.byte	0x01
	.zero		1


	//----- nvinfo : EIATTR_ANNOTATIONS
	.align		4
        /*0024*/ 	.byte	0x04, 0x55
        /*0026*/ 	.short	(.L_804 - .L_803)


	//   ....[0]....
.L_803:
        /* <DEDUP_REMOVED lines=11> */


	//----- nvinfo : EIATTR_MERCURY_ISA_VERSION
	.align		4
.L_804:
        /*00c8*/ 	.byte	0x03, 0x5f
        /*00ca*/ 	.short	0x0101


	//----- nvinfo : EIATTR_VRC_CTA_INIT_COUNT
	.align		4
        /*00cc*/ 	.byte	0x02, 0x4a
	.zero		1
	.zero		1


	//----- nvinfo : EIATTR_EXIT_INSTR_OFFSETS
	.align		4
        /*00d0*/ 	.byte	0x04, 0x1c
        /*00d2*/ 	.short	(.L_806 - .L_805)


	//   ....[0]....
.L_805:
        /*00d4*/ 	.word	0x00000090


	//   ....[1]....
        /*00d8*/ 	.word	0x0000d0c0


	//----- nvinfo : EIATTR_CRS_STACK_SIZE
	.align		4
.L_806:
        /*00dc*/ 	.byte	0x04, 0x1e
        /*00de*/ 	.short	(.L_808 - .L_807)
.L_807:
        /*00e0*/ 	.word	0x00000000


	//----- nvinfo : EIATTR_CBANK_PARAM_SIZE
	.align		4
.L_808:
        /*00e4*/ 	.byte	0x03, 0x19
        /*00e6*/ 	.short	0x0280


	//----- nvinfo : EIATTR_PARAM_CBANK
	.align		4
        /*00e8*/ 	.byte	0x04, 0x0a
        /*00ea*/ 	.short	(.L_810 - .L_809)
	.align		4
.L_809:
        /*00ec*/ 	.word	index@(.nv.constant0._ZN5flash44flash_bwd_dq_dk_dv_loop_seqk_parallel_kernelI23Flash_bwd_kernel_traitsILi64ELi128ELi128ELi8ELi4ELi4ELi4ELb0ELb0EN7cutlass10bfloat16_tE19Flash_kernel_traitsILi64ELi128ELi128ELi8ES3_EELb1ELb0ELb0ELb1ELb0ELb0ELb0EEEvNS_16Flash_bwd_paramsE)
        /*00f0*/ 	.short	0x0380
        /*00f2*/ 	.short	0x0280


	//----- nvinfo : EIATTR_SW_WAR
	.align		4
.L_810:
        /*00f4*/ 	.byte	0x04, 0x36
        /*00f6*/ 	.short	(.L_812 - .L_811)
.L_811:
        /*00f8*/ 	.word	0x00000008
.L_812:


//--------------------- .nv.info._ZN5flash44flash_bwd_dq_dk_dv_loop_seqk_parallel_kernelI23Flash_bwd_kernel_traitsILi64ELi128ELi128ELi8ELi4ELi4ELi4ELb0ELb0EN7cutlass10bfloat16_tE19Flash_kernel_traitsILi64ELi128ELi128ELi8ES3_EELb0ELb0ELb0ELb1ELb0ELb0ELb1EEEvNS_16Flash_bwd_paramsE --------------------------
	.section	.nv.info._ZN5flash44flash_bwd_dq_dk_dv_loop_seqk_parallel_kernelI23Flash_bwd_kernel_traitsILi64ELi128ELi128ELi8ELi4ELi4ELi4ELb0ELb0EN7cutlass10bfloat16_tE19Flash_kernel_traitsILi64ELi128ELi128ELi8ES3_EELb0ELb0ELb0ELb1ELb0ELb0ELb1EEEvNS_16Flash_bwd_paramsE,"",@"SHT_CUDA_INFO"
	.sectionflags	@""
	.align	4


	//----- nvinfo : EIATTR_CUDA_API_VERSION
	.align		4
        /*0000*/ 	.byte	0x04, 0x37
        /*0002*/ 	.short	(.L_814 - .L_813)
.L_813:
        /*0004*/ 	.word	0x00000082


	//----- nvinfo : EIATTR_KPARAM_INFO
	.align		4
.L_814:
        /*0008*/ 	.byte	0x04, 0x17
        /*000a*/ 	.short	(.L_816 - .L_815)
.L_815:
        /*000c*/ 	.word	0x00000000
        /*0010*/ 	.short	0x0000
        /*0012*/ 	.short	0x0000
        /*0014*/ 	.byte	0x00, 0xf0, 0x01, 0x0a


	//----- nvinfo : EIATTR_SPARSE_MMA_MASK
	.align		4
.L_816:
        /*0018*/ 	.byte	0x03, 0x50
        /*001a*/ 	.short	0x0000


	//----- nvinfo : EIATTR_MAXREG_COUNT
	.align		4
        /*001c*/ 	.byte	0x03, 0x1b
        /*001e*/ 	.short	0x00ff


	//----- nvinfo : EIATTR_NUM_BARRIERS
	.align		4
        /*0020*/ 	.byte	0x02, 0x4c
        /*0022*/ 	.byte	0x01
	.zero		1


	//----- nvinfo : EIATTR_ANNOTATIONS
	.align		4
        /*0024*/ 	.byte	0x04, 0x55
        /*0026*/ 	.short	(.L_818 - .L_817)


	//   ....[0]....
.L_817:
        /* <DEDUP_REMOVED lines=68> */


	//----- nvinfo : EIATTR_MERCURY_ISA_VERSION
	.align		4
.L_818:
        /*0458*/ 	.byte	0x03, 0x5f
        /*045a*/ 	.short	0x0101


	//----- nvinfo : EIATTR_VRC_CTA_INIT_COUNT
	.align		4
        /*045c*/ 	.byte	0x02, 0x4a
	.zero		1
	.zero		1


	//----- nvinfo : EIATTR_EXIT_INSTR_OFFSETS
	.align		4
        /*0460*/ 	.byte	0x04, 0x1c
        /*0462*/ 	.short	(.L_820 - .L_819)


	//   ....[0]....
.L_819:
        /*0464*/ 	.word	0x00000090


	//   ....[1]....
        /*0468*/ 	.word	0x0000cd80


	//----- nvinfo : EIATTR_CRS_STACK_SIZE
	.align		4
.L_820:
        /*046c*/ 	.byte	0x04, 0x1e
        /*046e*/ 	.short	(.L_822 - .L_821)
.L_821:
        /*0470*/ 	.word	0x00000000


	//----- nvinfo : EIATTR_CBANK_PARAM_SIZE
	.align		4
.L_822:
        /*0474*/ 	.byte	0x03, 0x19
        /*0476*/ 	.short	0x0280


	//----- nvinfo : EIATTR_PARAM_CBANK
	.align		4
        /*0478*/ 	.byte	0x04, 0x0a
        /*047a*/ 	.short	(.L_824 - .L_823)
	.align		4
.L_823:
        /*047c*/ 	.word	index@(.nv.constant0._ZN5flash44flash_bwd_dq_dk_dv_loop_seqk_parallel_kernelI23Flash_bwd_kernel_traitsILi64ELi128ELi128ELi8ELi4ELi4ELi4ELb0ELb0EN7cutlass10bfloat16_tE19Flash_kernel_traitsILi64ELi128ELi128ELi8ES3_EELb0ELb0ELb0ELb1ELb0ELb0ELb1EEEvNS_16Flash_bwd_paramsE)
        /*0480*/ 	.short	0x0380
        /*0482*/ 	.short	0x0280


	//----- nvinfo : EIATTR_SW_WAR
	.align		4
.L_824:
        /*0484*/ 	.byte	0x04, 0x36
        /*0486*/ 	.short	(.L_826 - .L_825)
.L_825:
        /*0488*/ 	.word	0x00000008
.L_826:


//--------------------- .nv.info._ZN5flash44flash_bwd_dq_dk_dv_loop_seqk_parallel_kernelI23Flash_bwd_kernel_traitsILi64ELi128ELi128ELi8ELi4ELi4ELi4ELb0ELb0EN7cutlass10bfloat16_tE19Flash_kernel_traitsILi64ELi128ELi128ELi8ES3_EELb1ELb0ELb1ELb0ELb0ELb1ELb0EEEvNS_16Flash_bwd_paramsE --------------------------
	.section	.nv.info._ZN5flash44flash_bwd_dq_dk_dv_loop_seqk_parallel_kernelI23Flash_bwd_kernel_traitsILi64ELi128ELi128ELi8ELi4ELi4ELi4ELb0ELb0EN7cutlass10bfloat16_tE19Flash_kernel_traitsILi64ELi128ELi128ELi8ES3_EELb1ELb0ELb1ELb0ELb0ELb1ELb0EEEvNS_16Flash_bwd_paramsE,"",@"SHT_CUDA_INFO"
	.sectionflags	@""
	.align	4


	//----- nvinfo : EIATTR_CUDA_API_VERSION
	.align		4
        /*0000*/ 	.byte	0x04, 0x37
        /*0002*/ 	.short	(.L_828 - .L_827)
.L_827:
        /*0004*/ 	.word	0x00000082


	//----- nvinfo : EIATTR_KPARAM_INFO
	.align		4
.L_828:
        /*0008*/ 	.byte	0x04, 0x17
        /*000a*/ 	.short	(.L_830 - .L_829)
.L_829:
        /*000c*/ 	.word	0x00000000
        /*0010*/ 	.short	0x0000
        /*0012*/ 	.short	0x0000
        /*0014*/ 	.byte	0x00, 0xf0, 0x01, 0x0a


	//----- nvinfo : EIATTR_SPARSE_MMA_MASK
	.align		4
.L_830:
        /*0018*/ 	.byte	0x03, 0x50
        /*001a*/ 	.short	0x0000


	//----- nvinfo : EIATTR_MAXREG_COUNT
	.align		4
        /*001c*/ 	.byte	0x03, 0x1b
        /*001e*/ 	.short	0x00ff


	//----- nvinfo : EIATTR_NUM_BARRIERS
	.align		4
        /*0020*/ 	.byte	0x02, 0x4c
        /*0022*/ 	.byte	0x01
	.zero		1


	//----- nvinfo : EIATTR_ANNOTATIONS
	.align		4
        /*0024*/ 	.byte	0x04, 0x55
        /*0026*/ 	.short	(.L_832 - .L_831)


	//   ....[0]....
.L_831:
        /*0028*/ 	.word	0x00000001
        /*002c*/ 	.byte	0x30, 0x33, 0x00, 0x00, 0x01, 0x00, 0x00, 0x00, 0x40, 0x33, 0x00, 0x00, 0x01, 0x00, 0x00, 0x00
        /*003c*/ 	.byte	0x20, 0x4e, 0x00, 0x00, 0x01, 0x00, 0x00, 0x00, 0x70, 0x50, 0x00, 0x00


	//----- nvinfo : EIATTR_MERCURY_ISA_VERSION
	.align		4
.L_832:
        /*0048*/ 	.byte	0x03, 0x5f
        /*004a*/ 	.short	0x0101


	//----- nvinfo : EIATTR_VRC_CTA_INIT_COUNT
	.align		4
        /*004c*/ 	.byte	0x02, 0x4a
	.zero		1
	.zero		1


	//----- nvinfo : EIATTR_EXIT_INSTR_OFFSETS
	.align		4
        /*0050*/ 	.byte	0x04, 0x1c
        /*0052*/ 	.short	(.L_834 - .L_833)


	//   ....[0]....
.L_833:
        /*0054*/ 	.word	0x00000090


	//   ....[1]....
        /*0058*/ 	.word	0x0000bf90


	//----- nvinfo : EIATTR_CRS_STACK_SIZE
	.align		4
.L_834:
        /*005c*/ 	.byte	0x04, 0x1e
        /*005e*/ 	.short	(.L_836 - .L_835)
.L_835:
        /*0060*/ 	.word	0x00000000


	//----- nvinfo : EIATTR_CBANK_PARAM_SIZE
	.align		4
.L_836:
        /*0064*/ 	.byte	0x03, 0x19
        /*0066*/ 	.short	0x0280


	//----- nvinfo : EIATTR_PARAM_CBANK
	.align		4
        /*0068*/ 	.byte	0x04, 0x0a
        /*006a*/ 	.short	(.L_838 - .L_837)
	.align		4
.L_837:
        /*006c*/ 	.word	index@(.nv.constant0._ZN5flash44flash_bwd_dq_dk_dv_loop_seqk_parallel_kernelI23Flash_bwd_kernel_traitsILi64ELi128ELi128ELi8ELi4ELi4ELi4ELb0ELb0EN7cutlass10bfloat16_tE19Flash_kernel_traitsILi64ELi128ELi128ELi8ES3_EELb1ELb0ELb1ELb0ELb0ELb1ELb0EEEvNS_16Flash_bwd_paramsE)
        /*0070*/ 	.short	0x0380
        /*0072*/ 	.short	0x0280


	//----- nvinfo : EIATTR_SW_WAR
	.align		4
.L_838:
        /*0074*/ 	.byte	0x04, 0x36
        /*0076*/ 	.short	(.L_840 - .L_839)
.L_839:
        /*0078*/ 	.word	0x00000008
.L_840:


//--------------------- .nv.info._ZN5flash44flash_bwd_dq_dk_dv_loop_seqk_parallel_kernelI23Flash_bwd_kernel_traitsILi64ELi128ELi128ELi8ELi4ELi4ELi4ELb0ELb0EN7cutlass10bfloat16_tE19Flash_kernel_traitsILi64ELi128ELi128ELi8ES3_EELb0ELb0ELb1ELb0ELb0ELb1ELb1EEEvNS_16Flash_bwd_paramsE --------------------------
	.section	.nv.info._ZN5flash44flash_bwd_dq_dk_dv_loop_seqk_parallel_kernelI23Flash_bwd_kernel_traitsILi64ELi128ELi128ELi8ELi4ELi4ELi4ELb0ELb0EN7cutlass10bfloat16_tE19Flash_kernel_traitsILi64ELi128ELi128ELi8ES3_EELb0ELb0ELb1ELb0ELb0ELb1ELb1EEEvNS_16Flash_bwd_paramsE,"",@"SHT_CUDA_INFO"
	.sectionflags	@""
	.align	4


	//----- nvinfo : EIATTR_CUDA_API_VERSION
	.align		4
        /*0000*/ 	.byte	0x04, 0x37
        /*0002*/ 	.short	(.L_842 - .L_841)
.L_841:
        /*0004*/ 	.word	0x00000082


	//----- nvinfo : EIATTR_KPARAM_INFO
	.align		4
.L_842:
        /*0008*/ 	.byte	0x04, 0x17
        /*000a*/ 	.short	(.L_844 - .L_843)
.L_843:
        /*000c*/ 	.word	0x00000000
        /*0010*/ 	.short	0x0000
        /*0012*/ 	.short	0x0000
        /*0014*/ 	.byte	0x00, 0xf0, 0x01, 0x0a


	//----- nvinfo : EIATTR_SPARSE_MMA_MASK
	.align		4
.L_844:
        /*0018*/ 	.byte	0x03, 0x50
        /*001a*/ 	.short	0x0000


	//----- nvinfo : EIATTR_MAXREG_COUNT
	.align		4
        /*001c*/ 	.byte	0x03, 0x1b
        /*001e*/ 	.short	0x00ff


	//----- nvinfo : EIATTR_NUM_BARRIERS
	.align		4
        /*0020*/ 	.byte	0x02, 0x4c
        /*0022*/ 	.byte	0x01
	.zero		1


	//----- nvinfo : EIATTR_ANNOTATIONS
	.align		4
        /*0024*/ 	.byte	0x04, 0x55
        /*0026*/ 	.short	(.L_846 - .L_845)


	//   ....[0]....
.L_845:
        /* <DEDUP_REMOVED lines=66> */


	//----- nvinfo : EIATTR_MERCURY_ISA_VERSION
	.align		4
.L_846:
        /*0438*/ 	.byte	0x03, 0x5f
        /*043a*/ 	.short	0x0101


	//----- nvinfo : EIATTR_VRC_CTA_INIT_COUNT
	.align		4
        /*043c*/ 	.byte	0x02, 0x4a
	.zero		1
	.zero		1


	//----- nvinfo : EIATTR_EXIT_INSTR_OFFSETS
	.align		4
        /*0440*/ 	.byte	0x04, 0x1c
        /*0442*/ 	.short	(.L_848 - .L_847)


	//   ....[0]....
.L_847:
        /*0444*/ 	.word	0x00000090


	//   ....[1]....
        /*0448*/ 	.word	0x0000bf80


	//----- nvinfo : EIATTR_CRS_STACK_SIZE
	.align		4
.L_848:
        /*044c*/ 	.byte	0x04, 0x1e
        /*044e*/ 	.short	(.L_850 - .L_849)
.L_849:
        /*0450*/ 	.word	0x00000000


	//----- nvinfo : EIATTR_CBANK_PARAM_SIZE
	.align		4
.L_850:
        /*0454*/ 	.byte	0x03, 0x19
        /*0456*/ 	.short	0x0280


	//----- nvinfo : EIATTR_PARAM_CBANK
	.align		4
        /*0458*/ 	.byte	0x04, 0x0a
        /*045a*/ 	.short	(.L_852 - .L_851)
	.align		4
.L_851:
        /*045c*/ 	.word	index@(.nv.constant0._ZN5flash44flash_bwd_dq_dk_dv_loop_seqk_parallel_kernelI23Flash_bwd_kernel_traitsILi64ELi128ELi128ELi8ELi4ELi4ELi4ELb0ELb0EN7cutlass10bfloat16_tE19Flash_kernel_traitsILi64ELi128ELi128ELi8ES3_EELb0ELb0ELb1ELb0ELb0ELb1ELb1EEEvNS_16Flash_bwd_paramsE)
        /*0460*/ 	.short	0x0380
        /*0462*/ 	.short	0x0280


	//----- nvinfo : EIATTR_SW_WAR
	.align		4
.L_852:
        /*0464*/ 	.byte	0x04, 0x36
        /*0466*/ 	.short	(.L_854 - .L_853)
.L_853:
        /*0468*/ 	.word	0x00000008
.L_854:


//--------------------- .nv.info._ZN5flash44flash_bwd_dq_dk_dv_loop_seqk_parallel_kernelI23Flash_bwd_kernel_traitsILi64ELi128ELi128ELi8ELi4ELi4ELi4ELb0ELb0EN7cutlass10bfloat16_tE19Flash_kernel_traitsILi64ELi128ELi128ELi8ES3_EELb1ELb0ELb1ELb1ELb0ELb0ELb0EEEvNS_16Flash_bwd_paramsE --------------------------
	.section	.nv.info._ZN5flash44flash_bwd_dq_dk_dv_loop_seqk_parallel_kernelI23Flash_bwd_kernel_traitsILi64ELi128ELi128ELi8ELi4ELi4ELi4ELb0ELb0EN7cutlass10bfloat16_tE19Flash_kernel_traitsILi64ELi128ELi128ELi8ES3_EELb1ELb0ELb1ELb1ELb0ELb0ELb0EEEvNS_16Flash_bwd_paramsE,"",@"SHT_CUDA_INFO"
	.sectionflags	@""
	.align	4


	//----- nvinfo : EIATTR_CUDA_API_VERSION
	.align		4
        /*0000*/ 	.byte	0x04, 0x37
        /*0002*/ 	.short	(.L_856 - .L_855)
.L_855:
        /*0004*/ 	.word	0x00000082


	//----- nvinfo : EIATTR_KPARAM_INFO
	.align		4
.L_856:
        /*0008*/ 	.byte	0x04, 0x17
        /*000a*/ 	.short	(.L_858 - .L_857)
.L_857:
        /*000c*/ 	.word	0x00000000
        /*0010*/ 	.short	0x0000
        /*0012*/ 	.short	0x0000
        /*0014*/ 	.byte	0x00, 0xf0, 0x01, 0x0a


	//----- nvinfo : EIATTR_SPARSE_MMA_MASK
	.align		4
.L_858:
        /*0018*/ 	.byte	0x03, 0x50
        /*001a*/ 	.short	0x0000


	//----- nvinfo : EIATTR_MAXREG_COUNT
	.align		4
        /*001c*/ 	.byte	0x03, 0x1b
        /*001e*/ 	.short	0x00ff


	//----- nvinfo : EIATTR_NUM_BARRIERS
	.align		4
        /*0020*/ 	.byte	0x02, 0x4c
        /*0022*/ 	.byte	0x01
	.zero		1


	//----- nvinfo : EIATTR_MERCURY_ISA_VERSION
	.align		4
        /*0024*/ 	.byte	0x03, 0x5f
        /*0026*/ 	.short	0x0101


	//----- nvinfo : EIATTR_VRC_CTA_INIT_COUNT
	.align		4
        /*0028*/ 	.byte	0x02, 0x4a
	.zero		1
	.zero		1


	//----- nvinfo : EIATTR_EXIT_INSTR_OFFSETS
	.align		4
        /*002c*/ 	.byte	0x04, 0x1c
        /*002e*/ 	.short	(.L_860 - .L_859)


	//   ....[0]....
.L_859:
        /*0030*/ 	.word	0x00000080


	//   ....[1]....
        /*0034*/ 	.word	0x0000d4e0


	//----- nvinfo : EIATTR_CRS_STACK_SIZE
	.align		4
.L_860:
        /*0038*/ 	.byte	0x04, 0x1e
        /*003a*/ 	.short	(.L_862 - .L_861)
.L_861:
        /*003c*/ 	.word	0x00000000


	//----- nvinfo : EIATTR_CBANK_PARAM_SIZE
	.align		4
.L_862:
        /*0040*/ 	.byte	0x03, 0x19
        /*0042*/ 	.short	0x0280


	//----- nvinfo : EIATTR_PARAM_CBANK
	.align		4
        /*0044*/ 	.byte	0x04, 0x0a
        /*0046*/ 	.short	(.L_864 - .L_863)
	.align		4
.L_863:
        /*0048*/ 	.word	index@(.nv.constant0._ZN5flash44flash_bwd_dq_dk_dv_loop_seqk_parallel_kernelI23Flash_bwd_kernel_traitsILi64ELi128ELi128ELi8ELi4ELi4ELi4ELb0ELb0EN7cutlass10bfloat16_tE19Flash_kernel_traitsILi64ELi128ELi128ELi8ES3_EELb1ELb0ELb1ELb1ELb0ELb0ELb0EEEvNS_16Flash_bwd_paramsE)
        /*004c*/ 	.short	0x0380
        /*004e*/ 	.short	0x0280


	//----- nvinfo : EIATTR_SW_WAR
	.align		4
.L_864:
        /*0050*/ 	.byte	0x04, 0x36
        /*0052*/ 	.short	(.L_866 - .L_865)
.L_865:
        /*0054*/ 	.word	0x00000008
.L_866:


//--------------------- .nv.info._ZN5flash44flash_bwd_dq_dk_dv_loop_seqk_parallel_kernelI23Flash_bwd_kernel_traitsILi64ELi128ELi128ELi8ELi4ELi4ELi4ELb0ELb0EN7cutlass10bfloat16_tE19Flash_kernel_traitsILi64ELi128ELi128ELi8ES3_EELb0ELb0ELb1ELb1ELb0ELb0ELb1EEEvNS_16Flash_bwd_paramsE --------------------------
	.section	.nv.info._ZN5flash44flash_bwd_dq_dk_dv_loop_seqk_parallel_kernelI23Flash_bwd_kernel_traitsILi64ELi128ELi128ELi8ELi4ELi4ELi4ELb0ELb0EN7cutlass10bfloat16_tE19Flash_kernel_traitsILi64ELi128ELi128ELi8ES3_EELb0ELb0ELb1ELb1ELb0ELb0ELb1EEEvNS_16Flash_bwd_paramsE,"",@"SHT_CUDA_INFO"
	.sectionflags	@""
	.align	4


	//----- nvinfo : EIATTR_CUDA_API_VERSION
	.align		4
        /*0000*/ 	.byte	0x04, 0x37
        /*0002*/ 	.short	(.L_868 - .L_867)
.L_867:
        /*0004*/ 	.word	0x00000082


	//----- nvinfo : EIATTR_KPARAM_INFO
	.align		4
.L_868:
        /*0008*/ 	.byte	0x04, 0x17
        /*000a*/ 	.short	(.L_870 - .L_869)
.L_869:
        /*000c*/ 	.word	0x00000000
        /*0010*/ 	.short	0x0000
        /*0012*/ 	.short	0x0000
        /*0014*/ 	.byte	0x00, 0xf0, 0x01, 0x0a


	//----- nvinfo : EIATTR_SPARSE_MMA_MASK
	.align		4
.L_870:
        /*0018*/ 	.byte	0x03, 0x50
        /*001a*/ 	.short	0x0000


	//----- nvinfo : EIATTR_MAXREG_COUNT
	.align		4
        /*001c*/ 	.byte	0x03, 0x1b
        /*001e*/ 	.short	0x00ff


	//----- nvinfo : EIATTR_NUM_BARRIERS
	.align		4
        /*0020*/ 	.byte	0x02, 0x4c
        /*0022*/ 	.byte	0x01
	.zero		1


	//----- nvinfo : EIATTR_ANNOTATIONS
	.align		4
        /*0024*/ 	.byte	0x04, 0x55
        /*0026*/ 	.short	(.L_872 - .L_871)


	//   ....[0]....
.L_871:
        /* <DEDUP_REMOVED lines=67> */


	//----- nvinfo : EIATTR_MERCURY_ISA_VERSION
	.align		4
.L_872:
        /*0448*/ 	.byte	0x03, 0x5f
        /*044a*/ 	.short	0x0101


	//----- nvinfo : EIATTR_VRC_CTA_INIT_COUNT
	.align		4
        /*044c*/ 	.byte	0x02, 0x4a
	.zero		1
	.zero		1


	//----- nvinfo : EIATTR_EXIT_INSTR_OFFSETS
	.align		4
        /*0450*/ 	.byte	0x04, 0x1c
        /*0452*/ 	.short	(.L_874 - .L_873)


	//   ....[0]....
.L_873:
        /*0454*/ 	.word	0x00000090


	//   ....[1]....
        /*0458*/ 	.word	0x0000d2b0


	//----- nvinfo : EIATTR_CRS_STACK_SIZE
	.align		4
.L_874:
        /*045c*/ 	.byte	0x04, 0x1e
        /*045e*/ 	.short	(.L_876 - .L_875)
.L_875:
        /*0460*/ 	.word	0x00000000


	//----- nvinfo : EIATTR_CBANK_PARAM_SIZE
	.align		4
.L_876:
        /*0464*/ 	.byte	0x03, 0x19
        /*0466*/ 	.short	0x0280


	//----- nvinfo : EIATTR_PARAM_CBANK
	.align		4
        /*0468*/ 	.byte	0x04, 0x0a
        /*046a*/ 	.short	(.L_878 - .L_877)
	.align		4
.L_877:
        /*046c*/ 	.word	index@(.nv.constant0._ZN5flash44flash_bwd_dq_dk_dv_loop_seqk_parallel_kernelI23Flash_bwd_kernel_traitsILi64ELi128ELi128ELi8ELi4ELi4ELi4ELb0ELb0EN7cutlass10bfloat16_tE19Flash_kernel_traitsILi64ELi128ELi128ELi8ES3_EELb0ELb0ELb1ELb1ELb0ELb0ELb1EEEvNS_16Flash_bwd_paramsE)
        /*0470*/ 	.short	0x0380
        /*0472*/ 	.short	0x0280


	//----- nvinfo : EIATTR_SW_WAR
	.align		4
.L_878:
        /*0474*/ 	.byte	0x04, 0x36
        /*0476*/ 	.short	(.L_880 - .L_879)
.L_879:
        /*0478*/ 	.word	0x00000008
.L_880:


//--------------------- .nv.info._ZN5flash25flash_bwd_dot_do_o_kernelILb0E23Flash_bwd_kernel_traitsILi64ELi128ELi128ELi8ELi4ELi4ELi4ELb0ELb0EN7cutlass10bfloat16_tE19Flash_kernel_traitsILi64ELi128ELi128ELi8ES3_EEEEvNS_16Flash_bwd_paramsE --------------------------
	.section	.nv.info._ZN5flash25flash_bwd_dot_do_o_kernelILb0E23Flash_bwd_kernel_traitsILi64ELi128ELi128ELi8ELi4ELi4ELi4ELb0ELb0EN7cutlass10bfloat16_tE19Flash_kernel_traitsILi64ELi128ELi128ELi8ES3_EEEEvNS_16Flash_bwd_paramsE,"",@"SHT_CUDA_INFO"
	.sectionflags	@""
	.align	4


	//----- nvinfo : EIATTR_CUDA_API_VERSION
	.align		4
        /*0000*/ 	.byte	0x04, 0x37
        /*0002*/ 	.short	(.L_882 - .L_881)
.L_881:
        /*0004*/ 	.word	0x00000082


	//----- nvinfo : EIATTR_KPARAM_INFO
	.align		4
.L_882:
        /*0008*/ 	.byte	0x04, 0x17
        /*000a*/ 	.short	(.L_884 - .L_883)
.L_883:
        /*000c*/ 	.word	0x00000000
        /*0010*/ 	.short	0x0000
        /*0012*/ 	.short	0x0000
        /*0014*/ 	.byte	0x00, 0xf0, 0x01, 0x0a


	//----- nvinfo : EIATTR_SPARSE_MMA_MASK
	.align		4
.L_884:
        /*0018*/ 	.byte	0x03, 0x50
        /*001a*/ 	.short	0x0000


	//----- nvinfo : EIATTR_MAXREG_COUNT
	.align		4
        /*001c*/ 	.byte	0x03, 0x1b
        /*001e*/ 	.short	0x00ff


	//----- nvinfo : EIATTR_MERCURY_ISA_VERSION
	.align		4
        /*0020*/ 	.byte	0x03, 0x5f
        /*0022*/ 	.short	0x0101


	//----- nvinfo : EIATTR_COOP_GROUP_MASK_REGIDS
	.align		4
        /*0024*/ 	.byte	0x04, 0x29
        /*0026*/ 	.short	(.L_886 - .L_885)


	//   ....[0]....
.L_885:
        /*0028*/ 	.word	0xffffffff


	//   ....[1]....
        /*002c*/ 	.word	0xffffffff


	//   ....[2]....
        /*0030*/ 	.word	0xffffffff


	//   ....[3]....
        /*0034*/ 	.word	0xffffffff


	//   ....[4]....
        /*0038*/ 	.word	0xffffffff


	//   ....[5]....
        /*003c*/ 	.word	0xffffffff


	//   ....[6]....
        /*0040*/ 	.word	0xffffffff


	//   ....[7]....
        /*0044*/ 	.word	0xffffffff


	//   ....[8]....
        /*0048*/ 	.word	0xffffffff


	//   ....[9]....
        /*004c*/ 	.word	0xffffffff


	//   ....[10]....
        /*0050*/ 	.word	0xffffffff


	//   ....[11]....
        /*0054*/ 	.word	0xffffffff


	//----- nvinfo : EIATTR_COOP_GROUP_INSTR_OFFSETS
	.align		4
.L_886:
        /*0058*/ 	.byte	0x04, 0x28
        /*005a*/ 	.short	(.L_888 - .L_887)


	//   ....[0]....
.L_887:
        /*005c*/ 	.word	0x00001140


	//   ....[1]....
        /*0060*/ 	.word	0x00001160


	//   ....[2]....
        /*0064*/ 	.word	0x00001170


	//   ....[3]....
        /*0068*/ 	.word	0x00001180


	//   ....[4]....
        /*006c*/ 	.word	0x000011d0


	//   ....[5]....
        /*0070*/ 	.word	0x000011f0


	//   ....[6]....
        /*0074*/ 	.word	0x00001200


	//   ....[7]....
        /*0078*/ 	.word	0x00001210


	//   ....[8]....
        /*007c*/ 	.word	0x00001280


	//   ....[9]....
        /*0080*/ 	.word	0x000012b0


	//   ....[10]....
        /*0084*/ 	.word	0x000012c0


	//   ....[11]....
        /*0088*/ 	.word	0x000012e0


	//----- nvinfo : EIATTR_VRC_CTA_INIT_COUNT
	.align		4
.L_888:
        /*008c*/ 	.byte	0x02, 0x4a
	.zero		1
	.zero		1


	//----- nvinfo : EIATTR_EXIT_INSTR_OFFSETS
	.align		4
        /*0090*/ 	.byte	0x04, 0x1c
        /*0092*/ 	.short	(.L_890 - .L_889)


	//   ....[0]....
.L_889:
        /*0094*/ 	.word	0x00000140


	//   ....[1]....
        /*0098*/ 	.word	0x00001400


	//   ....[2]....
        /*009c*/ 	.word	0x00001420


	//----- nvinfo : EIATTR_CBANK_PARAM_SIZE
	.align		4
.L_890:
        /*00a0*/ 	.byte	0x03, 0x19
        /*00a2*/ 	.short	0x0280


	//----- nvinfo : EIATTR_PARAM_CBANK
	.align		4
        /*00a4*/ 	.byte	0x04, 0x0a
        /*00a6*/ 	.short	(.L_892 - .L_891)
	.align		4
.L_891:
        /*00a8*/ 	.word	index@(.nv.constant0._ZN5flash25flash_bwd_dot_do_o_kernelILb0E23Flash_bwd_kernel_traitsILi64ELi128ELi128ELi8ELi4ELi4ELi4ELb0ELb0EN7cutlass10bfloat16_tE19Flash_kernel_traitsILi64ELi128ELi128ELi8ES3_EEEEvNS_16Flash_bwd_paramsE)
        /*00ac*/ 	.short	0x0380
        /*00ae*/ 	.short	0x0280


	//----- nvinfo : EIATTR_SW_WAR
	.align		4
.L_892:
        /*00b0*/ 	.byte	0x04, 0x36
        /*00b2*/ 	.short	(.L_894 - .L_893)
.L_893:
        /*00b4*/ 	.word	0x00000008
.L_894:


//--------------------- .nv.info._ZN5flash25flash_bwd_dot_do_o_kernelILb1E23Flash_bwd_kernel_traitsILi64ELi128ELi128ELi8ELi4ELi4ELi4ELb0ELb0EN7cutlass10bfloat16_tE19Flash_kernel_traitsILi64ELi128ELi128ELi8ES3_EEEEvNS_16Flash_bwd_paramsE --------------------------
	.section	.nv.info._ZN5flash25flash_bwd_dot_do_o_kernelILb1E23Flash_bwd_kernel_traitsILi64ELi128ELi128ELi8ELi4ELi4ELi4ELb0ELb0EN7cutlass10bfloat16_tE19Flash_kernel_traitsILi64ELi128ELi128ELi8ES3_EEEEvNS_16Flash_bwd_paramsE,"",@"SHT_CUDA_INFO"
	.sectionflags	@""
	.align	4


	//----- nvinfo : EIATTR_CUDA_API_VERSION
	.align		4
        /*0000*/ 	.byte	0x04, 0x37
        /*0002*/ 	.short	(.L_896 - .L_895)
.L_895:
        /*0004*/ 	.word	0x00000082


	//----- nvinfo : EIATTR_KPARAM_INFO
	.align		4
.L_896:
        /*0008*/ 	.byte	0x04, 0x17
        /*000a*/ 	.short	(.L_898 - .L_897)
.L_897:
        /*000c*/ 	.word	0x00000000
        /*0010*/ 	.short	0x0000
        /*0012*/ 	.short	0x0000
        /*0014*/ 	.byte	0x00, 0xf0, 0x01, 0x0a


	//----- nvinfo : EIATTR_SPARSE_MMA_MASK
	.align		4
.L_898:
        /*0018*/ 	.byte	0x03, 0x50
        /*001a*/ 	.short	0x0000


	//----- nvinfo : EIATTR_MAXREG_COUNT
	.align		4
        /*001c*/ 	.byte	0x03, 0x1b
        /*001e*/ 	.short	0x00ff


	//----- nvinfo : EIATTR_MERCURY_ISA_VERSION
	.align		4
        /*0020*/ 	.byte	0x03, 0x5f
        /*0022*/ 	.short	0x0101


	//----- nvinfo : EIATTR_COOP_GROUP_MASK_REGIDS
	.align		4
        /*0024*/ 	.byte	0x04, 0x29
        /*0026*/ 	.short	(.L_900 - .L_899)


	//   ....[0]....
.L_899:
        /*0028*/ 	.word	0xffffffff


	//   ....[1]....
        /*002c*/ 	.word	0xffffffff


	//   ....[2]....
        /*0030*/ 	.word	0xffffffff


	//   ....[3]....
        /*0034*/ 	.word	0xffffffff


	//   ....[4]....
        /*0038*/ 	.word	0xffffffff


	//   ....[5]....
        /*003c*/ 	.word	0xffffffff


	//   ....[6]....
        /*0040*/ 	.word	0xffffffff


	//   ....[7]....
        /*0044*/ 	.word	0xffffffff


	//   ....[8]....
        /*0048*/ 	.word	0xffffffff


	//   ....[9]....
        /*004c*/ 	.word	0xffffffff


	//   ....[10]....
        /*0050*/ 	.word	0xffffffff


	//   ....[11]....
        /*0054*/ 	.word	0xffffffff


	//----- nvinfo : EIATTR_COOP_GROUP_INSTR_OFFSETS
	.align		4
.L_900:
        /*0058*/ 	.byte	0x04, 0x28
        /*005a*/ 	.short	(.L_902 - .L_901)


	//   ....[0]....
.L_901:
        /*005c*/ 	.word	0x000013e0


	//   ....[1]....
        /*0060*/ 	.word	0x00001400


	//   ....[2]....
        /*0064*/ 	.word	0x00001410


	//   ....[3]....
        /*0068*/ 	.word	0x00001420


	//   ....[4]....
        /*006c*/ 	.word	0x00001490


	//   ....[5]....
        /*0070*/ 	.word	0x000014a0


	//   ....[6]....
        /*0074*/ 	.word	0x000014b0


	//   ....[7]....
        /*0078*/ 	.word	0x000014c0


	//   ....[8]....
        /*007c*/ 	.word	0x000015d0


	//   ....[9]....
        /*0080*/ 	.word	0x00001600


	//   ....[10]....
        /*0084*/ 	.word	0x00001620


	//   ....[11]....
        /*0088*/ 	.word	0x00001640


	//----- nvinfo : EIATTR_VRC_CTA_INIT_COUNT
	.align		4
.L_902:
        /*008c*/ 	.byte	0x02, 0x4a
	.zero		1
	.zero		1


	//----- nvinfo : EIATTR_EXIT_INSTR_OFFSETS
	.align		4
        /*0090*/ 	.byte	0x04, 0x1c
        /*0092*/ 	.short	(.L_904 - .L_903)


	//   ....[0]....
.L_903:
        /*0094*/ 	.word	0x00000140


	//   ....[1]....
        /*0098*/ 	.word	0x00001820


	//----- nvinfo : EIATTR_CBANK_PARAM_SIZE
	.align		4
.L_904:
        /*009c*/ 	.byte	0x03, 0x19
        /*009e*/ 	.short	0x0280


	//----- nvinfo : EIATTR_PARAM_CBANK
	.align		4
        /*00a0*/ 	.byte	0x04, 0x0a
        /*00a2*/ 	.short	(.L_906 - .L_905)
	.align		4
.L_905:
        /*00a4*/ 	.word	index@(.nv.constant0._ZN5flash25flash_bwd_dot_do_o_kernelILb1E23Flash_bwd_kernel_traitsILi64ELi128ELi128ELi8ELi4ELi4ELi4ELb0ELb0EN7cutlass10bfloat16_tE19Flash_kernel_traitsILi64ELi128ELi128ELi8ES3_EEEEvNS_16Flash_bwd_paramsE)
        /*00a8*/ 	.short	0x0380
        /*00aa*/ 	.short	0x0280


	//----- nvinfo : EIATTR_SW_WAR
	.align		4
.L_906:
        /*00ac*/ 	.byte	0x04, 0x36
        /*00ae*/ 	.short	(.L_908 - .L_907)
.L_907:
        /*00b0*/ 	.word	0x00000008
.L_908:


//--------------------- .nv.callgraph             --------------------------
	.section	.nv.callgraph,"",@"SHT_CUDA_CALLGRAPH"
	.align	4
	.sectionentsize	8
	.align		4
        /*0000*/ 	.word	0x00000000
	.align		4
        /*0004*/ 	.word	0xffffffff
	.align		4
        /*0008*/ 	.word	0x00000000
	.align		4
        /*000c*/ 	.word	0xfffffffe
	.align		4
        /*0010*/ 	.word	0x00000000
	.align		4
        /*0014*/ 	.word	0xfffffffd
	.align		4
        /*0018*/ 	.word	0x00000000
	.align		4
        /*001c*/ 	.word	0xfffffffc


//--------------------- .nv.constant4             --------------------------
	.section	.nv.constant4,"a",@progbits
	.align	8
	.align		8
.nv.constant4:
        /*0000*/ 	.dword	_ZN65_INTERNAL_23e465db_29_flash_bwd_hdim64_bf16_sm80_cu_21e1f8cb_30294cuda3std3__45__cpo5beginE
	.align		8
        /*0008*/ 	.dword	_ZN65_INTERNAL_23e465db_29_flash_bwd_hdim64_bf16_sm80_cu_21e1f8cb_30294cuda3std3__45__cpo3endE
	.align		8
        /*0010*/ 	.dword	_ZN65_INTERNAL_23e465db_29_flash_bwd_hdim64_bf16_sm80_cu_21e1f8cb_30294cuda3std3__45__cpo6cbeginE
	.align		8
        /*0018*/ 	.dword	_ZN65_INTERNAL_23e465db_29_flash_bwd_hdim64_bf16_sm80_cu_21e1f8cb_30294cuda3std3__45__cpo4cendE
	.align		8
        /*0020*/ 	.dword	_ZN65_INTERNAL_23e465db_29_flash_bwd_hdim64_bf16_sm80_cu_21e1f8cb_30294cuda3std3__467_GLOBAL__N__23e465db_29_flash_bwd_hdim64_bf16_sm80_cu_21e1f8cb_30296ignoreE
	.align		8
        /*0028*/ 	.dword	_ZN65_INTERNAL_23e465db_29_flash_bwd_hdim64_bf16_sm80_cu_21e1f8cb_30294cuda3std3__419piecewise_constructE
	.align		8
        /*0030*/ 	.dword	_ZN65_INTERNAL_23e465db_29_flash_bwd_hdim64_bf16_sm80_cu_21e1f8cb_30294cuda3std3__48in_placeE
	.align		8
        /*0038*/ 	.dword	_ZN65_INTERNAL_23e465db_29_flash_bwd_hdim64_bf16_sm80_cu_21e1f8cb_30294cuda3std6ranges3__45__cpo4swapE
	.align		8
        /*0040*/ 	.dword	_ZN65_INTERNAL_23e465db_29_flash_bwd_hdim64_bf16_sm80_cu_21e1f8cb_30294cuda3std6ranges3__45__cpo9iter_moveE
	.align		8
        /*0048*/ 	.dword	_ZN65_INTERNAL_23e465db_29_flash_bwd_hdim64_bf16_sm80_cu_21e1f8cb_30294cute7productE
	.align		8
        /*0050*/ 	.dword	_ZN65_INTERNAL_23e465db_29_flash_bwd_hdim64_bf16_sm80_cu_21e1f8cb_30294cute1_E


//--------------------- .text._ZN5flash44flash_bwd_dq_dk_dv_loop_seqk_parallel_kernelI23Flash_bwd_kernel_traitsILi64ELi64ELi128ELi8ELi2ELi4ELi4ELb1ELb0EN7cutlass10bfloat16_tE19Flash_kernel_traitsILi64ELi64ELi128ELi8ES3_EELb0ELb0ELb0ELb0ELb0ELb1ELb0EEEvNS_16Flash_bwd_paramsE --------------------------
	.section	.text._ZN5flash44flash_bwd_dq_dk_dv_loop_seqk_parallel_kernelI23Flash_bwd_kernel_traitsILi64ELi64ELi128ELi8ELi2ELi4ELi4ELb1ELb0EN7cutlass10bfloat16_tE19Flash_kernel_traitsILi64ELi64ELi128ELi8ES3_EELb0ELb0ELb0ELb0ELb0ELb1ELb0EEEvNS_16Flash_bwd_paramsE,"ax",@progbits
	.align	128
        .global         _ZN5flash44flash_bwd_dq_dk_dv_loop_seqk_parallel_kernelI23Flash_bwd_kernel_traitsILi64ELi64ELi128ELi8ELi2ELi4ELi4ELb1ELb0EN7cutlass10bfloat16_tE19Flash_kernel_traitsILi64ELi64ELi128ELi8ES3_EELb0ELb0ELb0ELb0ELb0ELb1ELb0EEEvNS_16Flash_bwd_paramsE
        .type           _ZN5flash44flash_bwd_dq_dk_dv_loop_seqk_parallel_kernelI23Flash_bwd_kernel_traitsILi64ELi64ELi128ELi8ELi2ELi4ELi4ELb1ELb0EN7cutlass10bfloat16_tE19Flash_kernel_traitsILi64ELi64ELi128ELi8ES3_EELb0ELb0ELb0ELb0ELb0ELb1ELb0EEEvNS_16Flash_bwd_paramsE,@function
        .size           _ZN5flash44flash_bwd_dq_dk_dv_loop_seqk_parallel_kernelI23Flash_bwd_kernel_traitsILi64ELi64ELi128ELi8ELi2ELi4ELi4ELb1ELb0EN7cutlass10bfloat16_tE19Flash_kernel_traitsILi64ELi64ELi128ELi8ES3_EELb0ELb0ELb0ELb0ELb0ELb1ELb0EEEvNS_16Flash_bwd_paramsE,(.L_x_2753 - _ZN5flash44flash_bwd_dq_dk_dv_loop_seqk_parallel_kernelI23Flash_bwd_kernel_traitsILi64ELi64ELi128ELi8ELi2ELi4ELi4ELb1ELb0EN7cutlass10bfloat16_tE19Flash_kernel_traitsILi64ELi64ELi128ELi8ES3_EELb0ELb0ELb0ELb0ELb0ELb1ELb0EEEvNS_16Flash_bwd_paramsE)
        .other          _ZN5flash44flash_bwd_dq_dk_dv_loop_seqk_parallel_kernelI23Flash_bwd_kernel_traitsILi64ELi64ELi128ELi8ELi2ELi4ELi4ELb1ELb0EN7cutlass10bfloat16_tE19Flash_kernel_traitsILi64ELi64ELi128ELi8ES3_EELb0ELb0ELb0ELb0ELb0ELb1ELb0EEEvNS_16Flash_bwd_paramsE,@"STO_CUDA_ENTRY STV_DEFAULT"
_ZN5flash44flash_bwd_dq_dk_dv_loop_seqk_parallel_kernelI23Flash_bwd_kernel_traitsILi64ELi64ELi128ELi8ELi2ELi4ELi4ELb1ELb0EN7cutlass10bfloat16_tE19Flash_kernel_traitsILi64ELi64ELi128ELi8ES3_EELb0ELb0ELb0ELb0ELb0ELb1ELb0EEEvNS_16Flash_bwd_paramsE:
.text._ZN5flash44flash_bwd_dq_dk_dv_loop_seqk_parallel_kernelI23Flash_bwd_kernel_traitsILi64ELi64ELi128ELi8ELi2ELi4ELi4ELb1ELb0EN7cutlass10bfloat16_tE19Flash_kernel_traitsILi64ELi64ELi128ELi8ES3_EELb0ELb0ELb0ELb0ELb0ELb1ELb0EEEvNS_16Flash_bwd_paramsE:
[----:B------:R-:W-:Y:S08]  /*0000*/  LDC R1, c[0x0][0x37c] ;  /* 0x0000df00ff017b82 */ /* 0x000ff00000000800 */
[----:B------:R-:W1:Y:S08]  /*0010*/  LDC R3, c[0x0][0x438] ;  /* 0x00010e00ff037b82 */ /* 0x000e700000000800 */
[----:B------:R-:W2:Y:S01]  /*0020*/  S2UR UR13, SR_CTAID.X ;  /* 0x00000000000d79c3 */ /* 0x000ea20000002500 */
[----:B-1----:R-:W-:-:S05]  /*0030*/  VIADD R3, R3, 0x7f ;  /* 0x0000007f03037836 */ /* 0x002fca0000000000 */
[----:B------:R-:W-:-:S04]  /*0040*/  SHF.R.S32.HI R0, RZ, 0x1f, R3 ;  /* 0x0000001fff007819 */ /* 0x000fc80000011403 */
[----:B------:R-:W-:-:S04]  /*0050*/  LEA.HI R0, R0, R3, RZ, 0x7 ;  /* 0x0000000300007211 */ /* 0x000fc800078f38ff */
[----:B------:R-:W-:-:S04]  /*0060*/  SHF.R.S32.HI R0, RZ, 0x7, R0 ;  /* 0x00000007ff007819 */ /* 0x000fc80000011400 */
[----:B--2---:R-:W-:-:S13]  /*0070*/  ISETP.LE.AND P0, PT, R0, UR13, PT ;  /* 0x0000000d00007c0c */ /* 0x004fda000bf03270 */
[----:B------:R-:W-:Y:S05]  /*0080*/  @P0 EXIT ;  /* 0x000000000000094d */ /* 0x000fea0003800000 */
[----:B------:R-:W1:Y:S01]  /*0090*/  S2R R196, SR_TID.X ;  /* 0x0000000000c47919 */ /* 0x000e620000002100 */
[----:B------:R-:W2:Y:S01]  /*00a0*/  S2UR UR6, SR_CgaCtaId ;  /* 0x00000000000679c3 */ /* 0x000ea20000008800 */
[----:B------:R-:W-:Y:S01]  /*00b0*/  UMOV UR4, 0x400 ;  /* 0x0000040000047882 */ /* 0x000fe20000000000 */
[----:B------:R-:W-:Y:S01]  /*00c0*/  IMAD.MOV.U32 R181, RZ, RZ, 0x40 ;  /* 0x00000040ffb57424 */ /* 0x000fe200078e00ff */
[----:B------:R-:W3:Y:S01]  /*00d0*/  S2R R194, SR_CTAID.Y ;  /* 0x0000000000c27919 */ /* 0x000ee20000002600 */
[----:B------:R-:W-:Y:S01]  /*00e0*/  IMAD.MOV.U32 R183, RZ, RZ, 0x20 ;  /* 0x00000020ffb77424 */ /* 0x000fe200078e00ff */
[----:B------:R-:W4:Y:S01]  /*00f0*/  LDCU.64 UR14, c[0x0][0x358] ;  /* 0x00006b00ff0e77ac */ /* 0x000f220008000a00 */
[----:B------:R-:W3:Y:S02]  /*0100*/  S2R R189, SR_CTAID.Z ;  /* 0x0000000000bd7919 */ /* 0x000ee40000002700 */
[----:B------:R-:W3:Y:S01]  /*0110*/  LDC.64 R200, c[0x0][0x460] ;  /* 0x00011800ffc87b82 */ /* 0x000ee20000000a00 */
[----:B------:R-:W-:Y:S01]  /*0120*/  UMOV UR18, URZ ;  /* 0x000000ff00127c82 */ /* 0x000fe20008000000 */
[----:B------:R-:W-:-:S06]  /*0130*/  UMOV UR19, URZ ;  /* 0x000000ff00137c82 */ /* 0x000fcc0008000000 */
[----:B------:R-:W3:Y:S01]  /*0140*/  S2UR UR12, SR_CTAID.X ;  /* 0x00000000000c79c3 */ /* 0x000ee20000002500 */
[----:B--2---:R-:W-:-:S07]  /*0150*/  ULEA UR6, UR6, UR4, 0x18 ;  /* 0x0000000406067291 */ /* 0x004fce000f8ec0ff */
[----:B------:R-:W2:Y:S01]  /*0160*/  LDC.U8 R187, c[0x0][0x532] ;  /* 0x00014c80ffbb7b82 */ /* 0x000ea20000000000 */
[----:B------:R-:W5:Y:S01]  /*0170*/  LDCU UR4, c[0x0][0x438] ;  /* 0x00008700ff0477ac */ /* 0x000f620008000800 */
[----:B------:R-:W-:Y:S01]  /*0180*/  UIADD3 UR5, UPT, UPT, UR6, 0xe000, URZ ;  /* 0x0000e00006057890 */ /* 0x000fe2000fffe0ff */
[C---:B-1----:R-:W-:Y:S01]  /*0190*/  IMAD.SHL.U32 R3, R196.reuse, 0x20, RZ ;  /* 0x00000020c4037824 */ /* 0x042fe200078e00ff */
[--C-:B------:R-:W-:Y:S01]  /*01a0*/  SHF.R.U32.HI R4, RZ, 0x1, R196.reuse ;  /* 0x00000001ff047819 */ /* 0x100fe200000116c4 */
[C---:B------:R-:W-:Y:S01]  /*01b0*/  IMAD.SHL.U32 R9, R196.reuse, 0x10, RZ ;  /* 0x00000010c4097824 */ /* 0x040fe200078e00ff */
[--C-:B------:R-:W-:Y:S01]  /*01c0*/  SHF.R.U32.HI R0, RZ, 0x2, R196.reuse ;  /* 0x00000002ff007819 */ /* 0x100fe200000116c4 */
[----:B------:R-:W-:Y:S01]  /*01d0*/  IMAD.SHL.U32 R2, R196, 0x2, RZ ;  /* 0x00000002c4027824 */ /* 0x000fe200078e00ff */
[----:B------:R-:W-:Y:S01]  /*01e0*/  LOP3.LUT R195, R4, 0x10, RZ, 0xc0, !PT ;  /* 0x0000001004c37812 */ /* 0x000fe200078ec0ff */
[C---:B------:R-:W-:Y:S01]  /*01f0*/  IMAD.SHL.U32 R11, R196.reuse, 0x40, RZ ;  /* 0x00000040c40b7824 */ /* 0x040fe200078e00ff */
[----:B------:R-:W-:Y:S01]  /*0200*/  SHF.R.U32.HI R8, RZ, 0x4, R196 ;  /* 0x00000004ff087819 */ /* 0x000fe200000116c4 */
[----:B------:R-:W-:Y:S01]  /*0210*/  IMAD.SHL.U32 R198, R196, 0x8, RZ ;  /* 0x00000008c4c67824 */ /* 0x000fe200078e00ff */
[----:B------:R-:W-:-:S02]  /*0220*/  LOP3.LUT R9, R9, 0x1c0, RZ, 0xc0, !PT ;  /* 0x000001c009097812 */ /* 0x000fc400078ec0ff */
[----:B------:R-:W-:Y:S02]  /*0230*/  LOP3.LUT R13, R3, 0xc00, RZ, 0xc0, !PT ;  /* 0x00000c00030d7812 */ /* 0x000fe400078ec0ff */
[----:B------:R-:W-:Y:S01]  /*0240*/  LOP3.LUT R5, R4, 0x30, RZ, 0xc0, !PT ;  /* 0x0000003004057812 */ /* 0x000fe200078ec0ff */
[----:B-----5:R-:W-:Y:S01]  /*0250*/  IMAD.U32 R10, RZ, RZ, UR4 ;  /* 0x00000004ff0a7e24 */ /* 0x020fe2000f8e00ff */
[----:B------:R-:W-:Y:S01]  /*0260*/  LOP3.LUT R195, R195, 0x7, R0, 0xf8, !PT ;  /* 0x00000007c3c37812 */ /* 0x000fe200078ef800 */
[----:B------:R-:W-:Y:S01]  /*0270*/  UIADD3 UR4, UPT, UPT, UR6, 0xa000, URZ ;  /* 0x0000a00006047890 */ /* 0x000fe2000fffe0ff */
[----:B------:R-:W-:Y:S02]  /*0280*/  LOP3.LUT R8, R8, 0x8, RZ, 0xc0, !PT ;  /* 0x0000000808087812 */ /* 0x000fe400078ec0ff */
[--C-:B------:R-:W-:Y:S02]  /*0290*/  LOP3.LUT R9, R9, 0x38, R2.reuse, 0xf8, !PT ;  /* 0x0000003809097812 */ /* 0x100fe400078ef802 */
[----:B------:R-:W-:-:S02]  /*02a0*/  LOP3.LUT R6, R13, 0x6, R2, 0xf8, !PT ;  /* 0x000000060d067812 */ /* 0x000fc400078ef802 */
[----:B------:R-:W-:Y:S02]  /*02b0*/  LOP3.LUT R7, R11, 0x1c0, RZ, 0xc0, !PT ;  /* 0x000001c00b077812 */ /* 0x000fe400078ec0ff */
[----:B------:R-:W-:Y:S02]  /*02c0*/  LOP3.LUT R0, R5, 0x8, R196, 0xf8, !PT ;  /* 0x0000000805007812 */ /* 0x000fe400078ef8c4 */
[----:B------:R-:W-:Y:S02]  /*02d0*/  LOP3.LUT P1, R188, R196, 0x10, RZ, 0xc0, !PT ;  /* 0x00000010c4bc7812 */ /* 0x000fe4000782c0ff */
[----:B------:R-:W-:Y:S02]  /*02e0*/  LOP3.LUT R193, R6, R9, R8, 0xf6, !PT ;  /* 0x0000000906c17212 */ /* 0x000fe400078ef608 */
[----:B------:R-:W-:Y:S02]  /*02f0*/  LOP3.LUT R2, R2, 0x7006, R3, 0xc8, !PT ;  /* 0x0000700602027812 */ /* 0x000fe400078ec803 */
[----:B------:R-:W-:-:S02]  /*0300*/  LOP3.LUT R7, R7, 0x38, R198, 0xf8, !PT ;  /* 0x0000003807077812 */ /* 0x000fc400078ef8c6 */
[----:B------:R-:W-:Y:S02]  /*0310*/  LOP3.LUT R186, R11, 0x200, RZ, 0xc0, !PT ;  /* 0x000002000bba7812 */ /* 0x000fe400078ec0ff */
[----:B------:R-:W-:Y:S02]  /*0320*/  LOP3.LUT R5, R0, 0x1c0, R11, 0xf8, !PT ;  /* 0x000001c000057812 */ /* 0x000fe400078ef80b */
[----:B------:R-:W-:Y:S02]  /*0330*/  LOP3.LUT R0, R9, 0x20, R4, 0x78, !PT ;  /* 0x0000002009007812 */ /* 0x000fe400078e7804 */
[--C-:B------:R-:W-:Y:S02]  /*0340*/  LOP3.LUT R205, R2, 0x400, R3.reuse, 0xf8, !PT ;  /* 0x0000040002cd7812 */ /* 0x100fe400078ef803 */
[----:B------:R-:W-:Y:S02]  /*0350*/  LEA R193, R193, UR6, 0x1 ;  /* 0x00000006c1c17c11 */ /* 0x000fe4000f8e08ff */
[----:B------:R-:W-:-:S02]  /*0360*/  LOP3.LUT R190, R186, 0x400, R3, 0xf8, !PT ;  /* 0x00000400babe7812 */ /* 0x000fc400078ef803 */
[----:B------:R-:W-:Y:S01]  /*0370*/  LOP3.LUT R184, R7, 0x8, R196, 0x78, !PT ;  /* 0x0000000807b87812 */ /* 0x000fe200078e78c4 */
[----:B------:R-:W-:Y:S01]  /*0380*/  VIADD R191, R193, 0x6040 ;  /* 0x00006040c1bf7836 */ /* 0x000fe20000000000 */
[----:B------:R-:W-:Y:S02]  /*0390*/  LOP3.LUT R178, R5, 0x38, R198, 0x78, !PT ;  /* 0x0000003805b27812 */ /* 0x000fe400078e78c6 */
[----:B---3--:R-:W-:Y:S02]  /*03a0*/  LEA R200, P0, R194, R200, 0x2 ;  /* 0x000000c8c2c87211 */ /* 0x008fe400078010ff */
[----:B------:R-:W-:Y:S01]  /*03b0*/  LOP3.LUT R9, R7, 0x8, R4, 0x78, !PT ;  /* 0x0000000807097812 */ /* 0x000fe200078e7804 */
[----:B------:R-:W-:Y:S01]  /*03c0*/  IMAD.MOV.U32 R4, RZ, RZ, 0x10 ;  /* 0x00000010ff047424 */ /* 0x000fe200078e00ff */
[----:B------:R-:W-:Y:S02]  /*03d0*/  LOP3.LUT R186, R186, 0xc00, R3, 0xf8, !PT ;  /* 0x00000c00baba7812 */ /* 0x000fe400078ef803 */
[----:B------:R-:W-:-:S02]  /*03e0*/  LOP3.LUT P2, RZ, R196, 0x8, RZ, 0xc0, !PT ;  /* 0x00000008c4ff7812 */ /* 0x000fc4000784c0ff */
[----:B------:R-:W-:Y:S01]  /*03f0*/  LOP3.LUT R205, R205, R0, RZ, 0xfc, !PT ;  /* 0x00000000cdcd7212 */ /* 0x000fe200078efcff */
[----:B------:R-:W-:Y:S01]  /*0400*/  VIADD R0, R193, 0x6000 ;  /* 0x00006000c1007836 */ /* 0x000fe20000000000 */
[--C-:B------:R-:W-:Y:S02]  /*0410*/  LOP3.LUT R184, R184, 0x7a00, R3.reuse, 0xf8, !PT ;  /* 0x00007a00b8b87812 */ /* 0x100fe400078ef803 */
[----:B------:R-:W-:Y:S01]  /*0420*/  LOP3.LUT R178, R178, 0x200, R3, 0xf8, !PT ;  /* 0x00000200b2b27812 */ /* 0x000fe200078ef803 */
[----:B------:R-:W-:Y:S01]  /*0430*/  @P1 VIADD R191, R0, 0xffffffc0 ;  /* 0xffffffc000bf1836 */ /* 0x000fe20000000000 */
[----:B------:R-:W-:Y:S02]  /*0440*/  LEA.HI.X R201, R194, R201, RZ, 0x2, P0 ;  /* 0x000000c9c2c97211 */ /* 0x000fe400000f14ff */
[----:B------:R-:W-:Y:S02]  /*0450*/  LOP3.LUT R188, R7, R8, R188, 0x1e, !PT ;  /* 0x0000000807bc7212 */ /* 0x000fe400078e1ebc */
[----:B------:R-:W-:-:S02]  /*0460*/  LOP3.LUT R190, R190, R9, RZ, 0xfc, !PT ;  /* 0x00000009bebe7212 */ /* 0x000fc400078efcff */
[----:B------:R-:W-:Y:S02]  /*0470*/  LOP3.LUT R186, R186, R9, RZ, 0xfc, !PT ;  /* 0x00000009baba7212 */ /* 0x000fe400078efcff */
[----:B------:R-:W-:Y:S02]  /*0480*/  LOP3.LUT R3, R198, 0x1f8, RZ, 0xc0, !PT ;  /* 0x000001f8c6037812 */ /* 0x000fe400078ec0ff */
[----:B------:R-:W-:Y:S02]  /*0490*/  LOP3.LUT P0, RZ, R196, 0x4, RZ, 0xc0, !PT ;  /* 0x00000004c4ff7812 */ /* 0x000fe4000780c0ff */
[----:B------:R-:W-:Y:S02]  /*04a0*/  LEA R205, R205, UR5, 0x1 ;  /* 0x00000005cdcd7c11 */ /* 0x000fe4000f8e08ff */
[----:B------:R-:W-:Y:S02]  /*04b0*/  LOP3.LUT R188, R188, 0x200, R11, 0xf8, !PT ;  /* 0x00000200bcbc7812 */ /* 0x000fe400078ef80b */
[----:B------:R-:W-:Y:S01]  /*04c0*/  LOP3.LUT P1, RZ, R196, 0x2, RZ, 0xc0, !PT ;  /* 0x00000002c4ff7812 */ /* 0x000fe2000782c0ff */
[----:B------:R-:W-:Y:S01]  /*04d0*/  VIADD R237, R205, 0x20 ;  /* 0x00000020cded7836 */ /* 0x000fe20000000000 */
[----:B------:R-:W-:Y:S01]  /*04e0*/  LOP3.LUT R3, R3, 0x38, R196, 0x78, !PT ;  /* 0x0000003803037812 */ /* 0x000fe200078e78c4 */
[----:B------:R-:W-:Y:S01]  /*04f0*/  @P2 VIADD R237, R205, 0xffffffe0 ;  /* 0xffffffe0cded2836 */ /* 0x000fe20000000000 */
[----:B------:R-:W-:-:S02]  /*0500*/  SEL R181, R181, 0xffffffc0, !P0 ;  /* 0xffffffc0b5b57807 */ /* 0x000fc40004000000 */
[----:B------:R-:W-:Y:S02]  /*0510*/  LEA R190, R190, UR6, 0x1 ;  /* 0x00000006bebe7c11 */ /* 0x000fe4000f8e08ff */
[----:B------:R-:W-:Y:S02]  /*0520*/  LEA R186, R186, UR4, 0x1 ;  /* 0x00000004baba7c11 */ /* 0x000fe4000f8e08ff */
[----:B------:R-:W-:Y:S02]  /*0530*/  LEA R184, R184, UR4, 0x1 ;  /* 0x00000004b8b87c11 */ /* 0x000fe4000f8e08ff */
[----:B------:R-:W-:Y:S01]  /*0540*/  SHF.R.U32.HI R197, RZ, 0x3, R196 ;  /* 0x00000003ffc57819 */ /* 0x000fe200000116c4 */
[--C-:B------:R-:W-:Y:S01]  /*0550*/  IMAD.IADD R176, R186, 0x1, R181.reuse ;  /* 0x00000001bab07824 */ /* 0x100fe200078e02b5 */
[----:B------:R-:W-:Y:S01]  /*0560*/  LOP3.LUT R204, R3, 0x1e00, R198, 0xf8, !PT ;  /* 0x00001e0003cc7812 */ /* 0x000fe200078ef8c6 */
[--C-:B------:R-:W-:Y:S01]  /*0570*/  IMAD.IADD R180, R184, 0x1, R181.reuse ;  /* 0x00000001b8b47824 */ /* 0x100fe200078e02b5 */
[----:B------:R-:W-:Y:S01]  /*0580*/  SEL R4, R4, 0xfffffff0, !P0 ;  /* 0xfffffff004047807 */ /* 0x000fe20004000000 */
[----:B------:R-:W-:Y:S01]  /*0590*/  IMAD.IADD R3, R190, 0x1, R181 ;  /* 0x00000001be037824 */ /* 0x000fe200078e02b5 */
[----:B------:R-:W-:Y:S01]  /*05a0*/  SEL R183, R183, 0xffffffe0, !P1 ;  /* 0xffffffe0b7b77807 */ /* 0x000fe20004800000 */
[C---:B------:R-:W-:Y:S01]  /*05b0*/  VIADD R203, R197.reuse, 0x20 ;  /* 0x00000020c5cb7836 */ /* 0x040fe20000000000 */
[----:B------:R-:W-:Y:S01]  /*05c0*/  LEA R188, R188, UR6, 0x1 ;  /* 0x00000006bcbc7c11 */ /* 0x000fe2000f8e08ff */
[C---:B------:R-:W-:Y:S01]  /*05d0*/  VIADD R202, R197.reuse, 0x40 ;  /* 0x00000040c5ca7836 */ /* 0x040fe20000000000 */
[----:B------:R-:W-:Y:S01]  /*05e0*/  SHF.R.U32.HI R196, RZ, 0x5, R196 ;  /* 0x00000005ffc47819 */ /* 0x000fe200000116c4 */
[----:B------:R-:W-:Y:S01]  /*05f0*/  VIADD R199, R197, 0x60 ;  /* 0x00000060c5c77836 */ /* 0x000fe20000000000 */
[----:B------:R-:W-:Y:S01]  /*0600*/  LOP3.LUT R198, R198, 0x38, RZ, 0xc0, !PT ;  /* 0x00000038c6c67812 */ /* 0x000fe200078ec0ff */
[----:B------:R-:W-:Y:S01]  /*0610*/  IMAD.IADD R238, R205, 0x1, R4 ;  /* 0x00000001cdee7824 */ /* 0x000fe200078e0204 */
[----:B------:R-:W-:Y:S01]  /*0620*/  LEA R204, R204, UR6, 0x1 ;  /* 0x00000006cccc7c11 */ /* 0x000fe2000f8e08ff */
[--C-:B------:R-:W-:Y:S01]  /*0630*/  IMAD.IADD R182, R184, 0x1, R183.reuse ;  /* 0x00000001b8b67824 */ /* 0x100fe200078e02b7 */
[----:B------:R-:W-:Y:S01]  /*0640*/  LEA R178, R178, UR5, 0x1 ;  /* 0x00000005b2b27c11 */ /* 0x000fe2000f8e08ff */
[----:B------:R-:W-:-:S02]  /*0650*/  IMAD.IADD R172, R190, 0x1, R183 ;  /* 0x00000001beac7824 */ /* 0x000fc400078e02b7 */
[----:B------:R-:W-:Y:S02]  /*0660*/  IMAD.IADD R0, R188, 0x1, R181 ;  /* 0x00000001bc007824 */ /* 0x000fe400078e02b5 */
[----:B------:R-:W-:Y:S02]  /*0670*/  IMAD.IADD R177, R186, 0x1, R183 ;  /* 0x00000001bab17824 */ /* 0x000fe400078e02b7 */
[C---:B------:R-:W-:Y:S02]  /*0680*/  IMAD.IADD R179, R183.reuse, 0x1, R180 ;  /* 0x00000001b7b37824 */ /* 0x040fe400078e02b4 */
[C---:B------:R-:W-:Y:S02]  /*0690*/  IMAD.IADD R2, R183.reuse, 0x1, R3 ;  /* 0x00000001b7027824 */ /* 0x040fe400078e0203 */
[----:B------:R-:W-:Y:S02]  /*06a0*/  IMAD.IADD R175, R183, 0x1, R176 ;  /* 0x00000001b7af7824 */ /* 0x000fe400078e02b0 */
[----:B--2-4-:R-:W-:-:S07]  /*06b0*/  IMAD.IADD R209, R4, 0x1, R237 ;  /* 0x0000000104d17824 */ /* 0x014fce00078e02ed */
.L_x_47:
[----:B------:R-:W1:Y:S01]  /*06c0*/  LDCU.64 UR6, c[0x0][0x470] ;  /* 0x00008e00ff0677ac */ /* 0x000e620008000a00 */
[----:B------:R-:W2:Y:S01]  /*06d0*/  LDC.64 R4, c[0x0][0x460] ;  /* 0x00011800ff047b82 */ /* 0x000ea20000000a00 */
[----:B---3--:R-:W-:Y:S01]  /*06e0*/  IMAD.SHL.U32 R13, R194, 0x4, RZ ;  /* 0x00000004c20d7824 */ /* 0x008fe200078e00ff */
[----:B------:R-:W3:Y:S01]  /*06f0*/  LDCU.64 UR4, c[0x0][0x478] ;  /* 0x00008f00ff0477ac */ /* 0x000ee20008000a00 */
[----:B------:R-:W-:-:S05]  /*0700*/  IMAD.MOV.U32 R235, RZ, RZ, RZ ;  /* 0x000000ffffeb7224 */ /* 0x000fca00078e00ff */
[----:B----4-:R-:W4:Y:S01]  /*0710*/  LDC.64 R6, c[0x0][0x468] ;  /* 0x00011a00ff067b82 */ /* 0x010f220000000a00 */
[----:B-1----:R-:W-:Y:S02]  /*0720*/  ISETP.NE.U32.AND P5, PT, RZ, UR6, PT ;  /* 0x00000006ff007c0c */ /* 0x002fe4000bfa5070 */
[----:B---3--:R-:W-:Y:S02]  /*0730*/  ISETP.NE.U32.AND P4, PT, RZ, UR4, PT ;  /* 0x00000004ff007c0c */ /* 0x008fe4000bf85070 */
[----:B------:R-:W-:Y:S02]  /*0740*/  ISETP.NE.AND.EX P5, PT, RZ, UR7, PT, P5 ;  /* 0x00000007ff007c0c */ /* 0x000fe4000bfa5350 */
[----:B------:R-:W-:Y:S02]  /*0750*/  ISETP.NE.AND.EX P4, PT, RZ, UR5, PT, P4 ;  /* 0x00000005ff007c0c */ /* 0x000fe4000bf85340 */
[C---:B--2---:R-:W-:Y:S02]  /*0760*/  ISETP.NE.U32.AND P0, PT, R4.reuse, RZ, PT ;  /* 0x000000ff0400720c */ /* 0x044fe40003f05070 */
[----:B------:R-:W-:-:S02]  /*0770*/  ISETP.NE.U32.AND P3, PT, R4, RZ, PT ;  /* 0x000000ff0400720c */ /* 0x000fc40003f65070 */
[----:B------:R-:W-:Y:S02]  /*0780*/  SHF.R.U32.HI R4, RZ, 0x1e, R194 ;  /* 0x0000001eff047819 */ /* 0x000fe400000116c2 */
[C---:B------:R-:W-:Y:S02]  /*0790*/  ISETP.NE.AND.EX P0, PT, R5.reuse, RZ, PT, P0 ;  /* 0x000000ff0500720c */ /* 0x040fe40003f05300 */
[----:B------:R-:W-:Y:S02]  /*07a0*/  ISETP.NE.AND.EX P3, PT, R5, RZ, PT, P3 ;  /* 0x000000ff0500720c */ /* 0x000fe40003f65330 */
[C---:B------:R-:W-:Y:S01]  /*07b0*/  @P5 IADD3 R16, P2, PT, R13.reuse, UR6, RZ ;  /* 0x000000060d105c10 */ /* 0x040fe2000ff5e0ff */
[----:B------:R-:W-:Y:S01]  /*07c0*/  IMAD.MOV.U32 R8, RZ, RZ, -0x1 ;  /* 0xffffffffff087424 */ /* 0x000fe200078e00ff */
[----:B------:R-:W-:Y:S01]  /*07d0*/  @P4 IADD3 R14, P1, PT, R13, UR4, RZ ;  /* 0x000000040d0e4c10 */ /* 0x000fe2000ff3e0ff */
[----:B------:R-:W-:Y:S01]  /*07e0*/  IMAD.MOV.U32 R236, RZ, RZ, -0x1 ;  /* 0xffffffffffec7424 */ /* 0x000fe200078e00ff */
[C---:B------:R-:W-:Y:S01]  /*07f0*/  @P5 IADD3.X R17, PT, PT, R4.reuse, UR7, RZ, P2, !PT ;  /* 0x0000000704115c10 */ /* 0x040fe200097fe4ff */
[----:B------:R-:W1:Y:S01]  /*0800*/  @!P4 LDC R11, c[0x0][0x43c] ;  /* 0x00010f00ff0bcb82 */ /* 0x000e620000000800 */
[----:B------:R-:W-:-:S03]  /*0810*/  @P4 IADD3.X R15, PT, PT, R4, UR5, RZ, P1, !PT ;  /* 0x00000005040f4c10 */ /* 0x000fc60008ffe4ff */
[----:B------:R-:W2:Y:S04]  /*0820*/  @P5 LDG.E R235, desc[UR14][R16.64] ;  /* 0x0000000e10eb5981 */ /* 0x000ea8000c1e1900 */
[----:B------:R-:W2:Y:S04]  /*0830*/  @P4 LDG.E R234, desc[UR14][R14.64] ;  /* 0x0000000e0eea4981 */ /* 0x000ea8000c1e1900 */
[----:B-----5:R3:W5:Y:S04]  /*0840*/  @P0 LDG.E R8, desc[UR14][R200.64] ;  /* 0x0000000ec8080981 */ /* 0x020768000c1e1900 */
[----:B------:R3:W5:Y:S01]  /*0850*/  @P3 LDG.E R9, desc[UR14][R200.64+0x4] ;  /* 0x0000040ec8093981 */ /* 0x000762000c1e1900 */
[----:B----4-:R-:W-:-:S02]  /*0860*/  IADD3 R12, P1, PT, R13, R6, RZ ;  /* 0x000000060d0c7210 */ /* 0x010fc40007f3e0ff */
[----:B------:R-:W-:Y:S02]  /*0870*/  ISETP.NE.AND P5, PT, R187, RZ, PT ;  /* 0x000000ffbb00720c */ /* 0x000fe40003fa5270 */
[----:B------:R-:W-:Y:S01]  /*0880*/  ISETP.EQ.U32.AND P2, PT, R6, RZ, PT ;  /* 0x000000ff0600720c */ /* 0x000fe20003f42070 */
[----:B------:R-:W-:Y:S02]  /*0890*/  IMAD.X R13, R4, 0x1, R7, P1 ;  /* 0x00000001040d7824 */ /* 0x000fe400008e0607 */
[----:B------:R-:W4:Y:S01]  /*08a0*/  @!P4 LDC.64 R4, c[0x0][0x488] ;  /* 0x00012200ff04cb82 */ /* 0x000f220000000a00 */
[----:B------:R-:W-:-:S07]  /*08b0*/  ISETP.EQ.OR.EX P2, PT, R7, RZ, !P5, P2 ;  /* 0x000000ff0700720c */ /* 0x000fce0006f42720 */
[----:B------:R-:W1:Y:S06]  /*08c0*/  @!P3 LDC R28, c[0x0][0x434] ;  /* 0x00010d00ff1cbb82 */ /* 0x000e6c0000000800 */
[----:B------:R3:W5:Y:S01]  /*08d0*/  @!P2 LDG.E R236, desc[UR14][R12.64] ;  /* 0x0000000e0ceca981 */ /* 0x000762000c1e1900 */
[----:B------:R-:W-:-:S04]  /*08e0*/  ISETP.NE.U32.AND P2, PT, R6, RZ, PT ;  /* 0x000000ff0600720c */ /* 0x000fc80003f45070 */
[----:B------:R-:W-:Y:S02]  /*08f0*/  ISETP.NE.AND.EX P2, PT, R7, RZ, PT, P2 ;  /* 0x000000ff0700720c */ /* 0x000fe40003f45320 */
[----:B----4-:R-:W-:Y:S01]  /*0900*/  @!P4 ISETP.NE.U32.AND P1, PT, R4, RZ, PT ;  /* 0x000000ff0400c20c */ /* 0x010fe20003f25070 */
[----:B------:R-:W-:-:S03]  /*0910*/  USHF.L.U32 UR17, UR13, 0x7, URZ ;  /* 0x000000070d117899 */ /* 0x000fc600080006ff */
[----:B------:R-:W-:-:S04]  /*0920*/  @!P4 ISETP.NE.AND.EX P1, PT, R5, RZ, PT, P1 ;  /* 0x000000ff0500c20c */ /* 0x000fc80003f25310 */
[----:B-1----:R-:W-:Y:S01]  /*0930*/  @!P4 SEL R11, R11, RZ, P1 ;  /* 0x000000ff0b0bc207 */ /* 0x002fe20000800000 */
[----:B--2---:R-:W-:Y:S02]  /*0940*/  @P4 IMAD.IADD R234, R234, 0x1, -R235 ;  /* 0x00000001eaea4824 */ /* 0x004fe400078e0aeb */
[----:B---3--:R-:W-:Y:S06]  /*0950*/  @!P2 BRA `(.L_x_0) ;  /* 0x00000000000ca947 */ /* 0x008fec0003800000 */
[----:B------:R-:W2:Y:S02]  /*0960*/  @P5 LDG.E R5, desc[UR14][R12.64+0x4] ;  /* 0x0000040e0c055981 */ /* 0x000ea4000c1e1900 */
[----:B--2--5:R-:W-:-:S06]  /*0970*/  @P5 IADD3 R10, PT, PT, R5, -R236, RZ ;  /* 0x800000ec050a5210 */ /* 0x024fcc0007ffe0ff */
[----:B------:R1:W5:Y:S02]  /*0980*/  @!P5 LDG.E R10, desc[UR14][R12.64] ;  /* 0x0000000e0c0ad981 */ /* 0x000364000c1e1900 */
.L_x_0:
[----:B-----5:R-:W-:Y:S01]  /*0990*/  @!P4 IADD3 R234, PT, PT, R11, R10, -R235 ;  /* 0x0000000a0beac210 */ /* 0x020fe20007ffe8eb */
[----:B------:R-:W-:-:S03]  /*09a0*/  @P3 IMAD.IADD R28, R9, 0x1, -R8 ;  /* 0x00000001091c3824 */ /* 0x000fc600078e0a08 */
[----:B------:R-:W-:-:S13]  /*09b0*/  ISETP.GT.AND P1, PT, R234, UR17, PT ;  /* 0x00000011ea007c0c */ /* 0x000fda000bf24270 */
[----:B------:R-:W-:Y:S05]  /*09c0*/  @!P1 BRA `(.L_x_1) ;  /* 0x0000005800fc9947 */ /* 0x000fea0003800000 */
[----:B------:R-:W-:Y:S01]  /*09d0*/  ISETP.NE.AND P3, PT, R8, -0x1, PT ;  /* 0xffffffff0800780c */ /* 0x000fe20003f65270 */
[----:B------:R-:W-:Y:S01]  /*09e0*/  VIADD R10, R28, 0x3f ;  /* 0x0000003f1c0a7836 */ /* 0x000fe20000000000 */
[----:B------:R-:W-:-:S04]  /*09f0*/  ISETP.NE.AND P5, PT, R236, -0x1, PT ;  /* 0xffffffffec00780c */ /* 0x000fc80003fa5270 */
[----:B------:R-:W-:-:S04]  /*0a00*/  SHF.R.S32.HI R9, RZ, 0x1f, R10 ;  /* 0x0000001fff097819 */ /* 0x000fc8000001140a */
[----:B------:R-:W-:-:S03]  /*0a10*/  LEA.HI R9, R9, R10, RZ, 0x6 ;  /* 0x0000000a09097211 */ /* 0x000fc600078f30ff */
[----:B------:R-:W2:Y:S01]  /*0a20*/  @!P3 LDC.64 R6, c[0x0][0x398] ;  /* 0x0000e600ff06bb82 */ /* 0x000ea20000000a00 */
[----:B------:R-:W-:-:S04]  /*0a30*/  SHF.R.S32.HI R232, RZ, 0x6, R9 ;  /* 0x00000006ffe87819 */ /* 0x000fc80000011409 */
[----:B------:R-:W-:-:S03]  /*0a40*/  LEA R19, R232, 0xffffffc0, 0x6 ;  /* 0xffffffc0e8137811 */ /* 0x000fc600078e30ff */
[----:B------:R-:W3:Y:S01]  /*0a50*/  @P3 LDC.64 R4, c[0x0][0x3b0] ;  /* 0x0000ec00ff043b82 */ /* 0x000ee20000000a00 */
[----:B--2---:R-:W-:-:S04]  /*0a60*/  @!P3 IMAD.WIDE.U32 R20, R194, R6, RZ ;  /* 0x00000006c214b225 */ /* 0x004fc800078e00ff */
[----:B------:R-:W-:Y:S01]  /*0a70*/  @!P3 IMAD R18, R194, R7, R21 ;  /* 0x00000007c212b224 */ /* 0x000fe200078e0215 */
[----:B------:R-:W-:Y:S01]  /*0a80*/  SHF.R.S32.HI R21, RZ, 0x1f, R19 ;  /* 0x0000001fff157819 */ /* 0x000fe20000011413 */
[----:B---3--:R-:W-:-:S04]  /*0a90*/  @P3 IMAD.WIDE.U32 R6, R8, R4, RZ ;  /* 0x0000000408063225 */ /* 0x008fc800078e00ff */
[----:B------:R-:W-:Y:S02]  /*0aa0*/  @P3 IMAD R18, R8, R5, R7 ;  /* 0x0000000508123224 */ /* 0x000fe400078e0207 */
[----:B------:R-:W-:Y:S01]  /*0ab0*/  @P3 IMAD.MOV.U32 R20, RZ, RZ, R6 ;  /* 0x000000ffff143224 */ /* 0x000fe200078e0006 */
[----:B------:R-:W-:Y:S06]  /*0ac0*/  @P5 BRA `(.L_x_2) ;  /* 0x0000000000305947 */ /* 0x000fec0003800000 */
[----:B------:R-:W1:Y:S01]  /*0ad0*/  LDCU.64 UR4, c[0x0][0x3b8] ;  /* 0x00007700ff0477ac */ /* 0x000e620008000a00 */
[----:B------:R-:W-:Y:S01]  /*0ae0*/  SHF.R.S32.HI R5, RZ, 0x1f, R235 ;  /* 0x0000001fff057819 */ /* 0x000fe200000114eb */
[----:B------:R-:W2:Y:S01]  /*0af0*/  LDCU.64 UR6, c[0x0][0x3a0] ;  /* 0x00007400ff0677ac */ /* 0x000ea20008000a00 */
[----:B-1----:R-:W-:Y:S02]  /*0b00*/  MOV R12, UR4 ;  /* 0x00000004000c7c02 */ /* 0x002fe40008000f00 */
[----:B------:R-:W-:-:S03]  /*0b10*/  MOV R13, UR5 ;  /* 0x00000005000d7c02 */ /* 0x000fc60008000f00 */
[-C--:B------:R-:W-:Y:S02]  /*0b20*/  IMAD R4, R5, R12.reuse, RZ ;  /* 0x0000000c05047224 */ /* 0x080fe400078e02ff */
[----:B------:R-:W-:-:S04]  /*0b30*/  IMAD.WIDE.U32 R6, R235, R12, RZ ;  /* 0x0000000ceb067225 */ /* 0x000fc800078e00ff */
[----:B------:R-:W-:-:S05]  /*0b40*/  IMAD R4, R235, R13, R4 ;  /* 0x0000000deb047224 */ /* 0x000fca00078e0204 */
[----:B------:R-:W-:-:S03]  /*0b50*/  IADD3 R7, PT, PT, R7, R4, RZ ;  /* 0x0000000407077210 */ /* 0x000fc60007ffe0ff */
[----:B--2---:R-:W-:-:S04]  /*0b60*/  IMAD.WIDE.U32 R26, R194, UR6, R6 ;  /* 0x00000006c21a7c25 */ /* 0x004fc8000f8e0006 */
[----:B------:R-:W-:Y:S01]  /*0b70*/  IMAD R24, R194, UR7, R27 ;  /* 0x00000007c2187c24 */ /* 0x000fe2000f8e021b */
[----:B------:R-:W-:Y:S06]  /*0b80*/  BRA `(.L_x_3) ;  /* 0x0000000000147947 */ /* 0x000fec0003800000 */
.L_x_2:
[----:B-1----:R-:W1:Y:S01]  /*0b90*/  LDC.64 R12, c[0x0][0x3b8] ;  /* 0x0000ee00ff0c7b82 */ /* 0x002e620000000a00 */
[----:B------:R-:W-:-:S05]  /*0ba0*/  IADD3 R26, PT, PT, R235, R236, RZ ;  /* 0x000000eceb1a7210 */ /* 0x000fca0007ffe0ff */
[C---:B-1----:R-:W-:Y:S02]  /*0bb0*/  IMAD R24, R26.reuse, R13, RZ ;  /* 0x0000000d1a187224 */ /* 0x042fe400078e02ff */
[----:B------:R-:W-:-:S05]  /*0bc0*/  IMAD.WIDE.U32 R26, R26, R12, RZ ;  /* 0x0000000c1a1a7225 */ /* 0x000fca00078e00ff */
[----:B------:R-:W-:Y:S02]  /*0bd0*/  IADD3 R24, PT, PT, R27, R24, RZ ;  /* 0x000000181b187210 */ /* 0x000fe40007ffe0ff */
.L_x_3:
[----:B------:R-:W1:Y:S01]  /*0be0*/  LDC R4, c[0x0][0x3e8] ;  /* 0x0000fa00ff047b82 */ /* 0x000e620000000800 */
[----:B------:R-:W-:Y:S01]  /*0bf0*/  USHF.R.S32.HI UR16, URZ, 0x1f, UR17 ;  /* 0x0000001fff107899 */ /* 0x000fe20008011411 */
[----:B-1----:R-:W-:-:S04]  /*0c00*/  IABS R7, R4 ;  /* 0x0000000400077213 */ /* 0x002fc80000000000 */
[----:B------:R-:W1:Y:S08]  /*0c10*/  I2F.RP R9, R7 ;  /* 0x0000000700097306 */ /* 0x000e700000209400 */
[----:B-1----:R-:W1:Y:S02]  /*0c20*/  MUFU.RCP R10, R9 ;  /* 0x00000009000a7308 */ /* 0x002e640000001000 */
[----:B-1----:R-:W-:-:S06]  /*0c30*/  VIADD R10, R10, 0xffffffe ;  /* 0x0ffffffe0a0a7836 */ /* 0x002fcc0000000000 */
[----:B------:R-:W1:Y:S02]  /*0c40*/  F2I.FTZ.U32.TRUNC.NTZ R11, R10 ;  /* 0x0000000a000b7305 */ /* 0x000e64000021f000 */
[----:B-1----:R-:W-:Y:S01]  /*0c50*/  IMAD.MOV R5, RZ, RZ, -R11 ;  /* 0x000000ffff057224 */ /* 0x002fe200078e0a0b */
[----:B------:R-:W-:-:S03]  /*0c60*/  MOV R10, RZ ;  /* 0x000000ff000a7202 */ /* 0x000fc60000000f00 */
[----:B------:R-:W-:Y:S01]  /*0c70*/  IMAD R6, R5, R7, RZ ;  /* 0x0000000705067224 */ /* 0x000fe200078e02ff */
[----:B------:R-:W-:-:S03]  /*0c80*/  IABS R5, R189 ;  /* 0x000000bd00057213 */ /* 0x000fc60000000000 */
[----:B------:R-:W-:-:S06]  /*0c90*/  IMAD.HI.U32 R6, R11, R6, R10 ;  /* 0x000000060b067227 */ /* 0x000fcc00078e000a */
[----:B------:R-:W-:-:S04]  /*0ca0*/  IMAD.HI.U32 R23, R6, R5, RZ ;  /* 0x0000000506177227 */ /* 0x000fc800078e00ff */
[----:B------:R-:W-:-:S04]  /*0cb0*/  IMAD.MOV R6, RZ, RZ, -R23 ;  /* 0x000000ffff067224 */ /* 0x000fc800078e0a17 */
[----:B------:R-:W-:Y:S01]  /*0cc0*/  IMAD R6, R7, R6, R5 ;  /* 0x0000000607067224 */ /* 0x000fe200078e0205 */
[----:B------:R-:W-:-:S04]  /*0cd0*/  LOP3.LUT R5, R189, R4, RZ, 0x3c, !PT ;  /* 0x00000004bd057212 */ /* 0x000fc800078e3cff */
[----:B------:R-:W-:Y:S02]  /*0ce0*/  ISETP.GT.U32.AND P2, PT, R7, R6, PT ;  /* 0x000000060700720c */ /* 0x000fe40003f44070 */
[----:B------:R-:W-:-:S11]  /*0cf0*/  ISETP.GE.AND P1, PT, R5, RZ, PT ;  /* 0x000000ff0500720c */ /* 0x000fd60003f26270 */
[----:B------:R-:W-:Y:S01]  /*0d00*/  @!P2 IMAD.IADD R6, R6, 0x1, -R7 ;  /* 0x000000010606a824 */ /* 0x000fe200078e0a07 */
[----:B------:R-:W-:Y:S02]  /*0d10*/  @!P2 IADD3 R23, PT, PT, R23, 0x1, RZ ;  /* 0x000000011717a810 */ /* 0x000fe40007ffe0ff */
[----:B------:R-:W-:Y:S02]  /*0d20*/  ISETP.NE.AND P2, PT, R4, RZ, PT ;  /* 0x000000ff0400720c */ /* 0x000fe40003f45270 */
[----:B------:R-:W-:-:S13]  /*0d30*/  ISETP.GE.U32.AND P4, PT, R6, R7, PT ;  /* 0x000000070600720c */ /* 0x000fda0003f86070 */
[----:B------:R-:W-:-:S05]  /*0d40*/  @P4 VIADD R23, R23, 0x1 ;  /* 0x0000000117174836 */ /* 0x000fca0000000000 */
[----:B------:R-:W-:Y:S02]  /*0d50*/  @!P1 IADD3 R23, PT, PT, -R23, RZ, RZ ;  /* 0x000000ff17179210 */ /* 0x000fe40007ffe1ff */
[----:B------:R-:W-:-:S04]  /*0d60*/  @!P2 LOP3.LUT R23, RZ, R4, RZ, 0x33, !PT ;  /* 0x00000004ff17a212 */ /* 0x000fc800078e33ff */
[----:B------:R-:W-:Y:S01]  /*0d70*/  SHF.R.S32.HI R22, RZ, 0x1f, R23 ;  /* 0x0000001fff167819 */ /* 0x000fe20000011417 */
        /* <DEDUP_REMOVED lines=13> */
.L_x_4:
[----:B------:R-:W1:Y:S01]  /*0e50*/  LDC.64 R14, c[0x0][0x3c0] ;  /* 0x0000f000ff0e7b82 */ /* 0x000e620000000a00 */
[----:B------:R-:W-:-:S05]  /*0e60*/  IADD3 R4, PT, PT, R235, R236, RZ ;  /* 0x000000eceb047210 */ /* 0x000fca0007ffe0ff */
[C---:B-1----:R-:W-:Y:S02]  /*0e70*/  IMAD R29, R4.reuse, R15, RZ ;  /* 0x0000000f041d7224 */ /* 0x042fe400078e02ff */
[----:B------:R-:W-:-:S05]  /*0e80*/  IMAD.WIDE.U32 R32, R4, R14, RZ ;  /* 0x0000000e04207225 */ /* 0x000fca00078e00ff */
[----:B------:R-:W-:-:S07]  /*0e90*/  IADD3 R29, PT, PT, R33, R29, RZ ;  /* 0x0000001d211d7210 */ /* 0x000fce0007ffe0ff */
.L_x_5:
[----:B------:R-:W1:Y:S01]  /*0ea0*/  @!P3 LDC.64 R6, c[0x0][0x588] ;  /* 0x00016200ff06bb82 */ /* 0x000e620000000a00 */
[----:B------:R-:W2:Y:S07]  /*0eb0*/  LDCU UR6, c[0x0][0x3e0] ;  /* 0x00007c00ff0677ac */ /* 0x000eae0008000800 */
[----:B------:R-:W3:Y:S08]  /*0ec0*/  @P3 LDC.64 R4, c[0x0][0x590] ;  /* 0x00016400ff043b82 */ /* 0x000ef00000000a00 */
[----:B------:R-:W2:Y:S01]  /*0ed0*/  LDC R10, c[0x0][0x44c] ;  /* 0x00011300ff0a7b82 */ /* 0x000ea20000000800 */
[----:B-1----:R-:W-:-:S04]  /*0ee0*/  @!P3 IMAD.WIDE.U32 R40, R194, R6, RZ ;  /* 0x00000006c228b225 */ /* 0x002fc800078e00ff */
[----:B------:R-:W-:Y:S02]  /*0ef0*/  @!P3 IMAD R27, R194, R7, R41 ;  /* 0x00000007c21bb224 */ /* 0x000fe400078e0229 */
[----:B---3--:R-:W-:-:S04]  /*0f00*/  @P3 IMAD.WIDE.U32 R16, R8, R4, RZ ;  /* 0x0000000408103225 */ /* 0x008fc800078e00ff */
[----:B------:R-:W-:Y:S01]  /*0f10*/  @P3 IMAD R27, R8, R5, R17 ;  /* 0x00000005081b3224 */ /* 0x000fe200078e0211 */
[----:B------:R-:W-:Y:S01]  /*0f20*/  @P3 MOV R40, R16 ;  /* 0x0000001000283202 */ /* 0x000fe20000000f00 */
[----:B--2---:R-:W-:Y:S01]  /*0f30*/  IMAD.WIDE R6, R10, UR6, RZ ;  /* 0x000000060a067c25 */ /* 0x004fe2000f8e02ff */
[----:B------:R-:W-:Y:S06]  /*0f40*/  @P3 BRA `(.L_x_6) ;  /* 0x0000000000403947 */ /* 0x000fec0003800000 */
[----:B------:R-:W1:Y:S02]  /*0f50*/  LDCU UR4, c[0x0][0x444] ;  /* 0x00008880ff0477ac */ /* 0x000e640008000800 */
[----:B-1----:R-:W-:Y:S01]  /*0f60*/  USHF.R.S32.HI UR5, URZ, 0x1f, UR4 ;  /* 0x0000001fff057899 */ /* 0x002fe20008011404 */
[----:B------:R-:W-:Y:S01]  /*0f70*/  IMAD.WIDE.U32 R16, R194, UR4, RZ ;  /* 0x00000004c2107c25 */ /* 0x000fe2000f8e00ff */
[----:B------:R-:W-:-:S04]  /*0f80*/  USHF.R.S32.HI UR4, URZ, 0x1f, UR6 ;  /* 0x0000001fff047899 */ /* 0x000fc80008011406 */
[----:B------:R-:W-:-:S05]  /*0f90*/  IMAD R4, R194, UR5, RZ ;  /* 0x00000005c2047c24 */ /* 0x000fca000f8e02ff */
[----:B------:R-:W-:-:S05]  /*0fa0*/  IADD3 R4, PT, PT, R17, R4, RZ ;  /* 0x0000000411047210 */ /* 0x000fca0007ffe0ff */
[----:B------:R-:W-:Y:S02]  /*0fb0*/  IMAD R9, R4, UR6, RZ ;  /* 0x0000000604097c24 */ /* 0x000fe4000f8e02ff */
[----:B------:R-:W-:-:S04]  /*0fc0*/  IMAD.WIDE.U32 R4, R16, UR6, RZ ;  /* 0x0000000610047c25 */ /* 0x000fc8000f8e00ff */
[----:B------:R-:W-:Y:S02]  /*0fd0*/  IMAD R9, R16, UR4, R9 ;  /* 0x0000000410097c24 */ /* 0x000fe4000f8e0209 */
[----:B------:R-:W-:-:S03]  /*0fe0*/  IMAD.WIDE.U32 R34, R4, R10, RZ ;  /* 0x0000000a04227225 */ /* 0x000fc600078e00ff */
[----:B------:R-:W-:Y:S02]  /*0ff0*/  IADD3 R9, PT, PT, R5, R9, RZ ;  /* 0x0000000905097210 */ /* 0x000fe40007ffe0ff */
[----:B------:R-:W-:-:S03]  /*1000*/  SHF.R.S32.HI R5, RZ, 0x1f, R10 ;  /* 0x0000001fff057819 */ /* 0x000fc6000001140a */
[----:B------:R-:W-:-:S04]  /*1010*/  IMAD R30, R9, R10, RZ ;  /* 0x0000000a091e7224 */ /* 0x000fc800078e02ff */
[----:B------:R-:W-:-:S05]  /*1020*/  IMAD R30, R5, R4, R30 ;  /* 0x00000004051e7224 */ /* 0x000fca00078e021e */
[----:B------:R-:W-:Y:S01]  /*1030*/  IADD3 R30, PT, PT, R35, R30, RZ ;  /* 0x0000001e231e7210 */ /* 0x000fe20007ffe0ff */
[----:B------:R-:W-:Y:S06]  /*1040*/  BRA `(.L_x_7) ;  /* 0x00000000000c7947 */ /* 0x000fec0003800000 */
.L_x_6:
[-C--:B------:R-:W-:Y:S02]  /*1050*/  IMAD R30, R7, R8.reuse, RZ ;  /* 0x00000008071e7224 */ /* 0x080fe400078e02ff */
[----:B------:R-:W-:-:S05]  /*1060*/  IMAD.WIDE.U32 R34, R6, R8, RZ ;  /* 0x0000000806227225 */ /* 0x000fca00078e00ff */
[----:B------:R-:W-:Y:S02]  /*1070*/  IADD3 R30, PT, PT, R35, R30, RZ ;  /* 0x0000001e231e7210 */ /* 0x000fe40007ffe0ff */
.L_x_7:
[----:B------:R-:W1:Y:S01]  /*1080*/  LDCU.U8 UR4, c[0x0][0x548] ;  /* 0x0000a900ff0477ac */ /* 0x000e620008000000 */
[----:B------:R-:W-:Y:S01]  /*1090*/  SHF.L.U32 R5, R194, 0x7, RZ ;  /* 0x00000007c2057819 */ /* 0x000fe200000006ff */
[----:B------:R-:W-:Y:S01]  /*10a0*/  IMAD R11, R189, R10, RZ ;  /* 0x0000000abd0b7224 */ /* 0x000fe200078e02ff */
[----:B------:R-:W2:Y:S02]  /*10b0*/  LDCU.U8 UR5, c[0x0][0x5f0] ;  /* 0x0000be00ff0577ac */ /* 0x000ea40008000000 */
[----:B------:R-:W-:-:S04]  /*10c0*/  SEL R4, R5, RZ, P0 ;  /* 0x000000ff05047207 */ /* 0x000fc80000000000 */
[----:B------:R-:W-:-:S04]  /*10d0*/  IADD3 R4, P0, PT, R19, R4, RZ ;  /* 0x0000000413047210 */ /* 0x000fc80007f1e0ff */
[----:B------:R-:W-:Y:S01]  /*10e0*/  IADD3.X R33, PT, PT, RZ, R21, RZ, P0, !PT ;  /* 0x00000015ff217210 */ /* 0x000fe200007fe4ff */
[----:B------:R-:W-:Y:S01]  /*10f0*/  IMAD.WIDE.U32 R36, R4, R6, RZ ;  /* 0x0000000604247225 */ /* 0x000fe200078e00ff */
[----:B-1----:R-:W-:-:S03]  /*1100*/  UISETP.NE.AND UP0, UPT, UR4, URZ, UPT ;  /* 0x000000ff0400728c */ /* 0x002fc6000bf05270 */
[----:B------:R-:W-:-:S04]  /*1110*/  IMAD R33, R33, R6, RZ ;  /* 0x0000000621217224 */ /* 0x000fc800078e02ff */
[----:B------:R-:W-:-:S05]  /*1120*/  IMAD R33, R7, R4, R33 ;  /* 0x0000000407217224 */ /* 0x000fca00078e0221 */
[----:B------:R-:W-:Y:S01]  /*1130*/  IADD3 R33, PT, PT, R37, R33, RZ ;  /* 0x0000002125217210 */ /* 0x000fe20007ffe0ff */
[----:B--2---:R-:W-:Y:S06]  /*1140*/  BRA.U !UP0, `(.L_x_8) ;  /* 0x00000001081c7547 */ /* 0x004fec000b800000 */
[----:B------:R-:W1:Y:S01]  /*1150*/  LDC R7, c[0x0][0x434] ;  /* 0x00010d00ff077b82 */ /* 0x000e620000000800 */
[----:B------:R-:W2:Y:S01]  /*1160*/  LDCU UR4, c[0x0][0x454] ;  /* 0x00008a80ff0477ac */ /* 0x000ea20008000800 */
[----:B------:R-:W-:Y:S01]  /*1170*/  ISETP.NE.AND P0, PT, R8, -0x1, PT ;  /* 0xffffffff0800780c */ /* 0x000fe20003f05270 */
[----:B-1----:R-:W-:-:S05]  /*1180*/  IMAD R7, R194, R7, RZ ;  /* 0x00000007c2077224 */ /* 0x002fca00078e02ff */
[----:B------:R-:W-:-:S05]  /*1190*/  SEL R4, R7, R8, !P0 ;  /* 0x0000000807047207 */ /* 0x000fca0004000000 */
[----:B--2---:R-:W-:Y:S01]  /*11a0*/  IMAD R25, R189, UR4, R4 ;  /* 0x00000004bd197c24 */ /* 0x004fe2000f8e0204 */
[----:B------:R-:W-:Y:S05]  /*11b0*/  BRA `(.L_x_9) ;  /* 0x00000000000c7947 */ /* 0x000fea0003800000 */
.L_x_8:
[----:B------:R-:W1:Y:S01]  /*11c0*/  LDC R25, c[0x0][0x434] ;  /* 0x00010d00ff197b82 */ /* 0x000e620000000800 */
[----:B------:R-:W-:-:S04]  /*11d0*/  IMAD R4, R194, UR6, R189 ;  /* 0x00000006c2047c24 */ /* 0x000fc8000f8e02bd */
[----:B-1----:R-:W-:-:S03]  /*11e0*/  IMAD R25, R4, R25, RZ ;  /* 0x0000001904197224 */ /* 0x002fc600078e02ff */
.L_x_9:
[----:B------:R-:W-:Y:S01]  /*11f0*/  IADD3 R232, PT, PT, R232, -0x1, RZ ;  /* 0xffffffffe8e87810 */ /* 0x000fe20007ffe0ff */
[----:B------:R-:W-:Y:S05]  /*1200*/  BRA.U !UP0, `(.L_x_10) ;  /* 0x0000000108247547 */ /* 0x000fea000b800000 */
[----:B------:R-:W1:Y:S01]  /*1210*/  LDC R7, c[0x0][0x444] ;  /* 0x00011100ff077b82 */ /* 0x000e620000000800 */
[----:B------:R-:W-:-:S07]  /*1220*/  ISETP.NE.AND P0, PT, R8, -0x1, PT ;  /* 0xffffffff0800780c */ /* 0x000fce0003f05270 */
[----:B------:R-:W2:Y:S08]  /*1230*/  LDC R9, c[0x0][0x430] ;  /* 0x00010c00ff097b82 */ /* 0x000eb00000000800 */
[----:B------:R-:W2:Y:S01]  /*1240*/  LDC R4, c[0x0][0x454] ;  /* 0x00011500ff047b82 */ /* 0x000ea20000000800 */
[----:B-1----:R-:W-:-:S05]  /*1250*/  @!P0 IMAD R8, R194, R7, RZ ;  /* 0x00000007c2088224 */ /* 0x002fca00078e02ff */
[----:B------:R-:W-:Y:S02]  /*1260*/  IADD3 R5, PT, PT, R5, R8, RZ ;  /* 0x0000000805057210 */ /* 0x000fe40007ffe0ff */
[----:B--2---:R-:W-:-:S05]  /*1270*/  LEA R4, R9, R4, 0x7 ;  /* 0x0000000409047211 */ /* 0x004fca00078e38ff */
[----:B------:R-:W-:Y:S01]  /*1280*/  IMAD R35, R4, R189, R5 ;  /* 0x000000bd04237224 */ /* 0x000fe200078e0205 */
[----:B------:R-:W-:Y:S06]  /*1290*/  BRA `(.L_x_11) ;  /* 0x00000000000c7947 */ /* 0x000fec0003800000 */
.L_x_10:
[----:B------:R-:W1:Y:S01]  /*12a0*/  LDC R35, c[0x0][0x444] ;  /* 0x00011100ff237b82 */ /* 0x000e620000000800 */
[----:B------:R-:W-:-:S04]  /*12b0*/  IMAD R4, R194, UR6, R189 ;  /* 0x00000006c2047c24 */ /* 0x000fc8000f8e02bd */
[----:B-1----:R-:W-:-:S07]  /*12c0*/  IMAD R35, R4, R35, RZ ;  /* 0x0000002304237224 */ /* 0x002fce00078e02ff */
.L_x_11:
[----:B------:R-:W1:Y:S01]  /*12d0*/  S2R R16, SR_TID.X ;  /* 0x0000000000107919 */ /* 0x000e620000002100 */
[----:B------:R-:W2:Y:S01]  /*12e0*/  LDC.64 R4, c[0x0][0x590] ;  /* 0x00016400ff047b82 */ /* 0x000ea20000000a00 */
[--C-:B------:R-:W-:Y:S01]  /*12f0*/  IADD3 R34, P1, P0, R36, R34, R11.reuse ;  /* 0x0000002224227210 */ /* 0x100fe2000783e00b */
[----:B------:R-:W-:Y:S01]  /*1300*/  IMAD R17, R10, UR6, RZ ;  /* 0x000000060a117c24 */ /* 0x000fe2000f8e02ff */
[----:B------:R-:W-:Y:S01]  /*1310*/  SHF.R.S32.HI R11, RZ, 0x1f, R11 ;  /* 0x0000001fff0b7819 */ /* 0x000fe2000001140b */
[----:B------:R-:W-:Y:S01]  /*1320*/  IMAD.MOV.U32 R31, RZ, RZ, RZ ;  /* 0x000000ffff1f7224 */ /* 0x000fe200078e00ff */
[----:B------:R-:W3:Y:S01]  /*1330*/  LDCU.64 UR10, c[0x0][0x3c8] ;  /* 0x00007900ff0a77ac */ /* 0x000ee20008000a00 */
[----:B------:R-:W-:Y:S01]  /*1340*/  ISETP.NE.AND P2, PT, RZ, UR5, PT ;  /* 0x00000005ff007c0c */ /* 0x000fe2000bf45270 */
[----:B------:R-:W-:Y:S01]  /*1350*/  IMAD R35, R232, 0x40, R35 ;  /* 0x00000040e8237824 */ /* 0x000fe200078e0223 */
[----:B------:R-:W4:Y:S01]  /*1360*/  LDC.64 R6, c[0x0][0x3b0] ;  /* 0x0000ec00ff067b82 */ /* 0x000f220000000a00 */
[----:B------:R-:W-:Y:S01]  /*1370*/  IADD3.X R33, PT, PT, R33, R30, R11, P1, P0 ;  /* 0x0000001e21217210 */ /* 0x000fe20000fe040b */
[----:B------:R-:W-:Y:S01]  /*1380*/  IMAD.MOV.U32 R30, RZ, RZ, R198 ;  /* 0x000000ffff1e7224 */ /* 0x000fe200078e00c6 */
[----:B------:R-:W-:Y:S01]  /*1390*/  IADD3 R40, P0, PT, R198, R40, RZ ;  /* 0x00000028c6287210 */ /* 0x000fe20007f1e0ff */
[----:B------:R-:W5:Y:S01]  /*13a0*/  LDCU.64 UR6, c[0x0][0x550] ;  /* 0x0000aa00ff0677ac */ /* 0x000f620008000a00 */
[----:B------:R-:W-:Y:S01]  /*13b0*/  ISETP.GT.AND P4, PT, R28, RZ, PT ;  /* 0x000000ff1c00720c */ /* 0x000fe20003f84270 */
[----:B------:R-:W-:Y:S01]  /*13c0*/  BSSY.RECONVERGENT B1, `(.L_x_1) ;  /* 0x000051f000017945 */ /* 0x000fe20003800200 */
[----:B------:R-:W-:Y:S01]  /*13d0*/  LEA R25, R232, R25, 0x6 ;  /* 0x00000019e8197211 */ /* 0x000fe200078e30ff */
[----:B------:R-:W3:Y:S01]  /*13e0*/  LDC.64 R8, c[0x0][0x5f8] ;  /* 0x00017e00ff087b82 */ /* 0x000ee20000000a00 */
[----:B------:R-:W-:Y:S01]  /*13f0*/  IMAD.X R41, RZ, RZ, R27, P0 ;  /* 0x000000ffff297224 */ /* 0x000fe200000e061b */
[----:B------:R-:W5:Y:S01]  /*1400*/  LDCU.64 UR4, c[0x0][0x570] ;  /* 0x0000ae00ff0477ac */ /* 0x000f620008000a00 */
[----:B------:R-:W5:Y:S05]  /*1410*/  LDCU.64 UR8, c[0x0][0x380] ;  /* 0x00007000ff0877ac */ /* 0x000f6a0008000a00 */
[----:B------:R-:W5:Y:S01]  /*1420*/  LDC.64 R10, c[0x0][0x598] ;  /* 0x00016600ff0a7b82 */ /* 0x000f620000000a00 */
[-C--:B--2---:R-:W-:Y:S01]  /*1430*/  IMAD R38, R21, R4.reuse, RZ ;  /* 0x0000000415267224 */ /* 0x084fe200078e02ff */
[----:B------:R-:W-:Y:S01]  /*1440*/  SHF.L.U64.HI R212, R4, 0x5, R5 ;  /* 0x0000000504d47819 */ /* 0x000fe20000010205 */
[----:B------:R-:W-:-:S04]  /*1450*/  IMAD.WIDE.U32 R40, R19, R4, R40 ;  /* 0x0000000413287225 */ /* 0x000fc800078e0028 */
[----:B------:R-:W-:Y:S01]  /*1460*/  IMAD R38, R19, R5, R38 ;  /* 0x0000000513267224 */ /* 0x000fe200078e0226 */
[----:B-1----:R-:W-:Y:S01]  /*1470*/  LOP3.LUT R27, R16, 0x1f, RZ, 0xc0, !PT ;  /* 0x0000001f101b7812 */ /* 0x002fe200078ec0ff */
[-C--:B----4-:R-:W-:Y:S01]  /*1480*/  IMAD R36, R21, R6.reuse, RZ ;  /* 0x0000000615247224 */ /* 0x090fe200078e02ff */
[----:B------:R-:W1:Y:S01]  /*1490*/  LDC.64 R242, c[0x0][0x420] ;  /* 0x00010800fff27b82 */ /* 0x000e620000000a00 */
[----:B------:R-:W-:Y:S01]  /*14a0*/  IMAD.WIDE.U32 R44, R19, R6, R30 ;  /* 0x00000006132c7225 */ /* 0x000fe200078e001e */
[----:B------:R-:W-:Y:S02]  /*14b0*/  IADD3 R41, PT, PT, R41, R38, RZ ;  /* 0x0000002629297210 */ /* 0x000fe40007ffe0ff */
[----:B------:R-:W-:Y:S01]  /*14c0*/  SHF.L.U64.HI R210, R6, 0x5, R7 ;  /* 0x0000000506d27819 */ /* 0x000fe20000010207 */
[----:B------:R-:W-:Y:S01]  /*14d0*/  IMAD R21, R19, R7, R36 ;  /* 0x0000000713157224 */ /* 0x000fe200078e0224 */
[----:B------:R-:W-:Y:S01]  /*14e0*/  IADD3 R20, P3, PT, R20, R44, RZ ;  /* 0x0000002c14147210 */ /* 0x000fe20007f7e0ff */
[----:B---3--:R-:W-:Y:S01]  /*14f0*/  IMAD.WIDE.U32 R42, R8, UR12, RZ ;  /* 0x0000000c082a7c25 */ /* 0x008fe2000f8e00ff */
[----:B------:R-:W2:Y:S02]  /*1500*/  LDC.64 R36, c[0x0][0x5e8] ;  /* 0x00017a00ff247b82 */ /* 0x000ea40000000a00 */
[----:B------:R-:W-:Y:S01]  /*1510*/  IADD3.X R21, PT, PT, R18, R45, R21, P3, !PT ;  /* 0x0000002d12157210 */ /* 0x000fe20001ffe415 */
[----:B------:R-:W-:Y:S01]  /*1520*/  IMAD R27, R196, R17, R27 ;  /* 0x00000011c41b7224 */ /* 0x000fe200078e021b */
[----:B------:R-:W-:Y:S01]  /*1530*/  SEL R19, R42, RZ, P2 ;  /* 0x000000ff2a137207 */ /* 0x000fe20001000000 */
[----:B------:R-:W-:-:S02]  /*1540*/  IMAD R9, R9, UR12, R43 ;  /* 0x0000000c09097c24 */ /* 0x000fc4000f8e022b */
[----:B-----5:R-:W-:Y:S01]  /*1550*/  IMAD.WIDE.U32 R40, R189, R10, R40 ;  /* 0x0000000abd287225 */ /* 0x020fe200078e0028 */
[----:B------:R-:W-:Y:S02]  /*1560*/  IADD3 R19, P1, P0, R27, R34, R19 ;  /* 0x000000221b137210 */ /* 0x000fe4000783e013 */
[----:B------:R-:W-:Y:S01]  /*1570*/  SHF.R.S32.HI R8, RZ, 0x1f, R27 ;  /* 0x0000001fff087819 */ /* 0x000fe2000001141b */
[----:B------:R-:W-:Y:S01]  /*1580*/  IMAD.SHL.U32 R10, R17, 0x40, RZ ;  /* 0x00000040110a7824 */ /* 0x000fe200078e00ff */
[----:B------:R-:W-:Y:S01]  /*1590*/  SEL R9, R9, RZ, P2 ;  /* 0x000000ff09097207 */ /* 0x000fe20001000000 */
[----:B------:R-:W-:-:S03]  /*15a0*/  IMAD.WIDE.U32 R20, R189, UR10, R20 ;  /* 0x0000000abd147c25 */ /* 0x000fc6000f8e0014 */
[----:B------:R-:W-:Y:S01]  /*15b0*/  IADD3.X R9, PT, PT, R8, R33, R9, P1, P0 ;  /* 0x0000002108097210 */ /* 0x000fe20000fe0409 */
[C---:B------:R-:W-:Y:S01]  /*15c0*/  IMAD R21, R189.reuse, UR11, R21 ;  /* 0x0000000bbd157c24 */ /* 0x040fe2000f8e0215 */
[C---:B------:R-:W-:Y:S01]  /*15d0*/  IADD3 R19, P0, PT, R10.reuse, R19, RZ ;  /* 0x000000130a137210 */ /* 0x040fe20007f1e0ff */
[----:B------:R-:W-:Y:S02]  /*15e0*/  IMAD R41, R189, R11, R41 ;  /* 0x0000000bbd297224 */ /* 0x000fe400078e0229 */
[----:B-1----:R-:W-:Y:S01]  /*15f0*/  IMAD.WIDE R242, R25, 0x4, R242 ;  /* 0x0000000419f27825 */ /* 0x002fe200078e02f2 */
[----:B------:R-:W-:Y:S02]  /*1600*/  LEA.HI.X.SX32 R10, R10, R9, 0x1, P0 ;  /* 0x000000090a0a7211 */ /* 0x000fe400000f0eff */
[----:B------:R-:W-:Y:S01]  /*1610*/  LEA R240, P0, R19, UR4, 0x2 ;  /* 0x0000000413f07c11 */ /* 0x000fe2000f8010ff */
[----:B------:R-:W-:-:S03]  /*1620*/  IMAD.WIDE.U32 R8, R197, R6, R20 ;  /* 0x00000006c5087225 */ /* 0x000fc600078e0014 */
[----:B------:R-:W-:Y:S01]  /*1630*/  LEA.HI.X R241, R19, UR5, R10, 0x2, P0 ;  /* 0x0000000513f17c11 */ /* 0x000fe200080f140a */
[----:B------:R-:W-:Y:S01]  /*1640*/  IMAD.WIDE.U32 R20, R197, R4, R40 ;  /* 0x00000004c5147225 */ /* 0x000fe200078e0028 */
[----:B------:R-:W-:-:S03]  /*1650*/  LEA R216, P3, R8, UR8, 0x1 ;  /* 0x0000000808d87c11 */ /* 0x000fc6000f8608ff */
[C---:B------:R-:W-:Y:S01]  /*1660*/  IMAD R219, R197.reuse, R5, R21 ;  /* 0x00000005c5db7224 */ /* 0x040fe200078e0215 */
[C---:B------:R-:W-:Y:S01]  /*1670*/  LEA R218, P1, R20.reuse, UR6, 0x1 ;  /* 0x0000000614da7c11 */ /* 0x040fe2000f8208ff */
[----:B------:R-:W-:Y:S02]  /*1680*/  IMAD R217, R197, R7, R9 ;  /* 0x00000007c5d97224 */ /* 0x000fe400078e0209 */
[----:B--2---:R-:W-:Y:S01]  /*1690*/  IMAD.WIDE R214, R35, 0x4, R36 ;  /* 0x0000000423d67825 */ /* 0x004fe200078e0224 */
[----:B------:R-:W-:Y:S02]  /*16a0*/  LEA.HI.X R219, R20, UR7, R219, 0x1, P1 ;  /* 0x0000000714db7c11 */ /* 0x000fe400088f0cdb */
[----:B------:R-:W-:Y:S01]  /*16b0*/  LEA.HI.X R217, R8, UR9, R217, 0x1, P3 ;  /* 0x0000000908d97c11 */ /* 0x000fe200098f0cd9 */
[----:B------:R-:W-:Y:S01]  /*16c0*/  IMAD.SHL.U32 R211, R6, 0x20, RZ ;  /* 0x0000002006d37824 */ /* 0x000fe200078e00ff */
[C---:B------:R-:W-:Y:S01]  /*16d0*/  IADD3 R19, P1, PT, R197.reuse, 0x20, RZ ;  /* 0x00000020c5137810 */ /* 0x040fe20007f3e0ff */
[----:B------:R-:W-:Y:S01]  /*16e0*/  IMAD.SHL.U32 R213, R4, 0x20, RZ ;  /* 0x0000002004d57824 */ /* 0x000fe200078e00ff */
[----:B------:R-:W-:-:S02]  /*16f0*/  IADD3 R18, P3, PT, R197, 0x60, RZ ;  /* 0x00000060c5127810 */ /* 0x000fc40007f7e0ff */
[----:B------:R-:W-:Y:S01]  /*1700*/  IADD3 R20, P0, PT, R197, 0x40, RZ ;  /* 0x00000040c5147810 */ /* 0x000fe20007f1e0ff */
[----:B------:R-:W-:Y:S01]  /*1710*/  IMAD.X R25, RZ, RZ, RZ, P1 ;  /* 0x000000ffff197224 */ /* 0x000fe200008e06ff */
[----:B------:R-:W-:Y:S02]  /*1720*/  IADD3.X R21, PT, PT, RZ, RZ, RZ, P3, !PT ;  /* 0x000000ffff157210 */ /* 0x000fe40001ffe4ff */
[----:B------:R-:W-:Y:S01]  /*1730*/  IADD3.X R27, PT, PT, RZ, RZ, RZ, P0, !PT ;  /* 0x000000ffff1b7210 */ /* 0x000fe200007fe4ff */
[----:B------:R-:W-:Y:S08]  /*1740*/  @P4 BRA `(.L_x_12) ;  /* 0x0000000800484947 */ /* 0x000ff00003800000 */
[----:B------:R-:W-:Y:S05]  /*1750*/  @P5 BRA `(.L_x_13) ;  /* 0x0000000000305947 */ /* 0x000fea0003800000 */
        /* <DEDUP_REMOVED lines=11> */
[----:B------:R-:W-:Y:S05]  /*1810*/  BRA `(.L_x_14) ;  /* 0x0000000000147947 */ /* 0x000fea0003800000 */
.L_x_13:
[----:B------:R-:W1:Y:S01]  /*1820*/  LDC.64 R6, c[0x0][0x5c0] ;  /* 0x00017000ff067b82 */ /* 0x000e620000000a00 */
[----:B------:R-:W-:-:S05]  /*1830*/  IADD3 R4, PT, PT, R235, R236, RZ ;  /* 0x000000eceb047210 */ /* 0x000fca0007ffe0ff */
[C---:B-1----:R-:W-:Y:S02]  /*1840*/  IMAD R10, R4.reuse, R7, RZ ;  /* 0x00000007040a7224 */ /* 0x042fe400078e02ff */
[----:B------:R-:W-:-:S05]  /*1850*/  IMAD.WIDE.U32 R8, R4, R6, RZ ;  /* 0x0000000604087225 */ /* 0x000fca00078e00ff */
[----:B------:R-:W-:Y:S02]  /*1860*/  IADD3 R10, PT, PT, R9, R10, RZ ;  /* 0x0000000a090a7210 */ /* 0x000fe40007ffe0ff */
.L_x_14:
        /* <DEDUP_REMOVED lines=13> */
.L_x_15:
[----:B------:R-:W1:Y:S01]  /*1940*/  LDC.64 R4, c[0x0][0x5c8] ;  /* 0x00017200ff047b82 */ /* 0x000e620000000a00 */
[----:B------:R-:W-:-:S05]  /*1950*/  IADD3 R235, PT, PT, R235, R236, RZ ;  /* 0x000000ecebeb7210 */ /* 0x000fca0007ffe0ff */
[C---:B-1----:R-:W-:Y:S02]  /*1960*/  IMAD R11, R235.reuse, R5, RZ ;  /* 0x00000005eb0b7224 */ /* 0x042fe400078e02ff */
[----:B------:R-:W-:-:S05]  /*1970*/  IMAD.WIDE.U32 R12, R235, R4, RZ ;  /* 0x00000004eb0c7225 */ /* 0x000fca00078e00ff */
[----:B------:R-:W-:-:S07]  /*1980*/  IADD3 R11, PT, PT, R13, R11, RZ ;  /* 0x0000000b0d0b7210 */ /* 0x000fce0007ffe0ff */
.L_x_16:
[----:B------:R-:W-:Y:S01]  /*1990*/  VIADD R234, R234, -UR17 ;  /* 0x80000011eaea7c36 */ /* 0x000fe20008000000 */
[----:B------:R-:W1:Y:S01]  /*19a0*/  LDCU.64 UR4, c[0x0][0x5d8] ;  /* 0x0000bb00ff0477ac */ /* 0x000e620008000a00 */
[C---:B------:R-:W-:Y:S01]  /*19b0*/  IMAD R14, R6.reuse, UR16, RZ ;  /* 0x00000010060e7c24 */ /* 0x040fe2000f8e02ff */
[----:B------:R-:W-:Y:S01]  /*19c0*/  BSSY.RECONVERGENT B0, `(.L_x_17) ;  /* 0x000001d000007945 */ /* 0x000fe20003800200 */
[----:B------:R-:W-:Y:S01]  /*19d0*/  IMAD.WIDE.U32 R16, R6, UR17, R30 ;  /* 0x0000001106107c25 */ /* 0x000fe2000f8e001e */
[-C--:B------:R-:W-:Y:S02]  /*19e0*/  ISETP.GE.AND P4, PT, R197, R234.reuse, PT ;  /* 0x000000eac500720c */ /* 0x080fe40003f86270 */
[----:B------:R-:W-:Y:S01]  /*19f0*/  ISETP.GE.AND P3, PT, R203, R234, PT ;  /* 0x000000eacb00720c */ /* 0x000fe20003f66270 */
[----:B------:R-:W-:Y:S01]  /*1a00*/  IMAD R13, R7, UR17, R14 ;  /* 0x00000011070d7c24 */ /* 0x000fe2000f8e020e */
[----:B------:R-:W-:Y:S02]  /*1a10*/  IADD3 R14, P0, PT, R8, R16, RZ ;  /* 0x00000010080e7210 */ /* 0x000fe40007f1e0ff */
[----:B------:R-:W-:-:S02]  /*1a20*/  ISETP.GE.AND P2, PT, R202, R234, PT ;  /* 0x000000eaca00720c */ /* 0x000fc40003f46270 */
[----:B------:R-:W-:Y:S02]  /*1a30*/  IADD3.X R15, PT, PT, R10, R17, R13, P0, !PT ;  /* 0x000000110a0f7210 */ /* 0x000fe400007fe40d */
[----:B------:R-:W-:-:S03]  /*1a40*/  ISETP.GE.AND P1, PT, R199, R234, PT ;  /* 0x000000eac700720c */ /* 0x000fc60003f26270 */
[----:B------:R-:W2:Y:S01]  /*1a50*/  @!P4 LDC.64 R8, c[0x0][0x560] ;  /* 0x00015800ff08cb82 */ /* 0x000ea20000000a00 */
[----:B-1----:R-:W-:-:S04]  /*1a60*/  IMAD.WIDE.U32 R14, R189, UR4, R14 ;  /* 0x00000004bd0e7c25 */ /* 0x002fc8000f8e000e */
[----:B------:R-:W-:Y:S01]  /*1a70*/  IMAD R17, R189, UR5, R15 ;  /* 0x00000005bd117c24 */ /* 0x000fe2000f8e020f */
[----:B------:R-:W-:-:S05]  /*1a80*/  @!P4 MOV R16, R14 ;  /* 0x0000000e0010c202 */ /* 0x000fca0000000f00 */
[----:B------:R-:W-:-:S04]  /*1a90*/  @!P4 IMAD.WIDE.U32 R22, R197, R6, R16 ;  /* 0x00000006c516c225 */ /* 0x000fc800078e0010 */
[----:B------:R-:W-:Y:S01]  /*1aa0*/  @!P4 IMAD R10, R197, R7, R23 ;  /* 0x00000007c50ac224 */ /* 0x000fe200078e0217 */
[----:B--2---:R-:W-:-:S04]  /*1ab0*/  @!P4 LEA R8, P0, R22, R8, 0x1 ;  /* 0x000000081608c211 */ /* 0x004fc800078008ff */
[----:B------:R-:W-:-:S05]  /*1ac0*/  @!P4 LEA.HI.X R9, R22, R9, R10, 0x1, P0 ;  /* 0x000000091609c211 */ /* 0x000fca00000f0c0a */
[----:B------:R1:W-:Y:S01]  /*1ad0*/  @!P4 STG.E.128 desc[UR14][R8.64], RZ ;  /* 0x000000ff0800c986 */ /* 0x0003e2000c101d0e */
[----:B------:R-:W-:Y:S05]  /*1ae0*/  @P3 BRA `(.L_x_18) ;  /* 0x0000000000283947 */ /* 0x000fea0003800000 */
[----:B------:R-:W2:Y:S01]  /*1af0*/  LDCU.64 UR4, c[0x0][0x560] ;  /* 0x0000ac00ff0477ac */ /* 0x000ea20008000a00 */
[----:B------:R-:W-:Y:S01]  /*1b00*/  MOV R22, R14 ;  /* 0x0000000e00167202 */ /* 0x000fe20000000f00 */
[----:B-1----:R-:W-:Y:S01]  /*1b10*/  IMAD R8, R25, R6, RZ ;  /* 0x0000000619087224 */ /* 0x002fe200078e02ff */
[----:B------:R-:W-:-:S03]  /*1b20*/  MOV R23, R17 ;  /* 0x0000001100177202 */ /* 0x000fc60000000f00 */
[C---:B------:R-:W-:Y:S02]  /*1b30*/  IMAD R8, R19.reuse, R7, R8 ;  /* 0x0000000713087224 */ /* 0x040fe400078e0208 */
[----:B------:R-:W-:-:S05]  /*1b40*/  IMAD.WIDE.U32 R22, R19, R6, R22 ;  /* 0x0000000613167225 */ /* 0x000fca00078e0016 */
[----:B------:R-:W-:Y:S02]  /*1b50*/  IADD3 R8, PT, PT, R23, R8, RZ ;  /* 0x0000000817087210 */ /* 0x000fe40007ffe0ff */
[----:B--2---:R-:W-:-:S04]  /*1b60*/  LEA R28, P0, R22, UR4, 0x1 ;  /* 0x00000004161c7c11 */ /* 0x004fc8000f8008ff */
[----:B------:R-:W-:-:S05]  /*1b70*/  LEA.HI.X R29, R22, UR5, R8, 0x1, P0 ;  /* 0x00000005161d7c11 */ /* 0x000fca00080f0c08 */
[----:B------:R2:W-:Y:S04]  /*1b80*/  STG.E.128 desc[UR14][R28.64], RZ ;  /* 0x000000ff1c007986 */ /* 0x0005e8000c101d0e */
.L_x_18:
[----:B------:R-:W-:Y:S05]  /*1b90*/  BSYNC.RECONVERGENT B0 ;  /* 0x0000000000007941 */ /* 0x000fea0003800200 */
.L_x_17:
[----:B------:R-:W-:Y:S04]  /*1ba0*/  BSSY.RECONVERGENT B0, `(.L_x_19) ;  /* 0x000000c000007945 */ /* 0x000fe80003800200 */
        /* <DEDUP_REMOVED lines=11> */
.L_x_20:
[----:B------:R-:W-:Y:S05]  /*1c60*/  BSYNC.RECONVERGENT B0 ;  /* 0x0000000000007941 */ /* 0x000fea0003800200 */
.L_x_19:
[----:B------:R-:W-:Y:S04]  /*1c70*/  BSSY.RECONVERGENT B0, `(.L_x_21) ;  /* 0x000000b000007945 */ /* 0x000fe80003800200 */
[----:B------:R-:W-:Y:S05]  /*1c80*/  @P1 BRA `(.L_x_22) ;  /* 0x0000000000241947 */ /* 0x000fea0003800000 */
[----:B------:R-:W4:Y:S01]  /*1c90*/  LDCU.64 UR4, c[0x0][0x560] ;  /* 0x0000ac00ff0477ac */ /* 0x000f220008000a00 */
[----:B------:R-:W-:Y:S01]  /*1ca0*/  MOV R15, R17 ;  /* 0x00000011000f7202 */ /* 0x000fe20000000f00 */
[-C--:B-1----:R-:W-:Y:S02]  /*1cb0*/  IMAD R8, R21, R6.reuse, RZ ;  /* 0x0000000615087224 */ /* 0x082fe400078e02ff */
[----:B------:R-:W-:-:S04]  /*1cc0*/  IMAD.WIDE.U32 R14, R18, R6, R14 ;  /* 0x00000006120e7225 */ /* 0x000fc800078e000e */
[----:B------:R-:W-:-:S05]  /*1cd0*/  IMAD R8, R18, R7, R8 ;  /* 0x0000000712087224 */ /* 0x000fca00078e0208 */
[----:B------:R-:W-:Y:S02]  /*1ce0*/  IADD3 R7, PT, PT, R15, R8, RZ ;  /* 0x000000080f077210 */ /* 0x000fe40007ffe0ff */
[----:B----4-:R-:W-:-:S04]  /*1cf0*/  LEA R6, P0, R14, UR4, 0x1 ;  /* 0x000000040e067c11 */ /* 0x010fc8000f8008ff */
[----:B------:R-:W-:-:S05]  /*1d00*/  LEA.HI.X R7, R14, UR5, R7, 0x1, P0 ;  /* 0x000000050e077c11 */ /* 0x000fca00080f0c07 */
[----:B------:R4:W-:Y:S04]  /*1d10*/  STG.E.128 desc[UR14][R6.64], RZ ;  /* 0x000000ff06007986 */ /* 0x0009e8000c101d0e */
.L_x_22:
[----:B------:R-:W-:Y:S05]  /*1d20*/  BSYNC.RECONVERGENT B0 ;  /* 0x0000000000007941 */ /* 0x000fea0003800200 */
.L_x_21:
[----:B------:R-:W5:Y:S01]  /*1d30*/  LDCU.64 UR4, c[0x0][0x5e0] ;  /* 0x0000bc00ff0477ac */ /* 0x000f620008000a00 */
[C---:B------:R-:W-:Y:S01]  /*1d40*/  IMAD.WIDE.U32 R14, R4.reuse, UR17, R30 ;  /* 0x00000011040e7c25 */ /* 0x040fe2000f8e001e */
[----:B----4-:R-:W4:Y:S01]  /*1d50*/  @!P4 LDC.64 R6, c[0x0][0x568] ;  /* 0x00015a00ff06cb82 */ /* 0x010f220000000a00 */
[----:B------:R-:W-:Y:S02]  /*1d60*/  BSSY.RECONVERGENT B0, `(.L_x_23) ;  /* 0x0000018000007945 */ /* 0x000fe40003800200 */
[----:B-1----:R-:W-:Y:S01]  /*1d70*/  IMAD R8, R4, UR16, RZ ;  /* 0x0000001004087c24 */ /* 0x002fe2000f8e02ff */
[----:B------:R-:W-:-:S03]  /*1d80*/  IADD3 R10, P0, PT, R12, R14, RZ ;  /* 0x0000000e0c0a7210 */ /* 0x000fc60007f1e0ff */
[----:B------:R-:W-:-:S05]  /*1d90*/  IMAD R8, R5, UR17, R8 ;  /* 0x0000001105087c24 */ /* 0x000fca000f8e0208 */
[----:B------:R-:W-:-:S03]  /*1da0*/  IADD3.X R11, PT, PT, R11, R15, R8, P0, !PT ;  /* 0x0000000f0b0b7210 */ /* 0x000fc600007fe408 */
[----:B-----5:R-:W-:-:S04]  /*1db0*/  IMAD.WIDE.U32 R10, R189, UR4, R10 ;  /* 0x00000004bd0a7c25 */ /* 0x020fc8000f8e000a */
[----:B------:R-:W-:Y:S01]  /*1dc0*/  IMAD R13, R189, UR5, R11 ;  /* 0x00000005bd0d7c24 */ /* 0x000fe2000f8e020b */
[----:B------:R-:W-:-:S05]  /*1dd0*/  @!P4 MOV R12, R10 ;  /* 0x0000000a000cc202 */ /* 0x000fca0000000f00 */
[----:B------:R-:W-:-:S04]  /*1de0*/  @!P4 IMAD.WIDE.U32 R14, R197, R4, R12 ;  /* 0x00000004c50ec225 */ /* 0x000fc800078e000c */
[----:B------:R-:W-:Y:S01]  /*1df0*/  @!P4 IMAD R8, R197, R5, R15 ;  /* 0x00000005c508c224 */ /* 0x000fe200078e020f */
[----:B----4-:R-:W-:-:S04]  /*1e00*/  @!P4 LEA R6, P0, R14, R6, 0x1 ;  /* 0x000000060e06c211 */ /* 0x010fc800078008ff */
[----:B------:R-:W-:-:S05]  /*1e10*/  @!P4 LEA.HI.X R7, R14, R7, R8, 0x1, P0 ;  /* 0x000000070e07c211 */ /* 0x000fca00000f0c08 */
[----:B------:R1:W-:Y:S01]  /*1e20*/  @!P4 STG.E.128 desc[UR14][R6.64], RZ ;  /* 0x000000ff0600c986 */ /* 0x0003e2000c101d0e */
[----:B------:R-:W-:Y:S05]  /*1e30*/  @P3 BRA `(.L_x_24) ;  /* 0x0000000000283947 */ /* 0x000fea0003800000 */
[----:B------:R-:W4:Y:S01]  /*1e40*/  LDCU.64 UR4, c[0x0][0x568] ;  /* 0x0000ad00ff0477ac */ /* 0x000f220008000a00 */
[----:B------:R-:W-:Y:S01]  /*1e50*/  MOV R8, R10 ;  /* 0x0000000a00087202 */ /* 0x000fe20000000f00 */
[----:B-1----:R-:W-:Y:S01]  /*1e60*/  IMAD R6, R25, R4, RZ ;  /* 0x0000000419067224 */ /* 0x002fe200078e02ff */
[----:B------:R-:W-:-:S03]  /*1e70*/  MOV R9, R13 ;  /* 0x0000000d00097202 */ /* 0x000fc60000000f00 */
[C---:B------:R-:W-:Y:S02]  /*1e80*/  IMAD R6, R19.reuse, R5, R6 ;  /* 0x0000000513067224 */ /* 0x040fe400078e0206 */
[----:B------:R-:W-:-:S05]  /*1e90*/  IMAD.WIDE.U32 R8, R19, R4, R8 ;  /* 0x0000000413087225 */ /* 0x000fca00078e0008 */
[----:B------:R-:W-:Y:S02]  /*1ea0*/  IADD3 R6, PT, PT, R9, R6, RZ ;  /* 0x0000000609067210 */ /* 0x000fe40007ffe0ff */
[----:B----4-:R-:W-:-:S04]  /*1eb0*/  LEA R14, P0, R8, UR4, 0x1 ;  /* 0x00000004080e7c11 */ /* 0x010fc8000f8008ff */
[----:B------:R-:W-:-:S05]  /*1ec0*/  LEA.HI.X R15, R8, UR5, R6, 0x1, P0 ;  /* 0x00000005080f7c11 */ /* 0x000fca00080f0c06 */
[----:B------:R4:W-:Y:S04]  /*1ed0*/  STG.E.128 desc[UR14][R14.64], RZ ;  /* 0x000000ff0e007986 */ /* 0x0009e8000c101d0e */
.L_x_24:
[----:B------:R-:W-:Y:S05]  /*1ee0*/  BSYNC.RECONVERGENT B0 ;  /* 0x0000000000007941 */ /* 0x000fea0003800200 */
.L_x_23:
[----:B------:R-:W-:Y:S04]  /*1ef0*/  BSSY.RECONVERGENT B0, `(.L_x_25) ;  /* 0x000000c000007945 */ /* 0x000fe80003800200 */
        /* <DEDUP_REMOVED lines=11> */
.L_x_26:
[----:B------:R-:W-:Y:S05]  /*1fb0*/  BSYNC.RECONVERGENT B0 ;  /* 0x0000000000007941 */ /* 0x000fea0003800200 */
.L_x_25:
[----:B------:R-:W-:Y:S05]  /*1fc0*/  @P1 BRA `(.L_x_27) ;  /* 0x0000004400781947 */ /* 0x000fea0003800000 */
[----:B------:R-:W5:Y:S01]  /*1fd0*/  LDCU.64 UR4, c[0x0][0x568] ;  /* 0x0000ad00ff0477ac */ /* 0x000f620008000a00 */
[----:B------:R-:W-:Y:S01]  /*1fe0*/  MOV R11, R13 ;  /* 0x0000000d000b7202 */ /* 0x000fe20000000f00 */
[-C--:B------:R-:W-:Y:S02]  /*1ff0*/  IMAD R21, R21, R4.reuse, RZ ;  /* 0x0000000415157224 */ /* 0x080fe400078e02ff */
[----:B------:R-:W-:-:S04]  /*2000*/  IMAD.WIDE.U32 R10, R18, R4, R10 ;  /* 0x00000004120a7225 */ /* 0x000fc800078e000a */
[----:B------:R-:W-:-:S05]  /*2010*/  IMAD R21, R18, R5, R21 ;  /* 0x0000000512157224 */ /* 0x000fca00078e0215 */
[----:B------:R-:W-:Y:S02]  /*2020*/  IADD3 R21, PT, PT, R11, R21, RZ ;  /* 0x000000150b157210 */ /* 0x000fe40007ffe0ff */
[----:B-----5:R-:W-:-:S04]  /*2030*/  LEA R4, P0, R10, UR4, 0x1 ;  /* 0x000000040a047c11 */ /* 0x020fc8000f8008ff */
[----:B------:R-:W-:-:S05]  /*2040*/  LEA.HI.X R5, R10, UR5, R21, 0x1, P0 ;  /* 0x000000050a057c11 */ /* 0x000fca00080f0c15 */
[----:B------:R1:W-:Y:S01]  /*2050*/  STG.E.128 desc[UR14][R4.64], RZ ;  /* 0x000000ff04007986 */ /* 0x0003e2000c101d0e */
[----:B------:R-:W-:Y:S05]  /*2060*/  BRA `(.L_x_27) ;  /* 0x0000004400507947 */ /* 0x000fea0003800000 */
.L_x_12:
[----:B------:R-:W1:Y:S01]  /*2070*/  LDCU.64 UR4, c[0x0][0x3d8] ;  /* 0x00007b00ff0477ac */ /* 0x000e620008000a00 */
[----:B------:R-:W-:Y:S01]  /*2080*/  VIADD R208, R234, -UR17 ;  /* 0x80000011ead07c36 */ /* 0x000fe20008000000 */
[----:B------:R-:W2:Y:S01]  /*2090*/  LDC R206, c[0x0][0x44c] ;  /* 0x00011300ffce7b82 */ /* 0x000ea20000000800 */
[C---:B------:R-:W-:Y:S02]  /*20a0*/  IMAD R4, R14.reuse, UR16, RZ ;  /* 0x000000100e047c24 */ /* 0x040fe4000f8e02ff */
[----:B------:R-:W-:Y:S01]  /*20b0*/  IMAD.WIDE.U32 R6, R14, UR17, R30 ;  /* 0x000000110e067c25 */ /* 0x000fe2000f8e001e */
[----:B------:R-:W-:-:S03]  /*20c0*/  ISETP.GE.AND P6, PT, R197, R208, PT ;  /* 0x000000d0c500720c */ /* 0x000fc60003fc6270 */
[----:B------:R-:W-:Y:S01]  /*20d0*/  IMAD R28, R232, -0x40, R28 ;  /* 0xffffffc0e81c7824 */ /* 0x000fe200078e021c */
[-C--:B------:R-:W-:Y:S01]  /*20e0*/  ISETP.GE.AND P5, PT, R203, R208.reuse, PT ;  /* 0x000000d0cb00720c */ /* 0x080fe20003fa6270 */
[----:B------:R-:W-:Y:S01]  /*20f0*/  IMAD R4, R15, UR17, R4 ;  /* 0x000000110f047c24 */ /* 0x000fe2000f8e0204 */
[----:B------:R-:W-:Y:S01]  /*2100*/  ISETP.GE.AND P4, PT, R202, R208, PT ;  /* 0x000000d0ca00720c */ /* 0x000fe20003f86270 */
[----:B------:R-:W-:Y:S01]  /*2110*/  IMAD.MOV.U32 R231, RZ, RZ, 0x7f800000 ;  /* 0x7f800000ffe77424 */ /* 0x000fe200078e00ff */
[----:B------:R-:W-:Y:S01]  /*2120*/  IADD3 R36, P0, PT, R32, R6, RZ ;  /* 0x0000000620247210 */ /* 0x000fe20007f1e0ff */
[----:B------:R-:W-:Y:S01]  /*2130*/  IMAD.MOV.U32 R230, RZ, RZ, 0x7f800000 ;  /* 0x7f800000ffe67424 */ /* 0x000fe200078e00ff */
[----:B------:R-:W-:Y:S01]  /*2140*/  ISETP.GE.AND P3, PT, R199, R208, PT ;  /* 0x000000d0c700720c */ /* 0x000fe20003f66270 */
[----:B------:R-:W-:Y:S01]  /*2150*/  IMAD.MOV.U32 R229, RZ, RZ, 0x7f800000 ;  /* 0x7f800000ffe57424 */ /* 0x000fe200078e00ff */
[----:B------:R-:W-:Y:S01]  /*2160*/  IADD3.X R37, PT, PT, R29, R7, R4, P0, !PT ;  /* 0x000000071d257210 */ /* 0x000fe200007fe404 */
[----:B-1----:R-:W-:Y:S01]  /*2170*/  IMAD R4, R22, UR4, RZ ;  /* 0x0000000416047c24 */ /* 0x002fe2000f8e02ff */
[----:B------:R-:W1:Y:S01]  /*2180*/  @!P6 LDC.64 R10, c[0x0][0x390] ;  /* 0x0000e400ff0aeb82 */ /* 0x000e620000000a00 */
[----:B------:R-:W-:Y:S01]  /*2190*/  IMAD.MOV.U32 R228, RZ, RZ, 0x7f800000 ;  /* 0x7f800000ffe47424 */ /* 0x000fe200078e00ff */
[----:B------:R-:W-:Y:S01]  /*21a0*/  UIADD3 UR8, UPT, UPT, UR17, 0x80, URZ ;  /* 0x0000008011087890 */ /* 0x000fe2000fffe0ff */
[C---:B------:R-:W-:Y:S01]  /*21b0*/  IMAD R5, R23.reuse, UR5, R4 ;  /* 0x0000000517057c24 */ /* 0x040fe2000f8e0204 */
[----:B------:R-:W3:Y:S01]  /*21c0*/  LDCU UR6, c[0x0][0x3e0] ;  /* 0x00007c00ff0677ac */ /* 0x000ee20008000800 */
[----:B------:R-:W-:-:S03]  /*21d0*/  IMAD.WIDE.U32 R36, R23, UR4, R36 ;  /* 0x0000000417247c25 */ /* 0x000fc6000f8e0024 */
[----:B------:R-:W4:Y:S01]  /*21e0*/  @!P5 LDC.64 R8, c[0x0][0x390] ;  /* 0x0000e400ff08db82 */ /* 0x000f220000000a00 */
[----:B------:R-:W-:Y:S01]  /*21f0*/  IMAD.IADD R37, R37, 0x1, R5 ;  /* 0x0000000125257824 */ /* 0x000fe200078e0205 */
[----:B------:R-:W3:Y:S01]  /*2200*/  LDCU.64 UR4, c[0x0][0x3d0] ;  /* 0x00007a00ff0477ac */ /* 0x000ee20008000a00 */
[-C--:B------:R-:W-:Y:S02]  /*2210*/  @!P5 IMAD R34, R25, R14.reuse, RZ ;  /* 0x0000000e1922d224 */ /* 0x080fe400078e02ff */
[--C-:B------:R-:W-:Y:S01]  /*2220*/  @!P5 IMAD.MOV.U32 R38, RZ, RZ, R36.reuse ;  /* 0x000000ffff26d224 */ /* 0x100fe200078e0024 */
[----:B------:R-:W1:Y:S01]  /*2230*/  LDCU UR7, c[0x0][0x45c] ;  /* 0x00008b80ff0777ac */ /* 0x000e620008000800 */
[--C-:B------:R-:W-:Y:S01]  /*2240*/  @!P5 IMAD.MOV.U32 R39, RZ, RZ, R37.reuse ;  /* 0x000000ffff27d224 */ /* 0x100fe200078e0025 */
[----:B------:R-:W3:Y:S01]  /*2250*/  @!P4 LDC.64 R6, c[0x0][0x390] ;  /* 0x0000e400ff06cb82 */ /* 0x000ee20000000a00 */
[----:B------:R-:W-:-:S04]  /*2260*/  @!P6 IMAD.WIDE.U32 R42, R197, R14, R36 ;  /* 0x0000000ec52ae225 */ /* 0x000fc800078e0024 */
[----:B------:R-:W-:Y:S02]  /*2270*/  @!P4 IMAD R32, R27, R14, RZ ;  /* 0x0000000e1b20c224 */ /* 0x000fe400078e02ff */
[----:B------:R-:W-:Y:S01]  /*2280*/  @!P4 IMAD.MOV.U32 R40, RZ, RZ, R36 ;  /* 0x000000ffff28c224 */ /* 0x000fe200078e0024 */
[----:B------:R-:W2:Y:S01]  /*2290*/  @!P3 LDC.64 R4, c[0x0][0x390] ;  /* 0x0000e400ff04bb82 */ /* 0x000ea20000000a00 */
[----:B------:R-:W-:Y:S01]  /*22a0*/  @!P4 IMAD.MOV.U32 R41, RZ, RZ, R37 ;  /* 0x000000ffff29c224 */ /* 0x000fe200078e0025 */
[----:B-1----:R-:W-:Y:S01]  /*22b0*/  @!P6 LEA R10, P0, R42, R10, 0x1 ;  /* 0x0000000a2a0ae211 */ /* 0x002fe200078008ff */
[C---:B------:R-:W-:Y:S02]  /*22c0*/  @!P5 IMAD R33, R19.reuse, R15, R34 ;  /* 0x0000000f1321d224 */ /* 0x040fe400078e0222 */
[----:B------:R-:W-:-:S04]  /*22d0*/  @!P5 IMAD.WIDE.U32 R38, R19, R14, R38 ;  /* 0x0000000e1326d225 */ /* 0x000fc800078e0026 */
[-C--:B------:R-:W-:Y:S01]  /*22e0*/  @!P6 IMAD R34, R197, R15.reuse, R43 ;  /* 0x0000000fc522e224 */ /* 0x080fe200078e022b */
[----:B----4-:R-:W-:Y:S01]  /*22f0*/  @!P5 LEA R8, P1, R38, R8, 0x1 ;  /* 0x000000082608d211 */ /* 0x010fe200078208ff */
[C---:B------:R-:W-:Y:S02]  /*2300*/  @!P4 IMAD R32, R20.reuse, R15, R32 ;  /* 0x0000000f1420c224 */ /* 0x040fe400078e0220 */
[-C--:B------:R-:W-:Y:S01]  /*2310*/  @!P4 IMAD.WIDE.U32 R40, R20, R14.reuse, R40 ;  /* 0x0000000e1428c225 */ /* 0x080fe200078e0028 */
[----:B------:R-:W-:Y:S01]  /*2320*/  @!P6 LEA.HI.X R11, R42, R11, R34, 0x1, P0 ;  /* 0x0000000b2a0be211 */ /* 0x000fe200000f0c22 */
[----:B------:R-:W-:Y:S02]  /*2330*/  @P2 BAR.SYNC.DEFER_BLOCKING 0x0 ;  /* 0x0000000000002b1d */ /* 0x000fe40000010000 */
[----:B------:R-:W-:Y:S01]  /*2340*/  @!P3 IMAD R29, R21, R14, RZ ;  /* 0x0000000e151db224 */ /* 0x000fe200078e02ff */
[----:B---3--:R-:W-:Y:S01]  /*2350*/  @!P4 LEA R6, P0, R40, R6, 0x1 ;  /* 0x000000062806c211 */ /* 0x008fe200078008ff */
[----:B------:R-:W-:-:S02]  /*2360*/  @!P5 IMAD.IADD R33, R39, 0x1, R33 ;  /* 0x000000012721d824 */ /* 0x000fc400078e0221 */
[----:B------:R-:W-:Y:S02]  /*2370*/  @!P4 IMAD.IADD R32, R41, 0x1, R32 ;  /* 0x000000012920c824 */ /* 0x000fe400078e0220 */
[----:B------:R-:W-:Y:S01]  /*2380*/  @!P3 IMAD R29, R18, R15, R29 ;  /* 0x0000000f121db224 */ /* 0x000fe200078e021d */
[----:B------:R-:W-:Y:S01]  /*2390*/  @!P5 LEA.HI.X R9, R38, R9, R33, 0x1, P1 ;  /* 0x000000092609d211 */ /* 0x000fe200008f0c21 */
[----:B------:R-:W-:Y:S01]  /*23a0*/  @!P3 IMAD.WIDE.U32 R36, R18, R14, R36 ;  /* 0x0000000e1224b225 */ /* 0x000fe200078e0024 */
[----:B------:R-:W-:Y:S02]  /*23b0*/  ISETP.GE.AND P1, PT, R203, R28, PT ;  /* 0x0000001ccb00720c */ /* 0x000fe40003f26270 */
[----:B------:R-:W-:Y:S01]  /*23c0*/  @!P4 LEA.HI.X R7, R40, R7, R32, 0x1, P0 ;  /* 0x000000072807c211 */ /* 0x000fe200000f0c20 */
[----:B------:R-:W-:Y:S01]  /*23d0*/  IMAD.WIDE.U32 R14, R12, UR17, R30 ;  /* 0x000000110c0e7c25 */ /* 0x000fe2000f8e001e */
[----:B--2---:R-:W-:-:S03]  /*23e0*/  @!P3 LEA R30, P0, R36, R4, 0x1 ;  /* 0x00000004241eb211 */ /* 0x004fc600078008ff */
[----:B------:R-:W-:Y:S02]  /*23f0*/  @!P3 IMAD.IADD R29, R37, 0x1, R29 ;  /* 0x00000001251db824 */ /* 0x000fe400078e021d */
[----:B------:R-:W-:Y:S02]  /*2400*/  IMAD R4, R12, UR16, RZ ;  /* 0x000000100c047c24 */ /* 0x000fe4000f8e02ff */
[----:B------:R-:W-:Y:S01]  /*2410*/  IMAD R22, R22, UR4, RZ ;  /* 0x0000000416167c24 */ /* 0x000fe2000f8e02ff */
[----:B------:R-:W-:Y:S01]  /*2420*/  @!P3 LEA.HI.X R31, R36, R5, R29, 0x1, P0 ;  /* 0x00000005241fb211 */ /* 0x000fe200000f0c1d */
[----:B------:R-:W-:Y:S01]  /*2430*/  IMAD R5, R13, UR17, R4 ;  /* 0x000000110d057c24 */ /* 0x000fe2000f8e0204 */
[----:B------:R-:W-:Y:S01]  /*2440*/  IADD3 R14, P0, PT, R26, R14, RZ ;  /* 0x0000000e1a0e7210 */ /* 0x000fe20007f1e0ff */
[----:B------:R-:W-:Y:S01]  /*2450*/  @!PT LDS RZ, [RZ] ;  /* 0x00000000fffff984 */ /* 0x000fe20000000800 */
[----:B------:R-:W-:Y:S01]  /*2460*/  @!PT LDS RZ, [RZ] ;  /* 0x00000000fffff984 */ /* 0x000fe20000000800 */
[----:B------:R-:W-:Y:S01]  /*2470*/  @!PT LDS RZ, [RZ] ;  /* 0x00000000fffff984 */ /* 0x000fe20000000800 */
[----:B------:R1:W-:Y:S01]  /*2480*/  @!P6 LDGSTS.E.BYPASS.LTC128B.128 [R204+0xa000], desc[UR14][R10.64] ;  /* 0x0a0000000accefae */ /* 0x0003e2000b981a0e */
[----:B------:R-:W-:Y:S01]  /*2490*/  LOP3.LUT R4, R232, 0x80000001, RZ, 0xc0, !PT ;  /* 0x80000001e8047812 */ /* 0x000fe200078ec0ff */
[----:B------:R-:W-:Y:S01]  /*24a0*/  @!P4 IMAD R27, R27, R12, RZ ;  /* 0x0000000c1b1bc224 */ /* 0x000fe200078e02ff */
[----:B------:R-:W-:Y:S01]  /*24b0*/  IADD3.X R15, PT, PT, R24, R15, R5, P0, !PT ;  /* 0x0000000f180f7210 */ /* 0x000fe200007fe405 */
[----:B------:R2:W-:Y:S01]  /*24c0*/  @P6 STS.128 [R204+0xa000], RZ ;  /* 0x00a000ffcc006388 */ /* 0x0005e20000000c00 */
[----:B------:R-:W-:Y:S01]  /*24d0*/  @!P1 LEA R32, P0, R213, R218, 0x1 ;  /* 0x000000dad5209211 */ /* 0x000fe200078008ff */
[----:B------:R-:W-:-:S02]  /*24e0*/  VIADD R5, R195, 0x8 ;  /* 0x00000008c3057836 */ /* 0x000fc40000000000 */
[----:B------:R2:W-:Y:S01]  /*24f0*/  @P5 STS.128 [R204+0xb000], RZ ;  /* 0x00b000ffcc005388 */ /* 0x0005e20000000c00 */
[----:B------:R-:W-:Y:S01]  /*2500*/  @!P1 LEA.HI.X R33, R213, R219, R212, 0x1, P0 ;  /* 0x000000dbd5219211 */ /* 0x000fe200000f0cd4 */
[----:B------:R-:W-:Y:S01]  /*2510*/  IMAD.WIDE.U32 R14, R23, UR4, R14 ;  /* 0x00000004170e7c25 */ /* 0x000fe2000f8e000e */
[----:B------:R-:W-:Y:S01]  /*2520*/  ISETP.NE.AND P0, PT, R4, 0x1, PT ;  /* 0x000000010400780c */ /* 0x000fe20003f05270 */
[----:B------:R-:W-:Y:S01]  /*2530*/  @!PT LDS RZ, [RZ] ;  /* 0x00000000fffff984 */ /* 0x000fe20000000800 */
[----:B------:R-:W-:Y:S01]  /*2540*/  @!PT LDS RZ, [RZ] ;  /* 0x00000000fffff984 */ /* 0x000fe20000000800 */
[----:B------:R-:W-:Y:S01]  /*2550*/  @!PT LDS RZ, [RZ] ;  /* 0x00000000fffff984 */ /* 0x000fe20000000800 */
[----:B------:R3:W-:Y:S01]  /*2560*/  @!P5 LDGSTS.E.BYPASS.LTC128B.128 [R204+0xb000], desc[UR14][R8.64] ;  /* 0x0b00000008ccdfae */ /* 0x0007e2000b981a0e */
[-C--:B------:R-:W-:Y:S01]  /*2570*/  ISETP.GE.AND P2, PT, R5, R28.reuse, PT ;  /* 0x0000001c0500720c */ /* 0x080fe20003f46270 */
[----:B------:R-:W-:Y:S01]  /*2580*/  IMAD R4, R23, UR5, R22 ;  /* 0x0000000517047c24 */ /* 0x000fe2000f8e0216 */
[----:B------:R-:W-:Y:S01]  /*2590*/  SEL R173, RZ, 0x2000, P0 ;  /* 0x00002000ffad7807 */ /* 0x000fe20000000000 */
[----:B------:R2:W-:Y:S01]  /*25a0*/  @P4 STS.128 [R204+0xc000], RZ ;  /* 0x00c000ffcc004388 */ /* 0x0005e20000000c00 */
[----:B------:R-:W-:Y:S01]  /*25b0*/  ISETP.GE.AND P0, PT, R197, R28, PT ;  /* 0x0000001cc500720c */ /* 0x000fe20003f06270 */
[----:B------:R-:W-:Y:S01]  /*25c0*/  IMAD.IADD R23, R15, 0x1, R4 ;  /* 0x000000010f177824 */ /* 0x000fe200078e0204 */
[----:B------:R-:W4:Y:S01]  /*25d0*/  LDCU UR5, c[0x0][0x3b0] ;  /* 0x00007600ff0577ac */ /* 0x000f220008000800 */
[----:B------:R-:W-:Y:S01]  /*25e0*/  @!PT LDS RZ, [RZ] ;  /* 0x00000000fffff984 */ /* 0x000fe20000000800 */
[----:B------:R-:W-:Y:S01]  /*25f0*/  @!PT LDS RZ, [RZ] ;  /* 0x00000000fffff984 */ /* 0x000fe20000000800 */
[----:B------:R-:W-:Y:S01]  /*2600*/  @!PT LDS RZ, [RZ] ;  /* 0x00000000fffff984 */ /* 0x000fe20000000800 */
[----:B------:R4:W-:Y:S01]  /*2610*/  @!P4 LDGSTS.E.BYPASS.LTC128B.128 [R204+0xc000], desc[UR14][R6.64] ;  /* 0x0c00000006cccfae */ /* 0x0009e2000b981a0e */
[----:B------:R-:W-:Y:S01]  /*2620*/  IMAD.IADD R233, R204, 0x1, R173 ;  /* 0x00000001cce97824 */ /* 0x000fe200078e02ad */
[----:B------:R-:W2:Y:S01]  /*2630*/  @!P3 LDC.64 R4, c[0x0][0x388] ;  /* 0x0000e200ff04bb82 */ /* 0x000ea20000000a00 */
[-C--:B------:R-:W-:Y:S01]  /*2640*/  @!P5 IMAD R22, R25, R12.reuse, RZ ;  /* 0x0000000c1916d224 */ /* 0x080fe200078e02ff */
[----:B------:R2:W-:Y:S01]  /*2650*/  @P3 STS.128 [R204+0xd000], RZ ;  /* 0x00d000ffcc003388 */ /* 0x0005e20000000c00 */
[----:B------:R-:W-:Y:S01]  /*2660*/  @!P6 IMAD.MOV.U32 R36, RZ, RZ, R14 ;  /* 0x000000ffff24e224 */ /* 0x000fe200078e000e */
[----:B------:R-:W2:Y:S01]  /*2670*/  LDCU UR4, c[0x0][0x590] ;  /* 0x0000b200ff0477ac */ /* 0x000ea20008000800 */
[----:B------:R-:W-:Y:S01]  /*2680*/  @!P6 IMAD.MOV.U32 R37, RZ, RZ, R23 ;  /* 0x000000ffff25e224 */ /* 0x000fe200078e0017 */
[----:B------:R-:W-:Y:S01]  /*2690*/  @!PT LDS RZ, [RZ] ;  /* 0x00000000fffff984 */ /* 0x000fe20000000800 */
[----:B------:R-:W-:Y:S01]  /*26a0*/  @!PT LDS RZ, [RZ] ;  /* 0x00000000fffff984 */ /* 0x000fe20000000800 */
[----:B------:R-:W-:Y:S01]  /*26b0*/  @!PT LDS RZ, [RZ] ;  /* 0x00000000fffff984 */ /* 0x000fe20000000800 */
[----:B------:R4:W-:Y:S01]  /*26c0*/  @!P3 LDGSTS.E.BYPASS.LTC128B.128 [R204+0xd000], desc[UR14][R30.64] ;  /* 0x0d0000001eccbfae */ /* 0x0009e2000b981a0e */
[-C--:B------:R-:W-:Y:S01]  /*26d0*/  @!P5 IMAD R15, R19, R13.reuse, R22 ;  /* 0x0000000d130fd224 */ /* 0x080fe200078e0216 */
[----:B-1----:R-:W1:Y:S01]  /*26e0*/  @!P6 LDC.64 R10, c[0x0][0x388] ;  /* 0x0000e200ff0aeb82 */ /* 0x002e620000000a00 */
[-C--:B------:R-:W-:Y:S01]  /*26f0*/  @!P6 IMAD.WIDE.U32 R36, R197, R12.reuse, R36 ;  /* 0x0000000cc524e225 */ /* 0x080fe200078e0024 */
[----:B------:R-:W0:Y:S03]  /*2700*/  LDGDEPBAR ;  /* 0x00000000000079af */ /* 0x000e260000000000 */
[----:B------:R-:W-:Y:S01]  /*2710*/  @!P5 IMAD.MOV.U32 R22, RZ, RZ, R14 ;  /* 0x000000ffff16d224 */ /* 0x000fe200078e000e */
[----:B------:R-:W-:Y:S01]  /*2720*/  @!P0 LDGSTS.E.BYPASS.LTC128B.128 [R204+0x4000], desc[UR14][R218.64] ;  /* 0x04000000dacc8fae */ /* 0x000fe2000b981a0e */
[----:B------:R-:W-:Y:S01]  /*2730*/  @!P4 IMAD R27, R20, R13, R27 ;  /* 0x0000000d141bc224 */ /* 0x000fe200078e021b */
[----:B---3--:R-:W3:Y:S02]  /*2740*/  @!P5 LDC.64 R8, c[0x0][0x388] ;  /* 0x0000e200ff08db82 */ /* 0x008ee40000000a00 */
[----:B------:R1:W-:Y:S01]  /*2750*/  @P0 STS.128 [R204+0x4000], RZ ;  /* 0x004000ffcc000388 */ /* 0x0003e20000000c00 */
[----:B------:R-:W-:-:S03]  /*2760*/  @!P3 IMAD R21, R21, R12, RZ ;  /* 0x0000000c1515b224 */ /* 0x000fc600078e02ff */
[----:B------:R1:W-:Y:S01]  /*2770*/  @P1 STS.128 [R204+0x5000], RZ ;  /* 0x005000ffcc001388 */ /* 0x0003e20000000c00 */
[----:B------:R-:W-:Y:S01]  /*2780*/  @!P3 IMAD R21, R18, R13, R21 ;  /* 0x0000000d1215b224 */ /* 0x000fe200078e0215 */
[----:B----4-:R-:W4:Y:S02]  /*2790*/  @!P4 LDC.64 R6, c[0x0][0x388] ;  /* 0x0000e200ff06cb82 */ /* 0x010f240000000a00 */
[----:B------:R-:W-:Y:S01]  /*27a0*/  @!PT LDS RZ, [RZ] ;  /* 0x00000000fffff984 */ /* 0x000fe20000000800 */
[----:B------:R-:W-:Y:S01]  /*27b0*/  @!PT LDS RZ, [RZ] ;  /* 0x00000000fffff984 */ /* 0x000fe20000000800 */
[----:B------:R-:W-:Y:S01]  /*27c0*/  @!PT LDS RZ, [RZ] ;  /* 0x00000000fffff984 */ /* 0x000fe20000000800 */
[----:B------:R2:W-:Y:S04]  /*27d0*/  @!P1 LDGSTS.E.BYPASS.LTC128B.128 [R204+0x5000], desc[UR14][R32.64] ;  /* 0x0500000020cc9fae */ /* 0x0005e8000b981a0e */
[----:B------:R-:W-:Y:S01]  /*27e0*/  @!P0 LDGSTS.E.BYPASS.LTC128B.128 [R233], desc[UR14][R216.64] ;  /* 0x00000000d8e98fae */ /* 0x000fe2000b981a0e */
[----:B------:R-:W-:-:S03]  /*27f0*/  @!P5 IMAD.WIDE.U32 R30, R19, R12, R22 ;  /* 0x0000000c131ed225 */ /* 0x000fc600078e0016 */
[----:B------:R3:W-:Y:S01]  /*2800*/  @P0 STS.128 [R233], RZ ;  /* 0x000000ffe9000388 */ /* 0x0007e20000000c00 */
[----:B------:R-:W-:Y:S01]  /*2810*/  @!P1 LEA R24, P0, R211, R216, 0x1 ;  /* 0x000000d8d3189211 */ /* 0x000fe200078008ff */
[----:B------:R-:W-:Y:S02]  /*2820*/  @!P5 IMAD.IADD R15, R31, 0x1, R15 ;  /* 0x000000011f0fd824 */ /* 0x000fe400078e020f */
[----:B------:R3:W-:Y:S01]  /*2830*/  @P1 STS.128 [R233+0x1000], RZ ;  /* 0x001000ffe9001388 */ /* 0x0007e20000000c00 */
[----:B------:R-:W-:Y:S01]  /*2840*/  @!P1 LEA.HI.X R25, R211, R217, R210, 0x1, P0 ;  /* 0x000000d9d3199211 */ /* 0x000fe200000f0cd2 */
[----:B------:R-:W-:Y:S01]  /*2850*/  @!P3 IMAD.MOV.U32 R22, RZ, RZ, R14 ;  /* 0x000000ffff16b224 */ /* 0x000fe200078e000e */
[----:B-1----:R-:W-:-:S03]  /*2860*/  @!P6 LEA R34, P0, R36, R10, 0x1 ;  /* 0x0000000a2422e211 */ /* 0x002fc600078008ff */
[----:B------:R-:W-:Y:S01]  /*2870*/  @!PT LDS RZ, [RZ] ;  /* 0x00000000fffff984 */ /* 0x000fe20000000800 */
[----:B------:R-:W-:Y:S01]  /*2880*/  @!PT LDS RZ, [RZ] ;  /* 0x00000000fffff984 */ /* 0x000fe20000000800 */
[----:B------:R-:W-:Y:S01]  /*2890*/  @!PT LDS RZ, [RZ] ;  /* 0x00000000fffff984 */ /* 0x000fe20000000800 */
[----:B------:R-:W-:Y:S01]  /*28a0*/  @!P1 LDGSTS.E.BYPASS.LTC128B.128 [R233+0x1000], desc[UR14][R24.64] ;  /* 0x0100000018e99fae */ /* 0x000fe2000b981a0e */
[----:B--2---:R-:W-:Y:S02]  /*28b0*/  @!P4 IMAD.MOV.U32 R32, RZ, RZ, R14 ;  /* 0x000000ffff20c224 */ /* 0x004fe400078e000e */
[--C-:B------:R-:W-:Y:S02]  /*28c0*/  @!P4 IMAD.MOV.U32 R33, RZ, RZ, R23.reuse ;  /* 0x000000ffff21c224 */ /* 0x100fe400078e0017 */
[----:B------:R-:W-:-:S04]  /*28d0*/  @!P3 IMAD.WIDE.U32 R22, R18, R12, R22 ;  /* 0x0000000c1216b225 */ /* 0x000fc800078e0016 */
[----:B------:R-:W-:-:S04]  /*28e0*/  @!P4 IMAD.WIDE.U32 R32, R20, R12, R32 ;  /* 0x0000000c1420c225 */ /* 0x000fc800078e0020 */
[----:B------:R-:W-:Y:S02]  /*28f0*/  @!P6 IMAD R20, R197, R13, R37 ;  /* 0x0000000dc514e224 */ /* 0x000fe400078e0225 */
[----:B------:R-:W-:Y:S02]  /*2900*/  @!P4 IMAD.IADD R27, R33, 0x1, R27 ;  /* 0x00000001211bc824 */ /* 0x000fe400078e021b */
[----:B------:R-:W-:Y:S01]  /*2910*/  @!P3 IMAD.IADD R10, R23, 0x1, R21 ;  /* 0x00000001170ab824 */ /* 0x000fe200078e0215 */
[----:B------:R-:W-:Y:S02]  /*2920*/  @!P6 LEA.HI.X R35, R36, R11, R20, 0x1, P0 ;  /* 0x0000000b2423e211 */ /* 0x000fe400000f0c14 */
[C---:B---3--:R-:W-:Y:S02]  /*2930*/  @!P5 LEA R8, P0, R30.reuse, R8, 0x1 ;  /* 0x000000081e08d211 */ /* 0x048fe400078008ff */
[----:B------:R-:W-:Y:S01]  /*2940*/  LOP3.LUT R11, R195, 0x20, RZ, 0xfc, !PT ;  /* 0x00000020c30b7812 */ /* 0x000fe200078efcff */
[----:B------:R-:W-:Y:S01]  /*2950*/  @!P6 LDGSTS.E.BYPASS.LTC128B.128 [R204+0x6000], desc[UR14][R34.64] ;  /* 0x0600000022ccefae */ /* 0x000fe2000b981a0e */
[----:B------:R-:W-:-:S02]  /*2960*/  @!P5 LEA.HI.X R9, R30, R9, R15, 0x1, P0 ;  /* 0x000000091e09d211 */ /* 0x000fc400000f0c0f */
[C---:B----4-:R-:W-:Y:S01]  /*2970*/  @!P4 LEA R6, P0, R32.reuse, R6, 0x1 ;  /* 0x000000062006c211 */ /* 0x050fe200078008ff */
[----:B------:R1:W-:Y:S01]  /*2980*/  @P6 STS.128 [R204+0x6000], RZ ;  /* 0x006000ffcc006388 */ /* 0x0003e20000000c00 */
[----:B------:R-:W-:Y:S01]  /*2990*/  ISETP.GE.AND P1, PT, R11, R28, PT ;  /* 0x0000001c0b00720c */ /* 0x000fe20003f26270 */
[----:B------:R-:W-:Y:S01]  /*29a0*/  VIADD R11, R195, 0x28 ;  /* 0x00000028c30b7836 */ /* 0x000fe20000000000 */
[----:B------:R-:W-:Y:S01]  /*29b0*/  @!P4 LEA.HI.X R7, R32, R7, R27, 0x1, P0 ;  /* 0x000000072007c211 */ /* 0x000fe200000f0c1b */
[----:B------:R1:W-:Y:S01]  /*29c0*/  @P5 STS.128 [R204+0x7000], RZ ;  /* 0x007000ffcc005388 */ /* 0x0003e20000000c00 */
[----:B------:R-:W-:-:S03]  /*29d0*/  @!P3 LEA R4, P0, R22, R4, 0x1 ;  /* 0x000000041604b211 */ /* 0x000fc600078008ff */
[----:B------:R-:W-:Y:S01]  /*29e0*/  @!PT LDS RZ, [RZ] ;  /* 0x00000000fffff984 */ /* 0x000fe20000000800 */
[----:B------:R-:W-:Y:S01]  /*29f0*/  @!PT LDS RZ, [RZ] ;  /* 0x00000000fffff984 */ /* 0x000fe20000000800 */
[----:B------:R-:W-:Y:S01]  /*2a00*/  @!PT LDS RZ, [RZ] ;  /* 0x00000000fffff984 */ /* 0x000fe20000000800 */
[----:B------:R-:W-:Y:S01]  /*2a10*/  @!P5 LDGSTS.E.BYPASS.LTC128B.128 [R204+0x7000], desc[UR14][R8.64] ;  /* 0x0700000008ccdfae */ /* 0x000fe2000b981a0e */
[----:B------:R-:W-:Y:S02]  /*2a20*/  @!P3 LEA.HI.X R5, R22, R5, R10, 0x1, P0 ;  /* 0x000000051605b211 */ /* 0x000fe400000f0c0a */
[-C--:B------:R-:W-:Y:S01]  /*2a30*/  ISETP.GE.AND P5, PT, R11, R28.reuse, PT ;  /* 0x0000001c0b00720c */ /* 0x080fe20003fa6270 */
[----:B------:R1:W-:Y:S01]  /*2a40*/  @P4 STS.128 [R204+0x8000], RZ ;  /* 0x008000ffcc004388 */ /* 0x0003e20000000c00 */
[C---:B------:R-:W-:Y:S01]  /*2a50*/  ISETP.GE.AND P0, PT, R195.reuse, R28, PT ;  /* 0x0000001cc300720c */ /* 0x040fe20003f06270 */
[----:B------:R-:W-:Y:S02]  /*2a60*/  IMAD.WIDE.U32 R10, R195, 0x4, R242 ;  /* 0x00000004c30a7825 */ /* 0x000fe400078e00f2 */
[----:B------:R-:W-:Y:S01]  /*2a70*/  @!PT LDS RZ, [RZ] ;  /* 0x00000000fffff984 */ /* 0x000fe20000000800 */
[----:B------:R-:W-:Y:S01]  /*2a80*/  @!PT LDS RZ, [RZ] ;  /* 0x00000000fffff984 */ /* 0x000fe20000000800 */
[----:B------:R-:W-:Y:S01]  /*2a90*/  @!PT LDS RZ, [RZ] ;  /* 0x00000000fffff984 */ /* 0x000fe20000000800 */
[----:B------:R-:W-:Y:S04]  /*2aa0*/  @!P4 LDGSTS.E.BYPASS.LTC128B.128 [R204+0x8000], desc[UR14][R6.64] ;  /* 0x0800000006cccfae */ /* 0x000fe8000b981a0e */
[----:B------:R1:W-:Y:S04]  /*2ab0*/  @P3 STS.128 [R204+0x9000], RZ ;  /* 0x009000ffcc003388 */ /* 0x0003e80000000c00 */
[----:B------:R-:W-:Y:S01]  /*2ac0*/  @!PT LDS RZ, [RZ] ;  /* 0x00000000fffff984 */ /* 0x000fe20000000800 */
[----:B------:R-:W-:Y:S01]  /*2ad0*/  @!PT LDS RZ, [RZ] ;  /* 0x00000000fffff984 */ /* 0x000fe20000000800 */
[----:B------:R-:W-:Y:S01]  /*2ae0*/  @!PT LDS RZ, [RZ] ;  /* 0x00000000fffff984 */ /* 0x000fe20000000800 */
[----:B------:R2:W-:Y:S04]  /*2af0*/  @!P3 LDGSTS.E.BYPASS.LTC128B.128 [R204+0x9000], desc[UR14][R4.64] ;  /* 0x0900000004ccbfae */ /* 0x0005e8000b981a0e */
[----:B------:R-:W0:Y:S04]  /*2b00*/  LDGDEPBAR ;  /* 0x00000000000079af */ /* 0x000e280000000000 */
[----:B------:R1:W5:Y:S04]  /*2b10*/  @!P0 LDG.E R231, desc[UR14][R10.64] ;  /* 0x0000000e0ae78981 */ /* 0x000368000c1e1900 */
[----:B------:R1:W5:Y:S04]  /*2b20*/  @!P2 LDG.E R230, desc[UR14][R10.64+0x20] ;  /* 0x0000200e0ae6a981 */ /* 0x000368000c1e1900 */
[----:B------:R1:W5:Y:S04]  /*2b30*/  @!P1 LDG.E R229, desc[UR14][R10.64+0x80] ;  /* 0x0000800e0ae59981 */ /* 0x000368000c1e1900 */
[----:B------:R1:W5:Y:S01]  /*2b40*/  @!P5 LDG.E R228, desc[UR14][R10.64+0xa0] ;  /* 0x0000a00e0ae4d981 */ /* 0x000362000c1e1900 */
[----:B------:R-:W-:Y:S01]  /*2b50*/  SHF.R.U32.HI R207, RZ, 0x1, R16 ;  /* 0x00000001ffcf7819 */ /* 0x000fe20000011610 */
[----:B------:R-:W-:Y:S01]  /*2b60*/  IMAD.IADD R174, R190, 0x1, R173 ;  /* 0x00000001beae7824 */ /* 0x000fe200078e02ad */
[----:B------:R-:W-:Y:S01]  /*2b70*/  ISETP.LE.AND P1, PT, R234, UR8, PT ;  /* 0x00000008ea007c0c */ /* 0x000fe2000bf23270 */
[----:B------:R-:W-:Y:S01]  /*2b80*/  IMAD.SHL.U32 R220, R17, 0x8, RZ ;  /* 0x0000000811dc7824 */ /* 0x000fe200078e00ff */
[----:B------:R-:W-:-:S02]  /*2b90*/  CS2R R94, SRZ ;  /* 0x00000000005e7805 */ /* 0x000fc4000001ff00 */
[----:B------:R-:W-:Y:S01]  /*2ba0*/  CS2R R92, SRZ ;  /* 0x00000000005c7805 */ /* 0x000fe2000001ff00 */
[----:B--2---:R-:W-:Y:S01]  /*2bb0*/  IMAD.SHL.U32 R4, R16, 0x2, RZ ;  /* 0x0000000210047824 */ /* 0x004fe200078e00ff */
[----:B------:R-:W-:-:S04]  /*2bc0*/  DEPBAR.LE SB0, 0x1 ;  /* 0x000080400000791a */ /* 0x000fc80000000000 */
[----:B------:R-:W-:Y:S01]  /*2bd0*/  BAR.SYNC.DEFER_BLOCKING 0x0 ;  /* 0x0000000000007b1d */ /* 0x000fe20000010000 */
[----:B------:R-:W-:Y:S02]  /*2be0*/  LOP3.LUT R4, R4, 0x6, RZ, 0xc0, !PT ;  /* 0x0000000604047812 */ /* 0x000fe400078ec0ff */
[----:B------:R-:W-:Y:S02]  /*2bf0*/  CS2R R98, SRZ ;  /* 0x0000000000627805 */ /* 0x000fe4000001ff00 */
[----:B------:R-:W-:Y:S02]  /*2c00*/  CS2R R96, SRZ ;  /* 0x0000000000607805 */ /* 0x000fe4000001ff00 */
[----:B------:R-:W-:Y:S02]  /*2c10*/  CS2R R90, SRZ ;  /* 0x00000000005a7805 */ /* 0x000fe4000001ff00 */
[----:B------:R-:W-:Y:S02]  /*2c20*/  LOP3.LUT R207, R4, 0x1e0, R207, 0xf8, !PT ;  /* 0x000001e004cf7812 */ /* 0x000fe400078ef8cf */
[----:B------:R-:W-:-:S02]  /*2c30*/  CS2R R88, SRZ ;  /* 0x0000000000587805 */ /* 0x000fc4000001ff00 */
[----:B------:R-:W-:Y:S02]  /*2c40*/  CS2R R86, SRZ ;  /* 0x0000000000567805 */ /* 0x000fe4000001ff00 */
[----:B------:R-:W-:Y:S02]  /*2c50*/  CS2R R84, SRZ ;  /* 0x0000000000547805 */ /* 0x000fe4000001ff00 */
[----:B------:R-:W-:Y:S01]  /*2c60*/  CS2R R78, SRZ ;  /* 0x00000000004e7805 */ /* 0x000fe2000001ff00 */
[----:B------:R-:W-:Y:S01]  /*2c70*/  VIADD R207, R207, UR17 ;  /* 0x00000011cfcf7c36 */ /* 0x000fe20008000000 */
[----:B------:R-:W-:Y:S02]  /*2c80*/  CS2R R76, SRZ ;  /* 0x00000000004c7805 */ /* 0x000fe4000001ff00 */
[----:B------:R-:W-:Y:S02]  /*2c90*/  CS2R R82, SRZ ;  /* 0x0000000000527805 */ /* 0x000fe4000001ff00 */
[----:B------:R-:W-:-:S02]  /*2ca0*/  CS2R R80, SRZ ;  /* 0x0000000000507805 */ /* 0x000fc4000001ff00 */
[----:B------:R-:W-:Y:S02]  /*2cb0*/  CS2R R74, SRZ ;  /* 0x00000000004a7805 */ /* 0x000fe4000001ff00 */
[----:B------:R-:W-:Y:S02]  /*2cc0*/  CS2R R72, SRZ ;  /* 0x0000000000487805 */ /* 0x000fe4000001ff00 */
[----:B------:R-:W-:Y:S02]  /*2cd0*/  CS2R R70, SRZ ;  /* 0x0000000000467805 */ /* 0x000fe4000001ff00 */
[----:B------:R-:W-:Y:S02]  /*2ce0*/  CS2R R68, SRZ ;  /* 0x0000000000447805 */ /* 0x000fe4000001ff00 */
[----:B------:R-:W-:Y:S02]  /*2cf0*/  CS2R R62, SRZ ;  /* 0x00000000003e7805 */ /* 0x000fe4000001ff00 */
[----:B------:R-:W-:-:S02]  /*2d00*/  CS2R R60, SRZ ;  /* 0x00000000003c7805 */ /* 0x000fc4000001ff00 */
[----:B------:R-:W-:Y:S02]  /*2d10*/  CS2R R66, SRZ ;  /* 0x0000000000427805 */ /* 0x000fe4000001ff00 */
[----:B------:R-:W-:Y:S02]  /*2d20*/  CS2R R64, SRZ ;  /* 0x0000000000407805 */ /* 0x000fe4000001ff00 */
[----:B------:R-:W-:Y:S02]  /*2d30*/  CS2R R58, SRZ ;  /* 0x00000000003a7805 */ /* 0x000fe4000001ff00 */
[----:B------:R-:W-:Y:S01]  /*2d40*/  CS2R R56, SRZ ;  /* 0x0000000000387805 */ /* 0x000fe2000001ff00 */
[----:B------:R1:W2:Y:S01]  /*2d50*/  LDSM.16.M88.4 R140, [R184] ;  /* 0x00000000b88c783b */ /* 0x0002a20000000200 */
[----:B------:R-:W-:Y:S02]  /*2d60*/  CS2R R54, SRZ ;  /* 0x0000000000367805 */ /* 0x000fe4000001ff00 */
[----:B------:R-:W-:-:S02]  /*2d70*/  CS2R R52, SRZ ;  /* 0x0000000000347805 */ /* 0x000fc4000001ff00 */
[----:B------:R-:W-:Y:S01]  /*2d80*/  CS2R R46, SRZ ;  /* 0x00000000002e7805 */ /* 0x000fe2000001ff00 */
[----:B------:R1:W3:Y:S01]  /*2d90*/  LDSM.16.M88.4 R144, [R184+0x800] ;  /* 0x00080000b890783b */ /* 0x0002e20000000200 */
[----:B------:R-:W-:Y:S02]  /*2da0*/  CS2R R44, SRZ ;  /* 0x00000000002c7805 */ /* 0x000fe4000001ff00 */
[----:B------:R-:W-:Y:S02]  /*2db0*/  CS2R R50, SRZ ;  /* 0x0000000000327805 */ /* 0x000fe4000001ff00 */
[----:B------:R-:W-:Y:S01]  /*2dc0*/  CS2R R48, SRZ ;  /* 0x0000000000307805 */ /* 0x000fe2000001ff00 */
[----:B------:R1:W4:Y:S01]  /*2dd0*/  LDSM.16.M88.4 R148, [R182] ;  /* 0x00000000b694783b */ /* 0x0003220000000200 */
[----:B------:R-:W-:Y:S02]  /*2de0*/  CS2R R42, SRZ ;  /* 0x00000000002a7805 */ /* 0x000fe4000001ff00 */
[----:B------:R-:W-:-:S02]  /*2df0*/  CS2R R40, SRZ ;  /* 0x0000000000287805 */ /* 0x000fc4000001ff00 */
[----:B------:R-:W-:Y:S01]  /*2e00*/  CS2R R38, SRZ ;  /* 0x0000000000267805 */ /* 0x000fe2000001ff00 */
[----:B------:R1:W1:Y:S01]  /*2e10*/  LDSM.16.M88.4 R152, [R182+0x800] ;  /* 0x00080000b698783b */ /* 0x0002620000000200 */
[----:B------:R-:W-:Y:S01]  /*2e20*/  CS2R R36, SRZ ;  /* 0x0000000000247805 */ /* 0x000fe2000001ff00 */
[----:B------:R-:W-:Y:S01]  /*2e30*/  IMAD.IADD R173, R188, 0x1, R173 ;  /* 0x00000001bcad7824 */ /* 0x000fe200078e02ad */
[----:B------:R-:W-:Y:S01]  /*2e40*/  USHF.L.U32 UR5, UR5, 0x6, URZ ;  /* 0x0000000605057899 */ /* 0x000fe200080006ff */
[----:B------:R1:W1:Y:S01]  /*2e50*/  LDSM.16.M88.4 R156, [R180] ;  /* 0x00000000b49c783b */ /* 0x0002620000000200 */
[C---:B------:R-:W-:Y:S01]  /*2e60*/  @P1 VIADD R227, R207.reuse, 0x19 ;  /* 0x00000019cfe31836 */ /* 0x040fe20000000000 */
[----:B------:R-:W-:Y:S01]  /*2e70*/  USHF.L.U32 UR4, UR4, 0x6, URZ ;  /* 0x0000000604047899 */ /* 0x000fe200080006ff */
[C---:B------:R-:W-:Y:S01]  /*2e80*/  @P1 VIADD R226, R207.reuse, 0x18 ;  /* 0x00000018cfe21836 */ /* 0x040fe20000000000 */
[----:B------:R1:W1:Y:S01]  /*2e90*/  LDSM.16.M88.4 R160, [R180+0x800] ;  /* 0x00080000b4a0783b */ /* 0x0002620000000200 */
[----:B------:R-:W-:-:S02]  /*2ea0*/  @P1 VIADD R225, R207, 0x11 ;  /* 0x00000011cfe11836 */ /* 0x000fc40000000000 */
[C---:B------:R-:W-:Y:S01]  /*2eb0*/  @P1 VIADD R224, R207.reuse, 0x10 ;  /* 0x00000010cfe01836 */ /* 0x040fe20000000000 */
[----:B------:R1:W1:Y:S01]  /*2ec0*/  LDSM.16.M88.4 R164, [R179] ;  /* 0x00000000b3a4783b */ /* 0x0002620000000200 */
[C---:B------:R-:W-:Y:S02]  /*2ed0*/  @P1 VIADD R223, R207.reuse, 0x9 ;  /* 0x00000009cfdf1836 */ /* 0x040fe40000000000 */
[C---:B------:R-:W-:Y:S01]  /*2ee0*/  @P1 VIADD R222, R207.reuse, 0x8 ;  /* 0x00000008cfde1836 */ /* 0x040fe20000000000 */
[----:B------:R1:W1:Y:S01]  /*2ef0*/  LDSM.16.M88.4 R168, [R179+0x800] ;  /* 0x00080000b3a8783b */ /* 0x0002620000000200 */
[----:B------:R-:W-:-:S07]  /*2f00*/  @P1 VIADD R221, R207, 0x1 ;  /* 0x00000001cfdd1836 */ /* 0x000fce0000000000 */
.L_x_30:
[----:B------:R-:W0:Y:S01]  /*2f10*/  LDGDEPBAR ;  /* 0x00000000000079af */ /* 0x000e220000000000 */
[--C-:B------:R-:W-:Y:S02]  /*2f20*/  IMAD.IADD R136, R183, 0x1, R174.reuse ;  /* 0x00000001b7887824 */ /* 0x100fe400078e02ae */
[----:B-----5:R-:W-:Y:S01]  /*2f30*/  FMUL.FTZ R239, R231, 1.4426950216293334961 ;  /* 0x3fb8aa3be7ef7820 */ /* 0x020fe20000410000 */
[----:B------:R-:W-:Y:S02]  /*2f40*/  IMAD.IADD R192, R181, 0x1, R174 ;  /* 0x00000001b5c07824 */ /* 0x000fe400078e02ae */
[----:B------:R-:W-:Y:S01]  /*2f50*/  FMUL.FTZ R246, R229, 1.4426950216293334961 ;  /* 0x3fb8aa3be5f67820 */ /* 0x000fe20000410000 */
[----:B------:R-:W-:Y:S01]  /*2f60*/  FMUL.FTZ R244, R230, 1.4426950216293334961 ;  /* 0x3fb8aa3be6f47820 */ /* 0x000fe20000410000 */
[----:B------:R-:W-:Y:S01]  /*2f70*/  FMUL.FTZ R248, R228, 1.4426950216293334961 ;  /* 0x3fb8aa3be4f87820 */ /* 0x000fe20000410000 */
[----:B------:R-:W-:Y:S01]  /*2f80*/  IMAD.IADD R185, R183, 0x1, R192 ;  /* 0x00000001b7b97824 */ /* 0x000fe200078e02c0 */
[----:B------:R-:W-:Y:S02]  /*2f90*/  FSETP.NEU.FTZ.AND P0, PT, R231, -INF , PT ;  /* 0xff800000e700780b */ /* 0x000fe40003f1d000 */
[-C--:B------:R-:W-:Y:S02]  /*2fa0*/  @P1 ISETP.GE.AND P3, PT, R221, R234.reuse, PT ;  /* 0x000000eadd00120c */ /* 0x080fe40003f66270 */
[-C--:B------:R-:W-:Y:S01]  /*2fb0*/  @P1 ISETP.GE.AND P2, PT, R207, R234.reuse, PT ;  /* 0x000000eacf00120c */ /* 0x080fe20003f46270 */
[----:B------:R-:W-:Y:S04]  /*2fc0*/  DEPBAR.LE SB0, 0x0 ;  /* 0x000080000000791a */ /* 0x000fe80000000000 */
[----:B------:R-:W-:Y:S06]  /*2fd0*/  BAR.SYNC.DEFER_BLOCKING 0x0 ;  /* 0x0000000000007b1d */ /* 0x000fec0000010000 */
[----:B------:R-:W-:Y:S08]  /*2fe0*/  LDSM.16.M88.4 R100, [R174] ;  /* 0x00000000ae64783b */ /* 0x000ff00000000200 */
[----:B------:R-:W2:Y:S08]  /*2ff0*/  LDSM.16.M88.4 R104, [R184+-0x4000] ;  /* 0xffc00000b868783b */ /* 0x000eb00000000200 */
[----:B------:R-:W1:Y:S08]  /*3000*/  LDSM.16.M88.4 R108, [R174+0x1000] ;  /* 0x00100000ae6c783b */ /* 0x000e700000000200 */
[----:B------:R-:W3:Y:S08]  /*3010*/  LDSM.16.M88.4 R112, [R184+-0x3800] ;  /* 0xffc80000b870783b */ /* 0x000ef00000000200 */
[----:B------:R-:W-:Y:S08]  /*3020*/  LDSM.16.M88.4 R116, [R136] ;  /* 0x000000008874783b */ /* 0x000ff00000000200 */
[----:B------:R-:W4:Y:S01]  /*3030*/  LDSM.16.M88.4 R120, [R182+-0x4000] ;  /* 0xffc00000b678783b */ /* 0x000f220000000200 */
[-C--:B--2---:R-:W-:Y:S07]  /*3040*/  HMMA.16816.F32.BF16 R4, R100, R104.reuse, RZ ;  /* 0x000000686404723c */ /* 0x084fee00000418ff */
[----:B------:R-:W-:Y:S01]  /*3050*/  LDSM.16.M88.4 R124, [R182+-0x3800] ;  /* 0xffc80000b67c783b */ /* 0x000fe20000000200 */
[C---:B-1----:R-:W-:Y:S07]  /*3060*/  HMMA.16816.F32.BF16 R8, R108.reuse, R104, RZ ;  /* 0x000000686c08723c */ /* 0x042fee00000418ff */
[----:B------:R-:W-:Y:S01]  /*3070*/  LDSM.16.M88.4 R128, [R192] ;  /* 0x00000000c080783b */ /* 0x000fe20000000200 */
[-C--:B------:R-:W-:Y:S07]  /*3080*/  HMMA.16816.F32.BF16 R12, R108, R106.reuse, RZ ;  /* 0x0000006a6c0c723c */ /* 0x080fee00000418ff */
[----:B------:R-:W-:Y:S01]  /*3090*/  LDSM.16.M88.4 R132, [R180+-0x4000] ;  /* 0xffc00000b484783b */ /* 0x000fe20000000200 */
[C---:B------:R-:W-:Y:S07]  /*30a0*/  HMMA.16816.F32.BF16 R16, R100.reuse, R106, RZ ;  /* 0x0000006a6410723c */ /* 0x040fee00000418ff */
[----:B------:R-:W1:Y:S01]  /*30b0*/  LDSM.16.M88.4 R104, [R136+0x1000] ;  /* 0x001000008868783b */ /* 0x000e620000000200 */
[-C--:B---3--:R-:W-:Y:S07]  /*30c0*/  HMMA.16816.F32.BF16 R20, R100, R112.reuse, RZ ;  /* 0x000000706414723c */ /* 0x088fee00000418ff */
[----:B------:R-:W-:Y:S01]  /*30d0*/  LDSM.16.M88.4 R136, [R179+-0x4000] ;  /* 0xffc00000b388783b */ /* 0x000fe20000000200 */
[C---:B------:R-:W-:Y:S08]  /*30e0*/  HMMA.16816.F32.BF16 R24, R108.reuse, R112, RZ ;  /* 0x000000706c18723c */ /* 0x040ff000000418ff */
[-C--:B------:R-:W-:Y:S01]  /*30f0*/  HMMA.16816.F32.BF16 R28, R108, R114.reuse, RZ ;  /* 0x000000726c1c723c */ /* 0x080fe200000418ff */
[----:B------:R-:W2:Y:S07]  /*3100*/  LDSM.16.M88.4 R108, [R192+0x1000] ;  /* 0x00100000c06c783b */ /* 0x000eae0000000200 */
[----:B------:R-:W-:Y:S01]  /*3110*/  HMMA.16816.F32.BF16 R32, R100, R114, RZ ;  /* 0x000000726420723c */ /* 0x000fe200000418ff */
[----:B------:R-:W3:Y:S07]  /*3120*/  LDSM.16.M88.4 R100, [R180+-0x3800] ;  /* 0xffc80000b464783b */ /* 0x000eee0000000200 */
[-C--:B----4-:R-:W-:Y:S01]  /*3130*/  HMMA.16816.F32.BF16 R4, R116, R120.reuse, R4 ;  /* 0x000000787404723c */ /* 0x090fe20000041804 */
[----:B------:R-:W4:Y:S07]  /*3140*/  LDSM.16.M88.4 R112, [R185] ;  /* 0x00000000b970783b */ /* 0x000f2e0000000200 */
[C---:B-1----:R-:W-:Y:S08]  /*3150*/  HMMA.16816.F32.BF16 R8, R104.reuse, R120, R8 ;  /* 0x000000786808723c */ /* 0x042ff00000041808 */
[-C--:B------:R-:W-:Y:S08]  /*3160*/  HMMA.16816.F32.BF16 R12, R104, R122.reuse, R12 ;  /* 0x0000007a680c723c */ /* 0x080ff0000004180c */
[C---:B------:R-:W-:Y:S08]  /*3170*/  HMMA.16816.F32.BF16 R16, R116.reuse, R122, R16 ;  /* 0x0000007a7410723c */ /* 0x040ff00000041810 */
[-C--:B------:R-:W-:Y:S08]  /*3180*/  HMMA.16816.F32.BF16 R20, R116, R124.reuse, R20 ;  /* 0x0000007c7414723c */ /* 0x080ff00000041814 */
[C---:B------:R-:W-:Y:S08]  /*3190*/  HMMA.16816.F32.BF16 R24, R104.reuse, R124, R24 ;  /* 0x0000007c6818723c */ /* 0x040ff00000041818 */
[-C--:B------:R-:W-:Y:S01]  /*31a0*/  HMMA.16816.F32.BF16 R28, R104, R126.reuse, R28 ;  /* 0x0000007e681c723c */ /* 0x080fe2000004181c */
[----:B------:R-:W1:Y:S07]  /*31b0*/  LDSM.16.M88.4 R104, [R185+0x1000] ;  /* 0x00100000b968783b */ /* 0x000e6e0000000200 */
[----:B------:R-:W-:Y:S08]  /*31c0*/  HMMA.16816.F32.BF16 R32, R116, R126, R32 ;  /* 0x0000007e7420723c */ /* 0x000ff00000041820 */
[-C--:B------:R-:W-:Y:S08]  /*31d0*/  HMMA.16816.F32.BF16 R4, R128, R132.reuse, R4 ;  /* 0x000000848004723c */ /* 0x080ff00000041804 */
[C---:B--2---:R-:W-:Y:S08]  /*31e0*/  HMMA.16816.F32.BF16 R8, R108.reuse, R132, R8 ;  /* 0x000000846c08723c */ /* 0x044ff00000041808 */
[-C--:B------:R-:W-:Y:S08]  /*31f0*/  HMMA.16816.F32.BF16 R12, R108, R134.reuse, R12 ;  /* 0x000000866c0c723c */ /* 0x080ff0000004180c */
[C---:B------:R-:W-:Y:S08]  /*3200*/  HMMA.16816.F32.BF16 R16, R128.reuse, R134, R16 ;  /* 0x000000868010723c */ /* 0x040ff00000041810 */
[-C--:B---3--:R-:W-:Y:S08]  /*3210*/  HMMA.16816.F32.BF16 R20, R128, R100.reuse, R20 ;  /* 0x000000648014723c */ /* 0x088ff00000041814 */
[C---:B------:R-:W-:Y:S08]  /*3220*/  HMMA.16816.F32.BF16 R24, R108.reuse, R100, R24 ;  /* 0x000000646c18723c */ /* 0x040ff00000041818 */
[-C--:B------:R-:W-:Y:S03]  /*3230*/  HMMA.16816.F32.BF16 R28, R108, R102.reuse, R28 ;  /* 0x000000666c1c723c */ /* 0x080fe6000004181c */
[----:B------:R-:W-:Y:S02]  /*3240*/  FSEL R109, R239, RZ, P0 ;  /* 0x000000ffef6d7208 */ /* 0x000fe40000000000 */
[----:B------:R-:W-:Y:S03]  /*3250*/  FSETP.NEU.FTZ.AND P0, PT, R230, -INF , PT ;  /* 0xff800000e600780b */ /* 0x000fe60003f1d000 */
[----:B------:R-:W-:Y:S01]  /*3260*/  HMMA.16816.F32.BF16 R32, R128, R102, R32 ;  /* 0x000000668020723c */ /* 0x000fe20000041820 */
[----:B------:R-:W2:Y:S03]  /*3270*/  LDSM.16.M88.4 R100, [R179+-0x3800] ;  /* 0xffc80000b364783b */ /* 0x000ea60000000200 */
[----:B------:R-:W-:Y:S02]  /*3280*/  FSEL R110, R244, RZ, P0 ;  /* 0x000000fff46e7208 */ /* 0x000fe40000000000 */
[----:B------:R-:W-:Y:S02]  /*3290*/  FSETP.NEU.FTZ.AND P0, PT, R229, -INF , PT ;  /* 0xff800000e500780b */ /* 0x000fe40003f1d000 */
[-C--:B----4-:R-:W-:Y:S08]  /*32a0*/  HMMA.16816.F32.BF16 R4, R112, R136.reuse, R4 ;  /* 0x000000887004723c */ /* 0x090ff00000041804 */
[C---:B-1----:R-:W-:Y:S08]  /*32b0*/  HMMA.16816.F32.BF16 R8, R104.reuse, R136, R8 ;  /* 0x000000886808723c */ /* 0x042ff00000041808 */
[-C--:B------:R-:W-:Y:S03]  /*32c0*/  HMMA.16816.F32.BF16 R12, R104, R138.reuse, R12 ;  /* 0x0000008a680c723c */ /* 0x080fe6000004180c */
[----:B------:R-:W-:Y:S02]  /*32d0*/  @P1 FSEL R7, R7, -INF , !P3 ;  /* 0xff80000007071808 */ /* 0x000fe40005800000 */
[----:B------:R-:W-:Y:S02]  /*32e0*/  @P1 FSEL R4, R4, -INF , !P2 ;  /* 0xff80000004041808 */ /* 0x000fe40005000000 */
[----:B------:R-:W-:Y:S01]  /*32f0*/  @P1 FSEL R5, R5, -INF , !P3 ;  /* 0xff80000005051808 */ /* 0x000fe20005800000 */
[C---:B------:R-:W-:Y:S04]  /*3300*/  HMMA.16816.F32.BF16 R16, R112.reuse, R138, R16 ;  /* 0x0000008a7010723c */ /* 0x040fe80000041810 */
[--C-:B------:R-:W-:Y:S01]  /*3310*/  FFMA.FTZ R249, R7, UR7, -R110.reuse ;  /* 0x0000000707f97c23 */ /* 0x100fe2000801086e */
[----:B------:R-:W-:Y:S01]  /*3320*/  @P1 FSEL R8, R8, -INF , !P2 ;  /* 0xff80000008081808 */ /* 0x000fe20005000000 */
[--C-:B------:R-:W-:Y:S01]  /*3330*/  FFMA.FTZ R247, R5, UR7, -R109.reuse ;  /* 0x0000000705f77c23 */ /* 0x100fe2000801086d */
[----:B------:R-:W-:Y:S01]  /*3340*/  @P1 FSEL R10, R10, -INF , !P2 ;  /* 0xff8000000a0a1808 */ /* 0x000fe20005000000 */
[--C-:B------:R-:W-:Y:S01]  /*3350*/  FFMA.FTZ R239, R4, UR7, -R109.reuse ;  /* 0x0000000704ef7c23 */ /* 0x100fe2000801086d */
[-C--:B--2---:R-:W-:Y:S01]  /*3360*/  HMMA.16816.F32.BF16 R20, R112, R100.reuse, R20 ;  /* 0x000000647014723c */ /* 0x084fe20000041814 */
[----:B------:R1:W-:Y:S02]  /*3370*/  MUFU.EX2 R244, R247 ;  /* 0x000000f700f47308 */ /* 0x0003e40000000800 */
[----:B------:R-:W-:Y:S02]  /*3380*/  @P1 FSEL R6, R6, -INF , !P2 ;  /* 0xff80000006061808 */ /* 0x000fe40005000000 */
[----:B------:R-:W-:Y:S02]  /*3390*/  @P1 FSEL R11, R11, -INF , !P3 ;  /* 0xff8000000b0b1808 */ /* 0x000fe40005800000 */
[----:B------:R-:W-:Y:S01]  /*33a0*/  @P1 FSEL R9, R9, -INF , !P3 ;  /* 0xff80000009091808 */ /* 0x000fe20005800000 */
[C---:B------:R-:W-:Y:S03]  /*33b0*/  HMMA.16816.F32.BF16 R24, R104.reuse, R100, R24 ;  /* 0x000000646818723c */ /* 0x040fe60000041818 */
[----:B------:R-:W-:Y:S01]  /*33c0*/  MUFU.EX2 R239, R239 ;  /* 0x000000ef00ef7308 */ /* 0x000fe20000000800 */
[----:B------:R-:W-:Y:S01]  /*33d0*/  FFMA.FTZ R245, R6, UR7, -R110 ;  /* 0x0000000706f57c23 */ /* 0x000fe2000801086e */
[----:B------:R-:W-:Y:S02]  /*33e0*/  FSEL R6, R246, RZ, P0 ;  /* 0x000000fff6067208 */ /* 0x000fe40000000000 */
[-C--:B------:R-:W-:Y:S01]  /*33f0*/  @P1 ISETP.GE.AND P2, PT, R222, R234.reuse, PT ;  /* 0x000000eade00120c */ /* 0x080fe20003f46270 */
[-C--:B------:R-:W-:Y:S05]  /*3400*/  HMMA.16816.F32.BF16 R28, R104, R102.reuse, R28 ;  /* 0x00000066681c723c */ /* 0x080fea000004181c */
[----:B------:R2:W-:Y:S01]  /*3410*/  MUFU.EX2 R246, R249 ;  /* 0x000000f900f67308 */ /* 0x0005e20000000800 */
[----:B------:R-:W-:Y:S01]  /*3420*/  FSETP.NEU.FTZ.AND P0, PT, R228, -INF , PT ;  /* 0xff800000e400780b */ /* 0x000fe20003f1d000 */
[--C-:B------:R-:W-:Y:S01]  /*3430*/  FFMA.FTZ R251, R9, UR7, -R6.reuse ;  /* 0x0000000709fb7c23 */ /* 0x100fe20008010806 */
[----:B------:R-:W-:Y:S01]  /*3440*/  @P1 FSEL R12, R12, -INF , !P2 ;  /* 0xff8000000c0c1808 */ /* 0x000fe20005000000 */
[----:B-1----:R-:W-:Y:S01]  /*3450*/  FFMA.FTZ R247, R8, UR7, -R6 ;  /* 0x0000000708f77c23 */ /* 0x002fe20008010806 */
[----:B------:R-:W-:Y:S01]  /*3460*/  @P1 FSEL R14, R14, -INF , !P2 ;  /* 0xff8000000e0e1808 */ /* 0x000fe20005000000 */
[----:B------:R-:W-:Y:S04]  /*3470*/  HMMA.16816.F32.BF16 R32, R112, R102, R32 ;  /* 0x000000667020723c */ /* 0x000fe80000041820 */
[----:B------:R-:W1:Y:S01]  /*3480*/  MUFU.EX2 R245, R245 ;  /* 0x000000f500f57308 */ /* 0x000e620000000800 */
[----:B------:R-:W-:Y:S02]  /*3490*/  @P1 FSEL R16, R16, -INF , !P2 ;  /* 0xff80000010101808 */ /* 0x000fe40005000000 */
[----:B------:R-:W-:Y:S02]  /*34a0*/  @P1 FSEL R18, R18, -INF , !P2 ;  /* 0xff80000012121808 */ /* 0x000fe40005000000 */
[-C--:B------:R-:W-:Y:S01]  /*34b0*/  @P1 ISETP.GE.AND P2, PT, R225, R234.reuse, PT ;  /* 0x000000eae100120c */ /* 0x080fe20003f46270 */
[----:B------:R-:W-:Y:S01]  /*34c0*/  FFMA.FTZ R139, R16, UR7, -R109 ;  /* 0x00000007108b7c23 */ /* 0x000fe2000801086d */
[----:B------:R-:W-:Y:S01]  /*34d0*/  FSEL R5, R248, RZ, P0 ;  /* 0x000000fff8057208 */ /* 0x000fe20000000000 */
[--C-:B------:R-:W-:Y:S01]  /*34e0*/  FFMA.FTZ R131, R18, UR7, -R110.reuse ;  /* 0x0000000712837c23 */ /* 0x100fe2000801086e */
[----:B------:R-:W-:Y:S01]  /*34f0*/  @P1 FSEL R27, R27, -INF , !P2 ;  /* 0xff8000001b1b1808 */ /* 0x000fe20005000000 */
[----:B------:R3:W-:Y:S01]  /*3500*/  MUFU.EX2 R248, R251 ;  /* 0x000000fb00f87308 */ /* 0x0007e20000000800 */
[----:B------:R-:W-:Y:S01]  /*3510*/  @P1 ISETP.GE.AND P3, PT, R223, R234, PT ;  /* 0x000000eadf00120c */ /* 0x000fe20003f66270 */
[--C-:B--2---:R-:W-:Y:S01]  /*3520*/  FFMA.FTZ R249, R10, UR7, -R5.reuse ;  /* 0x000000070af97c23 */ /* 0x104fe20008010805 */
[----:B------:R-:W-:Y:S01]  /*3530*/  LEA R10, P0, R195, R214, 0x2 ;  /* 0x000000d6c30a7211 */ /* 0x000fe200078010ff */
[--C-:B------:R-:W-:Y:S01]  /*3540*/  FFMA.FTZ R18, R27, UR7, -R5.reuse ;  /* 0x000000071b127c23 */ /* 0x100fe20008010805 */
[--C-:B------:R-:W-:Y:S01]  /*3550*/  FFMA.FTZ R250, R11, UR7, -R5.reuse ;  /* 0x000000070bfa7c23 */ /* 0x100fe20008010805 */
[----:B------:R-:W-:Y:S01]  /*3560*/  @P1 FSEL R17, R17, -INF , !P3 ;  /* 0xff80000011111808 */ /* 0x000fe20005800000 */
[----:B------:R-:W-:Y:S01]  /*3570*/  FFMA.FTZ R137, R14, UR7, -R5 ;  /* 0x000000070e897c23 */ /* 0x000fe20008010805 */
[----:B------:R-:W-:Y:S02]  /*3580*/  LEA.HI.X R11, R195, R215, RZ, 0x2, P0 ;  /* 0x000000d7c30b7211 */ /* 0x000fe400000f14ff */
[----:B------:R2:W-:Y:S01]  /*3590*/  MUFU.EX2 R117, R18 ;  /* 0x0000001200757308 */ /* 0x0005e20000000800 */
[-C--:B------:R-:W-:Y:S01]  /*35a0*/  @P1 ISETP.GE.AND P0, PT, R224, R234.reuse, PT ;  /* 0x000000eae000120c */ /* 0x080fe20003f06270 */
[----:B------:R-:W-:Y:S01]  /*35b0*/  FFMA.FTZ R130, R17, UR7, -R109 ;  /* 0x0000000711827c23 */ /* 0x000fe2000801086d */
[----:B------:R-:W-:Y:S01]  /*35c0*/  @P1 FSEL R19, R19, -INF , !P3 ;  /* 0xff80000013131808 */ /* 0x000fe20005800000 */
[----:B------:R-:W4:Y:S01]  /*35d0*/  LDG.E R129, desc[UR14][R10.64] ;  /* 0x0000000e0a817981 */ /* 0x000f22000c1e1900 */
[----:B------:R-:W-:Y:S02]  /*35e0*/  @P1 FSEL R26, R26, -INF , !P0 ;  /* 0xff8000001a1a1808 */ /* 0x000fe40004000000 */
[----:B------:R-:W-:Y:S01]  /*35f0*/  @P1 FSEL R20, R20, -INF , !P0 ;  /* 0xff80000014141808 */ /* 0x000fe20004000000 */
[----:B------:R-:W-:Y:S01]  /*3600*/  FFMA.FTZ R134, R19, UR7, -R110 ;  /* 0x0000000713867c23 */ /* 0x000fe2000801086e */
[----:B------:R-:W-:Y:S01]  /*3610*/  @P1 FSEL R22, R22, -INF , !P0 ;  /* 0xff80000016161808 */ /* 0x000fe20004000000 */
[----:B------:R-:W-:Y:S01]  /*3620*/  FFMA.FTZ R17, R26, UR7, -R5 ;  /* 0x000000071a117c23 */ /* 0x000fe20008010805 */
[----:B------:R-:W-:Y:S01]  /*3630*/  @P1 FSEL R24, R24, -INF , !P0 ;  /* 0xff80000018181808 */ /* 0x000fe20004000000 */
[----:B------:R-:W-:Y:S01]  /*3640*/  MUFU.EX2 R139, R139 ;  /* 0x0000008b008b7308 */ /* 0x000fe20000000800 */
[-C--:B------:R-:W-:Y:S01]  /*3650*/  @P1 ISETP.GE.AND P0, PT, R226, R234.reuse, PT ;  /* 0x000000eae200120c */ /* 0x080fe20003f06270 */
[--C-:B---3--:R-:W-:Y:S01]  /*3660*/  FFMA.FTZ R251, R12, UR7, -R6.reuse ;  /* 0x000000070cfb7c23 */ /* 0x108fe20008010806 */
[----:B------:R-:W-:Y:S01]  /*3670*/  @P1 FSEL R23, R23, -INF , !P2 ;  /* 0xff80000017171808 */ /* 0x000fe20005000000 */
[----:B------:R-:W-:Y:S01]  /*3680*/  FFMA.FTZ R125, R24, UR7, -R6 ;  /* 0x00000007187d7c23 */ /* 0x000fe20008010806 */
[----:B------:R-:W-:Y:S01]  /*3690*/  @P1 FSEL R34, R34, -INF , !P0 ;  /* 0xff80000022221808 */ /* 0x000fe20004000000 */
[--C-:B------:R-:W-:Y:S01]  /*36a0*/  FFMA.FTZ R135, R20, UR7, -R109.reuse ;  /* 0x0000000714877c23 */ /* 0x100fe2000801086d */
[----:B------:R-:W-:Y:S03]  /*36b0*/  @P1 FSEL R25, R25, -INF , !P2 ;  /* 0xff80000019191808 */ /* 0x000fe60005000000 */
[----:B------:R3:W-:Y:S01]  /*36c0*/  MUFU.EX2 R192, R17 ;  /* 0x0000001100c07308 */ /* 0x0007e20000000800 */
[----:B------:R-:W-:Y:S01]  /*36d0*/  @P1 FSEL R21, R21, -INF , !P2 ;  /* 0xff80000015151808 */ /* 0x000fe20005000000 */
[----:B--2---:R-:W-:Y:S01]  /*36e0*/  FFMA.FTZ R18, R34, UR7, -R110 ;  /* 0x0000000722127c23 */ /* 0x004fe2000801086e */
[----:B------:R-:W-:Y:S01]  /*36f0*/  @P1 FSEL R30, R30, -INF , !P0 ;  /* 0xff8000001e1e1808 */ /* 0x000fe20004000000 */
[----:B------:R-:W-:Y:S01]  /*3700*/  FFMA.FTZ R127, R25, UR7, -R6 ;  /* 0x00000007197f7c23 */ /* 0x000fe20008010806 */
[----:B------:R-:W-:Y:S01]  /*3710*/  @P1 ISETP.GE.AND P2, PT, R227, R234, PT ;  /* 0x000000eae300120c */ /* 0x000fe20003f46270 */
[----:B------:R-:W-:Y:S01]  /*3720*/  FFMA.FTZ R122, R21, UR7, -R109 ;  /* 0x00000007157a7c23 */ /* 0x000fe2000801086d */
[----:B------:R-:W-:Y:S03]  /*3730*/  @P1 FSEL R13, R13, -INF , !P3 ;  /* 0xff8000000d0d1808 */ /* 0x000fe60005800000 */
[----:B------:R-:W2:Y:S01]  /*3740*/  MUFU.EX2 R130, R130 ;  /* 0x0000008200827308 */ /* 0x000ea20000000800 */
[----:B------:R-:W-:Y:S01]  /*3750*/  @P1 FSEL R28, R28, -INF , !P0 ;  /* 0xff8000001c1c1808 */ /* 0x000fe20004000000 */
[----:B------:R-:W-:Y:S01]  /*3760*/  FFMA.FTZ R123, R22, UR7, -R110 ;  /* 0x00000007167b7c23 */ /* 0x000fe2000801086e */
[----:B------:R-:W-:Y:S01]  /*3770*/  @P1 FSEL R29, R29, -INF , !P2 ;  /* 0xff8000001d1d1808 */ /* 0x000fe20005000000 */
[--C-:B------:R-:W-:Y:S01]  /*3780*/  FFMA.FTZ R252, R13, UR7, -R6.reuse ;  /* 0x000000070dfc7c23 */ /* 0x100fe20008010806 */
[----:B-1----:R-:W-:Y:S01]  /*3790*/  F2FP.BF16.F32.PACK_AB R26, R246, R245 ;  /* 0x000000f5f61a723e */ /* 0x002fe200000010ff */
[--C-:B------:R-:W-:Y:S01]  /*37a0*/  FFMA.FTZ R19, R28, UR7, -R6.reuse ;  /* 0x000000071c137c23 */ /* 0x100fe20008010806 */
[----:B------:R-:W-:Y:S03]  /*37b0*/  @P1 FSEL R15, R15, -INF , !P3 ;  /* 0xff8000000f0f1808 */ /* 0x000fe60005800000 */
[----:B------:R-:W-:Y:S01]  /*37c0*/  MUFU.EX2 R131, R131 ;  /* 0x0000008300837308 */ /* 0x000fe20000000800 */
[--C-:B---3--:R-:W-:Y:S01]  /*37d0*/  FFMA.FTZ R17, R30, UR7, -R5.reuse ;  /* 0x000000071e117c23 */ /* 0x108fe20008010805 */
[----:B------:R-:W-:Y:S01]  /*37e0*/  F2FP.BF16.F32.PACK_AB R30, R244, R239 ;  /* 0x000000eff41e723e */ /* 0x000fe200000010ff */
[----:B------:R-:W-:Y:S01]  /*37f0*/  FFMA.FTZ R6, R29, UR7, -R6 ;  /* 0x000000071d067c23 */ /* 0x000fe20008010806 */
[----:B------:R-:W-:Y:S01]  /*3800*/  STS [R205+0x400], R26 ;  /* 0x0004001acd007388 */ /* 0x000fe20000000800 */
[----:B------:R-:W-:Y:S01]  /*3810*/  FFMA.FTZ R138, R15, UR7, -R5 ;  /* 0x000000070f8a7c23 */ /* 0x000fe20008010805 */
[----:B------:R-:W-:Y:S01]  /*3820*/  @P1 FSEL R32, R32, -INF , !P0 ;  /* 0xff80000020201808 */ /* 0x000fe20004000000 */
[--C-:B------:R-:W-:Y:S03]  /*3830*/  FFMA.FTZ R126, R23, UR7, -R110.reuse ;  /* 0x00000007177e7c23 */ /* 0x100fe6000801086e */
[----:B------:R-:W1:Y:S01]  /*3840*/  MUFU.EX2 R134, R134 ;  /* 0x0000008600867308 */ /* 0x000e620000000800 */
[----:B--2---:R-:W-:Y:S01]  /*3850*/  F2FP.BF16.F32.PACK_AB R29, R130, R139 ;  /* 0x0000008b821d723e */ /* 0x004fe200000010ff */
[----:B------:R-:W-:Y:S01]  /*3860*/  STS [R205], R30 ;  /* 0x0000001ecd007388 */ /* 0x000fe20000000800 */
[----:B------:R-:W-:Y:S01]  /*3870*/  @P1 FSEL R33, R33, -INF , !P2 ;  /* 0xff80000021211808 */ /* 0x000fe20005000000 */
[--C-:B------:R-:W-:Y:S01]  /*3880*/  FFMA.FTZ R21, R32, UR7, -R109.reuse ;  /* 0x0000000720157c23 */ /* 0x100fe2000801086d */
[----:B------:R-:W-:Y:S01]  /*3890*/  @P1 FSEL R35, R35, -INF , !P2 ;  /* 0xff80000023231808 */ /* 0x000fe20005000000 */
[----:B------:R-:W-:Y:S01]  /*38a0*/  STS [R238], R29 ;  /* 0x0000001dee007388 */ /* 0x000fe20000000800 */
[----:B------:R-:W-:Y:S03]  /*38b0*/  @P1 FSEL R31, R31, -INF , !P2 ;  /* 0xff8000001f1f1808 */ /* 0x000fe60005000000 */
[----:B------:R-:W-:Y:S01]  /*38c0*/  MUFU.EX2 R249, R249 ;  /* 0x000000f900f97308 */ /* 0x000fe20000000800 */
[----:B------:R-:W-:Y:S01]  /*38d0*/  FFMA.FTZ R109, R33, UR7, -R109 ;  /* 0x00000007216d7c23 */ /* 0x000fe2000801086d */
[----:B------:R-:W-:Y:S01]  /*38e0*/  FFMA.FTZ R110, R35, UR7, -R110 ;  /* 0x00000007236e7c23 */ /* 0x000fe2000801086e */
[----:B------:R-:W2:Y:S01]  /*38f0*/  LDG.E R121, desc[UR14][R10.64+0x20] ;  /* 0x0000200e0a797981 */ /* 0x000ea2000c1e1900 */
[----:B------:R-:W-:Y:S03]  /*3900*/  FFMA.FTZ R5, R31, UR7, -R5 ;  /* 0x000000071f057c23 */ /* 0x000fe60008010805 */
[----:B------:R-:W5:Y:S03]  /*3910*/  LDG.E R185, desc[UR14][R10.64+0x80] ;  /* 0x0000800e0ab97981 */ /* 0x000f66000c1e1900 */
[----:B------:R-:W3:Y:S01]  /*3920*/  MUFU.EX2 R250, R250 ;  /* 0x000000fa00fa7308 */ /* 0x000ee20000000800 */
[----:B-1----:R-:W-:Y:S01]  /*3930*/  F2FP.BF16.F32.PACK_AB R27, R134, R131 ;  /* 0x00000083861b723e */ /* 0x002fe200000010ff */
[----:B------:R1:W5:Y:S04]  /*3940*/  LDG.E R133, desc[UR14][R10.64+0xa0] ;  /* 0x0000a00e0a857981 */ /* 0x000368000c1e1900 */
[----:B------:R-:W-:Y:S04]  /*3950*/  STS [R238+0x400], R27 ;  /* 0x0004001bee007388 */ /* 0x000fe80000000800 */
[----:B------:R3:W-:Y:S10]  /*3960*/  MUFU.EX2 R120, R18 ;  /* 0x0000001200787308 */ /* 0x0007f40000000800 */
[----:B------:R-:W1:Y:S10]  /*3970*/  MUFU.EX2 R247, R247 ;  /* 0x000000f700f77308 */ /* 0x000e740000000800 */
[----:B------:R-:W-:Y:S01]  /*3980*/  MUFU.EX2 R251, R251 ;  /* 0x000000fb00fb7308 */ /* 0x000fe20000000800 */
[----:B---3--:R-:W-:Y:S05]  /*3990*/  F2FP.BF16.F32.PACK_AB R18, R250, R249 ;  /* 0x000000f9fa12723e */ /* 0x008fea00000010ff */
[----:B------:R-:W-:Y:S04]  /*39a0*/  STS [R205+0x1400], R18 ;  /* 0x00140012cd007388 */ /* 0x000fe80000000800 */
[----:B------:R-:W3:Y:S01]  /*39b0*/  MUFU.EX2 R252, R252 ;  /* 0x000000fc00fc7308 */ /* 0x000ee20000000800 */
[----:B-1----:R-:W-:Y:S05]  /*39c0*/  F2FP.BF16.F32.PACK_AB R22, R248, R247 ;  /* 0x000000f7f816723e */ /* 0x002fea00000010ff */
[----:B------:R1:W-:Y:S04]  /*39d0*/  STS [R205+0x1000], R22 ;  /* 0x00100016cd007388 */ /* 0x0003e80000000800 */
[----:B------:R-:W-:Y:S10]  /*39e0*/  MUFU.EX2 R137, R137 ;  /* 0x0000008900897308 */ /* 0x000ff40000000800 */
[----:B------:R-:W1:Y:S01]  /*39f0*/  MUFU.EX2 R138, R138 ;  /* 0x0000008a008a7308 */ /* 0x000e620000000800 */
[----:B---3--:R-:W-:Y:S05]  /*3a00*/  F2FP.BF16.F32.PACK_AB R25, R252, R251 ;  /* 0x000000fbfc19723e */ /* 0x008fea00000010ff */
[----:B------:R-:W-:Y:S04]  /*3a10*/  STS [R238+0x1000], R25 ;  /* 0x00100019ee007388 */ /* 0x000fe80000000800 */
[----:B------:R-:W-:Y:S01]  /*3a20*/  MUFU.EX2 R135, R135 ;  /* 0x0000008700877308 */ /* 0x000fe20000000800 */
[----:B-1----:R-:W-:Y:S09]  /*3a30*/  F2FP.BF16.F32.PACK_AB R22, R117, R192 ;  /* 0x000000c07516723e */ /* 0x002ff200000010ff */
[----:B------:R-:W-:Y:S01]  /*3a40*/  MUFU.EX2 R122, R122 ;  /* 0x0000007a007a7308 */ /* 0x000fe20000000800 */
[----:B------:R-:W-:Y:S05]  /*3a50*/  F2FP.BF16.F32.PACK_AB R23, R138, R137 ;  /* 0x000000898a17723e */ /* 0x000fea00000010ff */
[----:B------:R-:W-:Y:S04]  /*3a60*/  STS [R238+0x1400], R23 ;  /* 0x00140017ee007388 */ /* 0x000fe80000000800 */
[----:B------:R-:W-:Y:S10]  /*3a70*/  MUFU.EX2 R123, R123 ;  /* 0x0000007b007b7308 */ /* 0x000ff40000000800 */
[----:B------:R-:W1:Y:S10]  /*3a80*/  MUFU.EX2 R126, R126 ;  /* 0x0000007e007e7308 */ /* 0x000e740000000800 */
[----:B------:R1:W-:Y:S10]  /*3a90*/  MUFU.EX2 R118, R19 ;  /* 0x0000001300767308 */ /* 0x0003f40000000800 */
[----:B------:R3:W-:Y:S10]  /*3aa0*/  MUFU.EX2 R128, R21 ;  /* 0x0000001500807308 */ /* 0x0007f40000000800 */
[----:B------:R-:W-:Y:S01]  /*3ab0*/  MUFU.EX2 R132, R109 ;  /* 0x0000006d00847308 */ /* 0x000fe20000000800 */
[----:B-1----:R-:W-:Y:S05]  /*3ac0*/  F2FP.BF16.F32.PACK_AB R19, R126, R123 ;  /* 0x0000007b7e13723e */ /* 0x002fea00000010ff */
[----:B------:R-:W-:Y:S04]  /*3ad0*/  STS [R237+0x400], R19 ;  /* 0x00040013ed007388 */ /* 0x000fe80000000800 */
[----:B------:R-:W1:Y:S01]  /*3ae0*/  MUFU.EX2 R124, R110 ;  /* 0x0000006e007c7308 */ /* 0x000e620000000800 */
[----:B---3--:R-:W-:Y:S05]  /*3af0*/  F2FP.BF16.F32.PACK_AB R21, R122, R135 ;  /* 0x000000877a15723e */ /* 0x008fea00000010ff */
[----:B------:R-:W-:Y:S04]  /*3b00*/  STS [R237], R21 ;  /* 0x00000015ed007388 */ /* 0x000fe80000000800 */
[----:B------:R3:W-:Y:S10]  /*3b10*/  MUFU.EX2 R136, R17 ;  /* 0x0000001100887308 */ /* 0x0007f40000000800 */
[----:B------:R-:W-:Y:S01]  /*3b20*/  MUFU.EX2 R125, R125 ;  /* 0x0000007d007d7308 */ /* 0x000fe20000000800 */
[----:B-1----:R-:W-:Y:S05]  /*3b30*/  F2FP.BF16.F32.PACK_AB R18, R124, R120 ;  /* 0x000000787c12723e */ /* 0x002fea00000010ff */
[----:B------:R-:W-:Y:S04]  /*3b40*/  STS [R209+0x400], R18 ;  /* 0x00040012d1007388 */ /* 0x000fe80000000800 */
[----:B------:R-:W1:Y:S01]  /*3b50*/  MUFU.EX2 R127, R127 ;  /* 0x0000007f007f7308 */ /* 0x000e620000000800 */
[----:B---3--:R-:W-:Y:S05]  /*3b60*/  F2FP.BF16.F32.PACK_AB R17, R132, R128 ;  /* 0x000000808411723e */ /* 0x008fea00000010ff */
[----:B------:R-:W-:Y:S04]  /*3b70*/  STS [R209], R17 ;  /* 0x00000011d1007388 */ /* 0x000fe80000000800 */
[----:B------:R-:W3:Y:S01]  /*3b80*/  MUFU.EX2 R119, R6 ;  /* 0x0000000600777308 */ /* 0x000ee20000000800 */
[----:B------:R-:W-:Y:S09]  /*3b90*/  STS [R237+0x1400], R22 ;  /* 0x00140016ed007388 */ /* 0x000ff20000000800 */
[----:B------:R-:W3:Y:S01]  /*3ba0*/  MUFU.EX2 R116, R5 ;  /* 0x0000000500747308 */ /* 0x000ee20000000800 */
[----:B-1----:R-:W-:Y:S05]  /*3bb0*/  F2FP.BF16.F32.PACK_AB R34, R127, R125 ;  /* 0x0000007d7f22723e */ /* 0x002fea00000010ff */
[----:B------:R-:W-:Y:S01]  /*3bc0*/  STS [R237+0x1000], R34 ;  /* 0x00100022ed007388 */ /* 0x000fe20000000800 */
[----:B---3--:R-:W-:Y:S05]  /*3bd0*/  F2FP.BF16.F32.PACK_AB R26, R119, R118 ;  /* 0x00000076771a723e */ /* 0x008fea00000010ff */
[----:B------:R-:W-:Y:S01]  /*3be0*/  STS [R209+0x1000], R26 ;  /* 0x0010001ad1007388 */ /* 0x000fe20000000800 */
[----:B------:R-:W-:Y:S05]  /*3bf0*/  F2FP.BF16.F32.PACK_AB R30, R116, R136 ;  /* 0x00000088741e723e */ /* 0x000fea00000010ff */
[----:B------:R-:W-:Y:S04]  /*3c00*/  STS [R209+0x1400], R30 ;  /* 0x0014001ed1007388 */ /* 0x000fe80000000800 */
[----:B------:R-:W1:Y:S08]  /*3c10*/  LDSM.16.M88.4 R100, [R190+0x4000] ;  /* 0x00400000be64783b */ /* 0x000e700000000200 */
[----:B------:R-:W3:Y:S08]  /*3c20*/  LDSM.16.M88.4 R104, [R190+0x5000] ;  /* 0x00500000be68783b */ /* 0x000ef00000000200 */
[----:B------:R-:W4:Y:S08]  /*3c30*/  LDSM.16.M88.4 R108, [R172+0x4000] ;  /* 0x00400000ac6c783b */ /* 0x000f300000000200 */
[----:B------:R-:W4:Y:S01]  /*3c40*/  LDSM.16.M88.4 R112, [R172+0x5000] ;  /* 0x00500000ac70783b */ /* 0x000f220000000200 */
[-C--:B-1----:R-:W-:Y:S08]  /*3c50*/  HMMA.16816.F32.BF16 R4, R100, R140.reuse, RZ ;  /* 0x0000008c6404723c */ /* 0x082ff000000418ff */
[C---:B---3--:R-:W-:Y:S08]  /*3c60*/  HMMA.16816.F32.BF16 R8, R104.reuse, R140, RZ ;  /* 0x0000008c6808723c */ /* 0x048ff000000418ff */
[-C--:B------:R-:W-:Y:S08]  /*3c70*/  HMMA.16816.F32.BF16 R12, R104, R142.reuse, RZ ;  /* 0x0000008e680c723c */ /* 0x080ff000000418ff */
[C---:B------:R-:W-:Y:S08]  /*3c80*/  HMMA.16816.F32.BF16 R16, R100.reuse, R142, RZ ;  /* 0x0000008e6410723c */ /* 0x040ff000000418ff */
[-C--:B------:R-:W-:Y:S08]  /*3c90*/  HMMA.16816.F32.BF16 R20, R100, R144.reuse, RZ ;  /* 0x000000906414723c */ /* 0x080ff000000418ff */
[C---:B------:R-:W-:Y:S08]  /*3ca0*/  HMMA.16816.F32.BF16 R24, R104.reuse, R144, RZ ;  /* 0x000000906818723c */ /* 0x040ff000000418ff */
[-C--:B------:R-:W-:Y:S01]  /*3cb0*/  HMMA.16816.F32.BF16 R28, R104, R146.reuse, RZ ;  /* 0x00000092681c723c */ /* 0x080fe200000418ff */
[----:B------:R-:W-:Y:S07]  /*3cc0*/  LDSM.16.M88.4 R104, [R3+0x5000] ;  /* 0x005000000368783b */ /* 0x000fee0000000200 */
[----:B------:R-:W-:Y:S01]  /*3cd0*/  HMMA.16816.F32.BF16 R32, R100, R146, RZ ;  /* 0x000000926420723c */ /* 0x000fe200000418ff */
[----:B------:R-:W1:Y:S07]  /*3ce0*/  LDSM.16.M88.4 R100, [R3+0x4000] ;  /* 0x004000000364783b */ /* 0x000e6e0000000200 */
[-C--:B----4-:R-:W-:Y:S08]  /*3cf0*/  HMMA.16816.F32.BF16 R4, R108, R148.reuse, R4 ;  /* 0x000000946c04723c */ /* 0x090ff00000041804 */
[C---:B------:R-:W-:Y:S08]  /*3d00*/  HMMA.16816.F32.BF16 R8, R112.reuse, R148, R8 ;  /* 0x000000947008723c */ /* 0x040ff00000041808 */
[-C--:B------:R-:W-:Y:S08]  /*3d10*/  HMMA.16816.F32.BF16 R12, R112, R150.reuse, R12 ;  /* 0x00000096700c723c */ /* 0x080ff0000004180c */
[C---:B------:R-:W-:Y:S08]  /*3d20*/  HMMA.16816.F32.BF16 R16, R108.reuse, R150, R16 ;  /* 0x000000966c10723c */ /* 0x040ff00000041810 */
[-C--:B------:R-:W-:Y:S08]  /*3d30*/  HMMA.16816.F32.BF16 R20, R108, R152.reuse, R20 ;  /* 0x000000986c14723c */ /* 0x080ff00000041814 */
[C---:B------:R-:W-:Y:S08]  /*3d40*/  HMMA.16816.F32.BF16 R24, R112.reuse, R152, R24 ;  /* 0x000000987018723c */ /* 0x040ff00000041818 */
[-C--:B------:R-:W-:Y:S08]  /*3d50*/  HMMA.16816.F32.BF16 R28, R112, R154.reuse, R28 ;  /* 0x0000009a701c723c */ /* 0x080ff0000004181c */
[----:B------:R-:W-:Y:S01]  /*3d60*/  HMMA.16816.F32.BF16 R32, R108, R154, R32 ;  /* 0x0000009a6c20723c */ /* 0x000fe20000041820 */
[----:B------:R-:W-:Y:S07]  /*3d70*/  LDSM.16.M88.4 R108, [R2+0x5000] ;  /* 0x00500000026c783b */ /* 0x000fee0000000200 */
[-C--:B-1----:R-:W-:Y:S08]  /*3d80*/  HMMA.16816.F32.BF16 R4, R100, R156.reuse, R4 ;  /* 0x0000009c6404723c */ /* 0x082ff00000041804 */
[C---:B------:R-:W-:Y:S08]  /*3d90*/  HMMA.16816.F32.BF16 R8, R104.reuse, R156, R8 ;  /* 0x0000009c6808723c */ /* 0x040ff00000041808 */
[-C--:B------:R-:W-:Y:S08]  /*3da0*/  HMMA.16816.F32.BF16 R12, R104, R158.reuse, R12 ;  /* 0x0000009e680c723c */ /* 0x080ff0000004180c */
[C---:B------:R-:W-:Y:S08]  /*3db0*/  HMMA.16816.F32.BF16 R16, R100.reuse, R158, R16 ;  /* 0x0000009e6410723c */ /* 0x040ff00000041810 */
[-C--:B------:R-:W-:Y:S08]  /*3dc0*/  HMMA.16816.F32.BF16 R20, R100, R160.reuse, R20 ;  /* 0x000000a06414723c */ /* 0x080ff00000041814 */
[C---:B------:R-:W-:Y:S08]  /*3dd0*/  HMMA.16816.F32.BF16 R24, R104.reuse, R160, R24 ;  /* 0x000000a06818723c */ /* 0x040ff00000041818 */
[-C--:B------:R-:W-:Y:S01]  /*3de0*/  HMMA.16816.F32.BF16 R28, R104, R162.reuse, R28 ;  /* 0x000000a2681c723c */ /* 0x080fe2000004181c */
[----:B------:R-:W1:Y:S07]  /*3df0*/  LDSM.16.M88.4 R104, [R2+0x4000] ;  /* 0x004000000268783b */ /* 0x000e6e0000000200 */
[----:B------:R-:W-:Y:S08]  /*3e00*/  HMMA.16816.F32.BF16 R32, R100, R162, R32 ;  /* 0x000000a26420723c */ /* 0x000ff00000041820 */
[-C--:B-1----:R-:W-:Y:S08]  /*3e10*/  HMMA.16816.F32.BF16 R4, R104, R164.reuse, R4 ;  /* 0x000000a46804723c */ /* 0x082ff00000041804 */
[C---:B------:R-:W-:Y:S08]  /*3e20*/  HMMA.16816.F32.BF16 R8, R108.reuse, R164, R8 ;  /* 0x000000a46c08723c */ /* 0x040ff00000041808 */
[-C--:B------:R-:W-:Y:S03]  /*3e30*/  HMMA.16816.F32.BF16 R12, R108, R166.reuse, R12 ;  /* 0x000000a66c0c723c */ /* 0x080fe6000004180c */
[C---:B------:R-:W-:Y:S01]  /*3e40*/  FADD.FTZ R114, -R129.reuse, R4 ;  /* 0x0000000481727221 */ /* 0x040fe20000010100 */
[----:B------:R-:W-:Y:S03]  /*3e50*/  FADD.FTZ R113, -R129, R5 ;  /* 0x0000000581717221 */ /* 0x000fe60000010100 */
[----:B------:R-:W-:Y:S01]  /*3e60*/  FMUL.FTZ R239, R239, R114 ;  /* 0x00000072efef7220 */ /* 0x000fe20000410000 */
[C---:B------:R-:W-:Y:S04]  /*3e70*/  HMMA.16816.F32.BF16 R16, R104.reuse, R166, R16 ;  /* 0x000000a66810723c */ /* 0x040fe80000041810 */
[----:B------:R-:W-:Y:S01]  /*3e80*/  FMUL.FTZ R244, R244, R113 ;  /* 0x00000071f4f47220 */ /* 0x000fe20000410000 */
[----:B------:R-:W-:Y:S03]  /*3e90*/  VIADD R113, R232, 0x1 ;  /* 0x00000001e8717836 */ /* 0x000fe60000000000 */
[-C--:B------:R-:W-:Y:S03]  /*3ea0*/  HMMA.16816.F32.BF16 R20, R104, R168.reuse, R20 ;  /* 0x000000a86814723c */ /* 0x080fe60000041814 */
[----:B------:R-:W-:Y:S02]  /*3eb0*/  F2FP.BF16.F32.PACK_AB R244, R244, R239 ;  /* 0x000000eff4f4723e */ /* 0x000fe400000010ff */
[----:B------:R-:W-:Y:S03]  /*3ec0*/  ISETP.NE.AND P0, PT, R113, 0x1, PT ;  /* 0x000000017100780c */ /* 0x000fe60003f05270 */
[C---:B------:R-:W-:Y:S04]  /*3ed0*/  HMMA.16816.F32.BF16 R24, R108.reuse, R168, R24 ;  /* 0x000000a86c18723c */ /* 0x040fe80000041818 */
[C---:B------:R-:W-:Y:S01]  /*3ee0*/  FADD.FTZ R17, -R129.reuse, R17 ;  /* 0x0000001181117221 */ /* 0x040fe20000010100 */
[----:B------:R-:W-:Y:S01]  /*3ef0*/  FADD.FTZ R115, -R129, R16 ;  /* 0x0000001081737221 */ /* 0x000fe20000010100 */
[----:B--2---:R-:W-:Y:S02]  /*3f00*/  FADD.FTZ R19, -R121, R19 ;  /* 0x0000001379137221 */ /* 0x004fe40000010100 */
[-C--:B------:R-:W-:Y:S03]  /*3f10*/  HMMA.16816.F32.BF16 R28, R108, R170.reuse, R28 ;  /* 0x000000aa6c1c723c */ /* 0x080fe6000004181c */
[----:B------:R-:W-:Y:S01]  /*3f20*/  FMUL.FTZ R130, R130, R17 ;  /* 0x0000001182827220 */ /* 0x000fe20000410000 */
[----:B------:R-:W-:Y:S01]  /*3f30*/  FMUL.FTZ R139, R139, R115 ;  /* 0x000000738b8b7220 */ /* 0x000fe20000410000 */
[C---:B------:R-:W-:Y:S01]  /*3f40*/  FADD.FTZ R17, -R129.reuse, R20 ;  /* 0x0000001481117221 */ /* 0x040fe20000010100 */
[----:B------:R-:W-:Y:S01]  /*3f50*/  FADD.FTZ R21, -R129, R21 ;  /* 0x0000001581157221 */ /* 0x000fe20000010100 */
[----:B------:R-:W-:Y:S01]  /*3f60*/  FMUL.FTZ R134, R134, R19 ;  /* 0x0000001386867220 */ /* 0x000fe20000410000 */
[----:B------:R-:W-:Y:S04]  /*3f70*/  HMMA.16816.F32.BF16 R32, R104, R170, R32 ;  /* 0x000000aa6820723c */ /* 0x000fe80000041820 */
[----:B------:R-:W-:Y:S01]  /*3f80*/  FMUL.FTZ R239, R135, R17 ;  /* 0x0000001187ef7220 */ /* 0x000fe20000410000 */
[----:B------:R-:W-:Y:S01]  /*3f90*/  FMUL.FTZ R135, R122, R21 ;  /* 0x000000157a877220 */ /* 0x000fe20000410000 */
[----:B------:R-:W-:Y:S01]  /*3fa0*/  F2FP.BF16.F32.PACK_AB R139, R130, R139 ;  /* 0x0000008b828b723e */ /* 0x000fe200000010ff */
[C---:B------:R-:W-:Y:S01]  /*3fb0*/  FADD.FTZ R122, -R121.reuse, R6 ;  /* 0x00000006797a7221 */ /* 0x040fe20000010100 */
[----:B------:R-:W-:Y:S02]  /*3fc0*/  FADD.FTZ R17, -R121, R7 ;  /* 0x0000000779117221 */ /* 0x000fe40000010100 */
[----:B------:R-:W-:Y:S01]  /*3fd0*/  F2FP.BF16.F32.PACK_AB R239, R135, R239 ;  /* 0x000000ef87ef723e */ /* 0x000fe200000010ff */
[----:B------:R-:W-:Y:S01]  /*3fe0*/  FMUL.FTZ R245, R245, R122 ;  /* 0x0000007af5f57220 */ /* 0x000fe20000410000 */
[----:B------:R-:W-:Y:S01]  /*3ff0*/  FMUL.FTZ R246, R246, R17 ;  /* 0x00000011f6f67220 */ /* 0x000fe20000410000 */
[----:B------:R-:W-:Y:S04]  /*4000*/  FADD.FTZ R135, -R121, R18 ;  /* 0x0000001279877221 */ /* 0x000fe80000010100 */
[----:B------:R-:W-:Y:S01]  /*4010*/  F2FP.BF16.F32.PACK_AB R246, R246, R245 ;  /* 0x000000f5f6f6723e */ /* 0x000fe200000010ff */
[----:B------:R-:W-:Y:S01]  /*4020*/  FMUL.FTZ R245, R131, R135 ;  /* 0x0000008783f57220 */ /* 0x000fe20000410000 */
[C---:B------:R-:W-:Y:S01]  /*4030*/  FADD.FTZ R130, -R129.reuse, R32 ;  /* 0x0000002081827221 */ /* 0x040fe20000010100 */
[----:B------:R-:W-:Y:S01]  /*4040*/  FADD.FTZ R129, -R129, R33 ;  /* 0x0000002181817221 */ /* 0x000fe20000010100 */
[C---:B------:R-:W-:Y:S01]  /*4050*/  FADD.FTZ R131, -R121.reuse, R23 ;  /* 0x0000001779837221 */ /* 0x040fe20000010100 */
[C---:B------:R-:W-:Y:S01]  /*4060*/  FADD.FTZ R135, -R121.reuse, R34 ;  /* 0x0000002279877221 */ /* 0x040fe20000010100 */
[----:B------:R-:W-:Y:S01]  /*4070*/  FMUL.FTZ R130, R128, R130 ;  /* 0x0000008280827220 */ /* 0x000fe20000410000 */
[----:B------:R-:W-:Y:S01]  /*4080*/  FMUL.FTZ R129, R132, R129 ;  /* 0x0000008184817220 */ /* 0x000fe20000410000 */
[----:B------:R-:W-:Y:S01]  /*4090*/  FADD.FTZ R35, -R121, R35 ;  /* 0x0000002379237221 */ /* 0x000fe20000010100 */
[----:B------:R-:W-:Y:S01]  /*40a0*/  FMUL.FTZ R131, R126, R131 ;  /* 0x000000837e837220 */ /* 0x000fe20000410000 */
[----:B------:R-:W-:Y:S02]  /*40b0*/  FMUL.FTZ R135, R120, R135 ;  /* 0x0000008778877220 */ /* 0x000fe40000410000 */
[----:B------:R-:W-:Y:S01]  /*40c0*/  F2FP.BF16.F32.PACK_AB R130, R129, R130 ;  /* 0x000000828182723e */ /* 0x000fe200000010ff */
[----:B------:R-:W-:Y:S01]  /*40d0*/  FADD.FTZ R129, -R121, R22 ;  /* 0x0000001679817221 */ /* 0x000fe20000010100 */
[----:B------:R-:W-:Y:S03]  /*40e0*/  FMUL.FTZ R18, R124, R35 ;  /* 0x000000237c127220 */ /* 0x000fe60000410000 */
[----:B------:R-:W-:Y:S01]  /*40f0*/  FMUL.FTZ R129, R123, R129 ;  /* 0x000000817b817220 */ /* 0x000fe20000410000 */
[----:B------:R-:W-:Y:S06]  /*4100*/  @!P0 BRA `(.L_x_28) ;  /* 0x00000000004c8947 */ /* 0x000fec0003800000 */
[----:B------:R-:W-:Y:S01]  /*4110*/  IADD3 R5, P2, PT, RZ, -UR18, RZ ;  /* 0x80000012ff057c10 */ /* 0x000fe2000ff5e0ff */
[----:B------:R-:W-:Y:S01]  /*4120*/  IMAD.MOV.U32 R4, RZ, RZ, -0x2000 ;  /* 0xffffe000ff047424 */ /* 0x000fe200078e00ff */
[----:B------:R-:W-:Y:S03]  /*4130*/  LOP3.LUT R7, R232, 0x1, RZ, 0xc0, !PT ;  /* 0x00000001e8077812 */ /* 0x000fe600078ec0ff */
[----:B------:R-:W-:Y:S01]  /*4140*/  IMAD.X R6, RZ, RZ, ~UR5, P2 ;  /* 0x80000005ff067e24 */ /* 0x000fe200090e06ff */
[----:B------:R-:W-:Y:S04]  /*4150*/  ISETP.NE.U32.AND P3, PT, R7, 0x1, PT ;  /* 0x000000010700780c */ /* 0x000fe80003f65070 */
[----:B------:R-:W-:Y:S02]  /*4160*/  SHF.R.S64 R5, R5, 0x1f, R6 ;  /* 0x0000001f05057819 */ /* 0x000fe40000001006 */
[----:B------:R-:W-:Y:S02]  /*4170*/  SEL R4, R4, 0x2000, !P3 ;  /* 0x0000200004047807 */ /* 0x000fe40005800000 */
[----:B------:R-:W-:Y:S03]  /*4180*/  IADD3 R216, P2, PT, R5, R216, RZ ;  /* 0x000000d805d87210 */ /* 0x000fe60007f5e0ff */
[--C-:B------:R-:W-:Y:S01]  /*4190*/  IMAD.IADD R233, R233, 0x1, R4.reuse ;  /* 0x00000001e9e97824 */ /* 0x100fe200078e0204 */
[----:B------:R-:W-:Y:S01]  /*41a0*/  LEA.HI.X.SX32 R217, R6, R217, 0x1, P2 ;  /* 0x000000d906d97211 */ /* 0x000fe200010f0eff */
[----:B------:R-:W-:Y:S01]  /*41b0*/  IMAD.IADD R174, R174, 0x1, R4 ;  /* 0x00000001aeae7824 */ /* 0x000fe200078e0204 */
[C---:B------:R-:W-:Y:S03]  /*41c0*/  LEA R6, P2, R211.reuse, R216, 0x1 ;  /* 0x000000d8d3067211 */ /* 0x040fe600078408ff */
[----:B------:R-:W-:Y:S01]  /*41d0*/  @!PT LDS RZ, [RZ] ;  /* 0x00000000fffff984 */ /* 0x000fe20000000800 */
[----:B------:R-:W-:Y:S01]  /*41e0*/  @!PT LDS RZ, [RZ] ;  /* 0x00000000fffff984 */ /* 0x000fe20000000800 */
[----:B------:R-:W-:Y:S01]  /*41f0*/  @!PT LDS RZ, [RZ] ;  /* 0x00000000fffff984 */ /* 0x000fe20000000800 */
[----:B------:R1:W-:Y:S01]  /*4200*/  LDGSTS.E.BYPASS.LTC128B.128 [R233], desc[UR14][R216.64] ;  /* 0x00000000d8e97fae */ /* 0x0003e2000b981a0e */
[----:B------:R-:W-:Y:S05]  /*4210*/  LEA.HI.X R7, R211, R217, R210, 0x1, P2 ;  /* 0x000000d9d3077211 */ /* 0x000fea00010f0cd2 */
[----:B------:R1:W-:Y:S04]  /*4220*/  LDGSTS.E.BYPASS.LTC128B.128 [R233+0x1000], desc[UR14][R6.64] ;  /* 0x0100000006e97fae */ /* 0x0003e8000b981a0e */
[----:B------:R-:W0:Y:S02]  /*4230*/  LDGDEPBAR ;  /* 0x00000000000079af */ /* 0x000e240000000000 */
.L_x_28:
[----:B-----5:R-:W-:Y:S01]  /*4240*/  FADD.FTZ R9, -R185, R9 ;  /* 0x00000009b9097221 */ /* 0x020fe20000010100 */
[----:B------:R-:W-:Y:S01]  /*4250*/  FADD.FTZ R11, -R133, R11 ;  /* 0x0000000b850b7221 */ /* 0x000fe20000010100 */
[----:B------:R-:W-:Y:S01]  /*4260*/  FADD.FTZ R8, -R185, R8 ;  /* 0x00000008b9087221 */ /* 0x000fe20000010100 */
[----:B------:R-:W-:Y:S01]  /*4270*/  FADD.FTZ R10, -R133, R10 ;  /* 0x0000000a850a7221 */ /* 0x000fe20000010100 */
[----:B------:R-:W-:Y:S01]  /*4280*/  FMUL.FTZ R9, R248, R9 ;  /* 0x00000009f8097220 */ /* 0x000fe20000410000 */
[----:B------:R-:W-:Y:S01]  /*4290*/  FMUL.FTZ R11, R250, R11 ;  /* 0x0000000bfa0b7220 */ /* 0x000fe20000410000 */
[----:B------:R-:W-:Y:S01]  /*42a0*/  FADD.FTZ R12, -R185, R12 ;  /* 0x0000000cb90c7221 */ /* 0x000fe20000010100 */
[----:B------:R-:W-:Y:S01]  /*42b0*/  FMUL.FTZ R8, R247, R8 ;  /* 0x00000008f7087220 */ /* 0x000fe20000410000 */
[----:B------:R-:W-:Y:S01]  /*42c0*/  FADD.FTZ R14, -R133, R14 ;  /* 0x0000000e850e7221 */ /* 0x000fe20000010100 */
[----:B------:R-:W-:Y:S01]  /*42d0*/  FMUL.FTZ R10, R249, R10 ;  /* 0x0000000af90a7220 */ /* 0x000fe20000410000 */
[----:B------:R-:W-:Y:S01]  /*42e0*/  FADD.FTZ R13, -R185, R13 ;  /* 0x0000000db90d7221 */ /* 0x000fe20000010100 */
[----:B------:R-:W-:Y:S01]  /*42f0*/  FADD.FTZ R15, -R133, R15 ;  /* 0x0000000f850f7221 */ /* 0x000fe20000010100 */
[----:B------:R-:W-:Y:S01]  /*4300*/  F2FP.BF16.F32.PACK_AB R245, R134, R245 ;  /* 0x000000f586f5723e */ /* 0x000fe200000010ff */
[----:B------:R-:W-:Y:S01]  /*4310*/  STS [R205+-0x4000], R244 ;  /* 0xffc000f4cd007388 */ /* 0x000fe20000000800 */
[C---:B-1----:R-:W-:Y:S01]  /*4320*/  FADD.FTZ R6, -R185.reuse, R29 ;  /* 0x0000001db9067221 */ /* 0x042fe20000010100 */
[----:B------:R-:W-:Y:S01]  /*4330*/  FADD.FTZ R5, -R185, R28 ;  /* 0x0000001cb9057221 */ /* 0x000fe20000010100 */
[----:B------:R-:W-:Y:S01]  /*4340*/  FMUL.FTZ R12, R251, R12 ;  /* 0x0000000cfb0c7220 */ /* 0x000fe20000410000 */
[----:B------:R-:W-:Y:S01]  /*4350*/  STS [R205+-0x3c00], R246 ;  /* 0xffc400f6cd007388 */ /* 0x000fe20000000800 */
[----:B------:R-:W-:Y:S01]  /*4360*/  FMUL.FTZ R14, R137, R14 ;  /* 0x0000000e890e7220 */ /* 0x000fe20000410000 */
[----:B------:R-:W-:Y:S01]  /*4370*/  FMUL.FTZ R13, R252, R13 ;  /* 0x0000000dfc0d7220 */ /* 0x000fe20000410000 */
[----:B------:R-:W-:Y:S01]  /*4380*/  FMUL.FTZ R15, R138, R15 ;  /* 0x0000000f8a0f7220 */ /* 0x000fe20000410000 */
[----:B------:R-:W-:Y:S01]  /*4390*/  F2FP.BF16.F32.PACK_AB R8, R9, R8 ;  /* 0x000000080908723e */ /* 0x000fe200000010ff */
[----:B------:R-:W-:Y:S01]  /*43a0*/  STS [R238+-0x4000], R139 ;  /* 0xffc0008bee007388 */ /* 0x000fe20000000800 */
[----:B------:R-:W-:Y:S01]  /*43b0*/  F2FP.BF16.F32.PACK_AB R10, R11, R10 ;  /* 0x0000000a0b0a723e */ /* 0x000fe200000010ff */
[----:B------:R-:W-:Y:S01]  /*43c0*/  FMUL.FTZ R6, R119, R6 ;  /* 0x0000000677067220 */ /* 0x000fe20000410000 */
[----:B------:R-:W-:Y:S01]  /*43d0*/  FMUL.FTZ R5, R118, R5 ;  /* 0x0000000576057220 */ /* 0x000fe20000410000 */
[----:B------:R-:W-:Y:S01]  /*43e0*/  STS [R238+-0x3c00], R245 ;  /* 0xffc400f5ee007388 */ /* 0x000fe20000000800 */
[----:B------:R-:W-:Y:S01]  /*43f0*/  FADD.FTZ R4, -R185, R25 ;  /* 0x00000019b9047221 */ /* 0x000fe20000010100 */
[----:B------:R-:W-:Y:S01]  /*4400*/  F2FP.BF16.F32.PACK_AB R13, R13, R12 ;  /* 0x0000000c0d0d723e */ /* 0x000fe200000010ff */
[----:B------:R-:W-:Y:S01]  /*4410*/  FADD.FTZ R24, -R185, R24 ;  /* 0x00000018b9187221 */ /* 0x000fe20000010100 */
[----:B------:R-:W-:Y:S01]  /*4420*/  F2FP.BF16.F32.PACK_AB R15, R15, R14 ;  /* 0x0000000e0f0f723e */ /* 0x000fe200000010ff */
[----:B------:R-:W-:Y:S01]  /*4430*/  STS [R205+-0x3000], R8 ;  /* 0xffd00008cd007388 */ /* 0x000fe20000000800 */
[----:B------:R-:W-:Y:S01]  /*4440*/  F2FP.BF16.F32.PACK_AB R100, R6, R5 ;  /* 0x000000050664723e */ /* 0x000fe200000010ff */
[----:B------:R-:W-:Y:S01]  /*4450*/  FMUL.FTZ R127, R127, R4 ;  /* 0x000000047f7f7220 */ /* 0x000fe20000410000 */
[C---:B------:R-:W-:Y:S01]  /*4460*/  FADD.FTZ R5, -R133.reuse, R26 ;  /* 0x0000001a85057221 */ /* 0x040fe20000010100 */
[----:B------:R-:W-:Y:S01]  /*4470*/  STS [R205+-0x2c00], R10 ;  /* 0xffd4000acd007388 */ /* 0x000fe20000000800 */
[----:B------:R-:W-:Y:S01]  /*4480*/  FADD.FTZ R4, -R133, R27 ;  /* 0x0000001b85047221 */ /* 0x000fe20000010100 */
[----:B------:R-:W-:Y:S01]  /*4490*/  F2FP.BF16.F32.PACK_AB R16, R131, R129 ;  /* 0x000000818310723e */ /* 0x000fe200000010ff */
[----:B------:R-:W-:Y:S01]  /*44a0*/  FMUL.FTZ R24, R125, R24 ;  /* 0x000000187d187220 */ /* 0x000fe20000410000 */
[----:B------:R-:W-:Y:S01]  /*44b0*/  STS [R238+-0x3000], R13 ;  /* 0xffd0000dee007388 */ /* 0x000fe20000000800 */
[C---:B------:R-:W-:Y:S01]  /*44c0*/  FADD.FTZ R7, -R133.reuse, R30 ;  /* 0x0000001e85077221 */ /* 0x040fe20000010100 */
[----:B------:R-:W-:Y:S01]  /*44d0*/  FADD.FTZ R31, -R133, R31 ;  /* 0x0000001f851f7221 */ /* 0x000fe20000010100 */
[----:B------:R-:W-:Y:S01]  /*44e0*/  FMUL.FTZ R5, R192, R5 ;  /* 0x00000005c0057220 */ /* 0x000fe20000410000 */
[----:B------:R-:W-:Y:S01]  /*44f0*/  STS [R238+-0x2c00], R15 ;  /* 0xffd4000fee007388 */ /* 0x000fe20000000800 */
[----:B------:R-:W-:Y:S01]  /*4500*/  FMUL.FTZ R4, R117, R4 ;  /* 0x0000000475047220 */ /* 0x000fe20000410000 */
[----:B------:R-:W-:Y:S01]  /*4510*/  F2FP.BF16.F32.PACK_AB R32, R18, R135 ;  /* 0x000000871220723e */ /* 0x000fe200000010ff */
[----:B------:R-:W-:Y:S01]  /*4520*/  FMUL.FTZ R7, R136, R7 ;  /* 0x0000000788077220 */ /* 0x000fe20000410000 */
[----:B------:R-:W-:Y:S01]  /*4530*/  STS [R237+-0x4000], R239 ;  /* 0xffc000efed007388 */ /* 0x000fe20000000800 */
[----:B------:R-:W-:Y:S01]  /*4540*/  FMUL.FTZ R116, R116, R31 ;  /* 0x0000001f74747220 */ /* 0x000fe20000410000 */
[----:B------:R-:W-:Y:S02]  /*4550*/  F2FP.BF16.F32.PACK_AB R28, R127, R24 ;  /* 0x000000187f1c723e */ /* 0x000fe400000010ff */
[----:B------:R-:W-:Y:S01]  /*4560*/  STS [R237+-0x3c00], R16 ;  /* 0xffc40010ed007388 */ /* 0x000fe20000000800 */
[----:B------:R-:W-:Y:S02]  /*4570*/  F2FP.BF16.F32.PACK_AB R34, R4, R5 ;  /* 0x000000050422723e */ /* 0x000fe400000010ff */
[----:B------:R-:W-:Y:S01]  /*4580*/  F2FP.BF16.F32.PACK_AB R116, R116, R7 ;  /* 0x000000077474723e */ /* 0x000fe200000010ff */
[----:B------:R-:W-:Y:S04]  /*4590*/  STS [R209+-0x4000], R130 ;  /* 0xffc00082d1007388 */ /* 0x000fe80000000800 */
[----:B------:R-:W-:Y:S04]  /*45a0*/  STS [R209+-0x3c00], R32 ;  /* 0xffc40020d1007388 */ /* 0x000fe80000000800 */
[----:B------:R-:W-:Y:S04]  /*45b0*/  STS [R237+-0x3000], R28 ;  /* 0xffd0001ced007388 */ /* 0x000fe80000000800 */
[----:B------:R-:W-:Y:S04]  /*45c0*/  STS [R237+-0x2c00], R34 ;  /* 0xffd40022ed007388 */ /* 0x000fe80000000800 */
[----:B------:R-:W-:Y:S04]  /*45d0*/  STS [R209+-0x3000], R100 ;  /* 0xffd00064d1007388 */ /* 0x000fe80000000800 */
[----:B------:R1:W-:Y:S01]  /*45e0*/  STS [R209+-0x2c00], R116 ;  /* 0xffd40074d1007388 */ /* 0x0003e20000000800 */
[----:B------:R-:W-:Y:S01]  /*45f0*/  BAR.SYNC.DEFER_BLOCKING 0x0 ;  /* 0x0000000000007b1d */ /* 0x000fe20000010000 */
[----:B-1----:R-:W-:Y:S05]  /*4600*/  IMAD R116, R206, UR6, RZ ;  /* 0x00000006ce747c24 */ /* 0x002fea000f8e02ff */
[----:B------:R-:W-:Y:S04]  /*4610*/  LDSM.16.MT88.4 R4, [R178] ;  /* 0x00000000b204783b */ /* 0x000fe80000004200 */
[----:B------:R-:W1:Y:S04]  /*4620*/  LDSM.16.MT88.4 R8, [R188+0x4000] ;  /* 0x00400000bc08783b */ /* 0x000e680000004200 */
[----:B------:R-:W2:Y:S04]  /*4630*/  LDSM.16.MT88.4 R12, [R178+0x2000] ;  /* 0x00200000b20c783b */ /* 0x000ea80000004200 */
[----:B------:R-:W3:Y:S04]  /*4640*/  LDSM.16.MT88.4 R16, [R0+0x4000] ;  /* 0x004000000010783b */ /* 0x000ee80000004200 */
[----:B------:R-:W-:Y:S04]  /*4650*/  LDSM.16.MT88.4 R20, [R178+0x800] ;  /* 0x00080000b214783b */ /* 0x000fe80000004200 */
[----:B------:R-:W4:Y:S04]  /*4660*/  LDSM.16.MT88.4 R24, [R188+0x4800] ;  /* 0x00480000bc18783b */ /* 0x000f280000004200 */
[----:B------:R-:W4:Y:S04]  /*4670*/  LDSM.16.MT88.4 R28, [R178+0x2800] ;  /* 0x00280000b21c783b */ /* 0x000f280000004200 */
[----:B------:R-:W4:Y:S04]  /*4680*/  LDSM.16.MT88.4 R32, [R0+0x4800] ;  /* 0x004800000020783b */ /* 0x000f280000004200 */
[----:B------:R-:W-:Y:S04]  /*4690*/  LDSM.16.MT88.4 R100, [R188+0x5000] ;  /* 0x00500000bc64783b */ /* 0x000fe80000004200 */
[----:B------:R-:W-:Y:S01]  /*46a0*/  LDSM.16.MT88.4 R104, [R178+0x3000] ;  /* 0x00300000b268783b */ /* 0x000fe20000004200 */
[-C--:B-1----:R-:W-:Y:S08]  /*46b0*/  HMMA.16816.F32.BF16 R36, R4, R8.reuse, R36 ;  /* 0x000000080424723c */ /* 0x082ff00000041824 */
[C---:B--2---:R-:W-:Y:S08]  /*46c0*/  HMMA.16816.F32.BF16 R40, R12.reuse, R8, R40 ;  /* 0x000000080c28723c */ /* 0x044ff00000041828 */
[-C--:B------:R-:W-:Y:S08]  /*46d0*/  HMMA.16816.F32.BF16 R44, R12, R10.reuse, R44 ;  /* 0x0000000a0c2c723c */ /* 0x080ff0000004182c */
[C---:B------:R-:W-:Y:S01]  /*46e0*/  HMMA.16816.F32.BF16 R48, R4.reuse, R10, R48 ;  /* 0x0000000a0430723c */ /* 0x040fe20000041830 */
[----:B------:R-:W1:Y:S07]  /*46f0*/  LDSM.16.MT88.4 R8, [R178+0x1000] ;  /* 0x00100000b208783b */ /* 0x000e6e0000004200 */
[-C--:B---3--:R-:W-:Y:S08]  /*4700*/  HMMA.16816.F32.BF16 R52, R4, R16.reuse, R52 ;  /* 0x000000100434723c */ /* 0x088ff00000041834 */
[C---:B------:R-:W-:Y:S08]  /*4710*/  HMMA.16816.F32.BF16 R56, R12.reuse, R16, R56 ;  /* 0x000000100c38723c */ /* 0x040ff00000041838 */
[-C--:B------:R-:W-:Y:S01]  /*4720*/  HMMA.16816.F32.BF16 R60, R12, R18.reuse, R60 ;  /* 0x000000120c3c723c */ /* 0x080fe2000004183c */
[----:B------:R-:W2:Y:S07]  /*4730*/  LDSM.16.MT88.4 R12, [R0+0x5000] ;  /* 0x00500000000c783b */ /* 0x000eae0000004200 */
[----:B------:R-:W-:Y:S01]  /*4740*/  HMMA.16816.F32.BF16 R64, R4, R18, R64 ;  /* 0x000000120440723c */ /* 0x000fe20000041840 */
[----:B------:R-:W-:Y:S04]  /*4750*/  LDSM.16.MT88.4 R4, [R178+0x1800] ;  /* 0x00180000b204783b */ /* 0x000fe80000004200 */
[----:B------:R-:W3:Y:S03]  /*4760*/  LDSM.16.MT88.4 R16, [R188+0x5800] ;  /* 0x00580000bc10783b */ /* 0x000ee60000004200 */
[-C--:B----4-:R-:W-:Y:S08]  /*4770*/  HMMA.16816.F32.BF16 R36, R20, R24.reuse, R36 ;  /* 0x000000181424723c */ /* 0x090ff00000041824 */
[C---:B------:R-:W-:Y:S08]  /*4780*/  HMMA.16816.F32.BF16 R40, R28.reuse, R24, R40 ;  /* 0x000000181c28723c */ /* 0x040ff00000041828 */
[-C--:B------:R-:W-:Y:S08]  /*4790*/  HMMA.16816.F32.BF16 R44, R28, R26.reuse, R44 ;  /* 0x0000001a1c2c723c */ /* 0x080ff0000004182c */
[C---:B------:R-:W-:Y:S01]  /*47a0*/  HMMA.16816.F32.BF16 R48, R20.reuse, R26, R48 ;  /* 0x0000001a1430723c */ /* 0x040fe20000041830 */
[----:B------:R-:W4:Y:S07]  /*47b0*/  LDSM.16.MT88.4 R24, [R178+0x3800] ;  /* 0x00380000b218783b */ /* 0x000f2e0000004200 */
[-C--:B------:R-:W-:Y:S08]  /*47c0*/  HMMA.16816.F32.BF16 R52, R20, R32.reuse, R52 ;  /* 0x000000201434723c */ /* 0x080ff00000041834 */
[C---:B------:R-:W-:Y:S08]  /*47d0*/  HMMA.16816.F32.BF16 R56, R28.reuse, R32, R56 ;  /* 0x000000201c38723c */ /* 0x040ff00000041838 */
[-C--:B------:R-:W-:Y:S01]  /*47e0*/  HMMA.16816.F32.BF16 R60, R28, R34.reuse, R60 ;  /* 0x000000221c3c723c */ /* 0x080fe2000004183c */
[----:B------:R-:W4:Y:S01]  /*47f0*/  LDSM.16.MT88.4 R28, [R0+0x5800] ;  /* 0x00580000001c783b */ /* 0x000f220000004200 */
[----:B------:R-:W-:Y:S06]  /*4800*/  BAR.SYNC.DEFER_BLOCKING 0x0 ;  /* 0x0000000000007b1d */ /* 0x000fec0000010000 */
[----:B------:R-:W-:Y:S08]  /*4810*/  HMMA.16816.F32.BF16 R64, R20, R34, R64 ;  /* 0x000000221440723c */ /* 0x000ff00000041840 */
[-C--:B-1----:R-:W-:Y:S08]  /*4820*/  HMMA.16816.F32.BF16 R36, R8, R100.reuse, R36 ;  /* 0x000000640824723c */ /* 0x082ff00000041824 */
[C---:B------:R-:W-:Y:S08]  /*4830*/  HMMA.16816.F32.BF16 R40, R104.reuse, R100, R40 ;  /* 0x000000646828723c */ /* 0x040ff00000041828 */
[-C--:B------:R-:W-:Y:S08]  /*4840*/  HMMA.16816.F32.BF16 R44, R104, R102.reuse, R44 ;  /* 0x00000066682c723c */ /* 0x080ff0000004182c */
[C---:B------:R-:W-:Y:S08]  /*4850*/  HMMA.16816.F32.BF16 R48, R8.reuse, R102, R48 ;  /* 0x000000660830723c */ /* 0x040ff00000041830 */
[-C--:B--2---:R-:W-:Y:S08]  /*4860*/  HMMA.16816.F32.BF16 R52, R8, R12.reuse, R52 ;  /* 0x0000000c0834723c */ /* 0x084ff00000041834 */
[C---:B------:R-:W-:Y:S08]  /*4870*/  HMMA.16816.F32.BF16 R56, R104.reuse, R12, R56 ;  /* 0x0000000c6838723c */ /* 0x040ff00000041838 */
[-C--:B------:R-:W-:Y:S08]  /*4880*/  HMMA.16816.F32.BF16 R60, R104, R14.reuse, R60 ;  /* 0x0000000e683c723c */ /* 0x080ff0000004183c */
[----:B------:R-:W-:Y:S08]  /*4890*/  HMMA.16816.F32.BF16 R64, R8, R14, R64 ;  /* 0x0000000e0840723c */ /* 0x000ff00000041840 */
[-C--:B---3--:R-:W-:Y:S08]  /*48a0*/  HMMA.16816.F32.BF16 R36, R4, R16.reuse, R36 ;  /* 0x000000100424723c */ /* 0x088ff00000041824 */
[C---:B----4-:R-:W-:Y:S08]  /*48b0*/  HMMA.16816.F32.BF16 R40, R24.reuse, R16, R40 ;  /* 0x000000101828723c */ /* 0x050ff00000041828 */
[-C--:B------:R-:W-:Y:S08]  /*48c0*/  HMMA.16816.F32.BF16 R44, R24, R18.reuse, R44 ;  /* 0x00000012182c723c */ /* 0x080ff0000004182c */
[C---:B------:R-:W-:Y:S08]  /*48d0*/  HMMA.16816.F32.BF16 R48, R4.reuse, R18, R48 ;  /* 0x000000120430723c */ /* 0x040ff00000041830 */
[-C--:B------:R-:W-:Y:S08]  /*48e0*/  HMMA.16816.F32.BF16 R52, R4, R28.reuse, R52 ;  /* 0x0000001c0434723c */ /* 0x080ff00000041834 */
[C---:B------:R-:W-:Y:S08]  /*48f0*/  HMMA.16816.F32.BF16 R56, R24.reuse, R28, R56 ;  /* 0x0000001c1838723c */ /* 0x040ff00000041838 */
[-C--:B------:R-:W-:Y:S08]  /*4900*/  HMMA.16816.F32.BF16 R60, R24, R30.reuse, R60 ;  /* 0x0000001e183c723c */ /* 0x080ff0000004183c */
[----:B------:R-:W-:Y:S04]  /*4910*/  HMMA.16816.F32.BF16 R64, R4, R30, R64 ;  /* 0x0000001e0440723c */ /* 0x000fe80000041840 */
[----:B------:R-:W-:Y:S04]  /*4920*/  LEA R5, -R116, RZ, 0x6 ;  /* 0x000000ff74057211 */ /* 0x000fe800078e31ff */
[C---:B------:R-:W-:Y:S04]  /*4930*/  LEA R240, P2, R5.reuse, R240, 0x2 ;  /* 0x000000f005f07211 */ /* 0x040fe800078410ff */
[----:B------:R-:W-:Y:S01]  /*4940*/  LEA.HI.X.SX32 R241, R5, R241, 0x2, P2 ;  /* 0x000000f105f17211 */ /* 0x000fe200010f16ff */
[----:B------:R-:W-:Y:S08]  /*4950*/  @!P0 BRA `(.L_x_29) ;  /* 0x0000000000348947 */ /* 0x000ff00003800000 */
[----:B------:R-:W-:Y:S05]  /*4960*/  IADD3 R5, P0, PT, RZ, -UR19, RZ ;  /* 0x80000013ff057c10 */ /* 0x000fea000ff1e0ff */
[----:B------:R-:W-:Y:S05]  /*4970*/  IMAD.X R4, RZ, RZ, ~UR4, P0 ;  /* 0x80000004ff047e24 */ /* 0x000fea00080e06ff */
[----:B------:R-:W-:Y:S04]  /*4980*/  SHF.R.S64 R5, R5, 0x1f, R4 ;  /* 0x0000001f05057819 */ /* 0x000fe80000001004 */
[----:B------:R-:W-:Y:S04]  /*4990*/  IADD3 R218, P0, PT, R5, R218, RZ ;  /* 0x000000da05da7210 */ /* 0x000fe80007f1e0ff */
[----:B------:R-:W-:Y:S02]  /*49a0*/  LEA.HI.X.SX32 R219, R4, R219, 0x1, P0 ;  /* 0x000000db04db7211 */ /* 0x000fe400000f0eff */
[C---:B------:R-:W-:Y:S03]  /*49b0*/  LEA R6, P0, R213.reuse, R218, 0x1 ;  /* 0x000000dad5067211 */ /* 0x040fe600078008ff */
[----:B------:R-:W-:Y:S01]  /*49c0*/  @!PT LDS RZ, [RZ] ;  /* 0x00000000fffff984 */ /* 0x000fe20000000800 */
[----:B------:R-:W-:Y:S01]  /*49d0*/  @!PT LDS RZ, [RZ] ;  /* 0x00000000fffff984 */ /* 0x000fe20000000800 */
[----:B------:R-:W-:Y:S01]  /*49e0*/  @!PT LDS RZ, [RZ] ;  /* 0x00000000fffff984 */ /* 0x000fe20000000800 */
[----:B------:R1:W-:Y:S01]  /*49f0*/  LDGSTS.E.BYPASS.LTC128B.128 [R204+0x4000], desc[UR14][R218.64] ;  /* 0x04000000dacc7fae */ /* 0x0003e2000b981a0e */
[----:B------:R-:W-:Y:S05]  /*4a00*/  LEA.HI.X R7, R213, R219, R212, 0x1, P0 ;  /* 0x000000dbd5077211 */ /* 0x000fea00000f0cd4 */
[----:B------:R1:W-:Y:S04]  /*4a10*/  LDGSTS.E.BYPASS.LTC128B.128 [R204+0x5000], desc[UR14][R6.64] ;  /* 0x0500000006cc7fae */ /* 0x0003e8000b981a0e */
[----:B------:R-:W0:Y:S02]  /*4a20*/  LDGDEPBAR ;  /* 0x00000000000079af */ /* 0x000e240000000000 */
.L_x_29:
[----:B------:R-:W-:Y:S01]  /*4a30*/  LDSM.16.M88.4 R20, [R186] ;  /* 0x00000000ba14783b */ /* 0x000fe20000000200 */
[C---:B------:R-:W-:Y:S02]  /*4a40*/  ISETP.NE.AND P5, PT, R232.reuse, RZ, PT ;  /* 0x000000ffe800720c */ /* 0x040fe40003fa5270 */
[----:B------:R-:W-:Y:S01]  /*4a50*/  ISETP.GT.AND P4, PT, R232, RZ, PT ;  /* 0x000000ffe800720c */ /* 0x000fe20003f84270 */
[----:B------:R-:W1:Y:S04]  /*4a60*/  LDSM.16.MT88.4 R8, [R188+0x6000] ;  /* 0x00600000bc08783b */ /* 0x000e680000004200 */
[----:B------:R-:W2:Y:S04]  /*4a70*/  LDSM.16.MT88.4 R16, [R0+0x6000] ;  /* 0x006000000010783b */ /* 0x000ea80000004200 */
[----:B------:R-:W-:Y:S02]  /*4a80*/  LDSM.16.M88.4 R24, [R177] ;  /* 0x00000000b118783b */ /* 0x000fe40000000200 */
[----:B------:R-:W-:Y:S02]  /*4a90*/  @P5 IADD3 R214, P2, PT, R214, -0x100, RZ ;  /* 0xffffff00d6d65810 */ /* 0x000fe40007f5e0ff */
[----:B------:R-:W3:Y:S02]  /*4aa0*/  LDSM.16.MT88.4 R28, [R188+0x6800] ;  /* 0x00680000bc1c783b */ /* 0x000ee40000004200 */
[----:B------:R-:W-:Y:S02]  /*4ab0*/  @P5 IADD3.X R215, PT, PT, R215, -0x1, RZ, P2, !PT ;  /* 0xffffffffd7d75810 */ /* 0x000fe400017fe4ff */
[----:B------:R-:W4:Y:S04]  /*4ac0*/  LDSM.16.MT88.4 R32, [R0+0x6800] ;  /* 0x006800000020783b */ /* 0x000f280000004200 */
[----:B------:R-:W-:Y:S04]  /*4ad0*/  LDSM.16.M88.4 R100, [R176] ;  /* 0x00000000b064783b */ /* 0x000fe80000000200 */
[----:B------:R-:W4:Y:S04]  /*4ae0*/  LDSM.16.MT88.4 R104, [R188+0x7000] ;  /* 0x00700000bc68783b */ /* 0x000f280000004200 */
[----:B------:R-:W4:Y:S04]  /*4af0*/  LDSM.16.MT88.4 R108, [R0+0x7000] ;  /* 0x00700000006c783b */ /* 0x000f280000004200 */
[----:B------:R-:W-:Y:S01]  /*4b00*/  LDSM.16.MT88.4 R112, [R0+0x7800] ;  /* 0x007800000070783b */ /* 0x000fe20000004200 */
[C---:B-1----:R-:W-:Y:S08]  /*4b10*/  HMMA.16816.F32.BF16 R4, R20.reuse, R8, RZ ;  /* 0x000000081404723c */ /* 0x042ff000000418ff */
[C---:B------:R-:W-:Y:S08]  /*4b20*/  HMMA.16816.F32.BF16 R8, R20.reuse, R10, RZ ;  /* 0x0000000a1408723c */ /* 0x040ff000000418ff */
[C---:B--2---:R-:W-:Y:S08]  /*4b30*/  HMMA.16816.F32.BF16 R12, R20.reuse, R16, RZ ;  /* 0x00000010140c723c */ /* 0x044ff000000418ff */
[----:B------:R-:W-:Y:S01]  /*4b40*/  HMMA.16816.F32.BF16 R16, R20, R18, RZ ;  /* 0x000000121410723c */ /* 0x000fe200000418ff */
[----:B------:R-:W-:Y:S07]  /*4b50*/  LDSM.16.M88.4 R20, [R175] ;  /* 0x00000000af14783b */ /* 0x000fee0000000200 */
[C---:B---3--:R-:W-:Y:S08]  /*4b60*/  HMMA.16816.F32.BF16 R4, R24.reuse, R28, R4 ;  /* 0x0000001c1804723c */ /* 0x048ff00000041804 */
[C---:B------:R-:W-:Y:S01]  /*4b70*/  HMMA.16816.F32.BF16 R8, R24.reuse, R30, R8 ;  /* 0x0000001e1808723c */ /* 0x040fe20000041808 */
[----:B------:R-:W1:Y:S07]  /*4b80*/  LDSM.16.MT88.4 R28, [R188+0x7800] ;  /* 0x00780000bc1c783b */ /* 0x000e6e0000004200 */
[C---:B----4-:R-:W-:Y:S08]  /*4b90*/  HMMA.16816.F32.BF16 R12, R24.reuse, R32, R12 ;  /* 0x00000020180c723c */ /* 0x050ff0000004180c */
[----:B------:R-:W-:Y:S01]  /*4ba0*/  HMMA.16816.F32.BF16 R16, R24, R34, R16 ;  /* 0x000000221810723c */ /* 0x000fe20000041810 */
[----:B------:R-:W-:Y:S04]  /*4bb0*/  LDSM.16.M88.4 R24, [R186+0x2000] ;  /* 0x00200000ba18783b */ /* 0x000fe80000000200 */
[----:B------:R-:W2:Y:S03]  /*4bc0*/  LDSM.16.MT88.4 R32, [R188+0x8000] ;  /* 0x00800000bc20783b */ /* 0x000ea60000004200 */
[C---:B------:R-:W-:Y:S08]  /*4bd0*/  HMMA.16816.F32.BF16 R4, R100.reuse, R104, R4 ;  /* 0x000000686404723c */ /* 0x040ff00000041804 */
[C---:B------:R-:W-:Y:S01]  /*4be0*/  HMMA.16816.F32.BF16 R8, R100.reuse, R106, R8 ;  /* 0x0000006a6408723c */ /* 0x040fe20000041808 */
[----:B------:R-:W3:Y:S07]  /*4bf0*/  LDSM.16.MT88.4 R104, [R0+0x8000] ;  /* 0x008000000068783b */ /* 0x000eee0000004200 */
[C---:B------:R-:W-:Y:S08]  /*4c00*/  HMMA.16816.F32.BF16 R12, R100.reuse, R108, R12 ;  /* 0x0000006c640c723c */ /* 0x040ff0000004180c */
[----:B------:R-:W-:Y:S01]  /*4c10*/  HMMA.16816.F32.BF16 R16, R100, R110, R16 ;  /* 0x0000006e6410723c */ /* 0x000fe20000041810 */
[----:B------:R-:W-:Y:S07]  /*4c20*/  LDSM.16.MT88.4 R100, [R188+0x8800] ;  /* 0x00880000bc64783b */ /* 0x000fee0000004200 */
[C---:B-1----:R-:W-:Y:S08]  /*4c30*/  HMMA.16816.F32.BF16 R4, R20.reuse, R28, R4 ;  /* 0x0000001c1404723c */ /* 0x042ff00000041804 */
[C---:B------:R-:W-:Y:S01]  /*4c40*/  HMMA.16816.F32.BF16 R8, R20.reuse, R30, R8 ;  /* 0x0000001e1408723c */ /* 0x040fe20000041808 */
[----:B------:R-:W1:Y:S07]  /*4c50*/  LDSM.16.M88.4 R28, [R177+0x2000] ;  /* 0x00200000b11c783b */ /* 0x000e6e0000000200 */
[C---:B------:R-:W-:Y:S08]  /*4c60*/  HMMA.16816.F32.BF16 R12, R20.reuse, R112, R12 ;  /* 0x00000070140c723c */ /* 0x040ff0000004180c */
[----:B------:R-:W-:Y:S01]  /*4c70*/  HMMA.16816.F32.BF16 R16, R20, R114, R16 ;  /* 0x000000721410723c */ /* 0x000fe20000041810 */
[----:B------:R-:W4:Y:S07]  /*4c80*/  LDSM.16.MT88.4 R20, [R0+0x8800] ;  /* 0x008800000014783b */ /* 0x000f2e0000004200 */
[C---:B--2---:R-:W-:Y:S08]  /*4c90*/  HMMA.16816.F32.BF16 R4, R24.reuse, R32, R4 ;  /* 0x000000201804723c */ /* 0x044ff00000041804 */
[C---:B------:R-:W-:Y:S01]  /*4ca0*/  HMMA.16816.F32.BF16 R8, R24.reuse, R34, R8 ;  /* 0x000000221808723c */ /* 0x040fe20000041808 */
[----:B------:R-:W-:Y:S07]  /*4cb0*/  LDSM.16.MT88.4 R32, [R188+0x9000] ;  /* 0x00900000bc20783b */ /* 0x000fee0000004200 */
[C---:B---3--:R-:W-:Y:S03]  /*4cc0*/  HMMA.16816.F32.BF16 R12, R24.reuse, R104, R12 ;  /* 0x00000068180c723c */ /* 0x048fe6000004180c */
[C---:B------:R-:W-:Y:S04]  /*4cd0*/  LEA R104, P0, R220.reuse, R240, 0x2 ;  /* 0x000000f0dc687211 */ /* 0x040fe800078010ff */
[----:B------:R-:W-:Y:S01]  /*4ce0*/  LEA.HI.X.SX32 R105, R220, R241, 0x2, P0 ;  /* 0x000000f1dc697211 */ /* 0x000fe200000f16ff */
[----:B------:R-:W-:Y:S01]  /*4cf0*/  HMMA.16816.F32.BF16 R16, R24, R106, R16 ;  /* 0x0000006a1810723c */ /* 0x000fe20000041810 */
[----:B------:R-:W2:Y:S02]  /*4d00*/  LDSM.16.M88.4 R24, [R176+0x2000] ;  /* 0x00200000b018783b */ /* 0x000ea40000000200 */
[C---:B------:R-:W-:Y:S04]  /*4d10*/  LEA R106, P0, R116.reuse, R104, 0x5 ;  /* 0x00000068746a7211 */ /* 0x040fe800078028ff */
[C---:B------:R-:W-:Y:S01]  /*4d20*/  LEA.HI.X.SX32 R107, R116.reuse, R105, 0x5, P0 ;  /* 0x00000069746b7211 */ /* 0x040fe200000f2eff */
[C---:B-1----:R-:W-:Y:S05]  /*4d30*/  HMMA.16816.F32.BF16 R4, R28.reuse, R100, R4 ;  /* 0x000000641c04723c */ /* 0x042fea0000041804 */
[C---:B------:R-:W-:Y:S03]  /*4d40*/  LEA R108, P0, R116.reuse, R106, 0x5 ;  /* 0x0000006a746c7211 */ /* 0x040fe600078028ff */
[C---:B------:R-:W-:Y:S01]  /*4d50*/  HMMA.16816.F32.BF16 R8, R28.reuse, R102, R8 ;  /* 0x000000661c08723c */ /* 0x040fe20000041808 */
[----:B------:R-:W1:Y:S02]  /*4d60*/  LDSM.16.MT88.4 R100, [R0+0x9000] ;  /* 0x009000000064783b */ /* 0x000e640000004200 */
[C---:B------:R-:W-:Y:S02]  /*4d70*/  LEA.HI.X.SX32 R109, R116.reuse, R107, 0x5, P0 ;  /* 0x0000006b746d7211 */ /* 0x040fe400000f2eff */
[C---:B------:R-:W-:Y:S03]  /*4d80*/  LEA R110, P0, R116.reuse, R108, 0x5 ;  /* 0x0000006c746e7211 */ /* 0x040fe600078028ff */
[C---:B----4-:R-:W-:Y:S03]  /*4d90*/  HMMA.16816.F32.BF16 R12, R28.reuse, R20, R12 ;  /* 0x000000141c0c723c */ /* 0x050fe6000004180c */
[C---:B------:R-:W-:Y:S02]  /*4da0*/  LEA.HI.X.SX32 R111, R116.reuse, R109, 0x5, P0 ;  /* 0x0000006d746f7211 */ /* 0x040fe400000f2eff */
[C---:B------:R-:W-:Y:S03]  /*4db0*/  LEA R112, P0, R116.reuse, R110, 0x5 ;  /* 0x0000006e74707211 */ /* 0x040fe600078028ff */
[----:B------:R-:W-:Y:S01]  /*4dc0*/  HMMA.16816.F32.BF16 R16, R28, R22, R16 ;  /* 0x000000161c10723c */ /* 0x000fe20000041810 */
[----:B------:R-:W-:Y:S02]  /*4dd0*/  LDSM.16.M88.4 R20, [R175+0x2000] ;  /* 0x00200000af14783b */ /* 0x000fe40000000200 */
[C---:B------:R-:W-:Y:S02]  /*4de0*/  LEA.HI.X.SX32 R113, R116.reuse, R111, 0x5, P0 ;  /* 0x0000006f74717211 */ /* 0x040fe400000f2eff */
[----:B------:R-:W3:Y:S01]  /*4df0*/  LDSM.16.MT88.4 R28, [R188+0x9800] ;  /* 0x00980000bc1c783b */ /* 0x000ee20000004200 */
[C---:B------:R-:W-:Y:S02]  /*4e00*/  LEA R114, P0, R116.reuse, R112, 0x5 ;  /* 0x0000007074727211 */ /* 0x040fe400078028ff */
[C---:B--2---:R-:W-:Y:S05]  /*4e10*/  HMMA.16816.F32.BF16 R4, R24.reuse, R32, R4 ;  /* 0x000000201804723c */ /* 0x044fea0000041804 */
[C---:B------:R-:W-:Y:S02]  /*4e20*/  LEA.HI.X.SX32 R115, R116.reuse, R113, 0x5, P0 ;  /* 0x0000007174737211 */ /* 0x040fe400000f2eff */
[C---:B------:R-:W-:Y:S01]  /*4e30*/  LEA R118, P0, R116.reuse, R114, 0x5 ;  /* 0x0000007274767211 */ /* 0x040fe200078028ff */
[C---:B------:R-:W-:Y:S01]  /*4e40*/  HMMA.16816.F32.BF16 R8, R24.reuse, R34, R8 ;  /* 0x000000221808723c */ /* 0x040fe20000041808 */
[----:B------:R-:W2:Y:S02]  /*4e50*/  LDSM.16.MT88.4 R32, [R0+0x9800] ;  /* 0x009800000020783b */ /* 0x000ea40000004200 */
[C---:B------:R-:W-:Y:S05]  /*4e60*/  LEA.HI.X.SX32 R119, R116.reuse, R115, 0x5, P0 ;  /* 0x0000007374777211 */ /* 0x040fea00000f2eff */
[C---:B-1----:R-:W-:Y:S03]  /*4e70*/  HMMA.16816.F32.BF16 R12, R24.reuse, R100, R12 ;  /* 0x00000064180c723c */ /* 0x042fe6000004180c */
[C---:B------:R-:W-:Y:S05]  /*4e80*/  IMAD.WIDE R120, R116.reuse, -0xc0, R118 ;  /* 0xffffff4074787825 */ /* 0x040fea00078e0276 */
[----:B------:R-:W-:Y:S03]  /*4e90*/  HMMA.16816.F32.BF16 R16, R24, R102, R16 ;  /* 0x000000661810723c */ /* 0x000fe60000041810 */
[----:B------:R-:W-:Y:S01]  /*4ea0*/  @P5 IMAD.WIDE.U32 R24, R195, 0x4, R242 ;  /* 0x00000004c3185825 */ /* 0x000fe200078e00f2 */
[C---:B------:R-:W-:Y:S04]  /*4eb0*/  LEA R100, P0, R116.reuse, R120, 0x5 ;  /* 0x0000007874647211 */ /* 0x040fe800078028ff */
[----:B------:R-:W5:Y:S01]  /*4ec0*/  @P5 LDG.E R231, desc[UR14][R24.64+-0x100] ;  /* 0xffff000e18e75981 */ /* 0x000f62000c1e1900 */
[C---:B------:R-:W-:Y:S02]  /*4ed0*/  LEA.HI.X.SX32 R101, R116.reuse, R121, 0x5, P0 ;  /* 0x0000007974657211 */ /* 0x040fe400000f2eff */
[C---:B------:R-:W-:Y:S01]  /*4ee0*/  LEA R102, P0, R116.reuse, R100, 0x5 ;  /* 0x0000006474667211 */ /* 0x040fe200078028ff */
[C---:B---3--:R-:W-:Y:S01]  /*4ef0*/  HMMA.16816.F32.BF16 R4, R20.reuse, R28, R4 ;  /* 0x0000001c1404723c */ /* 0x048fe20000041804 */
[----:B------:R-:W5:Y:S04]  /*4f00*/  @P5 LDG.E R230, desc[UR14][R24.64+-0xe0] ;  /* 0xffff200e18e65981 */ /* 0x000f68000c1e1900 */
[----:B------:R-:W5:Y:S01]  /*4f10*/  @P5 LDG.E R229, desc[UR14][R24.64+-0x80] ;  /* 0xffff800e18e55981 */ /* 0x000f62000c1e1900 */
[C---:B------:R-:W-:Y:S02]  /*4f20*/  LEA.HI.X.SX32 R103, R116.reuse, R101, 0x5, P0 ;  /* 0x0000006574677211 */ /* 0x040fe400000f2eff */
[C---:B------:R-:W-:Y:S01]  /*4f30*/  HMMA.16816.F32.BF16 R8, R20.reuse, R30, R8 ;  /* 0x0000001e1408723c */ /* 0x040fe20000041808 */
[----:B------:R1:W5:Y:S02]  /*4f40*/  @P5 LDG.E R228, desc[UR14][R24.64+-0x60] ;  /* 0xffffa00e18e45981 */ /* 0x000364000c1e1900 */
[C---:B------:R-:W-:Y:S02]  /*4f50*/  LEA R122, P0, R116.reuse, R102, 0x5 ;  /* 0x00000066747a7211 */ /* 0x040fe400078028ff */
[----:B------:R-:W-:Y:S02]  /*4f60*/  LDSM.16.MT88.4 R28, [R178+-0x3800] ;  /* 0xffc80000b21c783b */ /* 0x000fe40000004200 */
[C---:B------:R-:W-:Y:S01]  /*4f70*/  LEA.HI.X.SX32 R123, R116.reuse, R103, 0x5, P0 ;  /* 0x00000067747b7211 */ /* 0x040fe200000f2eff */
[C---:B--2---:R-:W-:Y:S03]  /*4f80*/  HMMA.16816.F32.BF16 R12, R20.reuse, R32, R12 ;  /* 0x00000020140c723c */ /* 0x044fe6000004180c */
[----:B------:R-:W-:Y:S01]  /*4f90*/  REDG.E.ADD.F32.FTZ.RN.STRONG.GPU desc[UR14][R240.64], R4 ;  /* 0x00000004f00079a6 */ /* 0x000fe2000c12f30e */
[C---:B------:R-:W-:Y:S03]  /*4fa0*/  LEA R124, P0, R116.reuse, R122, 0x5 ;  /* 0x0000007a747c7211 */ /* 0x040fe600078028ff */
[----:B------:R-:W-:Y:S01]  /*4fb0*/  REDG.E.ADD.F32.FTZ.RN.STRONG.GPU desc[UR14][R104.64], R5 ;  /* 0x00000005680079a6 */ /* 0x000fe2000c12f30e */
[----:B------:R-:W-:Y:S03]  /*4fc0*/  HMMA.16816.F32.BF16 R16, R20, R34, R16 ;  /* 0x000000221410723c */ /* 0x000fe60000041810 */
[----:B------:R-:W-:Y:S01]  /*4fd0*/  REDG.E.ADD.F32.FTZ.RN.STRONG.GPU desc[UR14][R106.64], R6 ;  /* 0x000000066a0079a6 */ /* 0x000fe2000c12f30e */
[C---:B------:R-:W-:Y:S02]  /*4fe0*/  LEA.HI.X.SX32 R125, R116.reuse, R123, 0x5, P0 ;  /* 0x0000007b747d7211 */ /* 0x040fe400000f2eff */
[C---:B------:R-:W-:Y:S01]  /*4ff0*/  LEA R126, P0, R116.reuse, R124, 0x5 ;  /* 0x0000007c747e7211 */ /* 0x040fe200078028ff */
[----:B------:R2:W-:Y:S03]  /*5000*/  REDG.E.ADD.F32.FTZ.RN.STRONG.GPU desc[UR14][R108.64], R7 ;  /* 0x000000076c0079a6 */ /* 0x0005e6000c12f30e */
[C---:B------:R-:W-:Y:S01]  /*5010*/  LEA.HI.X.SX32 R127, R116.reuse, R125, 0x5, P0 ;  /* 0x0000007d747f7211 */ /* 0x040fe200000f2eff */
[----:B------:R-:W-:Y:S01]  /*5020*/  REDG.E.ADD.F32.FTZ.RN.STRONG.GPU desc[UR14][R110.64], R8 ;  /* 0x000000086e0079a6 */ /* 0x000fe2000c12f30e */
[C---:B------:R-:W-:Y:S03]  /*5030*/  LEA R128, P0, R116.reuse, R126, 0x5 ;  /* 0x0000007e74807211 */ /* 0x040fe600078028ff */
[----:B------:R-:W-:Y:S01]  /*5040*/  REDG.E.ADD.F32.FTZ.RN.STRONG.GPU desc[UR14][R112.64], R9 ;  /* 0x00000009700079a6 */ /* 0x000fe2000c12f30e */
[----:B------:R-:W-:Y:S03]  /*5050*/  LEA.HI.X.SX32 R129, R116, R127, 0x5, P0 ;  /* 0x0000007f74817211 */ /* 0x000fe600000f2eff */
[----:B------:R-:W-:Y:S04]  /*5060*/  REDG.E.ADD.F32.FTZ.RN.STRONG.GPU desc[UR14][R114.64], R10 ;  /* 0x0000000a720079a6 */ /* 0x000fe8000c12f30e */
[----:B------:R-:W-:Y:S04]  /*5070*/  REDG.E.ADD.F32.FTZ.RN.STRONG.GPU desc[UR14][R118.64], R11 ;  /* 0x0000000b760079a6 */ /* 0x000fe8000c12f30e */
[----:B------:R-:W-:Y:S04]  /*5080*/  REDG.E.ADD.F32.FTZ.RN.STRONG.GPU desc[UR14][R240.64+0x80], R12 ;  /* 0x0000800cf00079a6 */ /* 0x000fe8000c12f30e */
[----:B------:R-:W-:Y:S01]  /*5090*/  REDG.E.ADD.F32.FTZ.RN.STRONG.GPU desc[UR14][R120.64+0x80], R13 ;  /* 0x0000800d780079a6 */ /* 0x000fe2000c12f30e */
[----:B--2---:R-:W-:Y:S03]  /*50a0*/  IMAD.IADD R108, R181, 0x1, R173 ;  /* 0x00000001b56c7824 */ /* 0x004fe600078e02ad */
[----:B------:R-:W-:Y:S04]  /*50b0*/  REDG.E.ADD.F32.FTZ.RN.STRONG.GPU desc[UR14][R100.64+0x80], R14 ;  /* 0x0000800e640079a6 */ /* 0x000fe8000c12f30e */
[----:B------:R-:W-:Y:S04]  /*50c0*/  REDG.E.ADD.F32.FTZ.RN.STRONG.GPU desc[UR14][R102.64+0x80], R15 ;  /* 0x0000800f660079a6 */ /* 0x000fe8000c12f30e */
[----:B------:R-:W-:Y:S04]  /*50d0*/  REDG.E.ADD.F32.FTZ.RN.STRONG.GPU desc[UR14][R122.64+0x80], R16 ;  /* 0x000080107a0079a6 */ /* 0x000fe8000c12f30e */
[----:B------:R-:W-:Y:S04]  /*50e0*/  LDSM.16.MT88.4 R4, [R178+-0x4000] ;  /* 0xffc00000b204783b */ /* 0x000fe80000004200 */
[----:B------:R-:W2:Y:S04]  /*50f0*/  LDSM.16.MT88.4 R8, [R173] ;  /* 0x00000000ad08783b */ /* 0x000ea80000004200 */
[----:B------:R-:W-:Y:S04]  /*5100*/  REDG.E.ADD.F32.FTZ.RN.STRONG.GPU desc[UR14][R124.64+0x80], R17 ;  /* 0x000080117c0079a6 */ /* 0x000fe8000c12f30e */
[----:B------:R-:W-:Y:S04]  /*5110*/  REDG.E.ADD.F32.FTZ.RN.STRONG.GPU desc[UR14][R126.64+0x80], R18 ;  /* 0x000080127e0079a6 */ /* 0x000fe8000c12f30e */
[----:B------:R-:W3:Y:S04]  /*5120*/  LDSM.16.MT88.4 R20, [R178+-0x2000] ;  /* 0xffe00000b214783b */ /* 0x000ee80000004200 */
[----:B------:R-:W-:Y:S04]  /*5130*/  REDG.E.ADD.F32.FTZ.RN.STRONG.GPU desc[UR14][R128.64+0x80], R19 ;  /* 0x00008013800079a6 */ /* 0x000fe8000c12f30e */
[----:B-1----:R-:W1:Y:S04]  /*5140*/  LDSM.16.MT88.4 R24, [R108] ;  /* 0x000000006c18783b */ /* 0x002e680000004200 */
[----:B------:R-:W4:Y:S04]  /*5150*/  LDSM.16.MT88.4 R12, [R173+0x800] ;  /* 0x00080000ad0c783b */ /* 0x000f280000004200 */
[----:B------:R-:W4:Y:S04]  /*5160*/  LDSM.16.MT88.4 R32, [R178+-0x1800] ;  /* 0xffe80000b220783b */ /* 0x000f280000004200 */
[----:B------:R-:W4:Y:S04]  /*5170*/  LDSM.16.MT88.4 R100, [R108+0x800] ;  /* 0x000800006c64783b */ /* 0x000f280000004200 */
[----:B------:R-:W-:Y:S01]  /*5180*/  LDSM.16.MT88.4 R16, [R173+0x1000] ;  /* 0x00100000ad10783b */ /* 0x000fe20000004200 */
[-C--:B--2---:R-:W-:Y:S03]  /*5190*/  HMMA.16816.F32.BF16 R68, R4, R8.reuse, R68 ;  /* 0x000000080444723c */ /* 0x084fe60000041844 */
[----:B------:R-:W-:Y:S05]  /*51a0*/  LDSM.16.MT88.4 R104, [R178+-0x1000] ;  /* 0xfff00000b268783b */ /* 0x000fea0000004200 */
[C---:B---3--:R-:W-:Y:S08]  /*51b0*/  HMMA.16816.F32.BF16 R72, R20.reuse, R8, R72 ;  /* 0x000000081448723c */ /* 0x048ff00000041848 */
[-C--:B------:R-:W-:Y:S08]  /*51c0*/  HMMA.16816.F32.BF16 R76, R20, R10.reuse, R76 ;  /* 0x0000000a144c723c */ /* 0x080ff0000004184c */
[C---:B------:R-:W-:Y:S01]  /*51d0*/  HMMA.16816.F32.BF16 R80, R4.reuse, R10, R80 ;  /* 0x0000000a0450723c */ /* 0x040fe20000041850 */
[----:B------:R-:W2:Y:S07]  /*51e0*/  LDSM.16.MT88.4 R8, [R178+-0x3000] ;  /* 0xffd00000b208783b */ /* 0x000eae0000004200 */
[-C--:B-1----:R-:W-:Y:S08]  /*51f0*/  HMMA.16816.F32.BF16 R84, R4, R24.reuse, R84 ;  /* 0x000000180454723c */ /* 0x082ff00000041854 */
[C---:B------:R-:W-:Y:S08]  /*5200*/  HMMA.16816.F32.BF16 R88, R20.reuse, R24, R88 ;  /* 0x000000181458723c */ /* 0x040ff00000041858 */
[-C--:B------:R-:W-:Y:S01]  /*5210*/  HMMA.16816.F32.BF16 R92, R20, R26.reuse, R92 ;  /* 0x0000001a145c723c */ /* 0x080fe2000004185c */
[----:B------:R-:W1:Y:S04]  /*5220*/  LDSM.16.MT88.4 R20, [R108+0x1000] ;  /* 0x001000006c14783b */ /* 0x000e680000004200 */
[----:B------:R-:W-:Y:S03]  /*5230*/  LDSM.16.MT88.4 R108, [R108+0x1800] ;  /* 0x001800006c6c783b */ /* 0x000fe60000004200 */
[----:B------:R-:W-:Y:S01]  /*5240*/  HMMA.16816.F32.BF16 R96, R4, R26, R96 ;  /* 0x0000001a0460723c */ /* 0x000fe20000041860 */
[----:B------:R-:W-:Y:S04]  /*5250*/  LDSM.16.MT88.4 R4, [R178+-0x2800] ;  /* 0xffd80000b204783b */ /* 0x000fe80000004200 */
[----:B------:R-:W-:Y:S03]  /*5260*/  LDSM.16.MT88.4 R24, [R178+-0x800] ;  /* 0xfff80000b218783b */ /* 0x000fe60000004200 */
[-C--:B----4-:R-:W-:Y:S08]  /*5270*/  HMMA.16816.F32.BF16 R68, R28, R12.reuse, R68 ;  /* 0x0000000c1c44723c */ /* 0x090ff00000041844 */
[C---:B------:R-:W-:Y:S08]  /*5280*/  HMMA.16816.F32.BF16 R72, R32.reuse, R12, R72 ;  /* 0x0000000c2048723c */ /* 0x040ff00000041848 */
[-C--:B------:R-:W-:Y:S08]  /*5290*/  HMMA.16816.F32.BF16 R76, R32, R14.reuse, R76 ;  /* 0x0000000e204c723c */ /* 0x080ff0000004184c */
[C---:B------:R-:W-:Y:S01]  /*52a0*/  HMMA.16816.F32.BF16 R80, R28.reuse, R14, R80 ;  /* 0x0000000e1c50723c */ /* 0x040fe20000041850 */
[----:B------:R-:W3:Y:S07]  /*52b0*/  LDSM.16.MT88.4 R12, [R173+0x1800] ;  /* 0x00180000ad0c783b */ /* 0x000eee0000004200 */
[-C--:B------:R-:W-:Y:S08]  /*52c0*/  HMMA.16816.F32.BF16 R84, R28, R100.reuse, R84 ;  /* 0x000000641c54723c */ /* 0x080ff00000041854 */
[C---:B------:R-:W-:Y:S08]  /*52d0*/  HMMA.16816.F32.BF16 R88, R32.reuse, R100, R88 ;  /* 0x000000642058723c */ /* 0x040ff00000041858 */
[-C--:B------:R-:W-:Y:S08]  /*52e0*/  HMMA.16816.F32.BF16 R92, R32, R102.reuse, R92 ;  /* 0x00000066205c723c */ /* 0x080ff0000004185c */
[----:B------:R-:W-:Y:S08]  /*52f0*/  HMMA.16816.F32.BF16 R96, R28, R102, R96 ;  /* 0x000000661c60723c */ /* 0x000ff00000041860 */
[-C--:B--2---:R-:W-:Y:S08]  /*5300*/  HMMA.16816.F32.BF16 R68, R8, R16.reuse, R68 ;  /* 0x000000100844723c */ /* 0x084ff00000041844 */
[C---:B------:R-:W-:Y:S08]  /*5310*/  HMMA.16816.F32.BF16 R72, R104.reuse, R16, R72 ;  /* 0x000000106848723c */ /* 0x040ff00000041848 */
[-C--:B------:R-:W-:Y:S08]  /*5320*/  HMMA.16816.F32.BF16 R76, R104, R18.reuse, R76 ;  /* 0x00000012684c723c */ /* 0x080ff0000004184c */
[C---:B------:R-:W-:Y:S08]  /*5330*/  HMMA.16816.F32.BF16 R80, R8.reuse, R18, R80 ;  /* 0x000000120850723c */ /* 0x040ff00000041850 */
[-C--:B-1----:R-:W-:Y:S08]  /*5340*/  HMMA.16816.F32.BF16 R84, R8, R20.reuse, R84 ;  /* 0x000000140854723c */ /* 0x082ff00000041854 */
[C---:B------:R-:W-:Y:S08]  /*5350*/  HMMA.16816.F32.BF16 R88, R104.reuse, R20, R88 ;  /* 0x000000146858723c */ /* 0x040ff00000041858 */
[-C--:B------:R-:W-:Y:S08]  /*5360*/  HMMA.16816.F32.BF16 R92, R104, R22.reuse, R92 ;  /* 0x00000016685c723c */ /* 0x080ff0000004185c */
[----:B------:R-:W-:Y:S04]  /*5370*/  HMMA.16816.F32.BF16 R96, R8, R22, R96 ;  /* 0x000000160860723c */ /* 0x000fe80000041860 */
[C---:B------:R-:W-:Y:S01]  /*5380*/  LOP3.LUT R8, R232.reuse, 0x1, RZ, 0xc0, !PT ;  /* 0x00000001e8087812 */ /* 0x040fe200078ec0ff */
[----:B------:R-:W-:Y:S03]  /*5390*/  VIADD R232, R232, 0xffffffff ;  /* 0xffffffffe8e87836 */ /* 0x000fe60000000000 */
[-C--:B---3--:R-:W-:Y:S05]  /*53a0*/  HMMA.16816.F32.BF16 R68, R4, R12.reuse, R68 ;  /* 0x0000000c0444723c */ /* 0x088fea0000041844 */
[----:B------:R-:W-:Y:S03]  /*53b0*/  ISETP.NE.U32.AND P0, PT, R8, 0x1, PT ;  /* 0x000000010800780c */ /* 0x000fe60003f05070 */
[C---:B------:R-:W-:Y:S08]  /*53c0*/  HMMA.16816.F32.BF16 R72, R24.reuse, R12, R72 ;  /* 0x0000000c1848723c */ /* 0x040ff00000041848 */
[-C--:B------:R-:W-:Y:S08]  /*53d0*/  HMMA.16816.F32.BF16 R76, R24, R14.reuse, R76 ;  /* 0x0000000e184c723c */ /* 0x080ff0000004184c */
[C---:B------:R-:W-:Y:S08]  /*53e0*/  HMMA.16816.F32.BF16 R80, R4.reuse, R14, R80 ;  /* 0x0000000e0450723c */ /* 0x040ff00000041850 */
[-C--:B------:R-:W-:Y:S08]  /*53f0*/  HMMA.16816.F32.BF16 R84, R4, R108.reuse, R84 ;  /* 0x0000006c0454723c */ /* 0x080ff00000041854 */
[C---:B------:R-:W-:Y:S08]  /*5400*/  HMMA.16816.F32.BF16 R88, R24.reuse, R108, R88 ;  /* 0x0000006c1858723c */ /* 0x040ff00000041858 */
[-C--:B------:R-:W-:Y:S08]  /*5410*/  HMMA.16816.F32.BF16 R92, R24, R110.reuse, R92 ;  /* 0x0000006e185c723c */ /* 0x080ff0000004185c */
[----:B------:R-:W-:Y:S04]  /*5420*/  HMMA.16816.F32.BF16 R96, R4, R110, R96 ;  /* 0x0000006e0460723c */ /* 0x000fe80000041860 */
[C---:B------:R-:W-:Y:S01]  /*5430*/  VIADD R6, R173.reuse, 0xffffe000 ;  /* 0xffffe000ad067836 */ /* 0x040fe20000000000 */
[----:B------:R-:W-:Y:S01]  /*5440*/  @P5 IADD3 R5, P3, PT, R242, -0x100, RZ ;  /* 0xffffff00f2055810 */ /* 0x000fe20007f7e0ff */
[----:B------:R-:W-:Y:S03]  /*5450*/  @P0 VIADD R6, R173, 0x2000 ;  /* 0x00002000ad060836 */ /* 0x000fe60000000000 */
[----:B------:R-:W-:Y:S01]  /*5460*/  @P5 IADD3.X R4, PT, PT, R243, -0x1, RZ, P3, !PT ;  /* 0xfffffffff3045810 */ /* 0x000fe20001ffe4ff */
[----:B------:R-:W-:Y:S02]  /*5470*/  IMAD.MOV.U32 R173, RZ, RZ, R6 ;  /* 0x000000ffffad7224 */ /* 0x000fe400078e0006 */
[----:B------:R-:W-:Y:S02]  /*5480*/  @P5 IMAD.MOV.U32 R242, RZ, RZ, R5 ;  /* 0x000000fffff25224 */ /* 0x000fe400078e0005 */
[----:B------:R-:W-:Y:S01]  /*5490*/  @P5 IMAD.MOV.U32 R243, RZ, RZ, R4 ;  /* 0x000000fffff35224 */ /* 0x000fe200078e0004 */
[----:B------:R-:W-:Y:S06]  /*54a0*/  @P4 BRA `(.L_x_30) ;  /* 0xffffffd800984947 */ /* 0x000fec000383ffff */
[----:B------:R-:W1:Y:S01]  /*54b0*/  S2R R4, SR_TID.X ;  /* 0x0000000000047919 */ /* 0x000e620000002100 */
[----:B------:R-:W2:Y:S01]  /*54c0*/  LDCU UR4, c[0x0][0x500] ;  /* 0x0000a000ff0477ac */ /* 0x000ea20008000800 */
[----:B------:R-:W-:Y:S02]  /*54d0*/  F2FP.BF16.F32.PACK_AB R36, R37, R36 ;  /* 0x000000242524723e */ /* 0x000fe400000010ff */
[----:B------:R-:W-:Y:S02]  /*54e0*/  F2FP.BF16.F32.PACK_AB R38, R39, R38 ;  /* 0x000000262726723e */ /* 0x000fe400000010ff */
[----:B------:R-:W-:Y:S02]  /*54f0*/  F2FP.BF16.F32.PACK_AB R48, R49, R48 ;  /* 0x000000303130723e */ /* 0x000fe400000010ff */
[----:B------:R-:W-:Y:S02]  /*5500*/  F2FP.BF16.F32.PACK_AB R50, R51, R50 ;  /* 0x000000323332723e */ /* 0x000fe400000010ff */
[----:B------:R-:W-:-:S02]  /*5510*/  F2FP.BF16.F32.PACK_AB R40, R41, R40 ;  /* 0x000000282928723e */ /* 0x000fc400000010ff */
[----:B------:R-:W-:Y:S02]  /*5520*/  F2FP.BF16.F32.PACK_AB R42, R43, R42 ;  /* 0x0000002a2b2a723e */ /* 0x000fe400000010ff */
[----:B------:R-:W-:Y:S02]  /*5530*/  F2FP.BF16.F32.PACK_AB R44, R45, R44 ;  /* 0x0000002c2d2c723e */ /* 0x000fe400000010ff */
[----:B------:R-:W-:Y:S02]  /*5540*/  F2FP.BF16.F32.PACK_AB R46, R47, R46 ;  /* 0x0000002e2f2e723e */ /* 0x000fe400000010ff */
[----:B------:R-:W-:Y:S01]  /*5550*/  F2FP.BF16.F32.PACK_AB R52, R53, R52 ;  /* 0x000000343534723e */ /* 0x000fe200000010ff */
[----:B--2---:R-:W-:Y:S01]  /*5560*/  FMUL.FTZ R68, R68, UR4 ;  /* 0x0000000444447c20 */ /* 0x004fe20008410000 */
[----:B------:R-:W-:Y:S01]  /*5570*/  FMUL.FTZ R69, R69, UR4 ;  /* 0x0000000445457c20 */ /* 0x000fe20008410000 */
        /* <DEDUP_REMOVED lines=11> */
[----:B-1----:R-:W-:Y:S01]  /*5630*/  LOP3.LUT P0, RZ, R4, 0x8, RZ, 0xc0, !PT ;  /* 0x0000000804ff7812 */ /* 0x002fe2000780c0ff */
[----:B------:R-:W-:-:S02]  /*5640*/  IMAD.MOV.U32 R4, RZ, RZ, 0x20 ;  /* 0x00000020ff047424 */ /* 0x000fc400078e00ff */
[----:B------:R-:W-:Y:S01]  /*5650*/  FMUL.FTZ R77, R77, UR4 ;  /* 0x000000044d4d7c20 */ /* 0x000fe20008410000 */
[----:B------:R-:W-:Y:S01]  /*5660*/  FMUL.FTZ R78, R78, UR4 ;  /* 0x000000044e4e7c20 */ /* 0x000fe20008410000 */
[----:B------:R-:W-:Y:S01]  /*5670*/  FMUL.FTZ R79, R79, UR4 ;  /* 0x000000044f4f7c20 */ /* 0x000fe20008410000 */
[----:B------:R-:W-:Y:S01]  /*5680*/  FMUL.FTZ R84, R84, UR4 ;  /* 0x0000000454547c20 */ /* 0x000fe20008410000 */
[----:B------:R-:W-:Y:S01]  /*5690*/  SEL R4, R4, 0xffffffe0, !P0 ;  /* 0xffffffe004047807 */ /* 0x000fe20004000000 */
[----:B------:R-:W-:Y:S01]  /*56a0*/  FMUL.FTZ R85, R85, UR4 ;  /* 0x0000000455557c20 */ /* 0x000fe20008410000 */
[----:B------:R-:W-:Y:S01]  /*56b0*/  FMUL.FTZ R86, R86, UR4 ;  /* 0x0000000456567c20 */ /* 0x000fe20008410000 */
[----:B------:R-:W-:Y:S01]  /*56c0*/  FMUL.FTZ R87, R87, UR4 ;  /* 0x0000000457577c20 */ /* 0x000fe20008410000 */
[----:B------:R-:W-:Y:S01]  /*56d0*/  FMUL.FTZ R96, R96, UR4 ;  /* 0x0000000460607c20 */ /* 0x000fe20008410000 */
[----:B------:R-:W-:Y:S01]  /*56e0*/  FMUL.FTZ R97, R97, UR4 ;  /* 0x0000000461617c20 */ /* 0x000fe20008410000 */
[----:B------:R-:W-:Y:S01]  /*56f0*/  FMUL.FTZ R98, R98, UR4 ;  /* 0x0000000462627c20 */ /* 0x000fe20008410000 */
[----:B------:R-:W-:Y:S01]  /*5700*/  FMUL.FTZ R99, R99, UR4 ;  /* 0x0000000463637c20 */ /* 0x000fe20008410000 */
[----:B------:R-:W-:Y:S01]  /*5710*/  F2FP.BF16.F32.PACK_AB R68, R69, R68 ;  /* 0x000000444544723e */ /* 0x000fe200000010ff */
[----:B------:R-:W-:Y:S01]  /*5720*/  BAR.SYNC.DEFER_BLOCKING 0x0 ;  /* 0x0000000000007b1d */ /* 0x000fe20000010000 */
[----:B------:R-:W-:Y:S01]  /*5730*/  F2FP.BF16.F32.PACK_AB R70, R71, R70 ;  /* 0x000000464746723e */ /* 0x000fe200000010ff */
[----:B------:R-:W-:Y:S01]  /*5740*/  FMUL.FTZ R88, R88, UR4 ;  /* 0x0000000458587c20 */ /* 0x000fe20008410000 */
[----:B------:R-:W-:Y:S01]  /*5750*/  FMUL.FTZ R89, R89, UR4 ;  /* 0x0000000459597c20 */ /* 0x000fe20008410000 */
[----:B------:R-:W-:Y:S01]  /*5760*/  FMUL.FTZ R90, R90, UR4 ;  /* 0x000000045a5a7c20 */ /* 0x000fe20008410000 */
[----:B------:R-:W-:Y:S01]  /*5770*/  FMUL.FTZ R91, R91, UR4 ;  /* 0x000000045b5b7c20 */ /* 0x000fe20008410000 */
[----:B------:R-:W-:Y:S01]  /*5780*/  F2FP.BF16.F32.PACK_AB R80, R81, R80 ;  /* 0x000000505150723e */ /* 0x000fe200000010ff */
[--C-:B------:R-:W-:Y:S01]  /*5790*/  IMAD.IADD R5, R193, 0x1, R4.reuse ;  /* 0x00000001c1057824 */ /* 0x100fe200078e0204 */
[----:B------:R-:W-:Y:S01]  /*57a0*/  F2FP.BF16.F32.PACK_AB R82, R83, R82 ;  /* 0x000000525352723e */ /* 0x000fe200000010ff */
[----:B------:R-:W-:Y:S01]  /*57b0*/  FMUL.FTZ R92, R92, UR4 ;  /* 0x000000045c5c7c20 */ /* 0x000fe20008410000 */
[----:B------:R-:W-:Y:S01]  /*57c0*/  FMUL.FTZ R93, R93, UR4 ;  /* 0x000000045d5d7c20 */ /* 0x000fe20008410000 */
[----:B------:R-:W-:Y:S01]  /*57d0*/  FMUL.FTZ R94, R94, UR4 ;  /* 0x000000045e5e7c20 */ /* 0x000fe20008410000 */
[----:B------:R-:W-:Y:S01]  /*57e0*/  FMUL.FTZ R95, R95, UR4 ;  /* 0x000000045f5f7c20 */ /* 0x000fe20008410000 */
[----:B------:R-:W-:Y:S01]  /*57f0*/  F2FP.BF16.F32.PACK_AB R72, R73, R72 ;  /* 0x000000484948723e */ /* 0x000fe200000010ff */
[----:B------:R-:W-:Y:S01]  /*5800*/  IMAD.IADD R7, R191, 0x1, R4 ;  /* 0x00000001bf077824 */ /* 0x000fe200078e0204 */
[----:B------:R-:W-:-:S02]  /*5810*/  F2FP.BF16.F32.PACK_AB R74, R75, R74 ;  /* 0x0000004a4b4a723e */ /* 0x000fc400000010ff */
[----:B------:R-:W-:Y:S02]  /*5820*/  F2FP.BF16.F32.PACK_AB R76, R77, R76 ;  /* 0x0000004c4d4c723e */ /* 0x000fe400000010ff */
[----:B------:R-:W-:Y:S02]  /*5830*/  F2FP.BF16.F32.PACK_AB R78, R79, R78 ;  /* 0x0000004e4f4e723e */ /* 0x000fe400000010ff */
[----:B------:R-:W-:Y:S02]  /*5840*/  F2FP.BF16.F32.PACK_AB R84, R85, R84 ;  /* 0x000000545554723e */ /* 0x000fe400000010ff */
[----:B------:R-:W-:Y:S01]  /*5850*/  F2FP.BF16.F32.PACK_AB R86, R87, R86 ;  /* 0x000000565756723e */ /* 0x000fe200000010ff */
[----:B------:R1:W-:Y:S01]  /*5860*/  STS [R193+0x6000], R68 ;  /* 0x00600044c1007388 */ /* 0x0003e20000000800 */
[----:B------:R-:W-:Y:S02]  /*5870*/  F2FP.BF16.F32.PACK_AB R96, R97, R96 ;  /* 0x000000606160723e */ /* 0x000fe400000010ff */
[----:B------:R-:W-:Y:S01]  /*5880*/  F2FP.BF16.F32.PACK_AB R98, R99, R98 ;  /* 0x000000626362723e */ /* 0x000fe200000010ff */
[----:B------:R1:W-:Y:S01]  /*5890*/  STS [R193+0x6400], R70 ;  /* 0x00640046c1007388 */ /* 0x0003e20000000800 */
[----:B------:R-:W-:-:S02]  /*58a0*/  F2FP.BF16.F32.PACK_AB R88, R89, R88 ;  /* 0x000000585958723e */ /* 0x000fc400000010ff */
[----:B------:R-:W-:Y:S01]  /*58b0*/  F2FP.BF16.F32.PACK_AB R90, R91, R90 ;  /* 0x0000005a5b5a723e */ /* 0x000fe200000010ff */
[----:B------:R1:W-:Y:S01]  /*58c0*/  STS [R5+0x6000], R80 ;  /* 0x0060005005007388 */ /* 0x0003e20000000800 */
        /* <DEDUP_REMOVED lines=13> */
[----:B------:R-:W-:Y:S01]  /*59a0*/  ISETP.NE.AND P0, PT, R236, -0x1, PT ;  /* 0xffffffffec00780c */ /* 0x000fe20003f05270 */
[----:B------:R1:W-:Y:S04]  /*59b0*/  STS [R5+0x8400], R78 ;  /* 0x0084004e05007388 */ /* 0x0003e80000000800 */
[----:B------:R1:W-:Y:S04]  /*59c0*/  STS [R191], R84 ;  /* 0x00000054bf007388 */ /* 0x0003e80000000800 */
[----:B------:R1:W-:Y:S04]  /*59d0*/  STS [R191+0x400], R86 ;  /* 0x00040056bf007388 */ /* 0x0003e80000000800 */
[----:B------:R1:W-:Y:S04]  /*59e0*/  STS [R7], R96 ;  /* 0x0000006007007388 */ /* 0x0003e80000000800 */
[----:B------:R1:W-:Y:S04]  /*59f0*/  STS [R7+0x400], R98 ;  /* 0x0004006207007388 */ /* 0x0003e80000000800 */
        /* <DEDUP_REMOVED lines=19> */
[----:B------:R1:W-:Y:S01]  /*5b30*/  STS [R7+0x6400], R62 ;  /* 0x0064003e07007388 */ /* 0x0003e20000000800 */
[----:B------:R-:W-:Y:S05]  /*5b40*/  @P0 BRA `(.L_x_31) ;  /* 0x0000000000300947 */ /* 0x000fea0003800000 */
[----:B------:R-:W2:Y:S01]  /*5b50*/  LDCU.64 UR4, c[0x0][0x5c0] ;  /* 0x0000b800ff0477ac */ /* 0x000ea20008000a00 */
[----:B-1----:R-:W-:Y:S01]  /*5b60*/  SHF.R.S32.HI R5, RZ, 0x1f, R235 ;  /* 0x0000001fff057819 */ /* 0x002fe200000114eb */
[----:B------:R-:W1:Y:S01]  /*5b70*/  LDCU.64 UR6, c[0x0][0x5a8] ;  /* 0x0000b500ff0677ac */ /* 0x000e620008000a00 */
[----:B--2---:R-:W-:Y:S02]  /*5b80*/  MOV R6, UR4 ;  /* 0x0000000400067c02 */ /* 0x004fe40008000f00 */
[----:B------:R-:W-:-:S03]  /*5b90*/  MOV R7, UR5 ;  /* 0x0000000500077c02 */ /* 0x000fc60008000f00 */
[-C--:B------:R-:W-:Y:S02]  /*5ba0*/  IMAD R4, R5, R6.reuse, RZ ;  /* 0x0000000605047224 */ /* 0x080fe400078e02ff */
[----:B------:R-:W-:-:S04]  /*5bb0*/  IMAD.WIDE.U32 R8, R235, R6, RZ ;  /* 0x00000006eb087225 */ /* 0x000fc800078e00ff */
[----:B------:R-:W-:-:S05]  /*5bc0*/  IMAD R4, R235, R7, R4 ;  /* 0x00000007eb047224 */ /* 0x000fca00078e0204 */
[----:B------:R-:W-:-:S03]  /*5bd0*/  IADD3 R9, PT, PT, R9, R4, RZ ;  /* 0x0000000409097210 */ /* 0x000fc60007ffe0ff */
[----:B-1----:R-:W-:-:S04]  /*5be0*/  IMAD.WIDE.U32 R14, R194, UR6, R8 ;  /* 0x00000006c20e7c25 */ /* 0x002fc8000f8e0008 */
[----:B------:R-:W-:Y:S01]  /*5bf0*/  IMAD R12, R194, UR7, R15 ;  /* 0x00000007c20c7c24 */ /* 0x000fe2000f8e020f */
[----:B------:R-:W-:Y:S05]  /*5c00*/  BRA `(.L_x_32) ;  /* 0x0000000000147947 */ /* 0x000fea0003800000 */
.L_x_31:
[----:B-1----:R-:W1:Y:S01]  /*5c10*/  LDC.64 R6, c[0x0][0x5c0] ;  /* 0x00017000ff067b82 */ /* 0x002e620000000a00 */
[----:B------:R-:W-:-:S05]  /*5c20*/  IADD3 R14, PT, PT, R235, R236, RZ ;  /* 0x000000eceb0e7210 */ /* 0x000fca0007ffe0ff */
[C---:B-1----:R-:W-:Y:S02]  /*5c30*/  IMAD R12, R14.reuse, R7, RZ ;  /* 0x000000070e0c7224 */ /* 0x042fe400078e02ff */
[----:B------:R-:W-:-:S05]  /*5c40*/  IMAD.WIDE.U32 R14, R14, R6, RZ ;  /* 0x000000060e0e7225 */ /* 0x000fca00078e00ff */
[----:B------:R-:W-:Y:S02]  /*5c50*/  IADD3 R12, PT, PT, R15, R12, RZ ;  /* 0x0000000c0f0c7210 */ /* 0x000fe40007ffe0ff */
.L_x_32:
        /* <DEDUP_REMOVED lines=13> */
.L_x_33:
[----:B------:R-:W1:Y:S01]  /*5d30*/  LDC.64 R4, c[0x0][0x5c8] ;  /* 0x00017200ff047b82 */ /* 0x000e620000000a00 */
[----:B------:R-:W-:-:S05]  /*5d40*/  IADD3 R18, PT, PT, R235, R236, RZ ;  /* 0x000000eceb127210 */ /* 0x000fca0007ffe0ff */
[C---:B-1----:R-:W-:Y:S02]  /*5d50*/  IMAD R16, R18.reuse, R5, RZ ;  /* 0x0000000512107224 */ /* 0x042fe400078e02ff */
[----:B------:R-:W-:-:S05]  /*5d60*/  IMAD.WIDE.U32 R18, R18, R4, RZ ;  /* 0x0000000412127225 */ /* 0x000fca00078e00ff */
[----:B------:R-:W-:Y:S02]  /*5d70*/  IADD3 R16, PT, PT, R19, R16, RZ ;  /* 0x0000001013107210 */ /* 0x000fe40007ffe0ff */
.L_x_34:
[----:B------:R-:W-:Y:S01]  /*5d80*/  BAR.SYNC.DEFER_BLOCKING 0x0 ;  /* 0x0000000000007b1d */ /* 0x000fe20000010000 */
[----:B------:R-:W-:Y:S01]  /*5d90*/  IMAD.MOV.U32 R20, RZ, RZ, R198 ;  /* 0x000000ffff147224 */ /* 0x000fe200078e00c6 */
[CC--:B------:R-:W-:Y:S01]  /*5da0*/  ISETP.GE.AND P3, PT, R197.reuse, R208.reuse, PT ;  /* 0x000000d0c500720c */ /* 0x0c0fe20003f66270 */
[----:B------:R-:W-:Y:S01]  /*5db0*/  IMAD.MOV.U32 R21, RZ, RZ, RZ ;  /* 0x000000ffff157224 */ /* 0x000fe200078e00ff */
[----:B------:R-:W-:Y:S01]  /*5dc0*/  IADD3 R26, P2, PT, R197, 0x20, RZ ;  /* 0x00000020c51a7810 */ /* 0x000fe20007f5e0ff */
[C---:B------:R-:W-:Y:S01]  /*5dd0*/  IMAD R22, R6.reuse, UR16, RZ ;  /* 0x0000001006167c24 */ /* 0x040fe2000f8e02ff */
[----:B------:R-:W1:Y:S01]  /*5de0*/  LDCU.64 UR4, c[0x0][0x5d8] ;  /* 0x0000bb00ff0477ac */ /* 0x000e620008000a00 */
[----:B------:R-:W-:Y:S01]  /*5df0*/  IMAD.WIDE.U32 R24, R6, UR17, R20 ;  /* 0x0000001106187c25 */ /* 0x000fe2000f8e0014 */
[----:B------:R-:W-:Y:S01]  /*5e00*/  BSSY.RECONVERGENT B0, `(.L_x_35) ;  /* 0x0000017000007945 */ /* 0x000fe20003800200 */
[----:B------:R-:W-:Y:S02]  /*5e10*/  ISETP.GE.AND P6, PT, R203, R208, PT ;  /* 0x000000d0cb00720c */ /* 0x000fe40003fc6270 */
[----:B------:R-:W-:Y:S01]  /*5e20*/  IMAD R13, R7, UR17, R22 ;  /* 0x00000011070d7c24 */ /* 0x000fe2000f8e0216 */
[----:B------:R-:W-:Y:S01]  /*5e30*/  IADD3 R22, P0, PT, R14, R24, RZ ;  /* 0x000000180e167210 */ /* 0x000fe20007f1e0ff */
[----:B------:R-:W-:Y:S01]  /*5e40*/  IMAD.X R27, RZ, RZ, RZ, P2 ;  /* 0x000000ffff1b7224 */ /* 0x000fe200010e06ff */
[----:B------:R-:W-:-:S02]  /*5e50*/  ISETP.GE.AND P5, PT, R202, R208, PT ;  /* 0x000000d0ca00720c */ /* 0x000fc40003fa6270 */
[----:B------:R-:W-:Y:S02]  /*5e60*/  IADD3.X R23, PT, PT, R12, R25, R13, P0, !PT ;  /* 0x000000190c177210 */ /* 0x000fe400007fe40d */
[----:B------:R-:W-:Y:S02]  /*5e70*/  ISETP.GE.AND P4, PT, R199, R208, PT ;  /* 0x000000d0c700720c */ /* 0x000fe40003f86270 */
[C---:B------:R-:W-:Y:S02]  /*5e80*/  IADD3 R25, P1, PT, R197.reuse, 0x40, RZ ;  /* 0x00000040c5197810 */ /* 0x040fe40007f3e0ff */
[----:B------:R-:W-:Y:S01]  /*5e90*/  IADD3 R24, P0, PT, R197, 0x60, RZ ;  /* 0x00000060c5187810 */ /* 0x000fe20007f1e0ff */
[----:B------:R2:W3:Y:S01]  /*5ea0*/  LDS.128 R8, [R204+0x7000] ;  /* 0x00700000cc087984 */ /* 0x0004e20000000c00 */
[----:B-1----:R-:W-:-:S04]  /*5eb0*/  IMAD.WIDE.U32 R22, R189, UR4, R22 ;  /* 0x00000004bd167c25 */ /* 0x002fc8000f8e0016 */
[----:B------:R-:W-:Y:S01]  /*5ec0*/  IMAD R17, R189, UR5, R23 ;  /* 0x00000005bd117c24 */ /* 0x000fe2000f8e0217 */
[----:B------:R-:W-:Y:S06]  /*5ed0*/  @P3 BRA `(.L_x_36) ;  /* 0x0000000000243947 */ /* 0x000fec0003800000 */
[----:B------:R-:W1:Y:S01]  /*5ee0*/  LDS.128 R12, [R204+0x6000] ;  /* 0x00600000cc0c7984 */ /* 0x000e620000000c00 */
[----:B------:R-:W4:Y:S01]  /*5ef0*/  LDCU.64 UR4, c[0x0][0x560] ;  /* 0x0000ac00ff0477ac */ /* 0x000f220008000a00 */
[----:B------:R-:W-:Y:S02]  /*5f00*/  MOV R28, R22 ;  /* 0x00000016001c7202 */ /* 0x000fe40000000f00 */
[----:B------:R-:W-:-:S03]  /*5f10*/  MOV R29, R17 ;  /* 0x00000011001d7202 */ /* 0x000fc60000000f00 */
[----:B------:R-:W-:-:S04]  /*5f20*/  IMAD.WIDE.U32 R30, R197, R6, R28 ;  /* 0x00000006c51e7225 */ /* 0x000fc800078e001c */
[----:B------:R-:W-:Y:S01]  /*5f30*/  IMAD R19, R197, R7, R31 ;  /* 0x00000007c5137224 */ /* 0x000fe200078e021f */
[----:B----4-:R-:W-:-:S04]  /*5f40*/  LEA R28, P2, R30, UR4, 0x1 ;  /* 0x000000041e1c7c11 */ /* 0x010fc8000f8408ff */
[----:B------:R-:W-:-:S05]  /*5f50*/  LEA.HI.X R29, R30, UR5, R19, 0x1, P2 ;  /* 0x000000051e1d7c11 */ /* 0x000fca00090f0c13 */
[----:B-1----:R1:W-:Y:S04]  /*5f60*/  STG.E.128 desc[UR14][R28.64], R12 ;  /* 0x0000000c1c007986 */ /* 0x0023e8000c101d0e */
.L_x_36:
[----:B------:R-:W-:Y:S05]  /*5f70*/  BSYNC.RECONVERGENT B0 ;  /* 0x0000000000007941 */ /* 0x000fea0003800200 */
.L_x_35:
[----:B------:R-:W-:Y:S04]  /*5f80*/  BSSY.RECONVERGENT B0, `(.L_x_37) ;  /* 0x000000c000007945 */ /* 0x000fe80003800200 */
[----:B------:R-:W-:Y:S05]  /*5f90*/  @P6 BRA `(.L_x_38) ;  /* 0x0000000000286947 */ /* 0x000fea0003800000 */
[----:B------:R-:W4:Y:S01]  /*5fa0*/  LDCU.64 UR4, c[0x0][0x560] ;  /* 0x0000ac00ff0477ac */ /* 0x000f220008000a00 */
[----:B-1----:R-:W-:Y:S01]  /*5fb0*/  MOV R14, R22 ;  /* 0x00000016000e7202 */ /* 0x002fe20000000f00 */
[----:B------:R-:W-:Y:S01]  /*5fc0*/  IMAD R12, R27, R6, RZ ;  /* 0x000000061b0c7224 */ /* 0x000fe200078e02ff */
[----:B------:R-:W-:-:S03]  /*5fd0*/  MOV R15, R17 ;  /* 0x00000011000f7202 */ /* 0x000fc60000000f00 */
[C---:B------:R-:W-:Y:S02]  /*5fe0*/  IMAD R12, R26.reuse, R7, R12 ;  /* 0x000000071a0c7224 */ /* 0x040fe400078e020c */
[----:B------:R-:W-:-:S05]  /*5ff0*/  IMAD.WIDE.U32 R14, R26, R6, R14 ;  /* 0x000000061a0e7225 */ /* 0x000fca00078e000e */
[----:B------:R-:W-:Y:S02]  /*6000*/  IADD3 R12, PT, PT, R12, R15, RZ ;  /* 0x0000000f0c0c7210 */ /* 0x000fe40007ffe0ff */
[----:B----4-:R-:W-:-:S04]  /*6010*/  LEA R28, P2, R14, UR4, 0x1 ;  /* 0x000000040e1c7c11 */ /* 0x010fc8000f8408ff */
[----:B------:R-:W-:-:S05]  /*6020*/  LEA.HI.X R29, R14, UR5, R12, 0x1, P2 ;  /* 0x000000050e1d7c11 */ /* 0x000fca00090f0c0c */
[----:B---3--:R4:W-:Y:S04]  /*6030*/  STG.E.128 desc[UR14][R28.64], R8 ;  /* 0x000000081c007986 */ /* 0x0089e8000c101d0e */
.L_x_38:
[----:B------:R-:W-:Y:S05]  /*6040*/  BSYNC.RECONVERGENT B0 ;  /* 0x0000000000007941 */ /* 0x000fea0003800200 */
.L_x_37:
[----:B---34-:R3:W4:Y:S01]  /*6050*/  LDS.128 R8, [R204+0x8000] ;  /* 0x00800000cc087984 */ /* 0x0187220000000c00 */
[----:B------:R-:W-:Y:S01]  /*6060*/  BSSY.RECONVERGENT B0, `(.L_x_39) ;  /* 0x000000d000007945 */ /* 0x000fe20003800200 */
[----:B-1----:R-:W-:-:S03]  /*6070*/  IADD3.X R29, PT, PT, RZ, RZ, RZ, P1, !PT ;  /* 0x000000ffff1d7210 */ /* 0x002fc60000ffe4ff */
[----:B------:R-:W-:Y:S05]  /*6080*/  @P5 BRA `(.L_x_40) ;  /* 0x0000000000285947 */ /* 0x000fea0003800000 */
[----:B------:R-:W1:Y:S01]  /*6090*/  LDCU.64 UR4, c[0x0][0x560] ;  /* 0x0000ac00ff0477ac */ /* 0x000e620008000a00 */
[----:B------:R-:W-:Y:S01]  /*60a0*/  MOV R14, R22 ;  /* 0x00000016000e7202 */ /* 0x000fe20000000f00 */
[----:B------:R-:W-:Y:S01]  /*60b0*/  IMAD R12, R29, R6, RZ ;  /* 0x000000061d0c7224 */ /* 0x000fe200078e02ff */
[----:B------:R-:W-:-:S03]  /*60c0*/  MOV R15, R17 ;  /* 0x00000011000f7202 */ /* 0x000fc60000000f00 */
[C---:B------:R-:W-:Y:S02]  /*60d0*/  IMAD R12, R25.reuse, R7, R12 ;  /* 0x00000007190c7224 */ /* 0x040fe400078e020c */
[----:B------:R-:W-:-:S05]  /*60e0*/  IMAD.WIDE.U32 R14, R25, R6, R14 ;  /* 0x00000006190e7225 */ /* 0x000fca00078e000e */
[----:B------:R-:W-:Y:S02]  /*60f0*/  IADD3 R12, PT, PT, R12, R15, RZ ;  /* 0x0000000f0c0c7210 */ /* 0x000fe40007ffe0ff */
[----:B-1----:R-:W-:-:S04]  /*6100*/  LEA R30, P1, R14, UR4, 0x1 ;  /* 0x000000040e1e7c11 */ /* 0x002fc8000f8208ff */
[----:B------:R-:W-:-:S05]  /*6110*/  LEA.HI.X R31, R14, UR5, R12, 0x1, P1 ;  /* 0x000000050e1f7c11 */ /* 0x000fca00088f0c0c */
[----:B----4-:R1:W-:Y:S04]  /*6120*/  STG.E.128 desc[UR14][R30.64], R8 ;  /* 0x000000081e007986 */ /* 0x0103e8000c101d0e */
.L_x_40:
[----:B------:R-:W-:Y:S05]  /*6130*/  BSYNC.RECONVERGENT B0 ;  /* 0x0000000000007941 */ /* 0x000fea0003800200 */
.L_x_39:
[----:B-1--4-:R1:W4:Y:S01]  /*6140*/  LDS.128 R8, [R204+0x9000] ;  /* 0x00900000cc087984 */ /* 0x0123220000000c00 */
[----:B------:R-:W-:Y:S01]  /*6150*/  BSSY.RECONVERGENT B0, `(.L_x_41) ;  /* 0x000000e000007945 */ /* 0x000fe20003800200 */
[----:B------:R-:W-:Y:S01]  /*6160*/  IMAD R12, R4, UR16, RZ ;  /* 0x00000010040c7c24 */ /* 0x000fe2000f8e02ff */
[----:B------:R-:W-:Y:S02]  /*6170*/  IADD3.X R31, PT, PT, RZ, RZ, RZ, P0, !PT ;  /* 0x000000ffff1f7210 */ /* 0x000fe400007fe4ff */
[----:B------:R-:W-:Y:S05]  /*6180*/  @P4 BRA `(.L_x_42) ;  /* 0x0000000000284947 */ /* 0x000fea0003800000 */
[----:B------:R-:W2:Y:S01]  /*6190*/  LDCU.64 UR4, c[0x0][0x560] ;  /* 0x0000ac00ff0477ac */ /* 0x000ea20008000a00 */
[----:B------:R-:W-:Y:S01]  /*61a0*/  MOV R14, R22 ;  /* 0x00000016000e7202 */ /* 0x000fe20000000f00 */
[----:B------:R-:W-:Y:S01]  /*61b0*/  IMAD R13, R31, R6, RZ ;  /* 0x000000061f0d7224 */ /* 0x000fe200078e02ff */
[----:B------:R-:W-:-:S03]  /*61c0*/  MOV R15, R17 ;  /* 0x00000011000f7202 */ /* 0x000fc60000000f00 */
[C---:B------:R-:W-:Y:S02]  /*61d0*/  IMAD R13, R24.reuse, R7, R13 ;  /* 0x00000007180d7224 */ /* 0x040fe400078e020d */
[----:B------:R-:W-:-:S05]  /*61e0*/  IMAD.WIDE.U32 R14, R24, R6, R14 ;  /* 0x00000006180e7225 */ /* 0x000fca00078e000e */
[----:B------:R-:W-:Y:S02]  /*61f0*/  IADD3 R13, PT, PT, R13, R15, RZ ;  /* 0x0000000f0d0d7210 */ /* 0x000fe40007ffe0ff */
[----:B--2---:R-:W-:-:S04]  /*6200*/  LEA R6, P0, R14, UR4, 0x1 ;  /* 0x000000040e067c11 */ /* 0x004fc8000f8008ff */
[----:B------:R-:W-:-:S05]  /*6210*/  LEA.HI.X R7, R14, UR5, R13, 0x1, P0 ;  /* 0x000000050e077c11 */ /* 0x000fca00080f0c0d */
[----:B----4-:R2:W-:Y:S04]  /*6220*/  STG.E.128 desc[UR14][R6.64], R8 ;  /* 0x0000000806007986 */ /* 0x0105e8000c101d0e */
.L_x_42:
[----:B------:R-:W-:Y:S05]  /*6230*/  BSYNC.RECONVERGENT B0 ;  /* 0x0000000000007941 */ /* 0x000fea0003800200 */
.L_x_41:
[----:B------:R-:W3:Y:S01]  /*6240*/  LDCU.64 UR4, c[0x0][0x5e0] ;  /* 0x0000bc00ff0477ac */ /* 0x000ee20008000a00 */
[----:B--2-4-:R-:W-:Y:S01]  /*6250*/  IMAD.WIDE.U32 R10, R4, UR17, R20 ;  /* 0x00000011040a7c25 */ /* 0x014fe2000f8e0014 */
[----:B------:R-:W2:Y:S01]  /*6260*/  @!P3 LDC.64 R6, c[0x0][0x568] ;  /* 0x00015a00ff06bb82 */ /* 0x000ea20000000a00 */
[----:B------:R-:W4:Y:S01]  /*6270*/  LDS.128 R20, [R204+0xa000] ;  /* 0x00a00000cc147984 */ /* 0x000f220000000c00 */
[----:B------:R-:W-:Y:S01]  /*6280*/  BSSY.RECONVERGENT B0, `(.L_x_43) ;  /* 0x000001a000007945 */ /* 0x000fe20003800200 */
[----:B------:R-:W-:Y:S01]  /*6290*/  IMAD R9, R5, UR17, R12 ;  /* 0x0000001105097c24 */ /* 0x000fe2000f8e020c */
[----:B------:R-:W-:Y:S01]  /*62a0*/  IADD3 R32, P0, PT, R18, R10, RZ ;  /* 0x0000000a12207210 */ /* 0x000fe20007f1e0ff */
[----:B------:R1:W1:Y:S03]  /*62b0*/  LDS.128 R12, [R204+0xc000] ;  /* 0x00c00000cc0c7984 */ /* 0x0002660000000c00 */
[----:B------:R-:W-:-:S02]  /*62c0*/  IADD3.X R33, PT, PT, R16, R11, R9, P0, !PT ;  /* 0x0000000b10217210 */ /* 0x000fc400007fe409 */
[----:B------:R1:W1:Y:S04]  /*62d0*/  LDS.128 R8, [R204+0xd000] ;  /* 0x00d00000cc087984 */ /* 0x0002680000000c00 */
[----:B------:R1:W1:Y:S01]  /*62e0*/  LDS.128 R16, [R204+0xb000] ;  /* 0x00b00000cc107984 */ /* 0x0002620000000c00 */
[----:B---3--:R-:W-:-:S04]  /*62f0*/  IMAD.WIDE.U32 R32, R189, UR4, R32 ;  /* 0x00000004bd207c25 */ /* 0x008fc8000f8e0020 */
[----:B------:R-:W-:Y:S01]  /*6300*/  IMAD R35, R189, UR5, R33 ;  /* 0x00000005bd237c24 */ /* 0x000fe2000f8e0221 */
[----:B------:R-:W-:-:S05]  /*6310*/  @!P3 MOV R34, R32 ;  /* 0x000000200022b202 */ /* 0x000fca0000000f00 */
[----:B------:R-:W-:-:S04]  /*6320*/  @!P3 IMAD.WIDE.U32 R36, R197, R4, R34 ;  /* 0x00000004c524b225 */ /* 0x000fc800078e0022 */
[----:B------:R-:W-:Y:S01]  /*6330*/  @!P3 IMAD R28, R197, R5, R37 ;  /* 0x00000005c51cb224 */ /* 0x000fe200078e0225 */
[----:B--2---:R-:W-:-:S04]  /*6340*/  @!P3 LEA R6, P0, R36, R6, 0x1 ;  /* 0x000000062406b211 */ /* 0x004fc800078008ff */
[----:B------:R-:W-:-:S05]  /*6350*/  @!P3 LEA.HI.X R7, R36, R7, R28, 0x1, P0 ;  /* 0x000000072407b211 */ /* 0x000fca00000f0c1c */
[----:B----4-:R2:W-:Y:S01]  /*6360*/  @!P3 STG.E.128 desc[UR14][R6.64], R20 ;  /* 0x000000140600b986 */ /* 0x0105e2000c101d0e */
[----:B-1----:R-:W-:Y:S05]  /*6370*/  @P6 BRA `(.L_x_44) ;  /* 0x0000000000286947 */ /* 0x002fea0003800000 */
[----:B------:R-:W1:Y:S01]  /*6380*/  LDCU.64 UR4, c[0x0][0x568] ;  /* 0x0000ad00ff0477ac */ /* 0x000e620008000a00 */
[----:B--2---:R-:W-:Y:S01]  /*6390*/  MOV R20, R32 ;  /* 0x0000002000147202 */ /* 0x004fe20000000f00 */
[----:B------:R-:W-:Y:S01]  /*63a0*/  IMAD R6, R27, R4, RZ ;  /* 0x000000041b067224 */ /* 0x000fe200078e02ff */
[----:B------:R-:W-:-:S03]  /*63b0*/  MOV R21, R35 ;  /* 0x0000002300157202 */ /* 0x000fc60000000f00 */
[C---:B------:R-:W-:Y:S02]  /*63c0*/  IMAD R6, R26.reuse, R5, R6 ;  /* 0x000000051a067224 */ /* 0x040fe400078e0206 */
[----:B------:R-:W-:-:S05]  /*63d0*/  IMAD.WIDE.U32 R20, R26, R4, R20 ;  /* 0x000000041a147225 */ /* 0x000fca00078e0014 */
[----:B------:R-:W-:Y:S02]  /*63e0*/  IADD3 R6, PT, PT, R6, R21, RZ ;  /* 0x0000001506067210 */ /* 0x000fe40007ffe0ff */
[----:B-1----:R-:W-:-:S04]  /*63f0*/  LEA R22, P0, R20, UR4, 0x1 ;  /* 0x0000000414167c11 */ /* 0x002fc8000f8008ff */
[----:B------:R-:W-:-:S05]  /*6400*/  LEA.HI.X R23, R20, UR5, R6, 0x1, P0 ;  /* 0x0000000514177c11 */ /* 0x000fca00080f0c06 */
[----:B------:R1:W-:Y:S04]  /*6410*/  STG.E.128 desc[UR14][R22.64], R16 ;  /* 0x0000001016007986 */ /* 0x0003e8000c101d0e */
.L_x_44:
[----:B------:R-:W-:Y:S05]  /*6420*/  BSYNC.RECONVERGENT B0 ;  /* 0x0000000000007941 */ /* 0x000fea0003800200 */
.L_x_43:
[----:B------:R-:W-:Y:S04]  /*6430*/  BSSY.RECONVERGENT B0, `(.L_x_45) ;  /* 0x000000c000007945 */ /* 0x000fe80003800200 */
[----:B------:R-:W-:Y:S05]  /*6440*/  @P5 BRA `(.L_x_46) ;  /* 0x0000000000285947 */ /* 0x000fea0003800000 */
[----:B------:R-:W3:Y:S01]  /*6450*/  LDCU.64 UR4, c[0x0][0x568] ;  /* 0x0000ad00ff0477ac */ /* 0x000ee20008000a00 */
[----:B-1----:R-:W-:Y:S01]  /*6460*/  MOV R16, R32 ;  /* 0x0000002000107202 */ /* 0x002fe20000000f00 */
[----:B--2---:R-:W-:Y:S01]  /*6470*/  IMAD R6, R29, R4, RZ ;  /* 0x000000041d067224 */ /* 0x004fe200078e02ff */
[----:B------:R-:W-:-:S03]  /*6480*/  MOV R17, R35 ;  /* 0x0000002300117202 */ /* 0x000fc60000000f00 */
[C---:B------:R-:W-:Y:S02]  /*6490*/  IMAD R6, R25.reuse, R5, R6 ;  /* 0x0000000519067224 */ /* 0x040fe400078e0206 */
[----:B------:R-:W-:-:S05]  /*64a0*/  IMAD.WIDE.U32 R16, R25, R4, R16 ;  /* 0x0000000419107225 */ /* 0x000fca00078e0010 */
[----:B------:R-:W-:Y:S02]  /*64b0*/  IADD3 R6, PT, PT, R6, R17, RZ ;  /* 0x0000001106067210 */ /* 0x000fe40007ffe0ff */
[----:B---3--:R-:W-:-:S04]  /*64c0*/  LEA R18, P0, R16, UR4, 0x1 ;  /* 0x0000000410127c11 */ /* 0x008fc8000f8008ff */
[----:B------:R-:W-:-:S05]  /*64d0*/  LEA.HI.X R19, R16, UR5, R6, 0x1, P0 ;  /* 0x0000000510137c11 */ /* 0x000fca00080f0c06 */
[----:B------:R3:W-:Y:S04]  /*64e0*/  STG.E.128 desc[UR14][R18.64], R12 ;  /* 0x0000000c12007986 */ /* 0x0007e8000c101d0e */
.L_x_46:
[----:B------:R-:W-:Y:S05]  /*64f0*/  BSYNC.RECONVERGENT B0 ;  /* 0x0000000000007941 */ /* 0x000fea0003800200 */
.L_x_45:
[----:B------:R-:W-:Y:S05]  /*6500*/  @P4 BRA `(.L_x_27) ;  /* 0x0000000000284947 */ /* 0x000fea0003800000 */
[----:B------:R-:W4:Y:S01]  /*6510*/  LDCU.64 UR4, c[0x0][0x568] ;  /* 0x0000ad00ff0477ac */ /* 0x000f220008000a00 */
[----:B--2---:R-:W-:Y:S01]  /*6520*/  MOV R6, R32 ;  /* 0x0000002000067202 */ /* 0x004fe20000000f00 */
[----:B------:R-:W-:Y:S01]  /*6530*/  IMAD R31, R31, R4, RZ ;  /* 0x000000041f1f7224 */ /* 0x000fe200078e02ff */
[----:B------:R-:W-:-:S03]  /*6540*/  MOV R7, R35 ;  /* 0x0000002300077202 */ /* 0x000fc60000000f00 */
[C---:B------:R-:W-:Y:S02]  /*6550*/  IMAD R31, R24.reuse, R5, R31 ;  /* 0x00000005181f7224 */ /* 0x040fe400078e021f */
[----:B------:R-:W-:-:S05]  /*6560*/  IMAD.WIDE.U32 R6, R24, R4, R6 ;  /* 0x0000000418067225 */ /* 0x000fca00078e0006 */
[----:B------:R-:W-:Y:S02]  /*6570*/  IADD3 R31, PT, PT, R31, R7, RZ ;  /* 0x000000071f1f7210 */ /* 0x000fe40007ffe0ff */
[----:B----4-:R-:W-:-:S04]  /*6580*/  LEA R4, P0, R6, UR4, 0x1 ;  /* 0x0000000406047c11 */ /* 0x010fc8000f8008ff */
[----:B------:R-:W-:-:S05]  /*6590*/  LEA.HI.X R5, R6, UR5, R31, 0x1, P0 ;  /* 0x0000000506057c11 */ /* 0x000fca00080f0c1f */
[----:B------:R4:W-:Y:S04]  /*65a0*/  STG.E.128 desc[UR14][R4.64], R8 ;  /* 0x0000000804007986 */ /* 0x0009e8000c101d0e */
.L_x_27:
[----:B------:R-:W-:Y:S05]  /*65b0*/  BSYNC.RECONVERGENT B1 ;  /* 0x0000000000017941 */ /* 0x000fea0003800200 */
.L_x_1:
[----:B------:R-:W2:Y:S01]  /*65c0*/  LDCU UR5, c[0x0][0x438] ;  /* 0x00008700ff0577ac */ /* 0x000ea20008000800 */
[----:B----4-:R-:W4:Y:S01]  /*65d0*/  LDC R10, c[0x0][0x438] ;  /* 0x00010e00ff0a7b82 */ /* 0x010f220000000800 */
[----:B------:R-:W1:Y:S01]  /*65e0*/  LDCU UR6, c[0x0][0x370] ;  /* 0x00006e00ff0677ac */ /* 0x000e620008000800 */
[----:B--2---:R-:W-:-:S04]  /*65f0*/  UIADD3 UR5, UPT, UPT, UR5, 0x7f, URZ ;  /* 0x0000007f05057890 */ /* 0x004fc8000fffe0ff */
[----:B------:R-:W-:Y:S02]  /*6600*/  USHF.R.S32.HI UR4, URZ, 0x1f, UR5 ;  /* 0x0000001fff047899 */ /* 0x000fe40008011405 */
[----:B-1----:R-:W-:Y:S02]  /*6610*/  UIADD3 UR13, UPT, UPT, UR6, UR13, URZ ;  /* 0x0000000d060d7290 */ /* 0x002fe4000fffe0ff */
[----:B------:R-:W-:-:S04]  /*6620*/  ULEA.HI UR4, UR4, UR5, URZ, 0x7 ;  /* 0x0000000504047291 */ /* 0x000fc8000f8f38ff */
[----:B------:R-:W-:-:S04]  /*6630*/  USHF.R.S32.HI UR4, URZ, 0x7, UR4 ;  /* 0x00000007ff047899 */ /* 0x000fc80008011404 */
[----:B------:R-:W-:-:S09]  /*6640*/  UISETP.GE.AND UP0, UPT, UR13, UR4, UPT ;  /* 0x000000040d00728c */ /* 0x000fd2000bf06270 */
[----:B------:R-:W-:Y:S05]  /*6650*/  BRA.U !UP0, `(.L_x_47) ;  /* 0xffffffa108187547 */ /* 0x000fea000b83ffff */
[----:B------:R-:W-:Y:S05]  /*6660*/  EXIT ;  /* 0x000000000000794d */ /* 0x000fea0003800000 */
.L_x_48:
[----:B------:R-:W-:-:S00]  /*6670*/  BRA `(.L_x_48) ;  /* 0xfffffffc00fc7947 */ /* 0x000fc0000383ffff */
[----:B------:R-:W-:-:S00]  /*6680*/  NOP ;  /* 0x0000000000007918 */ /* 0x000fc00000000000 */
[----:B------:R-:W-:-:S00]  /*6690*/  NOP ;  /* 0x0000000000007918 */ /* 0x000fc00000000000 */
[----:B------:R-:W-:-:S00]  /*66a0*/  NOP ;  /* 0x0000000000007918 */ /* 0x000fc00000000000 */
[----:B------:R-:W-:-:S00]  /*66b0*/  NOP ;  /* 0x0000000000007918 */ /* 0x000fc00000000000 */
[----:B------:R-:W-:-:S00]  /*66c0*/  NOP ;  /* 0x0000000000007918 */ /* 0x000fc00000000000 */
[----:B------:R-:W-:-:S00]  /*66d0*/  NOP ;  /* 0x0000000000007918 */ /* 0x000fc00000000000 */
[----:B------:R-:W-:-:S00]  /*66e0*/  NOP ;  /* 0x0000000000007918 */ /* 0x000fc00000000000 */
[----:B------:R-:W-:-:S00]  /*66f0*/  NOP ;  /* 0x0000000000007918 */ /* 0x000fc00000000000 */
.L_x_2753:


//--------------------- .text._ZN5flash44flash_bwd_dq_dk_dv_loop_seqk_parallel_kernelI23Flash_bwd_kernel_traitsILi64ELi64ELi128ELi8ELi2ELi4ELi4ELb1ELb0EN7cutlass10bfloat16_tE19Flash_kernel_traitsILi64ELi64ELi128ELi8ES3_EELb0ELb0ELb0ELb0ELb0ELb0ELb0EEEvNS_16Flash_bwd_paramsE --------------------------
	.section	.text._ZN5flash44flash_bwd_dq_dk_dv_loop_seqk_parallel_kernelI23Flash_bwd_kernel_traitsILi64ELi64ELi128ELi8ELi2ELi4ELi4ELb1ELb0EN7cutlass10bfloat16_tE19Flash_kernel_traitsILi64ELi64ELi128ELi8ES3_EELb0ELb0ELb0ELb0ELb0ELb0ELb0EEEvNS_16Flash_bwd_paramsE,"ax",@progbits
	.align	128
        .global         _ZN5flash44flash_bwd_dq_dk_dv_loop_seqk_parallel_kernelI23Flash_bwd_kernel_traitsILi64ELi64ELi128ELi8ELi2ELi4ELi4ELb1ELb0EN7cutlass10bfloat16_tE19Flash_kernel_traitsILi64ELi64ELi128ELi8ES3_EELb0ELb0ELb0ELb0ELb0ELb0ELb0EEEvNS_16Flash_bwd_paramsE
        .type           _ZN5flash44flash_bwd_dq_dk_dv_loop_seqk_parallel_kernelI23Flash_bwd_kernel_traitsILi64ELi64ELi128ELi8ELi2ELi4ELi4ELb1ELb0EN7cutlass10bfloat16_tE19Flash_kernel_traitsILi64ELi64ELi128ELi8ES3_EELb0ELb0ELb0ELb0ELb0ELb0ELb0EEEvNS_16Flash_bwd_paramsE,@function
        .size           _ZN5flash44flash_bwd_dq_dk_dv_loop_seqk_parallel_kernelI23Flash_bwd_kernel_traitsILi64ELi64ELi128ELi8ELi2ELi4ELi4ELb1ELb0EN7cutlass10bfloat16_tE19Flash_kernel_traitsILi64ELi64ELi128ELi8ES3_EELb0ELb0ELb0ELb0ELb0ELb0ELb0EEEvNS_16Flash_bwd_paramsE,(.L_x_2754 - _ZN5flash44flash_bwd_dq_dk_dv_loop_seqk_parallel_kernelI23Flash_bwd_kernel_traitsILi64ELi64ELi128ELi8ELi2ELi4ELi4ELb1ELb0EN7cutlass10bfloat16_tE19Flash_kernel_traitsILi64ELi64ELi128ELi8ES3_EELb0ELb0ELb0ELb0ELb0ELb0ELb0EEEvNS_16Flash_bwd_paramsE)
        .other          _ZN5flash44flash_bwd_dq_dk_dv_loop_seqk_parallel_kernelI23Flash_bwd_kernel_traitsILi64ELi64ELi128ELi8ELi2ELi4ELi4ELb1ELb0EN7cutlass10bfloat16_tE19Flash_kernel_traitsILi64ELi64ELi128ELi8ES3_EELb0ELb0ELb0ELb0ELb0ELb0ELb0EEEvNS_16Flash_bwd_paramsE,@"STO_CUDA_ENTRY STV_DEFAULT"
_ZN5flash44flash_bwd_dq_dk_dv_loop_seqk_parallel_kernelI23Flash_bwd_kernel_traitsILi64ELi64ELi128ELi8ELi2ELi4ELi4ELb1ELb0EN7cutlass10bfloat16_tE19Flash_kernel_traitsILi64ELi64ELi128ELi8ES3_EELb0ELb0ELb0ELb0ELb0ELb0ELb0EEEvNS_16Flash_bwd_paramsE:
.text._ZN5flash44flash_bwd_dq_dk_dv_loop_seqk_parallel_kernelI23Flash_bwd_kernel_traitsILi64ELi64ELi128ELi8ELi2ELi4ELi4ELb1ELb0EN7cutlass10bfloat16_tE19Flash_kernel_traitsILi64ELi64ELi128ELi8ES3_EELb0ELb0ELb0ELb0ELb0ELb0ELb0EEEvNS_16Flash_bwd_paramsE:
        /* <DEDUP_REMOVED lines=36> */
[----:B------:R-:W-:Y:S02]  /*0240*/  LOP3.LUT R5, R4, 0x30, RZ, 0xc0, !PT ;  /* 0x0000003004057812 */ /* 0x000fe400078ec0ff */
[----:B------:R-:W-:Y:S02]  /*0250*/  LOP3.LUT R195, R195, 0x7, R0, 0xf8, !PT ;  /* 0x00000007c3c37812 */ /* 0x000fe400078ef800 */
        /* <DEDUP_REMOVED lines=19> */
[C---:B------:R-:W-:Y:S01]  /*0390*/  LOP3.LUT R188, R7.reuse, R8, R188, 0x1e, !PT ;  /* 0x0000000807bc7212 */ /* 0x040fe200078e1ebc */
[----:B-----5:R-:W-:Y:S01]  /*03a0*/  IMAD.U32 R8, RZ, RZ, UR4 ;  /* 0x00000004ff087e24 */ /* 0x020fe2000f8e00ff */
[----:B------:R-:W-:Y:S01]  /*03b0*/  LOP3.LUT R9, R7, 0x8, R4, 0x78, !PT ;  /* 0x0000000807097812 */ /* 0x000fe200078e7804 */
[----:B------:R-:W-:Y:S01]  /*03c0*/  UIADD3 UR4, UPT, UPT, UR6, 0xa000, URZ ;  /* 0x0000a00006047890 */ /* 0x000fe2000fffe0ff */
[----:B------:R-:W-:Y:S01]  /*03d0*/  LOP3.LUT R186, R186, 0xc00, R3, 0xf8, !PT ;  /* 0x00000c00baba7812 */ /* 0x000fe200078ef803 */
[----:B------:R-:W-:Y:S01]  /*03e0*/  IMAD.MOV.U32 R4, RZ, RZ, 0x10 ;  /* 0x00000010ff047424 */ /* 0x000fe200078e00ff */
[----:B------:R-:W-:-:S02]  /*03f0*/  LOP3.LUT P2, RZ, R196, 0x8, RZ, 0xc0, !PT ;  /* 0x00000008c4ff7812 */ /* 0x000fc4000784c0ff */
[----:B------:R-:W-:Y:S01]  /*0400*/  LOP3.LUT R205, R205, R0, RZ, 0xfc, !PT ;  /* 0x00000000cdcd7212 */ /* 0x000fe200078efcff */
[----:B------:R-:W-:Y:S01]  /*0410*/  VIADD R0, R193, 0x6000 ;  /* 0x00006000c1007836 */ /* 0x000fe20000000000 */
[--C-:B------:R-:W-:Y:S02]  /*0420*/  LOP3.LUT R184, R184, 0x7a00, R3.reuse, 0xf8, !PT ;  /* 0x00007a00b8b87812 */ /* 0x100fe400078ef803 */
[----:B------:R-:W-:Y:S01]  /*0430*/  LOP3.LUT R178, R178, 0x200, R3, 0xf8, !PT ;  /* 0x00000200b2b27812 */ /* 0x000fe200078ef803 */
[----:B------:R-:W-:Y:S01]  /*0440*/  @P1 VIADD R191, R0, 0xffffffc0 ;  /* 0xffffffc000bf1836 */ /* 0x000fe20000000000 */
[----:B------:R-:W-:Y:S02]  /*0450*/  LEA.HI.X R201, R194, R201, RZ, 0x2, P0 ;  /* 0x000000c9c2c97211 */ /* 0x000fe400000f14ff */
[-C--:B------:R-:W-:Y:S02]  /*0460*/  LOP3.LUT R190, R190, R9.reuse, RZ, 0xfc, !PT ;  /* 0x00000009bebe7212 */ /* 0x080fe400078efcff */
[----:B------:R-:W-:-:S02]  /*0470*/  LOP3.LUT R186, R186, R9, RZ, 0xfc, !PT ;  /* 0x00000009baba7212 */ /* 0x000fc400078efcff */
        /* <DEDUP_REMOVED lines=36> */
.L_x_128:
        /* <DEDUP_REMOVED lines=15> */
[C---:B------:R-:W-:Y:S02]  /*07b0*/  @P5 IADD3 R16, P2, PT, R15.reuse, UR6, RZ ;  /* 0x000000060f105c10 */ /* 0x040fe4000ff5e0ff */
[----:B------:R-:W-:Y:S02]  /*07c0*/  @P4 IADD3 R10, P1, PT, R15, UR4, RZ ;  /* 0x000000040f0a4c10 */ /* 0x000fe4000ff3e0ff */
[----:B------:R-:W-:-:S02]  /*07d0*/  @P5 IADD3.X R17, PT, PT, R4, UR7, RZ, P2, !PT ;  /* 0x0000000704115c10 */ /* 0x000fc400097fe4ff */
[----:B------:R-:W-:Y:S01]  /*07e0*/  @P4 IADD3.X R11, PT, PT, R4, UR5, RZ, P1, !PT ;  /* 0x00000005040b4c10 */ /* 0x000fe20008ffe4ff */
[----:B------:R-:W-:Y:S02]  /*07f0*/  IMAD.MOV.U32 R12, RZ, RZ, -0x1 ;  /* 0xffffffffff0c7424 */ /* 0x000fe400078e00ff */
[----:B------:R1:W2:Y:S04]  /*0800*/  @P5 LDG.E R233, desc[UR14][R16.64] ;  /* 0x0000000e10e95981 */ /* 0x0002a8000c1e1900 */
[----:B------:R-:W2:Y:S04]  /*0810*/  @P4 LDG.E R234, desc[UR14][R10.64] ;  /* 0x0000000e0aea4981 */ /* 0x000ea8000c1e1900 */
[----:B-----5:R3:W5:Y:S01]  /*0820*/  @P3 LDG.E R9, desc[UR14][R200.64+0x4] ;  /* 0x0000040ec8093981 */ /* 0x020762000c1e1900 */
[----:B----4-:R-:W-:-:S02]  /*0830*/  IADD3 R14, P1, PT, R15, R6, RZ ;  /* 0x000000060f0e7210 */ /* 0x010fc40007f3e0ff */
[----:B------:R-:W-:Y:S01]  /*0840*/  ISETP.NE.AND P5, PT, R187, RZ, PT ;  /* 0x000000ffbb00720c */ /* 0x000fe20003fa5270 */
[----:B------:R3:W5:Y:S01]  /*0850*/  @P0 LDG.E R12, desc[UR14][R200.64] ;  /* 0x0000000ec80c0981 */ /* 0x000762000c1e1900 */
[----:B------:R-:W-:Y:S01]  /*0860*/  ISETP.EQ.U32.AND P2, PT, R6, RZ, PT ;  /* 0x000000ff0600720c */ /* 0x000fe20003f42070 */
[----:B------:R-:W-:Y:S02]  /*0870*/  IMAD.X R15, R4, 0x1, R7, P1 ;  /* 0x00000001040f7824 */ /* 0x000fe400008e0607 */
[----:B------:R-:W4:Y:S01]  /*0880*/  @!P4 LDC.64 R4, c[0x0][0x488] ;  /* 0x00012200ff04cb82 */ /* 0x000f220000000a00 */
[----:B------:R-:W-:Y:S01]  /*0890*/  ISETP.EQ.OR.EX P2, PT, R7, RZ, !P5, P2 ;  /* 0x000000ff0700720c */ /* 0x000fe20006f42720 */
[----:B------:R-:W-:-:S06]  /*08a0*/  IMAD.MOV.U32 R236, RZ, RZ, -0x1 ;  /* 0xffffffffffec7424 */ /* 0x000fcc00078e00ff */
[----:B-1----:R-:W1:Y:S06]  /*08b0*/  @!P3 LDC R16, c[0x0][0x434] ;  /* 0x00010d00ff10bb82 */ /* 0x002e6c0000000800 */
[----:B------:R3:W5:Y:S02]  /*08c0*/  @!P2 LDG.E R236, desc[UR14][R14.64] ;  /* 0x0000000e0eeca981 */ /* 0x000764000c1e1900 */
[----:B------:R-:W3:Y:S01]  /*08d0*/  @!P4 LDC R10, c[0x0][0x43c] ;  /* 0x00010f00ff0acb82 */ /* 0x000ee20000000800 */
[----:B------:R-:W-:-:S04]  /*08e0*/  ISETP.NE.U32.AND P2, PT, R6, RZ, PT ;  /* 0x000000ff0600720c */ /* 0x000fc80003f45070 */
[----:B------:R-:W-:Y:S02]  /*08f0*/  ISETP.NE.AND.EX P2, PT, R7, RZ, PT, P2 ;  /* 0x000000ff0700720c */ /* 0x000fe40003f45320 */
[----:B----4-:R-:W-:Y:S01]  /*0900*/  @!P4 ISETP.NE.U32.AND P1, PT, R4, RZ, PT ;  /* 0x000000ff0400c20c */ /* 0x010fe20003f25070 */
[----:B------:R-:W-:-:S03]  /*0910*/  USHF.L.U32 UR17, UR13, 0x7, URZ ;  /* 0x000000070d117899 */ /* 0x000fc600080006ff */
[----:B------:R-:W-:-:S04]  /*0920*/  @!P4 ISETP.NE.AND.EX P1, PT, R5, RZ, PT, P1 ;  /* 0x000000ff0500c20c */ /* 0x000fc80003f25310 */
[----:B---3--:R-:W-:Y:S01]  /*0930*/  @!P4 SEL R10, R10, RZ, P1 ;  /* 0x000000ff0a0ac207 */ /* 0x008fe20000800000 */
[----:B--2---:R-:W-:Y:S02]  /*0940*/  @P4 IMAD.IADD R234, R234, 0x1, -R233 ;  /* 0x00000001eaea4824 */ /* 0x004fe400078e0ae9 */
[----:B-1----:R-:W-:Y:S06]  /*0950*/  @!P2 BRA `(.L_x_49) ;  /* 0x00000000000ca947 */ /* 0x002fec0003800000 */
[----:B------:R-:W2:Y:S02]  /*0960*/  @P5 LDG.E R5, desc[UR14][R14.64+0x4] ;  /* 0x0000040e0e055981 */ /* 0x000ea4000c1e1900 */
[----:B--2--5:R-:W-:-:S06]  /*0970*/  @P5 IADD3 R8, PT, PT, R5, -R236, RZ ;  /* 0x800000ec05085210 */ /* 0x024fcc0007ffe0ff */
[----:B------:R1:W5:Y:S02]  /*0980*/  @!P5 LDG.E R8, desc[UR14][R14.64] ;  /* 0x0000000e0e08d981 */ /* 0x000364000c1e1900 */
.L_x_49:
        /* <DEDUP_REMOVED lines=13> */
[----:B------:R-:W-:Y:S01]  /*0a60*/  SHF.R.S32.HI R29, RZ, 0x1f, R27 ;  /* 0x0000001fff1d7819 */ /* 0x000fe2000001141b */
[----:B--2---:R-:W-:-:S04]  /*0a70*/  @!P3 IMAD.WIDE.U32 R30, R194, R6, RZ ;  /* 0x00000006c21eb225 */ /* 0x004fc800078e00ff */
[----:B------:R-:W-:Y:S02]  /*0a80*/  @!P3 IMAD R25, R194, R7, R31 ;  /* 0x00000007c219b224 */ /* 0x000fe400078e021f */
[----:B---3--:R-:W-:-:S04]  /*0a90*/  @P3 IMAD.WIDE.U32 R6, R12, R4, RZ ;  /* 0x000000040c063225 */ /* 0x008fc800078e00ff */
[----:B------:R-:W-:Y:S02]  /*0aa0*/  @P3 IMAD R25, R12, R5, R7 ;  /* 0x000000050c193224 */ /* 0x000fe400078e0207 */
[----:B------:R-:W-:Y:S01]  /*0ab0*/  @P3 IMAD.MOV.U32 R30, RZ, RZ, R6 ;  /* 0x000000ffff1e3224 */ /* 0x000fe200078e0006 */
[----:B------:R-:W-:Y:S06]  /*0ac0*/  @P5 BRA `(.L_x_51) ;  /* 0x0000000000305947 */ /* 0x000fec0003800000 */
[----:B------:R-:W2:Y:S01]  /*0ad0*/  LDCU.64 UR4, c[0x0][0x3b8] ;  /* 0x00007700ff0477ac */ /* 0x000ea20008000a00 */
[----:B------:R-:W-:Y:S01]  /*0ae0*/  SHF.R.S32.HI R7, RZ, 0x1f, R233 ;  /* 0x0000001fff077819 */ /* 0x000fe200000114e9 */
[----:B------:R-:W3:Y:S01]  /*0af0*/  LDCU.64 UR6, c[0x0][0x3a0] ;  /* 0x00007400ff0677ac */ /* 0x000ee20008000a00 */
[----:B--2---:R-:W-:Y:S02]  /*0b00*/  MOV R4, UR4 ;  /* 0x0000000400047c02 */ /* 0x004fe40008000f00 */
[----:B------:R-:W-:-:S03]  /*0b10*/  MOV R5, UR5 ;  /* 0x0000000500057c02 */ /* 0x000fc60008000f00 */
[-C--:B------:R-:W-:Y:S02]  /*0b20*/  IMAD R6, R7, R4.reuse, RZ ;  /* 0x0000000407067224 */ /* 0x080fe400078e02ff */
[----:B------:R-:W-:-:S04]  /*0b30*/  IMAD.WIDE.U32 R8, R233, R4, RZ ;  /* 0x00000004e9087225 */ /* 0x000fc800078e00ff */
[----:B------:R-:W-:-:S05]  /*0b40*/  IMAD R6, R233, R5, R6 ;  /* 0x00000005e9067224 */ /* 0x000fca00078e0206 */
[----:B------:R-:W-:-:S03]  /*0b50*/  IADD3 R9, PT, PT, R9, R6, RZ ;  /* 0x0000000609097210 */ /* 0x000fc60007ffe0ff */
[----:B---3--:R-:W-:-:S04]  /*0b60*/  IMAD.WIDE.U32 R20, R194, UR6, R8 ;  /* 0x00000006c2147c25 */ /* 0x008fc8000f8e0008 */
[----:B------:R-:W-:Y:S01]  /*0b70*/  IMAD R19, R194, UR7, R21 ;  /* 0x00000007c2137c24 */ /* 0x000fe2000f8e0215 */
[----:B------:R-:W-:Y:S06]  /*0b80*/  BRA `(.L_x_52) ;  /* 0x0000000000147947 */ /* 0x000fec0003800000 */
.L_x_51:
[----:B------:R-:W2:Y:S01]  /*0b90*/  LDC.64 R4, c[0x0][0x3b8] ;  /* 0x0000ee00ff047b82 */ /* 0x000ea20000000a00 */
[----:B------:R-:W-:-:S05]  /*0ba0*/  IADD3 R20, PT, PT, R233, R236, RZ ;  /* 0x000000ece9147210 */ /* 0x000fca0007ffe0ff */
[C---:B--2---:R-:W-:Y:S02]  /*0bb0*/  IMAD R19, R20.reuse, R5, RZ ;  /* 0x0000000514137224 */ /* 0x044fe400078e02ff */
[----:B------:R-:W-:-:S05]  /*0bc0*/  IMAD.WIDE.U32 R20, R20, R4, RZ ;  /* 0x0000000414147225 */ /* 0x000fca00078e00ff */
[----:B------:R-:W-:Y:S02]  /*0bd0*/  IADD3 R19, PT, PT, R21, R19, RZ ;  /* 0x0000001315137210 */ /* 0x000fe40007ffe0ff */
.L_x_52:
[----:B------:R-:W2:Y:S01]  /*0be0*/  LDC R6, c[0x0][0x3e8] ;  /* 0x0000fa00ff067b82 */ /* 0x000ea20000000800 */
[----:B------:R-:W-:Y:S01]  /*0bf0*/  USHF.R.S32.HI UR16, URZ, 0x1f, UR17 ;  /* 0x0000001fff107899 */ /* 0x000fe20008011411 */
[----:B--2---:R-:W-:-:S04]  /*0c00*/  IABS R9, R6 ;  /* 0x0000000600097213 */ /* 0x004fc80000000000 */
[----:B------:R-:W2:Y:S08]  /*0c10*/  I2F.RP R13, R9 ;  /* 0x00000009000d7306 */ /* 0x000eb00000209400 */
[----:B--2---:R-:W2:Y:S02]  /*0c20*/  MUFU.RCP R10, R13 ;  /* 0x0000000d000a7308 */ /* 0x004ea40000001000 */
[----:B--2---:R-:W-:-:S06]  /*0c30*/  VIADD R10, R10, 0xffffffe ;  /* 0x0ffffffe0a0a7836 */ /* 0x004fcc0000000000 */
[----:B------:R-:W2:Y:S02]  /*0c40*/  F2I.FTZ.U32.TRUNC.NTZ R11, R10 ;  /* 0x0000000a000b7305 */ /* 0x000ea4000021f000 */
[----:B--2---:R-:W-:Y:S01]  /*0c50*/  IMAD.MOV R7, RZ, RZ, -R11 ;  /* 0x000000ffff077224 */ /* 0x004fe200078e0a0b */
        /* <DEDUP_REMOVED lines=30> */
[----:B------:R-:W-:Y:S01]  /*0e40*/  MOV R28, R8 ;  /* 0x00000008001c7202 */ /* 0x000fe20000000f00 */
[----:B------:R-:W-:Y:S06]  /*0e50*/  BRA `(.L_x_54) ;  /* 0x0000000000187947 */ /* 0x000fec0003800000 */
.L_x_53:
[----:B------:R-:W2:Y:S01]  /*0e60*/  LDC.64 R6, c[0x0][0x3c0] ;  /* 0x0000f000ff067b82 */ /* 0x000ea20000000a00 */
[----:B------:R-:W-:-:S05]  /*0e70*/  IADD3 R8, PT, PT, R233, R236, RZ ;  /* 0x000000ece9087210 */ /* 0x000fca0007ffe0ff */
[C---:B--2---:R-:W-:Y:S02]  /*0e80*/  IMAD R26, R8.reuse, R7, RZ ;  /* 0x00000007081a7224 */ /* 0x044fe400078e02ff */
[----:B------:R-:W-:-:S05]  /*0e90*/  IMAD.WIDE.U32 R8, R8, R6, RZ ;  /* 0x0000000608087225 */ /* 0x000fca00078e00ff */
[----:B------:R-:W-:Y:S02]  /*0ea0*/  IADD3 R26, PT, PT, R9, R26, RZ ;  /* 0x0000001a091a7210 */ /* 0x000fe40007ffe0ff */
[----:B------:R-:W-:-:S07]  /*0eb0*/  MOV R28, R8 ;  /* 0x00000008001c7202 */ /* 0x000fce0000000f00 */
.L_x_54:
[----:B------:R-:W2:Y:S01]  /*0ec0*/  @!P3 LDC.64 R10, c[0x0][0x588] ;  /* 0x00016200ff0abb82 */ /* 0x000ea20000000a00 */
[----:B------:R-:W3:Y:S07]  /*0ed0*/  LDCU UR6, c[0x0][0x3e0] ;  /* 0x00007c00ff0677ac */ /* 0x000eee0008000800 */
[----:B------:R-:W4:Y:S08]  /*0ee0*/  @P3 LDC.64 R8, c[0x0][0x590] ;  /* 0x00016400ff083b82 */ /* 0x000f300000000a00 */
[----:B-1----:R-:W3:Y:S01]  /*0ef0*/  LDC R14, c[0x0][0x44c] ;  /* 0x00011300ff0e7b82 */ /* 0x002ee20000000800 */
[----:B--2---:R-:W-:-:S04]  /*0f00*/  @!P3 IMAD.WIDE.U32 R40, R194, R10, RZ ;  /* 0x0000000ac228b225 */ /* 0x004fc800078e00ff */
[----:B------:R-:W-:Y:S02]  /*0f10*/  @!P3 IMAD R32, R194, R11, R41 ;  /* 0x0000000bc220b224 */ /* 0x000fe400078e0229 */
[----:B----4-:R-:W-:-:S04]  /*0f20*/  @P3 IMAD.WIDE.U32 R22, R12, R8, RZ ;  /* 0x000000080c163225 */ /* 0x010fc800078e00ff */
[----:B------:R-:W-:Y:S01]  /*0f30*/  @P3 IMAD R32, R12, R9, R23 ;  /* 0x000000090c203224 */ /* 0x000fe200078e0217 */
[----:B------:R-:W-:Y:S01]  /*0f40*/  @P3 MOV R40, R22 ;  /* 0x0000001600283202 */ /* 0x000fe20000000f00 */
[----:B---3--:R-:W-:Y:S01]  /*0f50*/  IMAD.WIDE R10, R14, UR6, RZ ;  /* 0x000000060e0a7c25 */ /* 0x008fe2000f8e02ff */
        /* <DEDUP_REMOVED lines=17> */
.L_x_55:
[-C--:B------:R-:W-:Y:S02]  /*1070*/  IMAD R22, R11, R12.reuse, RZ ;  /* 0x0000000c0b167224 */ /* 0x080fe400078e02ff */
[----:B------:R-:W-:-:S05]  /*1080*/  IMAD.WIDE.U32 R34, R10, R12, RZ ;  /* 0x0000000c0a227225 */ /* 0x000fca00078e00ff */
[----:B------:R-:W-:Y:S02]  /*1090*/  IADD3 R22, PT, PT, R35, R22, RZ ;  /* 0x0000001623167210 */ /* 0x000fe40007ffe0ff */
.L_x_56:
        /* <DEDUP_REMOVED lines=20> */
.L_x_57:
[----:B------:R-:W1:Y:S01]  /*11e0*/  LDC R31, c[0x0][0x434] ;  /* 0x00010d00ff1f7b82 */ /* 0x000e620000000800 */
[----:B------:R-:W-:-:S04]  /*11f0*/  IMAD R8, R194, UR6, R189 ;  /* 0x00000006c2087c24 */ /* 0x000fc8000f8e02bd */
[----:B-1----:R-:W-:-:S03]  /*1200*/  IMAD R31, R8, R31, RZ ;  /* 0x0000001f081f7224 */ /* 0x002fc600078e02ff */
.L_x_58:
        /* <DEDUP_REMOVED lines=11> */
.L_x_59:
[----:B------:R-:W1:Y:S01]  /*12c0*/  LDC R35, c[0x0][0x444] ;  /* 0x00011100ff237b82 */ /* 0x000e620000000800 */
[----:B------:R-:W-:-:S04]  /*12d0*/  IMAD R8, R194, UR6, R189 ;  /* 0x00000006c2087c24 */ /* 0x000fc8000f8e02bd */
[----:B-1----:R-:W-:-:S07]  /*12e0*/  IMAD R35, R8, R35, RZ ;  /* 0x0000002308237224 */ /* 0x002fce00078e02ff */
.L_x_60:
        /* <DEDUP_REMOVED lines=22> */
[----:B--2---:R-:W-:-:S02]  /*1450*/  IMAD R32, R29, R10, RZ ;  /* 0x0000000a1d207224 */ /* 0x004fc400078e02ff */
[----:B------:R-:W-:-:S04]  /*1460*/  IMAD.WIDE.U32 R46, R27, R10, R22 ;  /* 0x0000000a1b2e7225 */ /* 0x000fc800078e0016 */
[----:B------:R-:W-:Y:S01]  /*1470*/  IMAD R32, R27, R11, R32 ;  /* 0x0000000b1b207224 */ /* 0x000fe200078e0220 */
[----:B-1----:R-:W-:Y:S01]  /*1480*/  LOP3.LUT R36, R24, 0x1f, RZ, 0xc0, !PT ;  /* 0x0000001f18247812 */ /* 0x002fe200078ec0ff */
[-C--:B----4-:R-:W-:Y:S01]  /*1490*/  IMAD R38, R29, R8.reuse, RZ ;  /* 0x000000081d267224 */ /* 0x090fe200078e02ff */
[----:B------:R-:W1:Y:S01]  /*14a0*/  LDC.64 R44, c[0x0][0x5e8] ;  /* 0x00017a00ff2c7b82 */ /* 0x000e620000000a00 */
[----:B------:R-:W-:Y:S01]  /*14b0*/  IMAD.WIDE.U32 R40, R27, R8, R40 ;  /* 0x000000081b287225 */ /* 0x000fe200078e0028 */
[----:B------:R-:W-:-:S03]  /*14c0*/  SHF.L.U64.HI R210, R8, 0x5, R9 ;  /* 0x0000000508d27819 */ /* 0x000fc60000010209 */
[----:B------:R-:W-:Y:S02]  /*14d0*/  IMAD R38, R27, R9, R38 ;  /* 0x000000091b267224 */ /* 0x000fe400078e0226 */
[----:B---3--:R-:W-:Y:S01]  /*14e0*/  IMAD.WIDE.U32 R42, R12, UR12, RZ ;  /* 0x0000000c0c2a7c25 */ /* 0x008fe2000f8e00ff */
[----:B------:R-:W2:Y:S02]  /*14f0*/  LDC.64 R240, c[0x0][0x420] ;  /* 0x00010800fff07b82 */ /* 0x000ea40000000a00 */
[----:B------:R-:W-:Y:S01]  /*1500*/  IADD3 R41, PT, PT, R41, R38, RZ ;  /* 0x0000002629297210 */ /* 0x000fe20007ffe0ff */
[----:B------:R-:W-:Y:S01]  /*1510*/  IMAD R13, R13, UR12, R43 ;  /* 0x0000000c0d0d7c24 */ /* 0x000fe2000f8e022b */
[----:B------:R-:W-:Y:S01]  /*1520*/  SEL R27, R42, RZ, P4 ;  /* 0x000000ff2a1b7207 */ /* 0x000fe20002000000 */
[----:B------:R-:W-:Y:S01]  /*1530*/  IMAD R36, R196, R21, R36 ;  /* 0x00000015c4247224 */ /* 0x000fe200078e0224 */
[----:B------:R-:W-:Y:S01]  /*1540*/  IADD3 R42, P2, PT, R30, R46, RZ ;  /* 0x0000002e1e2a7210 */ /* 0x000fe20007f5e0ff */
[----:B-----5:R-:W-:Y:S01]  /*1550*/  IMAD.WIDE.U32 R40, R189, R14, R40 ;  /* 0x0000000ebd287225 */ /* 0x020fe200078e0028 */
[----:B------:R-:W-:-:S02]  /*1560*/  SEL R13, R13, RZ, P4 ;  /* 0x000000ff0d0d7207 */ /* 0x000fc40002000000 */
[----:B------:R-:W-:Y:S01]  /*1570*/  IADD3.X R43, PT, PT, R25, R47, R32, P2, !PT ;  /* 0x0000002f192b7210 */ /* 0x000fe200017fe420 */
[----:B------:R-:W-:Y:S01]  /*1580*/  IMAD.SHL.U32 R12, R21, 0x40, RZ ;  /* 0x00000040150c7824 */ /* 0x000fe200078e00ff */
[----:B------:R-:W-:Y:S01]  /*1590*/  IADD3 R27, P1, P0, R36, R34, R27 ;  /* 0x00000022241b7210 */ /* 0x000fe2000783e01b */
[C---:B------:R-:W-:Y:S01]  /*15a0*/  IMAD R41, R189.reuse, R15, R41 ;  /* 0x0000000fbd297224 */ /* 0x040fe200078e0229 */
[----:B------:R-:W-:Y:S01]  /*15b0*/  SHF.R.S32.HI R36, RZ, 0x1f, R36 ;  /* 0x0000001fff247819 */ /* 0x000fe20000011424 */
[C---:B------:R-:W-:Y:S01]  /*15c0*/  IMAD.WIDE.U32 R42, R189.reuse, UR10, R42 ;  /* 0x0000000abd2a7c25 */ /* 0x040fe2000f8e002a */
[----:B------:R-:W-:Y:S02]  /*15d0*/  SHF.L.U64.HI R30, R10, 0x5, R11 ;  /* 0x000000050a1e7819 */ /* 0x000fe4000001020b */
[----:B------:R-:W-:Y:S01]  /*15e0*/  IADD3.X R13, PT, PT, R36, R33, R13, P1, P0 ;  /* 0x00000021240d7210 */ /* 0x000fe20000fe040d */
[----:B------:R-:W-:Y:S01]  /*15f0*/  IMAD R43, R189, UR11, R43 ;  /* 0x0000000bbd2b7c24 */ /* 0x000fe2000f8e022b */
[----:B------:R-:W-:Y:S01]  /*1600*/  IADD3 R27, P0, PT, R12, R27, RZ ;  /* 0x0000001b0c1b7210 */ /* 0x000fe20007f1e0ff */
[----:B------:R-:W-:-:S03]  /*1610*/  IMAD.WIDE.U32 R32, R197, R8, R40 ;  /* 0x00000008c5207225 */ /* 0x000fc600078e0028 */
[----:B------:R-:W-:Y:S01]  /*1620*/  LEA.HI.X.SX32 R12, R12, R13, 0x1, P0 ;  /* 0x0000000d0c0c7211 */ /* 0x000fe200000f0eff */
[----:B------:R-:W-:Y:S01]  /*1630*/  IMAD.WIDE.U32 R14, R197, R10, R42 ;  /* 0x0000000ac50e7225 */ /* 0x000fe200078e002a */
[----:B------:R-:W-:Y:S02]  /*1640*/  LEA R216, P1, R32, UR6, 0x1 ;  /* 0x0000000620d87c11 */ /* 0x000fe4000f8208ff */
[----:B------:R-:W-:Y:S01]  /*1650*/  LEA R238, P0, R27, UR4, 0x2 ;  /* 0x000000041bee7c11 */ /* 0x000fe2000f8010ff */
[C---:B------:R-:W-:Y:S01]  /*1660*/  IMAD R215, R197.reuse, R11, R15 ;  /* 0x0000000bc5d77224 */ /* 0x040fe200078e020f */
[C---:B------:R-:W-:Y:S01]  /*1670*/  LEA R214, P2, R14.reuse, UR8, 0x1 ;  /* 0x000000080ed67c11 */ /* 0x040fe2000f8408ff */
[----:B------:R-:W-:Y:S01]  /*1680*/  IMAD R217, R197, R9, R33 ;  /* 0x00000009c5d97224 */ /* 0x000fe200078e0221 */
[----:B------:R-:W-:Y:S01]  /*1690*/  LEA.HI.X R239, R27, UR5, R12, 0x2, P0 ;  /* 0x000000051bef7c11 */ /* 0x000fe200080f140c */
[----:B-1----:R-:W-:Y:S01]  /*16a0*/  IMAD.WIDE R212, R35, 0x4, R44 ;  /* 0x0000000423d47825 */ /* 0x002fe200078e022c */
[----:B------:R-:W-:-:S02]  /*16b0*/  LEA.HI.X R215, R14, UR9, R215, 0x1, P2 ;  /* 0x000000090ed77c11 */ /* 0x000fc400090f0cd7 */
[----:B------:R-:W-:Y:S01]  /*16c0*/  LEA.HI.X R217, R32, UR7, R217, 0x1, P1 ;  /* 0x0000000720d97c11 */ /* 0x000fe200088f0cd9 */
[----:B--2---:R-:W-:Y:S01]  /*16d0*/  IMAD.WIDE R240, R31, 0x4, R240 ;  /* 0x000000041ff07825 */ /* 0x004fe200078e02f0 */
[C---:B------:R-:W-:Y:S02]  /*16e0*/  IADD3 R14, P1, PT, R197.reuse, 0x20, RZ ;  /* 0x00000020c50e7810 */ /* 0x040fe40007f3e0ff */
[C---:B------:R-:W-:Y:S01]  /*16f0*/  IADD3 R12, P2, PT, R197.reuse, 0x60, RZ ;  /* 0x00000060c50c7810 */ /* 0x040fe20007f5e0ff */
[----:B------:R-:W-:Y:S01]  /*1700*/  IMAD.SHL.U32 R27, R10, 0x20, RZ ;  /* 0x000000200a1b7824 */ /* 0x000fe200078e00ff */
[----:B------:R-:W-:Y:S01]  /*1710*/  IADD3 R13, P0, PT, R197, 0x40, RZ ;  /* 0x00000040c50d7810 */ /* 0x000fe20007f1e0ff */
[----:B------:R-:W-:Y:S01]  /*1720*/  IMAD.SHL.U32 R211, R8, 0x20, RZ ;  /* 0x0000002008d37824 */ /* 0x000fe200078e00ff */
[----:B------:R-:W-:Y:S01]  /*1730*/  IADD3.X R11, PT, PT, RZ, RZ, RZ, P2, !PT ;  /* 0x000000ffff0b7210 */ /* 0x000fe200017fe4ff */
[----:B------:R-:W-:Y:S01]  /*1740*/  IMAD.X R25, RZ, RZ, RZ, P1 ;  /* 0x000000ffff197224 */ /* 0x000fe200008e06ff */
        /* <DEDUP_REMOVED lines=15> */
.L_x_62:
[----:B------:R-:W1:Y:S01]  /*1840*/  LDC.64 R6, c[0x0][0x5c0] ;  /* 0x00017000ff067b82 */ /* 0x000e620000000a00 */
[----:B------:R-:W-:-:S05]  /*1850*/  IADD3 R4, PT, PT, R233, R236, RZ ;  /* 0x000000ece9047210 */ /* 0x000fca0007ffe0ff */
[C---:B-1----:R-:W-:Y:S02]  /*1860*/  IMAD R10, R4.reuse, R7, RZ ;  /* 0x00000007040a7224 */ /* 0x042fe400078e02ff */
[----:B------:R-:W-:-:S05]  /*1870*/  IMAD.WIDE.U32 R8, R4, R6, RZ ;  /* 0x0000000604087225 */ /* 0x000fca00078e00ff */
[----:B------:R-:W-:Y:S02]  /*1880*/  IADD3 R10, PT, PT, R9, R10, RZ ;  /* 0x0000000a090a7210 */ /* 0x000fe40007ffe0ff */
.L_x_63:
        /* <DEDUP_REMOVED lines=13> */
.L_x_64:
[----:B------:R-:W1:Y:S01]  /*1960*/  LDC.64 R4, c[0x0][0x5c8] ;  /* 0x00017200ff047b82 */ /* 0x000e620000000a00 */
[----:B------:R-:W-:-:S05]  /*1970*/  IADD3 R233, PT, PT, R233, R236, RZ ;  /* 0x000000ece9e97210 */ /* 0x000fca0007ffe0ff */
[C---:B-1----:R-:W-:Y:S02]  /*1980*/  IMAD R16, R233.reuse, R5, RZ ;  /* 0x00000005e9107224 */ /* 0x042fe400078e02ff */
[----:B------:R-:W-:-:S05]  /*1990*/  IMAD.WIDE.U32 R18, R233, R4, RZ ;  /* 0x00000004e9127225 */ /* 0x000fca00078e00ff */
[----:B------:R-:W-:Y:S02]  /*19a0*/  IADD3 R16, PT, PT, R19, R16, RZ ;  /* 0x0000001013107210 */ /* 0x000fe40007ffe0ff */
.L_x_65:
[----:B------:R-:W1:Y:S01]  /*19b0*/  LDCU UR4, c[0x0][0x440] ;  /* 0x00008800ff0477ac */ /* 0x000e620008000800 */
[----:B------:R-:W-:Y:S01]  /*19c0*/  VIADD R234, R234, -UR17 ;  /* 0x80000011eaea7c36 */ /* 0x000fe20008000000 */
[----:B------:R-:W-:Y:S01]  /*19d0*/  BSSY.RECONVERGENT B0, `(.L_x_66) ;  /* 0x0000020000007945 */ /* 0x000fe20003800200 */
[C---:B------:R-:W-:Y:S02]  /*19e0*/  IMAD R20, R6.reuse, UR16, RZ ;  /* 0x0000001006147c24 */ /* 0x040fe4000f8e02ff */
[----:B------:R-:W-:-:S04]  /*19f0*/  IMAD.WIDE.U32 R26, R6, UR17, R22 ;  /* 0x00000011061a7c25 */ /* 0x000fc8000f8e0016 */
[----:B------:R-:W-:Y:S01]  /*1a00*/  IMAD R17, R7, UR17, R20 ;  /* 0x0000001107117c24 */ /* 0x000fe2000f8e0214 */
[----:B------:R-:W-:-:S04]  /*1a10*/  IADD3 R20, P1, PT, R8, R26, RZ ;  /* 0x0000001a08147210 */ /* 0x000fc80007f3e0ff */
[----:B------:R-:W-:Y:S02]  /*1a20*/  IADD3.X R21, PT, PT, R10, R27, R17, P1, !PT ;  /* 0x0000001b0a157210 */ /* 0x000fe40000ffe411 */
[----:B-1----:R-:W-:Y:S01]  /*1a30*/  ISETP.GE.AND P0, PT, R198, UR4, PT ;  /* 0x00000004c6007c0c */ /* 0x002fe2000bf06270 */
[----:B------:R-:W1:Y:S03]  /*1a40*/  LDCU.64 UR4, c[0x0][0x5d8] ;  /* 0x0000bb00ff0477ac */ /* 0x000e660008000a00 */
[-C--:B------:R-:W-:Y:S02]  /*1a50*/  ISETP.GE.OR P3, PT, R197, R234.reuse, P0 ;  /* 0x000000eac500720c */ /* 0x080fe40000766670 */
[-C--:B------:R-:W-:Y:S02]  /*1a60*/  ISETP.GE.OR P2, PT, R203, R234.reuse, P0 ;  /* 0x000000eacb00720c */ /* 0x080fe40000746670 */
[----:B------:R-:W-:-:S02]  /*1a70*/  ISETP.GE.OR P1, PT, R202, R234, P0 ;  /* 0x000000eaca00720c */ /* 0x000fc40000726670 */
[----:B------:R-:W-:-:S07]  /*1a80*/  ISETP.GE.OR P0, PT, R199, R234, P0 ;  /* 0x000000eac700720c */ /* 0x000fce0000706670 */
[----:B------:R-:W2:Y:S01]  /*1a90*/  @!P3 LDC.64 R8, c[0x0][0x560] ;  /* 0x00015800ff08bb82 */ /* 0x000ea20000000a00 */
[----:B-1----:R-:W-:-:S04]  /*1aa0*/  IMAD.WIDE.U32 R20, R189, UR4, R20 ;  /* 0x00000004bd147c25 */ /* 0x002fc8000f8e0014 */
[----:B------:R-:W-:Y:S02]  /*1ab0*/  IMAD R27, R189, UR5, R21 ;  /* 0x00000005bd1b7c24 */ /* 0x000fe4000f8e0215 */
[----:B------:R-:W-:-:S04]  /*1ac0*/  @!P3 IMAD.MOV.U32 R26, RZ, RZ, R20 ;  /* 0x000000ffff1ab224 */ /* 0x000fc800078e0014 */
        /* <DEDUP_REMOVED lines=16> */
.L_x_67:
[----:B------:R-:W-:Y:S05]  /*1bd0*/  BSYNC.RECONVERGENT B0 ;  /* 0x0000000000007941 */ /* 0x000fea0003800200 */
.L_x_66:
        /* <DEDUP_REMOVED lines=12> */
.L_x_69:
[----:B------:R-:W-:Y:S05]  /*1ca0*/  BSYNC.RECONVERGENT B0 ;  /* 0x0000000000007941 */ /* 0x000fea0003800200 */
.L_x_68:
        /* <DEDUP_REMOVED lines=11> */
.L_x_71:
[----:B------:R-:W-:Y:S05]  /*1d60*/  BSYNC.RECONVERGENT B0 ;  /* 0x0000000000007941 */ /* 0x000fea0003800200 */
.L_x_70:
[----:B------:R-:W5:Y:S01]  /*1d70*/  LDCU.64 UR4, c[0x0][0x5e0] ;  /* 0x0000bc00ff0477ac */ /* 0x000f620008000a00 */
[C---:B----4-:R-:W-:Y:S01]  /*1d80*/  IMAD R6, R4.reuse, UR16, RZ ;  /* 0x0000001004067c24 */ /* 0x050fe2000f8e02ff */
[----:B------:R-:W-:Y:S01]  /*1d90*/  BSSY.RECONVERGENT B0, `(.L_x_72) ;  /* 0x0000019000007945 */ /* 0x000fe20003800200 */
[----:B------:R-:W-:-:S04]  /*1da0*/  IMAD.WIDE.U32 R20, R4, UR17, R22 ;  /* 0x0000001104147c25 */ /* 0x000fc8000f8e0016 */
[----:B-1----:R-:W-:Y:S01]  /*1db0*/  IMAD R9, R5, UR17, R6 ;  /* 0x0000001105097c24 */ /* 0x002fe2000f8e0206 */
[----:B------:R-:W-:Y:S01]  /*1dc0*/  IADD3 R18, P4, PT, R18, R20, RZ ;  /* 0x0000001412127210 */ /* 0x000fe20007f9e0ff */
[----:B------:R-:W1:Y:S03]  /*1dd0*/  @!P3 LDC.64 R6, c[0x0][0x568] ;  /* 0x00015a00ff06bb82 */ /* 0x000e660000000a00 */
[----:B------:R-:W-:-:S03]  /*1de0*/  IADD3.X R19, PT, PT, R16, R21, R9, P4, !PT ;  /* 0x0000001510137210 */ /* 0x000fc600027fe409 */
[----:B-----5:R-:W-:-:S04]  /*1df0*/  IMAD.WIDE.U32 R16, R189, UR4, R18 ;  /* 0x00000004bd107c25 */ /* 0x020fc8000f8e0012 */
[----:B------:R-:W-:Y:S01]  /*1e00*/  IMAD R19, R189, UR5, R17 ;  /* 0x00000005bd137c24 */ /* 0x000fe2000f8e0211 */
[----:B------:R-:W-:-:S05]  /*1e10*/  @!P3 MOV R18, R16 ;  /* 0x000000100012b202 */ /* 0x000fca0000000f00 */
[----:B------:R-:W-:-:S04]  /*1e20*/  @!P3 IMAD.WIDE.U32 R20, R197, R4, R18 ;  /* 0x00000004c514b225 */ /* 0x000fc800078e0012 */
[----:B------:R-:W-:Y:S01]  /*1e30*/  @!P3 IMAD R8, R197, R5, R21 ;  /* 0x00000005c508b224 */ /* 0x000fe200078e0215 */
[----:B-1----:R-:W-:-:S04]  /*1e40*/  @!P3 LEA R6, P4, R20, R6, 0x1 ;  /* 0x000000061406b211 */ /* 0x002fc800078808ff */
        /* <DEDUP_REMOVED lines=13> */
.L_x_73:
[----:B------:R-:W-:Y:S05]  /*1f20*/  BSYNC.RECONVERGENT B0 ;  /* 0x0000000000007941 */ /* 0x000fea0003800200 */
.L_x_72:
[----:B------:R-:W-:Y:S04]  /*1f30*/  BSSY.RECONVERGENT B0, `(.L_x_74) ;  /* 0x000000c000007945 */ /* 0x000fe80003800200 */
[----:B------:R-:W-:Y:S05]  /*1f40*/  @P1 BRA `(.L_x_75) ;  /* 0x0000000000281947 */ /* 0x000fea0003800000 */
[----:B------:R-:W5:Y:S01]  /*1f50*/  LDCU.64 UR4, c[0x0][0x568] ;  /* 0x0000ad00ff0477ac */ /* 0x000f620008000a00 */
[----:B------:R-:W-:Y:S01]  /*1f60*/  MOV R8, R16 ;  /* 0x0000001000087202 */ /* 0x000fe20000000f00 */
[----:B-1----:R-:W-:Y:S01]  /*1f70*/  IMAD R6, R15, R4, RZ ;  /* 0x000000040f067224 */ /* 0x002fe200078e02ff */
[----:B------:R-:W-:-:S03]  /*1f80*/  MOV R9, R19 ;  /* 0x0000001300097202 */ /* 0x000fc60000000f00 */
[C---:B------:R-:W-:Y:S02]  /*1f90*/  IMAD R6, R13.reuse, R5, R6 ;  /* 0x000000050d067224 */ /* 0x040fe400078e0206 */
[----:B------:R-:W-:-:S05]  /*1fa0*/  IMAD.WIDE.U32 R8, R13, R4, R8 ;  /* 0x000000040d087225 */ /* 0x000fca00078e0008 */
[----:B------:R-:W-:Y:S02]  /*1fb0*/  IADD3 R6, PT, PT, R9, R6, RZ ;  /* 0x0000000609067210 */ /* 0x000fe40007ffe0ff */
[----:B-----5:R-:W-:-:S04]  /*1fc0*/  LEA R14, P1, R8, UR4, 0x1 ;  /* 0x00000004080e7c11 */ /* 0x020fc8000f8208ff */
[----:B------:R-:W-:-:S05]  /*1fd0*/  LEA.HI.X R15, R8, UR5, R6, 0x1, P1 ;  /* 0x00000005080f7c11 */ /* 0x000fca00088f0c06 */
[----:B------:R1:W-:Y:S04]  /*1fe0*/  STG.E.128 desc[UR14][R14.64], RZ ;  /* 0x000000ff0e007986 */ /* 0x0003e8000c101d0e */
.L_x_75:
[----:B------:R-:W-:Y:S05]  /*1ff0*/  BSYNC.RECONVERGENT B0 ;  /* 0x0000000000007941 */ /* 0x000fea0003800200 */
.L_x_74:
        /* <DEDUP_REMOVED lines=11> */
.L_x_61:
[----:B------:R-:W1:Y:S01]  /*20b0*/  LDCU.64 UR4, c[0x0][0x3d8] ;  /* 0x00007b00ff0477ac */ /* 0x000e620008000a00 */
[----:B------:R-:W-:Y:S01]  /*20c0*/  IMAD R8, R6, UR16, RZ ;  /* 0x0000001006087c24 */ /* 0x000fe2000f8e02ff */
[----:B------:R-:W-:Y:S01]  /*20d0*/  IADD3 R208, PT, PT, R234, -UR17, RZ ;  /* 0x80000011ead07c10 */ /* 0x000fe2000fffe0ff */
[----:B------:R-:W-:Y:S01]  /*20e0*/  IMAD.WIDE.U32 R32, R6, UR17, R22 ;  /* 0x0000001106207c25 */ /* 0x000fe2000f8e0016 */
[----:B------:R-:W-:Y:S01]  /*20f0*/  BSSY.RECONVERGENT B0, `(.L_x_77) ;  /* 0x000001f000007945 */ /* 0x000fe20003800200 */
[----:B------:R-:W-:Y:S01]  /*2100*/  @P4 BAR.SYNC.DEFER_BLOCKING 0x0 ;  /* 0x0000000000004b1d */ /* 0x000fe20000010000 */
[----:B------:R-:W-:Y:S01]  /*2110*/  ISETP.GE.AND P6, PT, R197, R208, PT ;  /* 0x000000d0c500720c */ /* 0x000fe20003fc6270 */
[----:B------:R-:W-:Y:S01]  /*2120*/  IMAD R9, R7, UR17, R8 ;  /* 0x0000001107097c24 */ /* 0x000fe2000f8e0208 */
[----:B------:R-:W-:Y:S02]  /*2130*/  IADD3 R28, P0, PT, R28, R32, RZ ;  /* 0x000000201c1c7210 */ /* 0x000fe40007f1e0ff */
[----:B------:R-:W-:-:S02]  /*2140*/  LOP3.LUT R8, R232, 0x80000001, RZ, 0xc0, !PT ;  /* 0x80000001e8087812 */ /* 0x000fc400078ec0ff */
[----:B------:R-:W-:Y:S02]  /*2150*/  IADD3.X R29, PT, PT, R26, R33, R9, P0, !PT ;  /* 0x000000211a1d7210 */ /* 0x000fe400007fe409 */
[----:B------:R-:W-:Y:S01]  /*2160*/  ISETP.NE.AND P0, PT, R8, 0x1, PT ;  /* 0x000000010800780c */ /* 0x000fe20003f05270 */
[----:B-1----:R-:W-:-:S03]  /*2170*/  IMAD R9, R17, UR4, RZ ;  /* 0x0000000411097c24 */ /* 0x002fc6000f8e02ff */
[----:B------:R-:W-:Y:S01]  /*2180*/  SEL R173, RZ, 0x2000, P0 ;  /* 0x00002000ffad7807 */ /* 0x000fe20000000000 */
[----:B------:R-:W-:-:S04]  /*2190*/  IMAD.WIDE.U32 R28, R18, UR4, R28 ;  /* 0x00000004121c7c25 */ /* 0x000fc8000f8e001c */
[----:B------:R-:W-:-:S05]  /*21a0*/  IMAD R9, R18, UR5, R9 ;  /* 0x0000000512097c24 */ /* 0x000fca000f8e0209 */
[----:B------:R-:W-:Y:S01]  /*21b0*/  IADD3 R9, PT, PT, R29, R9, RZ ;  /* 0x000000091d097210 */ /* 0x000fe20007ffe0ff */
[----:B------:R-:W-:Y:S06]  /*21c0*/  @P6 BRA `(.L_x_78) ;  /* 0x0000000000406947 */ /* 0x000fec0003800000 */
[----:B------:R-:W1:Y:S02]  /*21d0*/  LDCU UR4, c[0x0][0x440] ;  /* 0x00008800ff0477ac */ /* 0x000e640008000800 */
[----:B-1----:R-:W-:-:S13]  /*21e0*/  ISETP.GE.AND P0, PT, R198, UR4, PT ;  /* 0x00000004c6007c0c */ /* 0x002fda000bf06270 */
[----:B------:R-:W-:Y:S05]  /*21f0*/  @P0 BRA `(.L_x_79) ;  /* 0x00000000002c0947 */ /* 0x000fea0003800000 */
[----:B------:R-:W1:Y:S01]  /*2200*/  LDCU.64 UR4, c[0x0][0x390] ;  /* 0x00007200ff0477ac */ /* 0x000e620008000a00 */
[----:B------:R-:W-:-:S05]  /*2210*/  MOV R8, R28 ;  /* 0x0000001c00087202 */ /* 0x000fca0000000f00 */
[----:B------:R-:W-:-:S04]  /*2220*/  IMAD.WIDE.U32 R34, R197, R6, R8 ;  /* 0x00000006c5227225 */ /* 0x000fc800078e0008 */
[----:B------:R-:W-:Y:S01]  /*2230*/  IMAD R8, R197, R7, R35 ;  /* 0x00000007c5087224 */ /* 0x000fe200078e0223 */
[----:B-1----:R-:W-:-:S04]  /*2240*/  LEA R32, P0, R34, UR4, 0x1 ;  /* 0x0000000422207c11 */ /* 0x002fc8000f8008ff */
[----:B------:R-:W-:-:S05]  /*2250*/  LEA.HI.X R33, R34, UR5, R8, 0x1, P0 ;  /* 0x0000000522217c11 */ /* 0x000fca00080f0c08 */
[----:B------:R-:W-:Y:S01]  /*2260*/  @!PT LDS RZ, [RZ] ;  /* 0x00000000fffff984 */ /* 0x000fe20000000800 */
[----:B------:R-:W-:Y:S01]  /*2270*/  @!PT LDS RZ, [RZ] ;  /* 0x00000000fffff984 */ /* 0x000fe20000000800 */
[----:B------:R-:W-:Y:S01]  /*2280*/  @!PT LDS RZ, [RZ] ;  /* 0x00000000fffff984 */ /* 0x000fe20000000800 */
[----:B------:R2:W-:Y:S01]  /*2290*/  LDGSTS.E.BYPASS.LTC128B.128 [R204+0xa000], desc[UR14][R32.64] ;  /* 0x0a00000020cc7fae */ /* 0x0005e2000b981a0e */
[----:B------:R-:W-:Y:S05]  /*22a0*/  BRA `(.L_x_80) ;  /* 0x00000000000c7947 */ /* 0x000fea0003800000 */
.L_x_79:
[----:B------:R3:W-:Y:S01]  /*22b0*/  STS.128 [R204+0xa000], RZ ;  /* 0x00a000ffcc007388 */ /* 0x0007e20000000c00 */
[----:B------:R-:W-:Y:S05]  /*22c0*/  BRA `(.L_x_80) ;  /* 0x0000000000047947 */ /* 0x000fea0003800000 */
.L_x_78:
[----:B------:R1:W-:Y:S02]  /*22d0*/  STS.128 [R204+0xa000], RZ ;  /* 0x00a000ffcc007388 */ /* 0x0003e40000000c00 */
.L_x_80:
[----:B------:R-:W-:Y:S05]  /*22e0*/  BSYNC.RECONVERGENT B0 ;  /* 0x0000000000007941 */ /* 0x000fea0003800200 */
.L_x_77:
[-C--:B------:R-:W-:Y:S01]  /*22f0*/  ISETP.GE.AND P5, PT, R203, R208.reuse, PT ;  /* 0x000000d0cb00720c */ /* 0x080fe20003fa6270 */
[----:B------:R-:W-:Y:S01]  /*2300*/  BSSY.RECONVERGENT B0, `(.L_x_81) ;  /* 0x0000016000007945 */ /* 0x000fe20003800200 */
[-C--:B------:R-:W-:Y:S02]  /*2310*/  ISETP.GE.AND P4, PT, R202, R208.reuse, PT ;  /* 0x000000d0ca00720c */ /* 0x080fe40003f86270 */
[----:B------:R-:W-:-:S09]  /*2320*/  ISETP.GE.AND P3, PT, R199, R208, PT ;  /* 0x000000d0c700720c */ /* 0x000fd20003f66270 */
[----:B------:R4:W-:Y:S01]  /*2330*/  @P5 STS.128 [R204+0xb000], RZ ;  /* 0x00b000ffcc005388 */ /* 0x0009e20000000c00 */
[----:B------:R-:W-:Y:S05]  /*2340*/  @P5 BRA `(.L_x_82) ;  /* 0x0000000000445947 */ /* 0x000fea0003800000 */
[----:B------:R-:W5:Y:S02]  /*2350*/  LDCU UR4, c[0x0][0x440] ;  /* 0x00008800ff0477ac */ /* 0x000f640008000800 */
[----:B-----5:R-:W-:-:S13]  /*2360*/  ISETP.GE.AND P0, PT, R198, UR4, PT ;  /* 0x00000004c6007c0c */ /* 0x020fda000bf06270 */
[----:B------:R1:W-:Y:S01]  /*2370*/  @P0 STS.128 [R204+0xb000], RZ ;  /* 0x00b000ffcc000388 */ /* 0x0003e20000000c00 */
[----:B------:R-:W-:Y:S05]  /*2380*/  @P0 BRA `(.L_x_82) ;  /* 0x0000000000340947 */ /* 0x000fea0003800000 */
[----:B------:R-:W5:Y:S01]  /*2390*/  LDCU.64 UR4, c[0x0][0x390] ;  /* 0x00007200ff0477ac */ /* 0x000f620008000a00 */
[----:B--2---:R-:W-:Y:S01]  /*23a0*/  MOV R32, R28 ;  /* 0x0000001c00207202 */ /* 0x004fe20000000f00 */
[----:B------:R-:W-:Y:S01]  /*23b0*/  IMAD R8, R25, R6, RZ ;  /* 0x0000000619087224 */ /* 0x000fe200078e02ff */
[----:B------:R-:W-:-:S03]  /*23c0*/  MOV R33, R9 ;  /* 0x0000000900217202 */ /* 0x000fc60000000f00 */
[C---:B------:R-:W-:Y:S02]  /*23d0*/  IMAD R8, R14.reuse, R7, R8 ;  /* 0x000000070e087224 */ /* 0x040fe400078e0208 */
[----:B------:R-:W-:-:S05]  /*23e0*/  IMAD.WIDE.U32 R32, R14, R6, R32 ;  /* 0x000000060e207225 */ /* 0x000fca00078e0020 */
[----:B------:R-:W-:Y:S02]  /*23f0*/  IADD3 R8, PT, PT, R33, R8, RZ ;  /* 0x0000000821087210 */ /* 0x000fe40007ffe0ff */
[----:B-----5:R-:W-:-:S04]  /*2400*/  LEA R34, P0, R32, UR4, 0x1 ;  /* 0x0000000420227c11 */ /* 0x020fc8000f8008ff */
[----:B------:R-:W-:-:S05]  /*2410*/  LEA.HI.X R35, R32, UR5, R8, 0x1, P0 ;  /* 0x0000000520237c11 */ /* 0x000fca00080f0c08 */
[----:B------:R-:W-:Y:S01]  /*2420*/  @!PT LDS RZ, [RZ] ;  /* 0x00000000fffff984 */ /* 0x000fe20000000800 */
[----:B------:R-:W-:Y:S01]  /*2430*/  @!PT LDS RZ, [RZ] ;  /* 0x00000000fffff984 */ /* 0x000fe20000000800 */
[----:B------:R-:W-:Y:S01]  /*2440*/  @!PT LDS RZ, [RZ] ;  /* 0x00000000fffff984 */ /* 0x000fe20000000800 */
[----:B------:R2:W-:Y:S04]  /*2450*/  LDGSTS.E.BYPASS.LTC128B.128 [R204+0xb000], desc[UR14][R34.64] ;  /* 0x0b00000022cc7fae */ /* 0x0005e8000b981a0e */
.L_x_82:
[----:B------:R-:W-:Y:S05]  /*2460*/  BSYNC.RECONVERGENT B0 ;  /* 0x0000000000007941 */ /* 0x000fea0003800200 */
.L_x_81:
[----:B------:R1:W-:Y:S01]  /*2470*/  @P4 STS.128 [R204+0xc000], RZ ;  /* 0x00c000ffcc004388 */ /* 0x0003e20000000c00 */
[----:B------:R-:W-:Y:S04]  /*2480*/  BSSY.RECONVERGENT B0, `(.L_x_83) ;  /* 0x0000013000007945 */ /* 0x000fe80003800200 */
        /* <DEDUP_REMOVED lines=18> */
.L_x_84:
[----:B------:R-:W-:Y:S05]  /*25b0*/  BSYNC.RECONVERGENT B0 ;  /* 0x0000000000007941 */ /* 0x000fea0003800200 */
.L_x_83:
        /* <DEDUP_REMOVED lines=15> */
[----:B------:R-:W-:Y:S01]  /*26b0*/  @!PT LDS RZ, [RZ] ;  /* 0x00000000fffff984 */ /* 0x000fe20000000800 */
[----:B------:R-:W-:Y:S01]  /*26c0*/  @!PT LDS RZ, [RZ] ;  /* 0x00000000fffff984 */ /* 0x000fe20000000800 */
[----:B------:R-:W-:Y:S01]  /*26d0*/  @!PT LDS RZ, [RZ] ;  /* 0x00000000fffff984 */ /* 0x000fe20000000800 */
[----:B------:R1:W-:Y:S04]  /*26e0*/  LDGSTS.E.BYPASS.LTC128B.128 [R204+0xd000], desc[UR14][R6.64] ;  /* 0x0d00000006cc7fae */ /* 0x0003e8000b981a0e */
.L_x_86:
[----:B------:R-:W-:Y:S05]  /*26f0*/  BSYNC.RECONVERGENT B0 ;  /* 0x0000000000007941 */ /* 0x000fea0003800200 */
.L_x_85:
[----:B------:R-:W-:Y:S01]  /*2700*/  IMAD R16, R232, -0x40, R16 ;  /* 0xffffffc0e8107824 */ /* 0x000fe200078e0210 */
[----:B------:R-:W0:Y:S01]  /*2710*/  LDGDEPBAR ;  /* 0x00000000000079af */ /* 0x000e220000000000 */
[----:B------:R-:W-:Y:S03]  /*2720*/  BSSY.RECONVERGENT B0, `(.L_x_87) ;  /* 0x000000e000007945 */ /* 0x000fe60003800200 */
[----:B------:R-:W-:-:S13]  /*2730*/  ISETP.GE.AND P2, PT, R197, R16, PT ;  /* 0x00000010c500720c */ /* 0x000fda0003f46270 */
[----:B------:R-:W-:Y:S05]  /*2740*/  @P2 BRA `(.L_x_88) ;  /* 0x0000000000282947 */ /* 0x000fea0003800000 */
[----:B------:R-:W5:Y:S02]  /*2750*/  LDCU UR4, c[0x0][0x440] ;  /* 0x00008800ff0477ac */ /* 0x000f640008000800 */
[----:B-----5:R-:W-:-:S13]  /*2760*/  ISETP.GE.AND P0, PT, R198, UR4, PT ;  /* 0x00000004c6007c0c */ /* 0x020fda000bf06270 */
[----:B------:R-:W-:Y:S05]  /*2770*/  @P0 BRA `(.L_x_89) ;  /* 0x0000000000140947 */ /* 0x000fea0003800000 */
[----:B------:R-:W-:Y:S01]  /*2780*/  @!PT LDS RZ, [RZ] ;  /* 0x00000000fffff984 */ /* 0x000fe20000000800 */
[----:B------:R-:W-:Y:S01]  /*2790*/  @!PT LDS RZ, [RZ] ;  /* 0x00000000fffff984 */ /* 0x000fe20000000800 */
[----:B------:R-:W-:Y:S01]  /*27a0*/  @!PT LDS RZ, [RZ] ;  /* 0x00000000fffff984 */ /* 0x000fe20000000800 */
[----:B------:R1:W-:Y:S01]  /*27b0*/  LDGSTS.E.BYPASS.LTC128B.128 [R204+0x4000], desc[UR14][R216.64] ;  /* 0x04000000d8cc7fae */ /* 0x0003e2000b981a0e */
[----:B------:R-:W-:Y:S05]  /*27c0*/  BRA `(.L_x_90) ;  /* 0x00000000000c7947 */ /* 0x000fea0003800000 */
.L_x_89:
[----:B------:R1:W-:Y:S01]  /*27d0*/  STS.128 [R204+0x4000], RZ ;  /* 0x004000ffcc007388 */ /* 0x0003e20000000c00 */
[----:B------:R-:W-:Y:S05]  /*27e0*/  BRA `(.L_x_90) ;  /* 0x0000000000047947 */ /* 0x000fea0003800000 */
.L_x_88:
[----:B------:R1:W-:Y:S02]  /*27f0*/  STS.128 [R204+0x4000], RZ ;  /* 0x004000ffcc007388 */ /* 0x0003e40000000c00 */
.L_x_90:
[----:B------:R-:W-:Y:S05]  /*2800*/  BSYNC.RECONVERGENT B0 ;  /* 0x0000000000007941 */ /* 0x000fea0003800200 */
.L_x_87:
[----:B------:R-:W-:Y:S01]  /*2810*/  ISETP.GE.AND P1, PT, R203, R16, PT ;  /* 0x00000010cb00720c */ /* 0x000fe20003f26270 */
[----:B------:R-:W-:-:S12]  /*2820*/  BSSY.RECONVERGENT B0, `(.L_x_91) ;  /* 0x000000d000007945 */ /* 0x000fd80003800200 */
[----:B------:R1:W-:Y:S01]  /*2830*/  @P1 STS.128 [R204+0x5000], RZ ;  /* 0x005000ffcc001388 */ /* 0x0003e20000000c00 */
[----:B------:R-:W-:Y:S05]  /*2840*/  @P1 BRA `(.L_x_92) ;  /* 0x0000000000281947 */ /* 0x000fea0003800000 */
[----:B------:R-:W5:Y:S02]  /*2850*/  LDCU UR4, c[0x0][0x440] ;  /* 0x00008800ff0477ac */ /* 0x000f640008000800 */
[----:B-----5:R-:W-:-:S13]  /*2860*/  ISETP.GE.AND P0, PT, R198, UR4, PT ;  /* 0x00000004c6007c0c */ /* 0x020fda000bf06270 */
[----:B------:R1:W-:Y:S01]  /*2870*/  @P0 STS.128 [R204+0x5000], RZ ;  /* 0x005000ffcc000388 */ /* 0x0003e20000000c00 */
[----:B------:R-:W-:Y:S05]  /*2880*/  @P0 BRA `(.L_x_92) ;  /* 0x0000000000180947 */ /* 0x000fea0003800000 */
[----:B-1----:R-:W-:-:S04]  /*2890*/  LEA R6, P0, R211, R216, 0x1 ;  /* 0x000000d8d3067211 */ /* 0x002fc800078008ff */
[----:B------:R-:W-:-:S05]  /*28a0*/  LEA.HI.X R7, R211, R217, R210, 0x1, P0 ;  /* 0x000000d9d3077211 */ /* 0x000fca00000f0cd2 */
[----:B------:R-:W-:Y:S01]  /*28b0*/  @!PT LDS RZ, [RZ] ;  /* 0x00000000fffff984 */ /* 0x000fe20000000800 */
[----:B------:R-:W-:Y:S01]  /*28c0*/  @!PT LDS RZ, [RZ] ;  /* 0x00000000fffff984 */ /* 0x000fe20000000800 */
[----:B------:R-:W-:Y:S01]  /*28d0*/  @!PT LDS RZ, [RZ] ;  /* 0x00000000fffff984 */ /* 0x000fe20000000800 */
[----:B------:R1:W-:Y:S04]  /*28e0*/  LDGSTS.E.BYPASS.LTC128B.128 [R204+0x5000], desc[UR14][R6.64] ;  /* 0x0500000006cc7fae */ /* 0x0003e8000b981a0e */
.L_x_92:
[----:B------:R-:W-:Y:S05]  /*28f0*/  BSYNC.RECONVERGENT B0 ;  /* 0x0000000000007941 */ /* 0x000fea0003800200 */
.L_x_91:
[----:B------:R-:W-:Y:S01]  /*2900*/  BSSY.RECONVERGENT B0, `(.L_x_93) ;  /* 0x000000e000007945 */ /* 0x000fe20003800200 */
[----:B------:R-:W-:-:S03]  /*2910*/  IADD3 R231, PT, PT, R204, R173, RZ ;  /* 0x000000adcce77210 */ /* 0x000fc60007ffe0ff */
[----:B------:R-:W-:Y:S05]  /*2920*/  @P2 BRA `(.L_x_94) ;  /* 0x0000000000282947 */ /* 0x000fea0003800000 */
[----:B------:R-:W5:Y:S02]  /*2930*/  LDCU UR4, c[0x0][0x440] ;  /* 0x00008800ff0477ac */ /* 0x000f640008000800 */
[----:B-----5:R-:W-:-:S13]  /*2940*/  ISETP.GE.AND P0, PT, R198, UR4, PT ;  /* 0x00000004c6007c0c */ /* 0x020fda000bf06270 */
[----:B------:R-:W-:Y:S05]  /*2950*/  @P0 BRA `(.L_x_95) ;  /* 0x0000000000140947 */ /* 0x000fea0003800000 */
[----:B------:R-:W-:Y:S01]  /*2960*/  @!PT LDS RZ, [RZ] ;  /* 0x00000000fffff984 */ /* 0x000fe20000000800 */
[----:B------:R-:W-:Y:S01]  /*2970*/  @!PT LDS RZ, [RZ] ;  /* 0x00000000fffff984 */ /* 0x000fe20000000800 */
[----:B------:R-:W-:Y:S01]  /*2980*/  @!PT LDS RZ, [RZ] ;  /* 0x00000000fffff984 */ /* 0x000fe20000000800 */
[----:B------:R1:W-:Y:S01]  /*2990*/  LDGSTS.E.BYPASS.LTC128B.128 [R231], desc[UR14][R214.64] ;  /* 0x00000000d6e77fae */ /* 0x0003e2000b981a0e */
[----:B------:R-:W-:Y:S05]  /*29a0*/  BRA `(.L_x_96) ;  /* 0x00000000000c7947 */ /* 0x000fea0003800000 */
.L_x_95:
[----:B------:R1:W-:Y:S01]  /*29b0*/  STS.128 [R231], RZ ;  /* 0x000000ffe7007388 */ /* 0x0003e20000000c00 */
[----:B------:R-:W-:Y:S05]  /*29c0*/  BRA `(.L_x_96) ;  /* 0x0000000000047947 */ /* 0x000fea0003800000 */
.L_x_94:
[----:B------:R1:W-:Y:S02]  /*29d0*/  STS.128 [R231], RZ ;  /* 0x000000ffe7007388 */ /* 0x0003e40000000c00 */
.L_x_96:
[----:B------:R-:W-:Y:S05]  /*29e0*/  BSYNC.RECONVERGENT B0 ;  /* 0x0000000000007941 */ /* 0x000fea0003800200 */
.L_x_93:
[C---:B-1----:R-:W-:Y:S01]  /*29f0*/  VIADD R7, R195.reuse, 0x8 ;  /* 0x00000008c3077836 */ /* 0x042fe20000000000 */
[CC--:B------:R-:W-:Y:S01]  /*2a00*/  ISETP.GE.AND P2, PT, R195.reuse, R16.reuse, PT ;  /* 0x00000010c300720c */ /* 0x0c0fe20003f46270 */
[----:B------:R-:W-:Y:S01]  /*2a10*/  IMAD.MOV.U32 R230, RZ, RZ, 0x7f800000 ;  /* 0x7f800000ffe67424 */ /* 0x000fe200078e00ff */
[----:B------:R-:W-:Y:S01]  /*2a20*/  LOP3.LUT R9, R195, 0x20, RZ, 0xfc, !PT ;  /* 0x00000020c3097812 */ /* 0x000fe200078efcff */
[----:B------:R-:W-:Y:S01]  /*2a30*/  IMAD.MOV.U32 R229, RZ, RZ, 0x7f800000 ;  /* 0x7f800000ffe57424 */ /* 0x000fe200078e00ff */
[----:B------:R-:W-:Y:S01]  /*2a40*/  ISETP.GE.AND P0, PT, R7, R16, PT ;  /* 0x000000100700720c */ /* 0x000fe20003f06270 */
[C---:B------:R-:W-:Y:S01]  /*2a50*/  IMAD.WIDE.U32 R28, R195.reuse, 0x4, R240 ;  /* 0x00000004c31c7825 */ /* 0x040fe200078e00f0 */
[----:B------:R-:W-:-:S07]  /*2a60*/  IADD3 R7, PT, PT, R195, 0x28, RZ ;  /* 0x00000028c3077810 */ /* 0x000fce0007ffe0ff */
[----:B------:R1:W5:Y:S01]  /*2a70*/  @!P2 LDG.E R230, desc[UR14][R28.64] ;  /* 0x0000000e1ce6a981 */ /* 0x000362000c1e1900 */
[----:B------:R-:W-:-:S03]  /*2a80*/  ISETP.GE.AND P2, PT, R9, R16, PT ;  /* 0x000000100900720c */ /* 0x000fc60003f46270 */
[----:B------:R1:W5:Y:S01]  /*2a90*/  @!P0 LDG.E R229, desc[UR14][R28.64+0x20] ;  /* 0x0000200e1ce58981 */ /* 0x000362000c1e1900 */
[----:B------:R-:W-:Y:S01]  /*2aa0*/  ISETP.GE.AND P0, PT, R7, R16, PT ;  /* 0x000000100700720c */ /* 0x000fe20003f06270 */
[----:B------:R-:W-:Y:S01]  /*2ab0*/  IMAD.MOV.U32 R228, RZ, RZ, 0x7f800000 ;  /* 0x7f800000ffe47424 */ /* 0x000fe200078e00ff */
[----:B------:R-:W-:-:S07]  /*2ac0*/  MOV R226, 0x7f800000 ;  /* 0x7f80000000e27802 */ /* 0x000fce0000000f00 */
[----:B------:R1:W5:Y:S04]  /*2ad0*/  @!P2 LDG.E R228, desc[UR14][R28.64+0x80] ;  /* 0x0000800e1ce4a981 */ /* 0x000368000c1e1900 */
[----:B------:R1:W5:Y:S01]  /*2ae0*/  @!P0 LDG.E R226, desc[UR14][R28.64+0xa0] ;  /* 0x0000a00e1ce28981 */ /* 0x000362000c1e1900 */
[----:B------:R-:W-:Y:S03]  /*2af0*/  BSSY.RECONVERGENT B0, `(.L_x_97) ;  /* 0x000000d000007945 */ /* 0x000fe60003800200 */
[----:B------:R1:W-:Y:S01]  /*2b00*/  @P1 STS.128 [R231+0x1000], RZ ;  /* 0x001000ffe7001388 */ /* 0x0003e20000000c00 */
[----:B------:R-:W-:Y:S05]  /*2b10*/  @P1 BRA `(.L_x_98) ;  /* 0x0000000000281947 */ /* 0x000fea0003800000 */
[----:B------:R-:W2:Y:S02]  /*2b20*/  LDCU UR4, c[0x0][0x440] ;  /* 0x00008800ff0477ac */ /* 0x000ea40008000800 */
[----:B--2---:R-:W-:-:S13]  /*2b30*/  ISETP.GE.AND P0, PT, R198, UR4, PT ;  /* 0x00000004c6007c0c */ /* 0x004fda000bf06270 */
[----:B------:R2:W-:Y:S01]  /*2b40*/  @P0 STS.128 [R231+0x1000], RZ ;  /* 0x001000ffe7000388 */ /* 0x0005e20000000c00 */
[----:B------:R-:W-:Y:S05]  /*2b50*/  @P0 BRA `(.L_x_98) ;  /* 0x0000000000180947 */ /* 0x000fea0003800000 */
[----:B------:R-:W-:-:S04]  /*2b60*/  LEA R6, P0, R27, R214, 0x1 ;  /* 0x000000d61b067211 */ /* 0x000fc800078008ff */
[----:B------:R-:W-:-:S05]  /*2b70*/  LEA.HI.X R7, R27, R215, R30, 0x1, P0 ;  /* 0x000000d71b077211 */ /* 0x000fca00000f0c1e */
[----:B------:R-:W-:Y:S01]  /*2b80*/  @!PT LDS RZ, [RZ] ;  /* 0x00000000fffff984 */ /* 0x000fe20000000800 */
[----:B------:R-:W-:Y:S01]  /*2b90*/  @!PT LDS RZ, [RZ] ;  /* 0x00000000fffff984 */ /* 0x000fe20000000800 */
[----:B------:R-:W-:Y:S01]  /*2ba0*/  @!PT LDS RZ, [RZ] ;  /* 0x00000000fffff984 */ /* 0x000fe20000000800 */
[----:B------:R1:W-:Y:S04]  /*2bb0*/  LDGSTS.E.BYPASS.LTC128B.128 [R231+0x1000], desc[UR14][R6.64] ;  /* 0x0100000006e77fae */ /* 0x0003e8000b981a0e */
.L_x_98:
[----:B------:R-:W-:Y:S05]  /*2bc0*/  BSYNC.RECONVERGENT B0 ;  /* 0x0000000000007941 */ /* 0x000fea0003800200 */
.L_x_97:
[----:B------:R-:W3:Y:S01]  /*2bd0*/  LDCU.64 UR4, c[0x0][0x3d0] ;  /* 0x00007a00ff0477ac */ /* 0x000ee20008000a00 */
[C---:B------:R-:W-:Y:S01]  /*2be0*/  IMAD.WIDE.U32 R8, R4.reuse, UR17, R22 ;  /* 0x0000001104087c25 */ /* 0x040fe2000f8e0016 */
[----:B------:R-:W-:Y:S03]  /*2bf0*/  BSSY.RECONVERGENT B0, `(.L_x_99) ;  /* 0x000001b000007945 */ /* 0x000fe60003800200 */
[----:B-1----:R-:W-:Y:S01]  /*2c00*/  IMAD R6, R4, UR16, RZ ;  /* 0x0000001004067c24 */ /* 0x002fe2000f8e02ff */
[----:B------:R-:W-:-:S03]  /*2c10*/  IADD3 R8, P0, PT, R20, R8, RZ ;  /* 0x0000000814087210 */ /* 0x000fc60007f1e0ff */
[----:B------:R-:W-:-:S05]  /*2c20*/  IMAD R6, R5, UR17, R6 ;  /* 0x0000001105067c24 */ /* 0x000fca000f8e0206 */
[----:B------:R-:W-:Y:S01]  /*2c30*/  IADD3.X R9, PT, PT, R19, R9, R6, P0, !PT ;  /* 0x0000000913097210 */ /* 0x000fe200007fe406 */
[----:B---3--:R-:W-:Y:S02]  /*2c40*/  IMAD R17, R17, UR4, RZ ;  /* 0x0000000411117c24 */ /* 0x008fe4000f8e02ff */
        /* <DEDUP_REMOVED lines=18> */
.L_x_101:
[----:B------:R3:W-:Y:S01]  /*2d70*/  STS.128 [R204+0x6000], RZ ;  /* 0x006000ffcc007388 */ /* 0x0007e20000000c00 */
[----:B------:R-:W-:Y:S05]  /*2d80*/  BRA `(.L_x_102) ;  /* 0x0000000000047947 */ /* 0x000fea0003800000 */
.L_x_100:
[----:B------:R1:W-:Y:S02]  /*2d90*/  STS.128 [R204+0x6000], RZ ;  /* 0x006000ffcc007388 */ /* 0x0003e40000000c00 */
.L_x_102:
[----:B------:R-:W-:Y:S05]  /*2da0*/  BSYNC.RECONVERGENT B0 ;  /* 0x0000000000007941 */ /* 0x000fea0003800200 */
.L_x_99:
[----:B------:R1:W-:Y:S01]  /*2db0*/  @P5 STS.128 [R204+0x7000], RZ ;  /* 0x007000ffcc005388 */ /* 0x0003e20000000c00 */
[----:B------:R-:W-:Y:S01]  /*2dc0*/  IMAD.SHL.U32 R6, R24, 0x2, RZ ;  /* 0x0000000218067824 */ /* 0x000fe200078e00ff */
[----:B------:R-:W1:Y:S01]  /*2dd0*/  LDCU UR6, c[0x0][0x440] ;  /* 0x00008800ff0677ac */ /* 0x000e620008000800 */
[----:B------:R-:W-:Y:S01]  /*2de0*/  BSSY.RECONVERGENT B0, `(.L_x_103) ;  /* 0x0000017000007945 */ /* 0x000fe20003800200 */
[----:B------:R-:W-:Y:S01]  /*2df0*/  SHF.R.U32.HI R207, RZ, 0x1, R24 ;  /* 0x00000001ffcf7819 */ /* 0x000fe20000011618 */
[----:B------:R-:W1:Y:S01]  /*2e00*/  LDCU UR7, c[0x0][0x3e0] ;  /* 0x00007c00ff0777ac */ /* 0x000e620008000800 */
[----:B------:R-:W-:Y:S01]  /*2e10*/  LOP3.LUT R6, R6, 0x6, RZ, 0xc0, !PT ;  /* 0x0000000606067812 */ /* 0x000fe200078ec0ff */
[----:B------:R-:W1:Y:S01]  /*2e20*/  LDCU UR8, c[0x0][0x45c] ;  /* 0x00008b80ff0877ac */ /* 0x000e620008000800 */
[----:B------:R-:W-:Y:S05]  /*2e30*/  @P5 BRA `(.L_x_104) ;  /* 0x0000000000445947 */ /* 0x000fea0003800000 */
[----:B------:R-:W2:Y:S02]  /*2e40*/  LDCU UR4, c[0x0][0x440] ;  /* 0x00008800ff0477ac */ /* 0x000ea40008000800 */
[----:B--2---:R-:W-:-:S13]  /*2e50*/  ISETP.GE.AND P0, PT, R198, UR4, PT ;  /* 0x00000004c6007c0c */ /* 0x004fda000bf06270 */
[----:B------:R2:W-:Y:S01]  /*2e60*/  @P0 STS.128 [R204+0x7000], RZ ;  /* 0x007000ffcc000388 */ /* 0x0005e20000000c00 */
[----:B------:R-:W-:Y:S05]  /*2e70*/  @P0 BRA `(.L_x_104) ;  /* 0x0000000000340947 */ /* 0x000fea0003800000 */
[----:B------:R-:W3:Y:S01]  /*2e80*/  LDCU.64 UR4, c[0x0][0x388] ;  /* 0x00007100ff0477ac */ /* 0x000ee20008000a00 */
[----:B-1----:R-:W-:Y:S01]  /*2e90*/  MOV R16, R8 ;  /* 0x0000000800107202 */ /* 0x002fe20000000f00 */
[----:B------:R-:W-:Y:S01]  /*2ea0*/  IMAD R10, R25, R4, RZ ;  /* 0x00000004190a7224 */ /* 0x000fe200078e02ff */
[----:B------:R-:W-:-:S03]  /*2eb0*/  MOV R17, R7 ;  /* 0x0000000700117202 */ /* 0x000fc60000000f00 */
[C---:B------:R-:W-:Y:S02]  /*2ec0*/  IMAD R10, R14.reuse, R5, R10 ;  /* 0x000000050e0a7224 */ /* 0x040fe400078e020a */
[----:B------:R-:W-:-:S05]  /*2ed0*/  IMAD.WIDE.U32 R16, R14, R4, R16 ;  /* 0x000000040e107225 */ /* 0x000fca00078e0010 */
[----:B------:R-:W-:Y:S02]  /*2ee0*/  IADD3 R10, PT, PT, R17, R10, RZ ;  /* 0x0000000a110a7210 */ /* 0x000fe40007ffe0ff */
[----:B---3--:R-:W-:-:S04]  /*2ef0*/  LEA R18, P0, R16, UR4, 0x1 ;  /* 0x0000000410127c11 */ /* 0x008fc8000f8008ff */
[----:B------:R-:W-:-:S05]  /*2f00*/  LEA.HI.X R19, R16, UR5, R10, 0x1, P0 ;  /* 0x0000000510137c11 */ /* 0x000fca00080f0c0a */
[----:B------:R-:W-:Y:S01]  /*2f10*/  @!PT LDS RZ, [RZ] ;  /* 0x00000000fffff984 */ /* 0x000fe20000000800 */
[----:B------:R-:W-:Y:S01]  /*2f20*/  @!PT LDS RZ, [RZ] ;  /* 0x00000000fffff984 */ /* 0x000fe20000000800 */
[----:B------:R-:W-:Y:S01]  /*2f30*/  @!PT LDS RZ, [RZ] ;  /* 0x00000000fffff984 */ /* 0x000fe20000000800 */
[----:B------:R1:W-:Y:S04]  /*2f40*/  LDGSTS.E.BYPASS.LTC128B.128 [R204+0x7000], desc[UR14][R18.64] ;  /* 0x0700000012cc7fae */ /* 0x0003e8000b981a0e */
.L_x_104:
[----:B-1----:R-:W-:Y:S05]  /*2f50*/  BSYNC.RECONVERGENT B0 ;  /* 0x0000000000007941 */ /* 0x002fea0003800200 */
.L_x_103:
[----:B------:R1:W-:Y:S01]  /*2f60*/  @P4 STS.128 [R204+0x8000], RZ ;  /* 0x008000ffcc004388 */ /* 0x0003e20000000c00 */
[----:B------:R-:W-:Y:S01]  /*2f70*/  BSSY.RECONVERGENT B0, `(.L_x_105) ;  /* 0x0000014000007945 */ /* 0x000fe20003800200 */
[----:B------:R-:W-:-:S03]  /*2f80*/  LOP3.LUT R207, R6, 0x1e0, R207, 0xf8, !PT ;  /* 0x000001e006cf7812 */ /* 0x000fc600078ef8cf */
[----:B------:R-:W-:Y:S05]  /*2f90*/  @P4 BRA `(.L_x_106) ;  /* 0x0000000000444947 */ /* 0x000fea0003800000 */
[----:B------:R-:W3:Y:S02]  /*2fa0*/  LDCU UR4, c[0x0][0x440] ;  /* 0x00008800ff0477ac */ /* 0x000ee40008000800 */
[----:B---3--:R-:W-:-:S13]  /*2fb0*/  ISETP.GE.AND P0, PT, R198, UR4, PT ;  /* 0x00000004c6007c0c */ /* 0x008fda000bf06270 */
[----:B------:R3:W-:Y:S01]  /*2fc0*/  @P0 STS.128 [R204+0x8000], RZ ;  /* 0x008000ffcc000388 */ /* 0x0007e20000000c00 */
[----:B------:R-:W-:Y:S05]  /*2fd0*/  @P0 BRA `(.L_x_106) ;  /* 0x0000000000340947 */ /* 0x000fea0003800000 */
[----:B------:R-:W1:Y:S01]  /*2fe0*/  LDCU.64 UR4, c[0x0][0x388] ;  /* 0x00007100ff0477ac */ /* 0x000e620008000a00 */
[----:B------:R-:W-:Y:S01]  /*2ff0*/  IMAD R6, R15, R4, RZ ;  /* 0x000000040f067224 */ /* 0x000fe200078e02ff */
[----:B------:R-:W-:Y:S02]  /*3000*/  MOV R14, R8 ;  /* 0x00000008000e7202 */ /* 0x000fe40000000f00 */
[----:B------:R-:W-:Y:S01]  /*3010*/  MOV R15, R7 ;  /* 0x00000007000f7202 */ /* 0x000fe20000000f00 */
[C---:B------:R-:W-:Y:S02]  /*3020*/  IMAD R6, R13.reuse, R5, R6 ;  /* 0x000000050d067224 */ /* 0x040fe400078e0206 */
[----:B------:R-:W-:-:S05]  /*3030*/  IMAD.WIDE.U32 R14, R13, R4, R14 ;  /* 0x000000040d0e7225 */ /* 0x000fca00078e000e */
[----:B------:R-:W-:Y:S02]  /*3040*/  IADD3 R6, PT, PT, R15, R6, RZ ;  /* 0x000000060f067210 */ /* 0x000fe40007ffe0ff */
[----:B-1----:R-:W-:-:S04]  /*3050*/  LEA R16, P0, R14, UR4, 0x1 ;  /* 0x000000040e107c11 */ /* 0x002fc8000f8008ff */
[----:B------:R-:W-:-:S05]  /*3060*/  LEA.HI.X R17, R14, UR5, R6, 0x1, P0 ;  /* 0x000000050e117c11 */ /* 0x000fca00080f0c06 */
[----:B------:R-:W-:Y:S01]  /*3070*/  @!PT LDS RZ, [RZ] ;  /* 0x00000000fffff984 */ /* 0x000fe20000000800 */
[----:B------:R-:W-:Y:S01]  /*3080*/  @!PT LDS RZ, [RZ] ;  /* 0x00000000fffff984 */ /* 0x000fe20000000800 */
[----:B------:R-:W-:Y:S01]  /*3090*/  @!PT LDS RZ, [RZ] ;  /* 0x00000000fffff984 */ /* 0x000fe20000000800 */
[----:B------:R1:W-:Y:S04]  /*30a0*/  LDGSTS.E.BYPASS.LTC128B.128 [R204+0x8000], desc[UR14][R16.64] ;  /* 0x0800000010cc7fae */ /* 0x0003e8000b981a0e */
.L_x_106:
[----:B------:R-:W-:Y:S05]  /*30b0*/  BSYNC.RECONVERGENT B0 ;  /* 0x0000000000007941 */ /* 0x000fea0003800200 */
.L_x_105:
[----:B------:R1:W-:Y:S01]  /*30c0*/  @P3 STS.128 [R204+0x9000], RZ ;  /* 0x009000ffcc003388 */ /* 0x0003e20000000c00 */
[----:B------:R-:W-:Y:S04]  /*30d0*/  BSSY.RECONVERGENT B0, `(.L_x_107) ;  /* 0x0000012000007945 */ /* 0x000fe80003800200 */
[----:B------:R-:W-:Y:S05]  /*30e0*/  @P3 BRA `(.L_x_108) ;  /* 0x0000000000403947 */ /* 0x000fea0003800000 */
[----:B------:R-:W2:Y:S02]  /*30f0*/  LDCU UR4, c[0x0][0x440] ;  /* 0x00008800ff0477ac */ /* 0x000ea40008000800 */
[----:B--2---:R-:W-:-:S13]  /*3100*/  ISETP.GE.AND P0, PT, R198, UR4, PT ;  /* 0x00000004c6007c0c */ /* 0x004fda000bf06270 */
[----:B------:R2:W-:Y:S01]  /*3110*/  @P0 STS.128 [R204+0x9000], RZ ;  /* 0x009000ffcc000388 */ /* 0x0005e20000000c00 */
[----:B------:R-:W-:Y:S05]  /*3120*/  @P0 BRA `(.L_x_108) ;  /* 0x0000000000300947 */ /* 0x000fea0003800000 */
[----:B------:R-:W1:Y:S01]  /*3130*/  LDCU.64 UR4, c[0x0][0x388] ;  /* 0x00007100ff0477ac */ /* 0x000e620008000a00 */
[----:B------:R-:W-:Y:S01]  /*3140*/  MOV R6, R8 ;  /* 0x0000000800067202 */ /* 0x000fe20000000f00 */
[----:B------:R-:W-:-:S04]  /*3150*/  IMAD R11, R11, R4, RZ ;  /* 0x000000040b0b7224 */ /* 0x000fc800078e02ff */
[----:B------:R-:W-:-:S04]  /*3160*/  IMAD.WIDE.U32 R6, R12, R4, R6 ;  /* 0x000000040c067225 */ /* 0x000fc800078e0006 */
[----:B------:R-:W-:-:S05]  /*3170*/  IMAD R11, R12, R5, R11 ;  /* 0x000000050c0b7224 */ /* 0x000fca00078e020b */
[----:B------:R-:W-:Y:S02]  /*3180*/  IADD3 R11, PT, PT, R7, R11, RZ ;  /* 0x0000000b070b7210 */ /* 0x000fe40007ffe0ff */
[----:B-1----:R-:W-:-:S04]  /*3190*/  LEA R4, P0, R6, UR4, 0x1 ;  /* 0x0000000406047c11 */ /* 0x002fc8000f8008ff */
[----:B------:R-:W-:-:S05]  /*31a0*/  LEA.HI.X R5, R6, UR5, R11, 0x1, P0 ;  /* 0x0000000506057c11 */ /* 0x000fca00080f0c0b */
[----:B------:R-:W-:Y:S01]  /*31b0*/  @!PT LDS RZ, [RZ] ;  /* 0x00000000fffff984 */ /* 0x000fe20000000800 */
[----:B------:R-:W-:Y:S01]  /*31c0*/  @!PT LDS RZ, [RZ] ;  /* 0x00000000fffff984 */ /* 0x000fe20000000800 */
[----:B------:R-:W-:Y:S01]  /*31d0*/  @!PT LDS RZ, [RZ] ;  /* 0x00000000fffff984 */ /* 0x000fe20000000800 */
[----:B------:R1:W-:Y:S04]  /*31e0*/  LDGSTS.E.BYPASS.LTC128B.128 [R204+0x9000], desc[UR14][R4.64] ;  /* 0x0900000004cc7fae */ /* 0x0003e8000b981a0e */
.L_x_108:
[----:B------:R-:W-:Y:S05]  /*31f0*/  BSYNC.RECONVERGENT B0 ;  /* 0x0000000000007941 */ /* 0x000fea0003800200 */
.L_x_107:
[----:B------:R-:W0:Y:S01]  /*3200*/  LDGDEPBAR ;  /* 0x00000000000079af */ /* 0x000e220000000000 */
[----:B------:R-:W1:Y:S01]  /*3210*/  LDC R206, c[0x0][0x44c] ;  /* 0x00011300ffce7b82 */ /* 0x000e620000000800 */
[----:B------:R-:W-:Y:S01]  /*3220*/  UIADD3 UR5, UPT, UPT, UR17, 0x80, URZ ;  /* 0x0000008011057890 */ /* 0x000fe2000fffe0ff */
[----:B------:R-:W-:Y:S01]  /*3230*/  VIADD R207, R207, UR17 ;  /* 0x00000011cfcf7c36 */ /* 0x000fe20008000000 */
[----:B------:R-:W3:Y:S01]  /*3240*/  LDCU UR4, c[0x0][0x590] ;  /* 0x0000b200ff0477ac */ /* 0x000ee20008000800 */
[--C-:B------:R-:W-:Y:S01]  /*3250*/  IMAD.IADD R174, R190, 0x1, R173.reuse ;  /* 0x00000001beae7824 */ /* 0x100fe200078e02ad */
[----:B------:R-:W-:Y:S01]  /*3260*/  CS2R R94, SRZ ;  /* 0x00000000005e7805 */ /* 0x000fe2000001ff00 */
[----:B------:R-:W-:Y:S01]  /*3270*/  IMAD.SHL.U32 R218, R21, 0x8, RZ ;  /* 0x0000000815da7824 */ /* 0x000fe200078e00ff */
[----:B------:R-:W-:Y:S01]  /*3280*/  ISETP.LE.AND P2, PT, R234, UR5, PT ;  /* 0x00000005ea007c0c */ /* 0x000fe2000bf43270 */
[----:B------:R-:W-:Y:S01]  /*3290*/  IMAD.IADD R173, R188, 0x1, R173 ;  /* 0x00000001bcad7824 */ /* 0x000fe200078e02ad */
[----:B------:R-:W-:Y:S01]  /*32a0*/  CS2R R92, SRZ ;  /* 0x00000000005c7805 */ /* 0x000fe2000001ff00 */
[----:B------:R-:W-:Y:S01]  /*32b0*/  IMAD.MOV.U32 R227, RZ, RZ, R231 ;  /* 0x000000ffffe37224 */ /* 0x000fe200078e00e7 */
        /* <DEDUP_REMOVED lines=10> */
[----:B------:R-:W-:Y:S02]  /*3360*/  CS2R R74, SRZ ;  /* 0x00000000004a7805 */ /* 0x000fe4000001ff00 */
[----:B------:R-:W-:Y:S01]  /*3370*/  CS2R R72, SRZ ;  /* 0x0000000000487805 */ /* 0x000fe2000001ff00 */
[----:B------:R-:W-:-:S04]  /*3380*/  DEPBAR.LE SB0, 0x1 ;  /* 0x000080400000791a */ /* 0x000fc80000000000 */
[----:B------:R-:W-:Y:S01]  /*3390*/  BAR.SYNC.DEFER_BLOCKING 0x0 ;  /* 0x0000000000007b1d */ /* 0x000fe20000010000 */
        /* <DEDUP_REMOVED lines=17> */
[----:B------:R-:W-:Y:S01]  /*34b0*/  CS2R R36, SRZ ;  /* 0x0000000000247805 */ /* 0x000fe2000001ff00 */
[C---:B------:R-:W-:Y:S01]  /*34c0*/  @P2 VIADD R225, R207.reuse, 0x19 ;  /* 0x00000019cfe12836 */ /* 0x040fe20000000000 */
[----:B---3--:R-:W-:Y:S01]  /*34d0*/  USHF.L.U32 UR4, UR4, 0x6, URZ ;  /* 0x0000000604047899 */ /* 0x008fe200080006ff */
[----:B------:R-:W-:-:S02]  /*34e0*/  @P2 VIADD R224, R207, 0x18 ;  /* 0x00000018cfe02836 */ /* 0x000fc40000000000 */
[C---:B------:R-:W-:Y:S01]  /*34f0*/  @P2 VIADD R223, R207.reuse, 0x11 ;  /* 0x00000011cfdf2836 */ /* 0x040fe20000000000 */
[----:B------:R3:W1:Y:S01]  /*3500*/  LDSM.16.M88.4 R140, [R184] ;  /* 0x00000000b88c783b */ /* 0x0006620000000200 */
[C---:B------:R-:W-:Y:S02]  /*3510*/  @P2 VIADD R222, R207.reuse, 0x10 ;  /* 0x00000010cfde2836 */ /* 0x040fe40000000000 */
[C---:B------:R-:W-:Y:S01]  /*3520*/  @P2 VIADD R221, R207.reuse, 0x9 ;  /* 0x00000009cfdd2836 */ /* 0x040fe20000000000 */
[----:B------:R3:W1:Y:S01]  /*3530*/  LDSM.16.M88.4 R144, [R184+0x800] ;  /* 0x00080000b890783b */ /* 0x0006620000000200 */
[C---:B------:R-:W-:Y:S02]  /*3540*/  @P2 VIADD R220, R207.reuse, 0x8 ;  /* 0x00000008cfdc2836 */ /* 0x040fe40000000000 */
[----:B------:R-:W-:Y:S01]  /*3550*/  @P2 VIADD R219, R207, 0x1 ;  /* 0x00000001cfdb2836 */ /* 0x000fe20000000000 */
[----:B------:R3:W1:Y:S04]  /*3560*/  LDSM.16.M88.4 R148, [R182] ;  /* 0x00000000b694783b */ /* 0x0006680000000200 */
[----:B------:R3:W1:Y:S04]  /*3570*/  LDSM.16.M88.4 R152, [R182+0x800] ;  /* 0x00080000b698783b */ /* 0x0006680000000200 */
[----:B------:R3:W1:Y:S04]  /*3580*/  LDSM.16.M88.4 R156, [R180] ;  /* 0x00000000b49c783b */ /* 0x0006680000000200 */
[----:B------:R3:W1:Y:S04]  /*3590*/  LDSM.16.M88.4 R160, [R180+0x800] ;  /* 0x00080000b4a0783b */ /* 0x0006680000000200 */
[----:B------:R3:W1:Y:S04]  /*35a0*/  LDSM.16.M88.4 R164, [R179] ;  /* 0x00000000b3a4783b */ /* 0x0006680000000200 */
[----:B------:R3:W1:Y:S02]  /*35b0*/  LDSM.16.M88.4 R168, [R179+0x800] ;  /* 0x00080000b3a8783b */ /* 0x0006640000000200 */
.L_x_111:
        /* <DEDUP_REMOVED lines=14> */
[----:B------:R-:W1:Y:S08]  /*36a0*/  LDSM.16.M88.4 R104, [R184+-0x4000] ;  /* 0xffc00000b868783b */ /* 0x000e700000000200 */
[----:B------:R-:W2:Y:S08]  /*36b0*/  LDSM.16.M88.4 R108, [R174+0x1000] ;  /* 0x00100000ae6c783b */ /* 0x000eb00000000200 */
[----:B------:R-:W4:Y:S08]  /*36c0*/  LDSM.16.M88.4 R112, [R184+-0x3800] ;  /* 0xffc80000b870783b */ /* 0x000f300000000200 */
[----:B------:R-:W-:Y:S08]  /*36d0*/  LDSM.16.M88.4 R116, [R136] ;  /* 0x000000008874783b */ /* 0x000ff00000000200 */
[----:B------:R-:W3:Y:S01]  /*36e0*/  LDSM.16.M88.4 R120, [R182+-0x4000] ;  /* 0xffc00000b678783b */ /* 0x000ee20000000200 */
[-C--:B-1----:R-:W-:Y:S07]  /*36f0*/  HMMA.16816.F32.BF16 R4, R100, R104.reuse, RZ ;  /* 0x000000686404723c */ /* 0x082fee00000418ff */
[----:B------:R-:W-:Y:S01]  /*3700*/  LDSM.16.M88.4 R124, [R182+-0x3800] ;  /* 0xffc80000b67c783b */ /* 0x000fe20000000200 */
[C---:B--2---:R-:W-:Y:S07]  /*3710*/  HMMA.16816.F32.BF16 R8, R108.reuse, R104, RZ ;  /* 0x000000686c08723c */ /* 0x044fee00000418ff */
[----:B------:R-:W-:Y:S01]  /*3720*/  LDSM.16.M88.4 R128, [R192] ;  /* 0x00000000c080783b */ /* 0x000fe20000000200 */
[-C--:B------:R-:W-:Y:S07]  /*3730*/  HMMA.16816.F32.BF16 R12, R108, R106.reuse, RZ ;  /* 0x0000006a6c0c723c */ /* 0x080fee00000418ff */
[----:B------:R-:W-:Y:S01]  /*3740*/  LDSM.16.M88.4 R132, [R180+-0x4000] ;  /* 0xffc00000b484783b */ /* 0x000fe20000000200 */
[C---:B------:R-:W-:Y:S07]  /*3750*/  HMMA.16816.F32.BF16 R16, R100.reuse, R106, RZ ;  /* 0x0000006a6410723c */ /* 0x040fee00000418ff */
[----:B------:R-:W1:Y:S01]  /*3760*/  LDSM.16.M88.4 R104, [R136+0x1000] ;  /* 0x001000008868783b */ /* 0x000e620000000200 */
[-C--:B----4-:R-:W-:Y:S07]  /*3770*/  HMMA.16816.F32.BF16 R20, R100, R112.reuse, RZ ;  /* 0x000000706414723c */ /* 0x090fee00000418ff */
[----:B------:R-:W-:Y:S01]  /*3780*/  LDSM.16.M88.4 R136, [R179+-0x4000] ;  /* 0xffc00000b388783b */ /* 0x000fe20000000200 */
[C---:B------:R-:W-:Y:S08]  /*3790*/  HMMA.16816.F32.BF16 R24, R108.reuse, R112, RZ ;  /* 0x000000706c18723c */ /* 0x040ff000000418ff */
[-C--:B------:R-:W-:Y:S01]  /*37a0*/  HMMA.16816.F32.BF16 R28, R108, R114.reuse, RZ ;  /* 0x000000726c1c723c */ /* 0x080fe200000418ff */
[----:B------:R-:W2:Y:S07]  /*37b0*/  LDSM.16.M88.4 R108, [R192+0x1000] ;  /* 0x00100000c06c783b */ /* 0x000eae0000000200 */
[----:B------:R-:W-:Y:S01]  /*37c0*/  HMMA.16816.F32.BF16 R32, R100, R114, RZ ;  /* 0x000000726420723c */ /* 0x000fe200000418ff */
[----:B------:R-:W4:Y:S07]  /*37d0*/  LDSM.16.M88.4 R100, [R180+-0x3800] ;  /* 0xffc80000b464783b */ /* 0x000f2e0000000200 */
[-C--:B---3--:R-:W-:Y:S01]  /*37e0*/  HMMA.16816.F32.BF16 R4, R116, R120.reuse, R4 ;  /* 0x000000787404723c */ /* 0x088fe20000041804 */
[----:B------:R-:W3:Y:S07]  /*37f0*/  LDSM.16.M88.4 R112, [R185] ;  /* 0x00000000b970783b */ /* 0x000eee0000000200 */
        /* <DEDUP_REMOVED lines=12> */
[-C--:B----4-:R-:W-:Y:S08]  /*38c0*/  HMMA.16816.F32.BF16 R20, R128, R100.reuse, R20 ;  /* 0x000000648014723c */ /* 0x090ff00000041814 */
        /* <DEDUP_REMOVED lines=8> */
[-C--:B---3--:R-:W-:Y:S08]  /*3950*/  HMMA.16816.F32.BF16 R4, R112, R136.reuse, R4 ;  /* 0x000000887004723c */ /* 0x088ff00000041804 */
        /* <DEDUP_REMOVED lines=8> */
[----:B------:R-:W-:Y:S01]  /*39e0*/  FFMA.FTZ R244, R6, UR8, -R110 ;  /* 0x0000000806f47c23 */ /* 0x000fe2000801086e */
[----:B------:R-:W-:Y:S01]  /*39f0*/  @P2 FSEL R8, R8, -INF , !P1 ;  /* 0xff80000008082808 */ /* 0x000fe20004800000 */
[--C-:B------:R-:W-:Y:S01]  /*3a00*/  FFMA.FTZ R242, R4, UR8, -R109.reuse ;  /* 0x0000000804f27c23 */ /* 0x100fe2000801086d */
[-C--:B--2---:R-:W-:Y:S03]  /*3a10*/  HMMA.16816.F32.BF16 R20, R112, R100.reuse, R20 ;  /* 0x000000647014723c */ /* 0x084fe60000041814 */
[----:B------:R-:W-:Y:S01]  /*3a20*/  FSEL R6, R245, RZ, P0 ;  /* 0x000000fff5067208 */ /* 0x000fe20000000000 */
[----:B------:R-:W-:Y:S01]  /*3a30*/  MUFU.EX2 R244, R244 ;  /* 0x000000f400f47308 */ /* 0x000fe20000000800 */
[----:B------:R-:W-:Y:S02]  /*3a40*/  @P2 FSEL R11, R11, -INF , !P3 ;  /* 0xff8000000b0b2808 */ /* 0x000fe40005800000 */
[----:B------:R-:W-:Y:S01]  /*3a50*/  @P2 FSEL R9, R9, -INF , !P3 ;  /* 0xff80000009092808 */ /* 0x000fe20005800000 */
[C---:B------:R-:W-:Y:S06]  /*3a60*/  HMMA.16816.F32.BF16 R24, R104.reuse, R100, R24 ;  /* 0x000000646818723c */ /* 0x040fec0000041818 */
[----:B------:R1:W-:Y:S01]  /*3a70*/  MUFU.EX2 R245, R248 ;  /* 0x000000f800f57308 */ /* 0x0003e20000000800 */
[----:B------:R-:W-:Y:S01]  /*3a80*/  @P2 FSEL R5, R5, -INF , !P3 ;  /* 0xff80000005052808 */ /* 0x000fe20005800000 */
[----:B------:R-:W-:Y:S01]  /*3a90*/  FFMA.FTZ R250, R9, UR8, -R6 ;  /* 0x0000000809fa7c23 */ /* 0x000fe20008010806 */
[----:B------:R-:W-:Y:S01]  /*3aa0*/  FSETP.NEU.FTZ.AND P0, PT, R226, -INF , PT ;  /* 0xff800000e200780b */ /* 0x000fe20003f1d000 */
[-C--:B------:R-:W-:Y:S03]  /*3ab0*/  HMMA.16816.F32.BF16 R28, R104, R102.reuse, R28 ;  /* 0x00000066681c723c */ /* 0x080fe6000004181c */
[----:B------:R-:W-:Y:S01]  /*3ac0*/  FFMA.FTZ R246, R5, UR8, -R109 ;  /* 0x0000000805f67c23 */ /* 0x000fe2000801086d */
[----:B------:R-:W-:Y:S02]  /*3ad0*/  FSEL R5, R247, RZ, P0 ;  /* 0x000000fff7057208 */ /* 0x000fe40000000000 */
[----:B------:R-:W-:Y:S01]  /*3ae0*/  MUFU.EX2 R242, R242 ;  /* 0x000000f200f27308 */ /* 0x000fe20000000800 */
[----:B------:R-:W-:Y:S01]  /*3af0*/  @P2 ISETP.GE.AND P0, PT, R220, R234, PT ;  /* 0x000000eadc00220c */ /* 0x000fe20003f06270 */
[----:B------:R-:W-:Y:S04]  /*3b00*/  HMMA.16816.F32.BF16 R32, R112, R102, R32 ;  /* 0x000000667020723c */ /* 0x000fe80000041820 */
[----:B------:R-:W-:Y:S01]  /*3b10*/  @P2 FSEL R12, R12, -INF , !P0 ;  /* 0xff8000000c0c2808 */ /* 0x000fe20004000000 */
[--C-:B-1----:R-:W-:Y:S01]  /*3b20*/  FFMA.FTZ R248, R10, UR8, -R5.reuse ;  /* 0x000000080af87c23 */ /* 0x102fe20008010805 */
[----:B------:R-:W-:Y:S01]  /*3b30*/  @P2 FSEL R14, R14, -INF , !P0 ;  /* 0xff8000000e0e2808 */ /* 0x000fe20004000000 */
[--C-:B------:R-:W-:Y:S01]  /*3b40*/  FFMA.FTZ R249, R11, UR8, -R5.reuse ;  /* 0x000000080bf97c23 */ /* 0x100fe20008010805 */
[----:B------:R-:W-:Y:S01]  /*3b50*/  @P2 FSEL R16, R16, -INF , !P0 ;  /* 0xff80000010102808 */ /* 0x000fe20004000000 */
[----:B------:R1:W2:Y:S01]  /*3b60*/  MUFU.EX2 R243, R246 ;  /* 0x000000f600f37308 */ /* 0x0002a20000000800 */
[----:B------:R-:W-:Y:S01]  /*3b70*/  @P2 FSEL R18, R18, -INF , !P0 ;  /* 0xff80000012122808 */ /* 0x000fe20004000000 */
[----:B------:R-:W-:Y:S01]  /*3b80*/  FFMA.FTZ R252, R14, UR8, -R5 ;  /* 0x000000080efc7c23 */ /* 0x000fe20008010805 */
[----:B------:R-:W-:Y:S01]  /*3b90*/  LEA R10, P0, R195, R212, 0x2 ;  /* 0x000000d4c30a7211 */ /* 0x000fe200078010ff */
[--C-:B------:R-:W-:Y:S01]  /*3ba0*/  FFMA.FTZ R138, R16, UR8, -R109.reuse ;  /* 0x00000008108a7c23 */ /* 0x100fe2000801086d */
[-C--:B------:R-:W-:Y:S01]  /*3bb0*/  @P2 ISETP.GE.AND P1, PT, R221, R234.reuse, PT ;  /* 0x000000eadd00220c */ /* 0x080fe20003f26270 */
[----:B------:R-:W-:Y:S01]  /*3bc0*/  FFMA.FTZ R129, R18, UR8, -R110 ;  /* 0x0000000812817c23 */ /* 0x000fe2000801086e */
[----:B------:R-:W-:Y:S03]  /*3bd0*/  LEA.HI.X R11, R195, R213, RZ, 0x2, P0 ;  /* 0x000000d5c30b7211 */ /* 0x000fe600000f14ff */
[----:B------:R3:W-:Y:S01]  /*3be0*/  MUFU.EX2 R247, R250 ;  /* 0x000000fa00f77308 */ /* 0x0007e20000000800 */
[----:B------:R-:W-:Y:S02]  /*3bf0*/  @P2 FSEL R13, R13, -INF , !P1 ;  /* 0xff8000000d0d2808 */ /* 0x000fe40004800000 */
[----:B------:R-:W-:Y:S01]  /*3c00*/  @P2 FSEL R15, R15, -INF , !P1 ;  /* 0xff8000000f0f2808 */ /* 0x000fe20004800000 */
[----:B------:R-:W4:Y:S01]  /*3c10*/  LDG.E R130, desc[UR14][R10.64] ;  /* 0x0000000e0a827981 */ /* 0x000f22000c1e1900 */
[----:B------:R-:W-:Y:S01]  /*3c20*/  @P2 FSEL R19, R19, -INF , !P1 ;  /* 0xff80000013132808 */ /* 0x000fe20004800000 */
[----:B------:R-:W-:Y:S01]  /*3c30*/  FFMA.FTZ R251, R13, UR8, -R6 ;  /* 0x000000080dfb7c23 */ /* 0x000fe20008010806 */
[----:B------:R-:W-:Y:S03]  /*3c40*/  @P2 FSEL R17, R17, -INF , !P1 ;  /* 0xff80000011112808 */ /* 0x000fe60004800000 */
[----:B------:R-:W-:Y:S01]  /*3c50*/  MUFU.EX2 R129, R129 ;  /* 0x0000008100817308 */ /* 0x000fe20000000800 */
[-C--:B------:R-:W-:Y:S01]  /*3c60*/  @P2 ISETP.GE.AND P0, PT, R222, R234.reuse, PT ;  /* 0x000000eade00220c */ /* 0x080fe20003f06270 */
[----:B------:R-:W-:Y:S01]  /*3c70*/  FFMA.FTZ R134, R19, UR8, -R110 ;  /* 0x0000000813867c23 */ /* 0x000fe2000801086e */
[-C--:B------:R-:W-:Y:S01]  /*3c80*/  @P2 ISETP.GE.AND P1, PT, R223, R234.reuse, PT ;  /* 0x000000eadf00220c */ /* 0x080fe20003f26270 */
[----:B------:R-:W-:Y:S01]  /*3c90*/  FFMA.FTZ R139, R17, UR8, -R109 ;  /* 0x00000008118b7c23 */ /* 0x000fe2000801086d */
[----:B------:R-:W-:Y:S01]  /*3ca0*/  @P2 FSEL R20, R20, -INF , !P0 ;  /* 0xff80000014142808 */ /* 0x000fe20004000000 */
[--C-:B-1----:R-:W-:Y:S01]  /*3cb0*/  FFMA.FTZ R246, R8, UR8, -R6.reuse ;  /* 0x0000000808f67c23 */ /* 0x102fe20008010806 */
[----:B------:R-:W-:Y:S03]  /*3cc0*/  @P2 FSEL R24, R24, -INF , !P0 ;  /* 0xff80000018182808 */ /* 0x000fe60004000000 */
[----:B------:R-:W1:Y:S01]  /*3cd0*/  MUFU.EX2 R134, R134 ;  /* 0x0000008600867308 */ /* 0x000e620000000800 */
[----:B------:R-:W-:Y:S01]  /*3ce0*/  @P2 FSEL R26, R26, -INF , !P0 ;  /* 0xff8000001a1a2808 */ /* 0x000fe20004000000 */
[----:B---3--:R-:W-:Y:S01]  /*3cf0*/  FFMA.FTZ R250, R12, UR8, -R6 ;  /* 0x000000080cfa7c23 */ /* 0x008fe20008010806 */
[----:B------:R-:W-:Y:S01]  /*3d00*/  @P2 FSEL R22, R22, -INF , !P0 ;  /* 0xff80000016162808 */ /* 0x000fe20004000000 */
[----:B------:R-:W-:Y:S01]  /*3d10*/  FFMA.FTZ R137, R15, UR8, -R5 ;  /* 0x000000080f897c23 */ /* 0x000fe20008010805 */
[----:B------:R-:W-:Y:S01]  /*3d20*/  @P2 FSEL R27, R27, -INF , !P1 ;  /* 0xff8000001b1b2808 */ /* 0x000fe20004800000 */
[----:B------:R-:W-:Y:S01]  /*3d30*/  FFMA.FTZ R131, R20, UR8, -R109 ;  /* 0x0000000814837c23 */ /* 0x000fe2000801086d */
[----:B------:R-:W-:Y:S01]  /*3d40*/  @P2 ISETP.GE.AND P0, PT, R224, R234, PT ;  /* 0x000000eae000220c */ /* 0x000fe20003f06270 */
[----:B------:R-:W-:Y:S02]  /*3d50*/  FFMA.FTZ R121, R22, UR8, -R110 ;  /* 0x0000000816797c23 */ /* 0x000fe4000801086e */
[----:B------:R-:W-:Y:S01]  /*3d60*/  MUFU.EX2 R138, R138 ;  /* 0x0000008a008a7308 */ /* 0x000fe20000000800 */
[--C-:B------:R-:W-:Y:S01]  /*3d70*/  FFMA.FTZ R17, R27, UR8, -R5.reuse ;  /* 0x000000081b117c23 */ /* 0x100fe20008010805 */
[----:B------:R-:W-:Y:S01]  /*3d80*/  @P2 FSEL R28, R28, -INF , !P0 ;  /* 0xff8000001c1c2808 */ /* 0x000fe20004000000 */
[----:B------:R-:W-:Y:S01]  /*3d90*/  FFMA.FTZ R185, R26, UR8, -R5 ;  /* 0x000000081ab97c23 */ /* 0x000fe20008010805 */
[----:B------:R-:W-:Y:S01]  /*3da0*/  @P2 FSEL R32, R32, -INF , !P0 ;  /* 0xff80000020202808 */ /* 0x000fe20004000000 */
[--C-:B------:R-:W-:Y:S01]  /*3db0*/  FFMA.FTZ R123, R24, UR8, -R6.reuse ;  /* 0x00000008187b7c23 */ /* 0x100fe20008010806 */
[----:B------:R-:W-:Y:S01]  /*3dc0*/  @P2 FSEL R23, R23, -INF , !P1 ;  /* 0xff80000017172808 */ /* 0x000fe20004800000 */
[----:B------:R-:W-:Y:S03]  /*3dd0*/  FFMA.FTZ R18, R28, UR8, -R6 ;  /* 0x000000081c127c23 */ /* 0x000fe60008010806 */
[----:B------:R3:W-:Y:S01]  /*3de0*/  MUFU.EX2 R192, R17 ;  /* 0x0000001100c07308 */ /* 0x0007e20000000800 */
[--C-:B------:R-:W-:Y:S01]  /*3df0*/  FFMA.FTZ R22, R32, UR8, -R109.reuse ;  /* 0x0000000820167c23 */ /* 0x100fe2000801086d */
[----:B--2---:R-:W-:Y:S01]  /*3e00*/  F2FP.BF16.F32.PACK_AB R19, R243, R242 ;  /* 0x000000f2f313723e */ /* 0x004fe200000010ff */
[--C-:B------:R-:W-:Y:S01]  /*3e10*/  FFMA.FTZ R126, R23, UR8, -R110.reuse ;  /* 0x00000008177e7c23 */ /* 0x100fe2000801086e */
[----:B------:R-:W-:Y:S01]  /*3e20*/  @P2 FSEL R34, R34, -INF , !P0 ;  /* 0xff80000022222808 */ /* 0x000fe20004000000 */
[----:B------:R-:W2:Y:S01]  /*3e30*/  LDG.E R135, desc[UR14][R10.64+0x20] ;  /* 0x0000200e0a877981 */ /* 0x000ea2000c1e1900 */
[----:B------:R-:W-:Y:S04]  /*3e40*/  @P2 FSEL R21, R21, -INF , !P1 ;  /* 0xff80000015152808 */ /* 0x000fe80004800000 */
[----:B------:R1:W-:Y:S01]  /*3e50*/  MUFU.EX2 R117, R18 ;  /* 0x0000001200757308 */ /* 0x0003e20000000800 */
[----:B------:R-:W-:Y:S01]  /*3e60*/  @P2 FSEL R25, R25, -INF , !P1 ;  /* 0xff80000019192808 */ /* 0x000fe20004800000 */
[----:B------:R1:W-:Y:S01]  /*3e70*/  STS [R205], R19 ;  /* 0x00000013cd007388 */ /* 0x0003e20000000800 */
[----:B------:R-:W-:Y:S01]  /*3e80*/  @P2 FSEL R30, R30, -INF , !P0 ;  /* 0xff8000001e1e2808 */ /* 0x000fe20004000000 */
[----:B------:R-:W-:Y:S01]  /*3e90*/  FFMA.FTZ R23, R34, UR8, -R110 ;  /* 0x0000000822177c23 */ /* 0x000fe2000801086e */
[----:B------:R-:W-:Y:S01]  /*3ea0*/  @P2 ISETP.GE.AND P1, PT, R225, R234, PT ;  /* 0x000000eae100220c */ /* 0x000fe20003f26270 */
[----:B------:R-:W-:Y:S01]  /*3eb0*/  FFMA.FTZ R122, R21, UR8, -R109 ;  /* 0x00000008157a7c23 */ /* 0x000fe2000801086d */
[----:B------:R-:W-:Y:S03]  /*3ec0*/  FFMA.FTZ R125, R25, UR8, -R6 ;  /* 0x00000008197d7c23 */ /* 0x000fe60008010806 */
[----:B------:R-:W1:Y:S01]  /*3ed0*/  MUFU.EX2 R139, R139 ;  /* 0x0000008b008b7308 */ /* 0x000e620000000800 */
[----:B---3--:R-:W-:Y:S01]  /*3ee0*/  F2FP.BF16.F32.PACK_AB R17, R245, R244 ;  /* 0x000000f4f511723e */ /* 0x008fe200000010ff */
[----:B------:R-:W-:Y:S01]  /*3ef0*/  FFMA.FTZ R21, R30, UR8, -R5 ;  /* 0x000000081e157c23 */ /* 0x000fe20008010805 */
[----:B------:R-:W-:Y:S01]  /*3f00*/  @P2 FSEL R33, R33, -INF , !P1 ;  /* 0xff80000021212808 */ /* 0x000fe20004800000 */
[----:B------:R-:W5:Y:S01]  /*3f10*/  LDG.E R133, desc[UR14][R10.64+0x80] ;  /* 0x0000800e0a857981 */ /* 0x000f62000c1e1900 */
[----:B------:R-:W-:Y:S02]  /*3f20*/  @P2 FSEL R35, R35, -INF , !P1 ;  /* 0xff80000023232808 */ /* 0x000fe40004800000 */
[----:B------:R-:W-:Y:S03]  /*3f30*/  @P2 FSEL R29, R29, -INF , !P1 ;  /* 0xff8000001d1d2808 */ /* 0x000fe60004800000 */
[----:B------:R3:W-:Y:S01]  /*3f40*/  MUFU.EX2 R136, R22 ;  /* 0x0000001600887308 */ /* 0x0007e20000000800 */
[----:B-1----:R-:W-:Y:S01]  /*3f50*/  F2FP.BF16.F32.PACK_AB R18, R134, R129 ;  /* 0x000000818612723e */ /* 0x002fe200000010ff */
[----:B------:R1:W-:Y:S01]  /*3f60*/  STS [R205+0x400], R17 ;  /* 0x00040011cd007388 */ /* 0x0003e20000000800 */
[----:B------:R-:W-:Y:S01]  /*3f70*/  FFMA.FTZ R109, R33, UR8, -R109 ;  /* 0x00000008216d7c23 */ /* 0x000fe2000801086d */
[----:B------:R-:W-:Y:S01]  /*3f80*/  FFMA.FTZ R110, R35, UR8, -R110 ;  /* 0x00000008236e7c23 */ /* 0x000fe2000801086e */
[----:B------:R-:W-:Y:S01]  /*3f90*/  @P2 FSEL R31, R31, -INF , !P1 ;  /* 0xff8000001f1f2808 */ /* 0x000fe20004800000 */
[----:B------:R1:W-:Y:S01]  /*3fa0*/  STS [R237+0x400], R18 ;  /* 0x00040012ed007388 */ /* 0x0003e20000000800 */
[----:B------:R-:W-:Y:S03]  /*3fb0*/  FFMA.FTZ R6, R29, UR8, -R6 ;  /* 0x000000081d067c23 */ /* 0x000fe60008010806 */
[----:B------:R-:W1:Y:S01]  /*3fc0*/  MUFU.EX2 R246, R246 ;  /* 0x000000f600f67308 */ /* 0x000e620000000800 */
[----:B------:R-:W-:Y:S01]  /*3fd0*/  ISETP.NE.AND P1, PT, R232, RZ, PT ;  /* 0x000000ffe800720c */ /* 0x000fe20003f25270 */
[----:B------:R-:W-:Y:S01]  /*3fe0*/  FFMA.FTZ R5, R31, UR8, -R5 ;  /* 0x000000081f057c23 */ /* 0x000fe20008010805 */
[----:B------:R4:W5:Y:S07]  /*3ff0*/  LDG.E R127, desc[UR14][R10.64+0xa0] ;  /* 0x0000a00e0a7f7981 */ /* 0x00096e000c1e1900 */
[----:B------:R-:W-:Y:S01]  /*4000*/  MUFU.EX2 R248, R248 ;  /* 0x000000f800f87308 */ /* 0x000fe20000000800 */
[----:B---3--:R-:W-:Y:S05]  /*4010*/  F2FP.BF16.F32.PACK_AB R22, R139, R138 ;  /* 0x0000008a8b16723e */ /* 0x008fea00000010ff */
[----:B------:R3:W-:Y:S04]  /*4020*/  STS [R237], R22 ;  /* 0x00000016ed007388 */ /* 0x0007e80000000800 */
[----:B------:R-:W3:Y:S01]  /*4030*/  MUFU.EX2 R249, R249 ;  /* 0x000000f900f97308 */ /* 0x000ee20000000800 */
[----:B-1----:R-:W-:Y:S05]  /*4040*/  F2FP.BF16.F32.PACK_AB R30, R247, R246 ;  /* 0x000000f6f71e723e */ /* 0x002fea00000010ff */
[----:B------:R-:W-:Y:S04]  /*4050*/  STS [R205+0x1000], R30 ;  /* 0x0010001ecd007388 */ /* 0x000fe80000000800 */
[----:B------:R-:W-:Y:S10]  /*4060*/  MUFU.EX2 R250, R250 ;  /* 0x000000fa00fa7308 */ /* 0x000ff40000000800 */
[----:B------:R-:W1:Y:S01]  /*4070*/  MUFU.EX2 R251, R251 ;  /* 0x000000fb00fb7308 */ /* 0x000e620000000800 */
[----:B---3--:R-:W-:Y:S05]  /*4080*/  F2FP.BF16.F32.PACK_AB R26, R249, R248 ;  /* 0x000000f8f91a723e */ /* 0x008fea00000010ff */
[----:B------:R3:W-:Y:S04]  /*4090*/  STS [R205+0x1400], R26 ;  /* 0x0014001acd007388 */ /* 0x0007e80000000800 */
[----:B------:R-:W-:Y:S10]  /*40a0*/  MUFU.EX2 R252, R252 ;  /* 0x000000fc00fc7308 */ /* 0x000ff40000000800 */
[----:B------:R-:W3:Y:S01]  /*40b0*/  MUFU.EX2 R137, R137 ;  /* 0x0000008900897308 */ /* 0x000ee20000000800 */
[----:B-1----:R-:W-:Y:S05]  /*40c0*/  F2FP.BF16.F32.PACK_AB R25, R251, R250 ;  /* 0x000000fafb19723e */ /* 0x002fea00000010ff */
[----:B------:R-:W-:Y:S04]  /*40d0*/  STS [R237+0x1000], R25 ;  /* 0x00100019ed007388 */ /* 0x000fe80000000800 */
[----:B------:R3:W-:Y:S10]  /*40e0*/  MUFU.EX2 R132, R23 ;  /* 0x0000001700847308 */ /* 0x0007f40000000800 */
[----:B------:R-:W-:Y:S10]  /*40f0*/  MUFU.EX2 R131, R131 ;  /* 0x0000008300837308 */ /* 0x000ff40000000800 */
[----:B------:R-:W-:Y:S01]  /*4100*/  MUFU.EX2 R122, R122 ;  /* 0x0000007a007a7308 */ /* 0x000fe20000000800 */
[----:B---3--:R-:W-:Y:S05]  /*4110*/  F2FP.BF16.F32.PACK_AB R23, R137, R252 ;  /* 0x000000fc8917723e */ /* 0x008fea00000010ff */
[----:B------:R-:W-:Y:S04]  /*4120*/  STS [R237+0x1400], R23 ;  /* 0x00140017ed007388 */ /* 0x000fe80000000800 */
[----:B------:R-:W-:Y:S10]  /*4130*/  MUFU.EX2 R121, R121 ;  /* 0x0000007900797308 */ /* 0x000ff40000000800 */
[----:B------:R-:W1:Y:S10]  /*4140*/  MUFU.EX2 R126, R126 ;  /* 0x0000007e007e7308 */ /* 0x000e740000000800 */
[----:B------:R3:W-:Y:S10]  /*4150*/  MUFU.EX2 R119, R21 ;  /* 0x0000001500777308 */ /* 0x0007f40000000800 */
[----:B------:R-:W3:Y:S01]  /*4160*/  MUFU.EX2 R128, R109 ;  /* 0x0000006d00807308 */ /* 0x000ee20000000800 */
[----:B-1----:R-:W-:Y:S05]  /*4170*/  F2FP.BF16.F32.PACK_AB R19, R126, R121 ;  /* 0x000000797e13723e */ /* 0x002fea00000010ff */
[----:B------:R-:W-:Y:S04]  /*4180*/  STS [R235+0x400], R19 ;  /* 0x00040013eb007388 */ /* 0x000fe80000000800 */
[----:B------:R-:W1:Y:S01]  /*4190*/  MUFU.EX2 R120, R110 ;  /* 0x0000006e00787308 */ /* 0x000e620000000800 */
[----:B---3--:R-:W-:Y:S05]  /*41a0*/  F2FP.BF16.F32.PACK_AB R21, R122, R131 ;  /* 0x000000837a15723e */ /* 0x008fea00000010ff */
[----:B------:R-:W-:Y:S04]  /*41b0*/  STS [R235], R21 ;  /* 0x00000015eb007388 */ /* 0x000fe80000000800 */
[----:B------:R-:W-:Y:S01]  /*41c0*/  MUFU.EX2 R123, R123 ;  /* 0x0000007b007b7308 */ /* 0x000fe20000000800 */
[----:B------:R-:W-:Y:S05]  /*41d0*/  F2FP.BF16.F32.PACK_AB R17, R128, R136 ;  /* 0x000000888011723e */ /* 0x000fea00000010ff */
[----:B------:R-:W-:Y:S04]  /*41e0*/  STS [R209], R17 ;  /* 0x00000011d1007388 */ /* 0x000fe80000000800 */
[----:B------:R-:W3:Y:S01]  /*41f0*/  MUFU.EX2 R125, R125 ;  /* 0x0000007d007d7308 */ /* 0x000ee20000000800 */
[----:B-1----:R-:W-:Y:S05]  /*4200*/  F2FP.BF16.F32.PACK_AB R18, R120, R132 ;  /* 0x000000847812723e */ /* 0x002fea00000010ff */
[----:B------:R-:W-:Y:S04]  /*4210*/  STS [R209+0x400], R18 ;  /* 0x00040012d1007388 */ /* 0x000fe80000000800 */
[----:B------:R-:W1:Y:S10]  /*4220*/  MUFU.EX2 R185, R185 ;  /* 0x000000b900b97308 */ /* 0x000e740000000800 */
[----:B------:R-:W1:Y:S01]  /*4230*/  MUFU.EX2 R118, R6 ;  /* 0x0000000600767308 */ /* 0x000e620000000800 */
[----:B---3--:R-:W-:Y:S05]  /*4240*/  F2FP.BF16.F32.PACK_AB R34, R125, R123 ;  /* 0x0000007b7d22723e */ /* 0x008fea00000010ff */
[----:B------:R-:W-:Y:S04]  /*4250*/  STS [R235+0x1000], R34 ;  /* 0x00100022eb007388 */ /* 0x000fe80000000800 */
[----:B------:R-:W3:Y:S01]  /*4260*/  MUFU.EX2 R124, R5 ;  /* 0x00000005007c7308 */ /* 0x000ee20000000800 */
[----:B-1----:R-:W-:Y:S05]  /*4270*/  F2FP.BF16.F32.PACK_AB R22, R192, R185 ;  /* 0x000000b9c016723e */ /* 0x002fea00000010ff */
[----:B------:R-:W-:Y:S01]  /*4280*/  STS [R235+0x1400], R22 ;  /* 0x00140016eb007388 */ /* 0x000fe20000000800 */
[----:B------:R-:W-:Y:S05]  /*4290*/  F2FP.BF16.F32.PACK_AB R26, R118, R117 ;  /* 0x00000075761a723e */ /* 0x000fea00000010ff */
[----:B------:R-:W-:Y:S01]  /*42a0*/  STS [R209+0x1000], R26 ;  /* 0x0010001ad1007388 */ /* 0x000fe20000000800 */
[----:B---3--:R-:W-:Y:S05]  /*42b0*/  F2FP.BF16.F32.PACK_AB R30, R124, R119 ;  /* 0x000000777c1e723e */ /* 0x008fea00000010ff */
[----:B------:R-:W-:Y:S04]  /*42c0*/  STS [R209+0x1400], R30 ;  /* 0x0014001ed1007388 */ /* 0x000fe80000000800 */
[----:B------:R-:W1:Y:S08]  /*42d0*/  LDSM.16.M88.4 R100, [R190+0x4000] ;  /* 0x00400000be64783b */ /* 0x000e700000000200 */
[----:B------:R-:W4:Y:S08]  /*42e0*/  LDSM.16.M88.4 R104, [R190+0x5000] ;  /* 0x00500000be68783b */ /* 0x000f300000000200 */
[----:B------:R-:W3:Y:S08]  /*42f0*/  LDSM.16.M88.4 R108, [R172+0x4000] ;  /* 0x00400000ac6c783b */ /* 0x000ef00000000200 */
[----:B------:R-:W2:Y:S01]  /*4300*/  LDSM.16.M88.4 R112, [R172+0x5000] ;  /* 0x00500000ac70783b */ /* 0x000ea20000000200 */
[-C--:B-1----:R-:W-:Y:S08]  /*4310*/  HMMA.16816.F32.BF16 R4, R100, R140.reuse, RZ ;  /* 0x0000008c6404723c */ /* 0x082ff000000418ff */
[C---:B----4-:R-:W-:Y:S08]  /*4320*/  HMMA.16816.F32.BF16 R8, R104.reuse, R140, RZ ;  /* 0x0000008c6808723c */ /* 0x050ff000000418ff */
        /* <DEDUP_REMOVED lines=8> */
[-C--:B---3--:R-:W-:Y:S08]  /*43b0*/  HMMA.16816.F32.BF16 R4, R108, R148.reuse, R4 ;  /* 0x000000946c04723c */ /* 0x088ff00000041804 */
[C---:B--2---:R-:W-:Y:S08]  /*43c0*/  HMMA.16816.F32.BF16 R8, R112.reuse, R148, R8 ;  /* 0x000000947008723c */ /* 0x044ff00000041808 */
        /* <DEDUP_REMOVED lines=23> */
[----:B------:R-:W-:Y:S04]  /*4540*/  FMUL.FTZ R243, R243, R114 ;  /* 0x00000072f3f37220 */ /* 0x000fe80000410000 */
[-C--:B------:R-:W-:Y:S03]  /*4550*/  HMMA.16816.F32.BF16 R20, R104, R168.reuse, R20 ;  /* 0x000000a86814723c */ /* 0x080fe60000041814 */
[----:B------:R-:W-:Y:S05]  /*4560*/  F2FP.BF16.F32.PACK_AB R242, R243, R242 ;  /* 0x000000f2f3f2723e */ /* 0x000fea00000010ff */
[C---:B------:R-:W-:Y:S04]  /*4570*/  HMMA.16816.F32.BF16 R24, R108.reuse, R168, R24 ;  /* 0x000000a86c18723c */ /* 0x040fe80000041818 */
[C---:B------:R-:W-:Y:S01]  /*4580*/  FADD.FTZ R17, -R130.reuse, R17 ;  /* 0x0000001182117221 */ /* 0x040fe20000010100 */
[----:B------:R-:W-:Y:S01]  /*4590*/  FADD.FTZ R115, -R130, R16 ;  /* 0x0000001082737221 */ /* 0x000fe20000010100 */
[----:B------:R-:W-:Y:S02]  /*45a0*/  FADD.FTZ R19, -R135, R19 ;  /* 0x0000001387137221 */ /* 0x000fe40000010100 */
        /* <DEDUP_REMOVED lines=24> */
[----:B------:R-:W-:Y:S01]  /*4730*/  FMUL.FTZ R129, R126, R129 ;  /* 0x000000817e817220 */ /* 0x000fe20000410000 */
[----:B------:R-:W-:Y:S03]  /*4740*/  FMUL.FTZ R131, R132, R131 ;  /* 0x0000008384837220 */ /* 0x000fe60000410000 */
[----:B------:R-:W-:Y:S01]  /*4750*/  F2FP.BF16.F32.PACK_AB R139, R130, R139 ;  /* 0x0000008b828b723e */ /* 0x000fe200000010ff */
[C---:B------:R-:W-:Y:S01]  /*4760*/  FADD.FTZ R130, -R135.reuse, R22 ;  /* 0x0000001687827221 */ /* 0x040fe20000010100 */
[----:B------:R-:W-:Y:S03]  /*4770*/  FADD.FTZ R135, -R135, R35 ;  /* 0x0000002387877221 */ /* 0x000fe60000010100 */
[----:B------:R-:W-:Y:S01]  /*4780*/  FMUL.FTZ R130, R121, R130 ;  /* 0x0000008279827220 */ /* 0x000fe20000410000 */
[----:B------:R-:W-:Y:S01]  /*4790*/  FMUL.FTZ R135, R120, R135 ;  /* 0x0000008778877220 */ /* 0x000fe20000410000 */
[----:B------:R-:W-:Y:S06]  /*47a0*/  @!P1 BRA `(.L_x_109) ;  /* 0x0000000000809947 */ /* 0x000fec0003800000 */
[----:B------:R-:W1:Y:S01]  /*47b0*/  LDC R5, c[0x0][0x3b0] ;  /* 0x0000ec00ff057b82 */ /* 0x000e620000000800 */
[----:B------:R-:W-:Y:S02]  /*47c0*/  ISETP.GE.AND P0, PT, R198, UR6, PT ;  /* 0x00000006c6007c0c */ /* 0x000fe4000bf06270 */
[----:B------:R-:W-:Y:S02]  /*47d0*/  IADD3 R7, P3, PT, RZ, -UR18, RZ ;  /* 0x80000012ff077c10 */ /* 0x000fe4000ff7e0ff */
[----:B------:R-:W-:Y:S04]  /*47e0*/  LOP3.LUT R16, R232, 0x1, RZ, 0xc0, !PT ;  /* 0x00000001e8107812 */ /* 0x000fe800078ec0ff */
[----:B------:R-:W-:Y:S05]  /*47f0*/  ISETP.NE.U32.AND P5, PT, R16, 0x1, PT ;  /* 0x000000011000780c */ /* 0x000fea0003fa5070 */
[----:B------:R-:W2:Y:S01]  /*4800*/  @!P0 LDC R4, c[0x0][0x3b4] ;  /* 0x0000ed00ff048b82 */ /* 0x000ea20000000800 */
[----:B-1----:R-:W-:Y:S04]  /*4810*/  IMAD.SHL.U32 R6, R5, 0x40, RZ ;  /* 0x0000004005067824 */ /* 0x002fe800078e00ff */
[----:B------:R-:W-:Y:S01]  /*4820*/  IMAD.X R6, RZ, RZ, ~R6, P3 ;  /* 0x000000ffff067224 */ /* 0x000fe200018e0e06 */
[----:B------:R-:W-:Y:S04]  /*4830*/  ISETP.GE.AND P3, PT, R198, UR6, PT ;  /* 0x00000006c6007c0c */ /* 0x000fe8000bf66270 */
[----:B------:R-:W-:Y:S04]  /*4840*/  SHF.R.S64 R7, R7, 0x1f, R6 ;  /* 0x0000001f07077819 */ /* 0x000fe80000001006 */
[----:B------:R-:W-:Y:S01]  /*4850*/  IADD3 R214, P4, PT, R7, R214, RZ ;  /* 0x000000d607d67210 */ /* 0x000fe20007f9e0ff */
[----:B------:R-:W-:Y:S03]  /*4860*/  IMAD.MOV.U32 R7, RZ, RZ, -0x2000 ;  /* 0xffffe000ff077424 */ /* 0x000fe600078e00ff */
[----:B------:R-:W-:Y:S02]  /*4870*/  LEA.HI.X.SX32 R215, R6, R215, 0x1, P4 ;  /* 0x000000d706d77211 */ /* 0x000fe400020f0eff */
[----:B------:R-:W-:Y:S02]  /*4880*/  SEL R6, R7, 0x2000, !P5 ;  /* 0x0000200007067807 */ /* 0x000fe40006800000 */
[----:B------:R-:W-:Y:S03]  /*4890*/  @!P0 LEA R16, P4, R5, R214, 0x6 ;  /* 0x000000d605108211 */ /* 0x000fe600078830ff */
[----:B------:R-:W-:Y:S01]  /*48a0*/  IMAD.IADD R227, R227, 0x1, R6 ;  /* 0x00000001e3e37824 */ /* 0x000fe200078e0206 */
[----:B--2---:R-:W-:Y:S01]  /*48b0*/  @!P0 LEA.HI.X R17, R5, R215, R4, 0x6, P4 ;  /* 0x000000d705118211 */ /* 0x004fe200020f3404 */
[--C-:B------:R-:W-:Y:S02]  /*48c0*/  IMAD.IADD R231, R231, 0x1, R6.reuse ;  /* 0x00000001e7e77824 */ /* 0x100fe400078e0206 */
[----:B------:R-:W-:Y:S01]  /*48d0*/  IMAD.IADD R174, R174, 0x1, R6 ;  /* 0x00000001aeae7824 */ /* 0x000fe200078e0206 */
[----:B------:R-:W-:Y:S01]  /*48e0*/  @!PT LDS RZ, [RZ] ;  /* 0x00000000fffff984 */ /* 0x000fe20000000800 */
[----:B------:R-:W-:Y:S01]  /*48f0*/  @!PT LDS RZ, [RZ] ;  /* 0x00000000fffff984 */ /* 0x000fe20000000800 */
[----:B------:R-:W-:Y:S01]  /*4900*/  @!PT LDS RZ, [RZ] ;  /* 0x00000000fffff984 */ /* 0x000fe20000000800 */
[----:B------:R1:W-:Y:S04]  /*4910*/  @!P3 LDGSTS.E.BYPASS.LTC128B.128 [R227], desc[UR14][R214.64] ;  /* 0x00000000d6e3bfae */ /* 0x0003e8000b981a0e */
[----:B------:R1:W-:Y:S04]  /*4920*/  @P3 STS.64 [R231], RZ ;  /* 0x000000ffe7003388 */ /* 0x0003e80000000a00 */
[----:B------:R1:W-:Y:S04]  /*4930*/  @P3 STS.64 [R231+0x8], RZ ;  /* 0x000008ffe7003388 */ /* 0x0003e80000000a00 */
[----:B------:R1:W-:Y:S04]  /*4940*/  @P0 STS.64 [R231+0x1000], RZ ;  /* 0x001000ffe7000388 */ /* 0x0003e80000000a00 */
[----:B------:R1:W-:Y:S04]  /*4950*/  @P0 STS.64 [R231+0x1008], RZ ;  /* 0x001008ffe7000388 */ /* 0x0003e80000000a00 */
[----:B------:R-:W-:Y:S01]  /*4960*/  @!PT LDS RZ, [RZ] ;  /* 0x00000000fffff984 */ /* 0x000fe20000000800 */
[----:B------:R-:W-:Y:S01]  /*4970*/  @!PT LDS RZ, [RZ] ;  /* 0x00000000fffff984 */ /* 0x000fe20000000800 */
[----:B------:R-:W-:Y:S01]  /*4980*/  @!PT LDS RZ, [RZ] ;  /* 0x00000000fffff984 */ /* 0x000fe20000000800 */
[----:B------:R1:W-:Y:S04]  /*4990*/  @!P0 LDGSTS.E.BYPASS.LTC128B.128 [R227+0x1000], desc[UR14][R16.64] ;  /* 0x0100000010e38fae */ /* 0x0003e8000b981a0e */
[----:B------:R-:W0:Y:S02]  /*49a0*/  LDGDEPBAR ;  /* 0x00000000000079af */ /* 0x000e240000000000 */
.L_x_109:
[C---:B-----5:R-:W-:Y:S01]  /*49b0*/  FADD.FTZ R4, -R133.reuse, R9 ;  /* 0x0000000985047221 */ /* 0x060fe20000010100 */
[C---:B------:R-:W-:Y:S01]  /*49c0*/  FADD.FTZ R5, -R133.reuse, R8 ;  /* 0x0000000885057221 */ /* 0x040fe20000010100 */
[C---:B------:R-:W-:Y:S01]  /*49d0*/  FADD.FTZ R7, -R133.reuse, R12 ;  /* 0x0000000c85077221 */ /* 0x040fe20000010100 */
[----:B------:R-:W-:Y:S01]  /*49e0*/  FADD.FTZ R6, -R133, R13 ;  /* 0x0000000d85067221 */ /* 0x000fe20000010100 */
[----:B------:R-:W-:Y:S01]  /*49f0*/  FMUL.FTZ R4, R247, R4 ;  /* 0x00000004f7047220 */ /* 0x000fe20000410000 */
[----:B------:R-:W-:Y:S01]  /*4a00*/  FMUL.FTZ R5, R246, R5 ;  /* 0x00000005f6057220 */ /* 0x000fe20000410000 */
[----:B------:R-:W-:Y:S01]  /*4a10*/  FADD.FTZ R8, -R133, R25 ;  /* 0x0000001985087221 */ /* 0x000fe20000010100 */
[----:B------:R-:W-:Y:S01]  /*4a20*/  FMUL.FTZ R7, R250, R7 ;  /* 0x00000007fa077220 */ /* 0x000fe20000410000 */
[----:B------:R-:W-:Y:S01]  /*4a30*/  FMUL.FTZ R6, R251, R6 ;  /* 0x00000006fb067220 */ /* 0x000fe20000410000 */
[----:B------:R-:W-:Y:S01]  /*4a40*/  F2FP.BF16.F32.PACK_AB R134, R134, R245 ;  /* 0x000000f58686723e */ /* 0x000fe200000010ff */
[----:B------:R-:W-:Y:S01]  /*4a50*/  FMUL.FTZ R125, R125, R8 ;  /* 0x000000087d7d7220 */ /* 0x000fe20000410000 */
[----:B------:R-:W-:Y:S01]  /*4a60*/  F2FP.BF16.F32.PACK_AB R4, R4, R5 ;  /* 0x000000050404723e */ /* 0x000fe200000010ff */
[C---:B------:R-:W-:Y:S01]  /*4a70*/  FADD.FTZ R8, -R127.reuse, R11 ;  /* 0x0000000b7f087221 */ /* 0x040fe20000010100 */
[C---:B------:R-:W-:Y:S01]  /*4a80*/  FADD.FTZ R5, -R127.reuse, R10 ;  /* 0x0000000a7f057221 */ /* 0x040fe20000010100 */
[----:B------:R-:W-:Y:S01]  /*4a90*/  F2FP.BF16.F32.PACK_AB R6, R6, R7 ;  /* 0x000000070606723e */ /* 0x000fe200000010ff */
[C---:B------:R-:W-:Y:S01]  /*4aa0*/  FADD.FTZ R7, -R127.reuse, R14 ;  /* 0x0000000e7f077221 */ /* 0x040fe20000010100 */
[----:B------:R-:W-:Y:S01]  /*4ab0*/  FADD.FTZ R10, -R127, R15 ;  /* 0x0000000f7f0a7221 */ /* 0x000fe20000010100 */
[----:B------:R-:W-:Y:S01]  /*4ac0*/  FMUL.FTZ R5, R248, R5 ;  /* 0x00000005f8057220 */ /* 0x000fe20000410000 */
[----:B------:R-:W-:Y:S01]  /*4ad0*/  FMUL.FTZ R8, R249, R8 ;  /* 0x00000008f9087220 */ /* 0x000fe20000410000 */
[----:B------:R-:W-:Y:S01]  /*4ae0*/  STS [R205+-0x4000], R242 ;  /* 0xffc000f2cd007388 */ /* 0x000fe20000000800 */
[----:B------:R-:W-:Y:S01]  /*4af0*/  FMUL.FTZ R7, R252, R7 ;  /* 0x00000007fc077220 */ /* 0x000fe20000410000 */
[----:B------:R-:W-:Y:S01]  /*4b00*/  FMUL.FTZ R10, R137, R10 ;  /* 0x0000000a890a7220 */ /* 0x000fe20000410000 */
[----:B------:R-:W-:Y:S01]  /*4b10*/  FADD.FTZ R24, -R133, R24 ;  /* 0x0000001885187221 */ /* 0x000fe20000010100 */
[----:B------:R-:W-:Y:S01]  /*4b20*/  STS [R205+-0x3c00], R244 ;  /* 0xffc400f4cd007388 */ /* 0x000fe20000000800 */
[----:B------:R-:W-:Y:S01]  /*4b30*/  F2FP.BF16.F32.PACK_AB R8, R8, R5 ;  /* 0x000000050808723e */ /* 0x000fe200000010ff */
[C---:B------:R-:W-:Y:S01]  /*4b40*/  FADD.FTZ R26, -R127.reuse, R26 ;  /* 0x0000001a7f1a7221 */ /* 0x040fe20000010100 */
[----:B------:R-:W-:Y:S01]  /*4b50*/  F2FP.BF16.F32.PACK_AB R10, R10, R7 ;  /* 0x000000070a0a723e */ /* 0x000fe200000010ff */
[----:B------:R-:W-:Y:S01]  /*4b60*/  STS [R237+-0x4000], R138 ;  /* 0xffc0008aed007388 */ /* 0x000fe20000000800 */
[----:B------:R-:W-:Y:S01]  /*4b70*/  FADD.FTZ R27, -R127, R27 ;  /* 0x0000001b7f1b7221 */ /* 0x000fe20000010100 */
[----:B------:R-:W-:Y:S01]  /*4b80*/  F2FP.BF16.F32.PACK_AB R130, R129, R130 ;  /* 0x000000828182723e */ /* 0x000fe200000010ff */
[----:B------:R-:W-:Y:S01]  /*4b90*/  FMUL.FTZ R24, R123, R24 ;  /* 0x000000187b187220 */ /* 0x000fe20000410000 */
[----:B------:R-:W-:Y:S01]  /*4ba0*/  STS [R237+-0x3c00], R134 ;  /* 0xffc40086ed007388 */ /* 0x000fe20000000800 */
[----:B------:R-:W-:Y:S01]  /*4bb0*/  FMUL.FTZ R26, R185, R26 ;  /* 0x0000001ab91a7220 */ /* 0x000fe20000410000 */
[----:B------:R-:W-:Y:S01]  /*4bc0*/  FMUL.FTZ R27, R192, R27 ;  /* 0x0000001bc01b7220 */ /* 0x000fe20000410000 */
[C---:B------:R-:W-:Y:S01]  /*4bd0*/  FADD.FTZ R28, -R133.reuse, R28 ;  /* 0x0000001c851c7221 */ /* 0x040fe20000010100 */
[----:B------:R-:W-:Y:S01]  /*4be0*/  STS [R205+-0x3000], R4 ;  /* 0xffd00004cd007388 */ /* 0x000fe20000000800 */
[----:B------:R-:W-:Y:S01]  /*4bf0*/  FADD.FTZ R29, -R133, R29 ;  /* 0x0000001d851d7221 */ /* 0x000fe20000010100 */
[C---:B------:R-:W-:Y:S01]  /*4c00*/  FADD.FTZ R30, -R127.reuse, R30 ;  /* 0x0000001e7f1e7221 */ /* 0x040fe20000010100 */
[----:B------:R-:W-:Y:S01]  /*4c10*/  FADD.FTZ R31, -R127, R31 ;  /* 0x0000001f7f1f7221 */ /* 0x000fe20000010100 */
[----:B------:R-:W-:Y:S01]  /*4c20*/  STS [R205+-0x2c00], R8 ;  /* 0xffd40008cd007388 */ /* 0x000fe20000000800 */
[----:B------:R-:W-:Y:S01]  /*4c30*/  F2FP.BF16.F32.PACK_AB R32, R135, R131 ;  /* 0x000000838720723e */ /* 0x000fe200000010ff */
[----:B------:R-:W-:Y:S01]  /*4c40*/  FMUL.FTZ R28, R117, R28 ;  /* 0x0000001c751c7220 */ /* 0x000fe20000410000 */
[----:B------:R-:W-:Y:S01]  /*4c50*/  FMUL.FTZ R29, R118, R29 ;  /* 0x0000001d761d7220 */ /* 0x000fe20000410000 */
[----:B------:R-:W-:Y:S01]  /*4c60*/  STS [R237+-0x3000], R6 ;  /* 0xffd00006ed007388 */ /* 0x000fe20000000800 */
[----:B------:R-:W-:Y:S01]  /*4c70*/  FMUL.FTZ R30, R119, R30 ;  /* 0x0000001e771e7220 */ /* 0x000fe20000410000 */
[----:B------:R-:W-:Y:S01]  /*4c80*/  FMUL.FTZ R31, R124, R31 ;  /* 0x0000001f7c1f7220 */ /* 0x000fe20000410000 */
[----:B------:R-:W-:Y:S01]  /*4c90*/  F2FP.BF16.F32.PACK_AB R34, R125, R24 ;  /* 0x000000187d22723e */ /* 0x000fe200000010ff */
[----:B------:R-:W-:Y:S01]  /*4ca0*/  STS [R237+-0x2c00], R10 ;  /* 0xffd4000aed007388 */ /* 0x000fe20000000800 */
[----:B------:R-:W-:Y:S01]  /*4cb0*/  F2FP.BF16.F32.PACK_AB R102, R27, R26 ;  /* 0x0000001a1b66723e */ /* 0x000fe200000010ff */
[----:B------:R-:W-:Y:S01]  /*4cc0*/  IMAD R116, R206, UR7, RZ ;  /* 0x00000007ce747c24 */ /* 0x000fe2000f8e02ff */
[----:B------:R-:W-:Y:S01]  /*4cd0*/  F2FP.BF16.F32.PACK_AB R100, R29, R28 ;  /* 0x0000001c1d64723e */ /* 0x000fe200000010ff */
[----:B------:R-:W-:Y:S01]  /*4ce0*/  STS [R235+-0x4000], R243 ;  /* 0xffc000f3eb007388 */ /* 0x000fe20000000800 */
[----:B------:R-:W-:Y:S03]  /*4cf0*/  F2FP.BF16.F32.PACK_AB R104, R31, R30 ;  /* 0x0000001e1f68723e */ /* 0x000fe600000010ff */
[----:B------:R-:W-:Y:S04]  /*4d00*/  STS [R235+-0x3c00], R130 ;  /* 0xffc40082eb007388 */ /* 0x000fe80000000800 */
[----:B------:R-:W-:Y:S04]  /*4d10*/  STS [R209+-0x4000], R139 ;  /* 0xffc0008bd1007388 */ /* 0x000fe80000000800 */
[----:B------:R-:W-:Y:S04]  /*4d20*/  STS [R209+-0x3c00], R32 ;  /* 0xffc40020d1007388 */ /* 0x000fe80000000800 */
[----:B------:R-:W-:Y:S04]  /*4d30*/  STS [R235+-0x3000], R34 ;  /* 0xffd00022eb007388 */ /* 0x000fe80000000800 */
[----:B------:R-:W-:Y:S04]  /*4d40*/  STS [R235+-0x2c00], R102 ;  /* 0xffd40066eb007388 */ /* 0x000fe80000000800 */
[----:B------:R-:W-:Y:S04]  /*4d50*/  STS [R209+-0x3000], R100 ;  /* 0xffd00064d1007388 */ /* 0x000fe80000000800 */
[----:B------:R-:W-:Y:S01]  /*4d60*/  STS [R209+-0x2c00], R104 ;  /* 0xffd40068d1007388 */ /* 0x000fe20000000800 */
[----:B------:R-:W-:Y:S06]  /*4d70*/  BAR.SYNC.DEFER_BLOCKING 0x0 ;  /* 0x0000000000007b1d */ /* 0x000fec0000010000 */
[----:B------:R-:W-:Y:S04]  /*4d80*/  LDSM.16.MT88.4 R4, [R178] ;  /* 0x00000000b204783b */ /* 0x000fe80000004200 */
[----:B------:R-:W2:Y:S04]  /*4d90*/  LDSM.16.MT88.4 R8, [R188+0x4000] ;  /* 0x00400000bc08783b */ /* 0x000ea80000004200 */
[----:B------:R-:W3:Y:S04]  /*4da0*/  LDSM.16.MT88.4 R12, [R178+0x2000] ;  /* 0x00200000b20c783b */ /* 0x000ee80000004200 */
[----:B-1----:R-:W1:Y:S04]  /*4db0*/  LDSM.16.MT88.4 R16, [R0+0x4000] ;  /* 0x004000000010783b */ /* 0x002e680000004200 */
[----:B------:R-:W-:Y:S04]  /*4dc0*/  LDSM.16.MT88.4 R20, [R178+0x800] ;  /* 0x00080000b214783b */ /* 0x000fe80000004200 */
[----:B------:R-:W4:Y:S04]  /*4dd0*/  LDSM.16.MT88.4 R24, [R188+0x4800] ;  /* 0x00480000bc18783b */ /* 0x000f280000004200 */
[----:B------:R-:W4:Y:S04]  /*4de0*/  LDSM.16.MT88.4 R28, [R178+0x2800] ;  /* 0x00280000b21c783b */ /* 0x000f280000004200 */
[----:B------:R-:W4:Y:S04]  /*4df0*/  LDSM.16.MT88.4 R32, [R0+0x4800] ;  /* 0x004800000020783b */ /* 0x000f280000004200 */
[----:B------:R-:W-:Y:S04]  /*4e00*/  LDSM.16.MT88.4 R100, [R188+0x5000] ;  /* 0x00500000bc64783b */ /* 0x000fe80000004200 */
[----:B------:R-:W-:Y:S01]  /*4e10*/  LDSM.16.MT88.4 R104, [R178+0x3000] ;  /* 0x00300000b268783b */ /* 0x000fe20000004200 */
[-C--:B--2---:R-:W-:Y:S08]  /*4e20*/  HMMA.16816.F32.BF16 R36, R4, R8.reuse, R36 ;  /* 0x000000080424723c */ /* 0x084ff00000041824 */
[C---:B---3--:R-:W-:Y:S08]  /*4e30*/  HMMA.16816.F32.BF16 R40, R12.reuse, R8, R40 ;  /* 0x000000080c28723c */ /* 0x048ff00000041828 */
[-C--:B------:R-:W-:Y:S08]  /*4e40*/  HMMA.16816.F32.BF16 R44, R12, R10.reuse, R44 ;  /* 0x0000000a0c2c723c */ /* 0x080ff0000004182c */
[C---:B------:R-:W-:Y:S01]  /*4e50*/  HMMA.16816.F32.BF16 R48, R4.reuse, R10, R48 ;  /* 0x0000000a0430723c */ /* 0x040fe20000041830 */
[----:B------:R-:W2:Y:S07]  /*4e60*/  LDSM.16.MT88.4 R8, [R178+0x1000] ;  /* 0x00100000b208783b */ /* 0x000eae0000004200 */
[-C--:B-1----:R-:W-:Y:S08]  /*4e70*/  HMMA.16816.F32.BF16 R52, R4, R16.reuse, R52 ;  /* 0x000000100434723c */ /* 0x082ff00000041834 */
[C---:B------:R-:W-:Y:S08]  /*4e80*/  HMMA.16816.F32.BF16 R56, R12.reuse, R16, R56 ;  /* 0x000000100c38723c */ /* 0x040ff00000041838 */
[-C--:B------:R-:W-:Y:S01]  /*4e90*/  HMMA.16816.F32.BF16 R60, R12, R18.reuse, R60 ;  /* 0x000000120c3c723c */ /* 0x080fe2000004183c */
[----:B------:R-:W1:Y:S07]  /*4ea0*/  LDSM.16.MT88.4 R12, [R0+0x5000] ;  /* 0x00500000000c783b */ /* 0x000e6e0000004200 */
        /* <DEDUP_REMOVED lines=34> */
[----:B------:R-:W-:Y:S02]  /*50d0*/  IADD3 R5, P0, PT, RZ, -UR19, RZ ;  /* 0x80000013ff057c10 */ /* 0x000fe4000ff1e0ff */
[C---:B------:R-:W-:Y:S02]  /*50e0*/  ISETP.GE.AND P3, PT, R198.reuse, UR6, PT ;  /* 0x00000006c6007c0c */ /* 0x040fe4000bf66270 */
[----:B------:R-:W-:Y:S01]  /*50f0*/  ISETP.GE.AND P4, PT, R198, UR6, PT ;  /* 0x00000006c6007c0c */ /* 0x000fe2000bf86270 */
[----:B------:R-:W-:Y:S05]  /*5100*/  IMAD.X R4, RZ, RZ, ~UR4, P0 ;  /* 0x80000004ff047e24 */ /* 0x000fea00080e06ff */
[----:B------:R-:W-:Y:S04]  /*5110*/  SHF.R.S64 R5, R5, 0x1f, R4 ;  /* 0x0000001f05057819 */ /* 0x000fe80000001004 */
[----:B------:R-:W-:Y:S04]  /*5120*/  IADD3 R216, P0, PT, R5, R216, RZ ;  /* 0x000000d805d87210 */ /* 0x000fe80007f1e0ff */
[----:B------:R-:W-:Y:S02]  /*5130*/  LEA.HI.X.SX32 R217, R4, R217, 0x1, P0 ;  /* 0x000000d904d97211 */ /* 0x000fe400000f0eff */
[C---:B------:R-:W-:Y:S03]  /*5140*/  @!P3 LEA R6, P0, R211.reuse, R216, 0x1 ;  /* 0x000000d8d306b211 */ /* 0x040fe600078008ff */
[----:B------:R-:W-:Y:S01]  /*5150*/  @!PT LDS RZ, [RZ] ;  /* 0x00000000fffff984 */ /* 0x000fe20000000800 */
[----:B------:R-:W-:Y:S01]  /*5160*/  @!PT LDS RZ, [RZ] ;  /* 0x00000000fffff984 */ /* 0x000fe20000000800 */
[----:B------:R-:W-:Y:S01]  /*5170*/  @!PT LDS RZ, [RZ] ;  /* 0x00000000fffff984 */ /* 0x000fe20000000800 */
[----:B------:R1:W-:Y:S01]  /*5180*/  @!P4 LDGSTS.E.BYPASS.LTC128B.128 [R204+0x4000], desc[UR14][R216.64] ;  /* 0x04000000d8cccfae */ /* 0x0003e2000b981a0e */
[----:B------:R-:W-:Y:S03]  /*5190*/  @!P3 LEA.HI.X R7, R211, R217, R210, 0x1, P0 ;  /* 0x000000d9d307b211 */ /* 0x000fe600000f0cd2 */
[----:B------:R1:W-:Y:S04]  /*51a0*/  @P4 STS.128 [R204+0x4000], RZ ;  /* 0x004000ffcc004388 */ /* 0x0003e80000000c00 */
[----:B------:R1:W-:Y:S04]  /*51b0*/  @P3 STS.128 [R204+0x5000], RZ ;  /* 0x005000ffcc003388 */ /* 0x0003e80000000c00 */
[----:B------:R-:W-:Y:S01]  /*51c0*/  @!PT LDS RZ, [RZ] ;  /* 0x00000000fffff984 */ /* 0x000fe20000000800 */
[----:B------:R-:W-:Y:S01]  /*51d0*/  @!PT LDS RZ, [RZ] ;  /* 0x00000000fffff984 */ /* 0x000fe20000000800 */
[----:B------:R-:W-:Y:S01]  /*51e0*/  @!PT LDS RZ, [RZ] ;  /* 0x00000000fffff984 */ /* 0x000fe20000000800 */
[----:B------:R1:W-:Y:S04]  /*51f0*/  @!P3 LDGSTS.E.BYPASS.LTC128B.128 [R204+0x5000], desc[UR14][R6.64] ;  /* 0x0500000006ccbfae */ /* 0x0003e8000b981a0e */
[----:B------:R-:W0:Y:S02]  /*5200*/  LDGDEPBAR ;  /* 0x00000000000079af */ /* 0x000e240000000000 */
.L_x_110:
[----:B------:R-:W-:Y:S01]  /*5210*/  LDSM.16.M88.4 R20, [R186] ;  /* 0x00000000ba14783b */ /* 0x000fe20000000200 */
[----:B------:R-:W-:Y:S02]  /*5220*/  ISETP.GT.AND P5, PT, R232, RZ, PT ;  /* 0x000000ffe800720c */ /* 0x000fe40003fa4270 */
[----:B------:R-:W-:Y:S01]  /*5230*/  @P1 IADD3 R212, P3, PT, R212, -0x100, RZ ;  /* 0xffffff00d4d41810 */ /* 0x000fe20007f7e0ff */
[----:B------:R-:W1:Y:S03]  /*5240*/  LDSM.16.MT88.4 R8, [R188+0x6000] ;  /* 0x00600000bc08783b */ /* 0x000e660000004200 */
[----:B------:R-:W-:Y:S01]  /*5250*/  @P1 IADD3.X R213, PT, PT, R213, -0x1, RZ, P3, !PT ;  /* 0xffffffffd5d51810 */ /* 0x000fe20001ffe4ff */
[----:B------:R-:W2:Y:S04]  /*5260*/  LDSM.16.MT88.4 R16, [R0+0x6000] ;  /* 0x006000000010783b */ /* 0x000ea80000004200 */
[----:B------:R-:W-:Y:S04]  /*5270*/  LDSM.16.M88.4 R24, [R177] ;  /* 0x00000000b118783b */ /* 0x000fe80000000200 */
[----:B------:R-:W3:Y:S04]  /*5280*/  LDSM.16.MT88.4 R28, [R188+0x6800] ;  /* 0x00680000bc1c783b */ /* 0x000ee80000004200 */
        /* <DEDUP_REMOVED lines=20> */
[C---:B------:R-:W-:Y:S03]  /*53d0*/  HMMA.16816.F32.BF16 R12, R100.reuse, R108, R12 ;  /* 0x0000006c640c723c */ /* 0x040fe6000004180c */
[C---:B------:R-:W-:Y:S04]  /*53e0*/  LEA R108, P0, R218.reuse, R238, 0x2 ;  /* 0x000000eeda6c7211 */ /* 0x040fe800078010ff */
[----:B------:R-:W-:Y:S01]  /*53f0*/  LEA.HI.X.SX32 R109, R218, R239, 0x2, P0 ;  /* 0x000000efda6d7211 */ /* 0x000fe200000f16ff */
[----:B------:R-:W-:Y:S01]  /*5400*/  HMMA.16816.F32.BF16 R16, R100, R110, R16 ;  /* 0x0000006e6410723c */ /* 0x000fe20000041810 */
[----:B------:R-:W-:Y:S02]  /*5410*/  LDSM.16.MT88.4 R100, [R188+0x8800] ;  /* 0x00880000bc64783b */ /* 0x000fe40000004200 */
[C---:B------:R-:W-:Y:S04]  /*5420*/  LEA R110, P0, R116.reuse, R108, 0x5 ;  /* 0x0000006c746e7211 */ /* 0x040fe800078028ff */
[C---:B------:R-:W-:Y:S01]  /*5430*/  LEA.HI.X.SX32 R111, R116.reuse, R109, 0x5, P0 ;  /* 0x0000006d746f7211 */ /* 0x040fe200000f2eff */
[C---:B-1----:R-:W-:Y:S08]  /*5440*/  HMMA.16816.F32.BF16 R4, R20.reuse, R28, R4 ;  /* 0x0000001c1404723c */ /* 0x042ff00000041804 */
[C---:B------:R-:W-:Y:S01]  /*5450*/  HMMA.16816.F32.BF16 R8, R20.reuse, R30, R8 ;  /* 0x0000001e1408723c */ /* 0x040fe20000041808 */
[----:B------:R-:W1:Y:S07]  /*5460*/  LDSM.16.M88.4 R28, [R177+0x2000] ;  /* 0x00200000b11c783b */ /* 0x000e6e0000000200 */
[C---:B------:R-:W-:Y:S03]  /*5470*/  HMMA.16816.F32.BF16 R12, R20.reuse, R112, R12 ;  /* 0x00000070140c723c */ /* 0x040fe6000004180c */
[C---:B------:R-:W-:Y:S04]  /*5480*/  LEA R112, P0, R116.reuse, R110, 0x5 ;  /* 0x0000006e74707211 */ /* 0x040fe800078028ff */
[C---:B------:R-:W-:Y:S01]  /*5490*/  LEA.HI.X.SX32 R113, R116.reuse, R111, 0x5, P0 ;  /* 0x0000006f74717211 */ /* 0x040fe200000f2eff */
[----:B------:R-:W-:Y:S01]  /*54a0*/  HMMA.16816.F32.BF16 R16, R20, R114, R16 ;  /* 0x000000721410723c */ /* 0x000fe20000041810 */
[----:B------:R-:W4:Y:S02]  /*54b0*/  LDSM.16.MT88.4 R20, [R0+0x8800] ;  /* 0x008800000014783b */ /* 0x000f240000004200 */
[C---:B------:R-:W-:Y:S04]  /*54c0*/  LEA R114, P0, R116.reuse, R112, 0x5 ;  /* 0x0000007074727211 */ /* 0x040fe800078028ff */
[C---:B------:R-:W-:Y:S01]  /*54d0*/  LEA.HI.X.SX32 R115, R116.reuse, R113, 0x5, P0 ;  /* 0x0000007174737211 */ /* 0x040fe200000f2eff */
[C---:B--2---:R-:W-:Y:S05]  /*54e0*/  HMMA.16816.F32.BF16 R4, R24.reuse, R32, R4 ;  /* 0x000000201804723c */ /* 0x044fea0000041804 */
[C---:B------:R-:W-:Y:S03]  /*54f0*/  LEA R118, P0, R116.reuse, R114, 0x5 ;  /* 0x0000007274767211 */ /* 0x040fe600078028ff */
[C---:B------:R-:W-:Y:S01]  /*5500*/  HMMA.16816.F32.BF16 R8, R24.reuse, R34, R8 ;  /* 0x000000221808723c */ /* 0x040fe20000041808 */
[----:B------:R-:W-:Y:S02]  /*5510*/  LDSM.16.MT88.4 R32, [R188+0x9000] ;  /* 0x00900000bc20783b */ /* 0x000fe40000004200 */
[C---:B------:R-:W-:Y:S02]  /*5520*/  LEA.HI.X.SX32 R119, R116.reuse, R115, 0x5, P0 ;  /* 0x0000007374777211 */ /* 0x040fe400000f2eff */
[C---:B------:R-:W-:Y:S03]  /*5530*/  LEA R120, P0, R116.reuse, R118, 0x5 ;  /* 0x0000007674787211 */ /* 0x040fe600078028ff */
[C---:B---3--:R-:W-:Y:S03]  /*5540*/  HMMA.16816.F32.BF16 R12, R24.reuse, R104, R12 ;  /* 0x00000068180c723c */ /* 0x048fe6000004180c */
[C---:B------:R-:W-:Y:S02]  /*5550*/  LEA.HI.X.SX32 R121, R116.reuse, R119, 0x5, P0 ;  /* 0x0000007774797211 */ /* 0x040fe400000f2eff */
[C---:B------:R-:W-:Y:S03]  /*5560*/  LEA R122, P0, R116.reuse, R120, 0x5 ;  /* 0x00000078747a7211 */ /* 0x040fe600078028ff */
[----:B------:R-:W-:Y:S01]  /*5570*/  HMMA.16816.F32.BF16 R16, R24, R106, R16 ;  /* 0x0000006a1810723c */ /* 0x000fe20000041810 */
[----:B------:R-:W2:Y:S02]  /*5580*/  LDSM.16.M88.4 R24, [R176+0x2000] ;  /* 0x00200000b018783b */ /* 0x000ea40000000200 */
[C---:B------:R-:W-:Y:S02]  /*5590*/  LEA.HI.X.SX32 R123, R116.reuse, R121, 0x5, P0 ;  /* 0x00000079747b7211 */ /* 0x040fe400000f2eff */
[----:B------:R-:W-:Y:S03]  /*55a0*/  LDSM.16.MT88.4 R104, [R0+0x9800] ;  /* 0x009800000068783b */ /* 0x000fe60000004200 */
[C---:B-1----:R-:W-:Y:S08]  /*55b0*/  HMMA.16816.F32.BF16 R4, R28.reuse, R100, R4 ;  /* 0x000000641c04723c */ /* 0x042ff00000041804 */
[C---:B------:R-:W-:Y:S01]  /*55c0*/  HMMA.16816.F32.BF16 R8, R28.reuse, R102, R8 ;  /* 0x000000661c08723c */ /* 0x040fe20000041808 */
[----:B------:R-:W1:Y:S07]  /*55d0*/  LDSM.16.MT88.4 R100, [R0+0x9000] ;  /* 0x009000000064783b */ /* 0x000e6e0000004200 */
[C---:B----4-:R-:W-:Y:S08]  /*55e0*/  HMMA.16816.F32.BF16 R12, R28.reuse, R20, R12 ;  /* 0x000000141c0c723c */ /* 0x050ff0000004180c */
[----:B------:R-:W-:Y:S01]  /*55f0*/  HMMA.16816.F32.BF16 R16, R28, R22, R16 ;  /* 0x000000161c10723c */ /* 0x000fe20000041810 */
[----:B------:R-:W-:Y:S04]  /*5600*/  LDSM.16.M88.4 R20, [R175+0x2000] ;  /* 0x00200000af14783b */ /* 0x000fe80000000200 */
[----:B------:R-:W3:Y:S03]  /*5610*/  LDSM.16.MT88.4 R28, [R188+0x9800] ;  /* 0x00980000bc1c783b */ /* 0x000ee60000004200 */
[C---:B--2---:R-:W-:Y:S05]  /*5620*/  HMMA.16816.F32.BF16 R4, R24.reuse, R32, R4 ;  /* 0x000000201804723c */ /* 0x044fea0000041804 */
[C---:B------:R-:W-:Y:S03]  /*5630*/  IMAD.WIDE R32, R116.reuse, -0xc0, R122 ;  /* 0xffffff4074207825 */ /* 0x040fe600078e027a */
[C---:B------:R-:W-:Y:S03]  /*5640*/  HMMA.16816.F32.BF16 R8, R24.reuse, R34, R8 ;  /* 0x000000221808723c */ /* 0x040fe60000041808 */
[C---:B------:R-:W-:Y:S04]  /*5650*/  LEA R34, P0, R116.reuse, R32, 0x5 ;  /* 0x0000002074227211 */ /* 0x040fe800078028ff */
[C---:B------:R-:W-:Y:S01]  /*5660*/  LEA.HI.X.SX32 R35, R116.reuse, R33, 0x5, P0 ;  /* 0x0000002174237211 */ /* 0x040fe200000f2eff */
[C---:B-1----:R-:W-:Y:S03]  /*5670*/  HMMA.16816.F32.BF16 R12, R24.reuse, R100, R12 ;  /* 0x00000064180c723c */ /* 0x042fe6000004180c */
[C---:B------:R-:W-:Y:S04]  /*5680*/  LEA R100, P0, R116.reuse, R34, 0x5 ;  /* 0x0000002274647211 */ /* 0x040fe800078028ff */
[C---:B------:R-:W-:Y:S01]  /*5690*/  LEA.HI.X.SX32 R101, R116.reuse, R35, 0x5, P0 ;  /* 0x0000002374657211 */ /* 0x040fe200000f2eff */
        /* <DEDUP_REMOVED lines=11> */
[----:B------:R1:W5:Y:S04]  /*5750*/  @P1 LDG.E R226, desc[UR14][R24.64+-0x60] ;  /* 0xffffa00e18e21981 */ /* 0x000368000c1e1900 */
[----:B------:R-:W-:Y:S03]  /*5760*/  LDSM.16.MT88.4 R28, [R178+-0x3800] ;  /* 0xffc80000b21c783b */ /* 0x000fe60000004200 */
[C---:B------:R-:W-:Y:S03]  /*5770*/  HMMA.16816.F32.BF16 R12, R20.reuse, R104, R12 ;  /* 0x00000068140c723c */ /* 0x040fe6000004180c */
[----:B------:R-:W-:Y:S01]  /*5780*/  REDG.E.ADD.F32.FTZ.RN.STRONG.GPU desc[UR14][R238.64], R4 ;  /* 0x00000004ee0079a6 */ /* 0x000fe2000c12f30e */
[C---:B------:R-:W-:Y:S03]  /*5790*/  LEA R104, P0, R116.reuse, R124, 0x5 ;  /* 0x0000007c74687211 */ /* 0x040fe600078028ff */
[----:B------:R2:W-:Y:S01]  /*57a0*/  REDG.E.ADD.F32.FTZ.RN.STRONG.GPU desc[UR14][R108.64], R5 ;  /* 0x000000056c0079a6 */ /* 0x0005e2000c12f30e */
[----:B------:R-:W-:Y:S03]  /*57b0*/  HMMA.16816.F32.BF16 R16, R20, R106, R16 ;  /* 0x0000006a1410723c */ /* 0x000fe60000041810 */
[----:B------:R-:W-:Y:S01]  /*57c0*/  REDG.E.ADD.F32.FTZ.RN.STRONG.GPU desc[UR14][R110.64], R6 ;  /* 0x000000066e0079a6 */ /* 0x000fe2000c12f30e */
[C---:B------:R-:W-:Y:S02]  /*57d0*/  LEA.HI.X.SX32 R105, R116.reuse, R125, 0x5, P0 ;  /* 0x0000007d74697211 */ /* 0x040fe400000f2eff */
[C---:B------:R-:W-:Y:S01]  /*57e0*/  LEA R106, P0, R116.reuse, R104, 0x5 ;  /* 0x00000068746a7211 */ /* 0x040fe200078028ff */
[----:B------:R-:W-:Y:S03]  /*57f0*/  REDG.E.ADD.F32.FTZ.RN.STRONG.GPU desc[UR14][R112.64], R7 ;  /* 0x00000007700079a6 */ /* 0x000fe6000c12f30e */
[----:B------:R-:W-:Y:S01]  /*5800*/  LEA.HI.X.SX32 R107, R116, R105, 0x5, P0 ;  /* 0x00000069746b7211 */ /* 0x000fe200000f2eff */
        /* <DEDUP_REMOVED lines=189> */
.L_x_112:
[----:B-1----:R-:W1:Y:S01]  /*63e0*/  LDC.64 R6, c[0x0][0x5c0] ;  /* 0x00017000ff067b82 */ /* 0x002e620000000a00 */
[----:B------:R-:W-:-:S05]  /*63f0*/  IADD3 R14, PT, PT, R233, R236, RZ ;  /* 0x000000ece90e7210 */ /* 0x000fca0007ffe0ff */
[C---:B-1----:R-:W-:Y:S02]  /*6400*/  IMAD R12, R14.reuse, R7, RZ ;  /* 0x000000070e0c7224 */ /* 0x042fe400078e02ff */
[----:B------:R-:W-:-:S05]  /*6410*/  IMAD.WIDE.U32 R14, R14, R6, RZ ;  /* 0x000000060e0e7225 */ /* 0x000fca00078e00ff */
[----:B------:R-:W-:Y:S02]  /*6420*/  IADD3 R12, PT, PT, R15, R12, RZ ;  /* 0x0000000c0f0c7210 */ /* 0x000fe40007ffe0ff */
.L_x_113:
        /* <DEDUP_REMOVED lines=13> */
.L_x_114:
[----:B------:R-:W1:Y:S01]  /*6500*/  LDC.64 R4, c[0x0][0x5c8] ;  /* 0x00017200ff047b82 */ /* 0x000e620000000a00 */
[----:B------:R-:W-:-:S05]  /*6510*/  IADD3 R18, PT, PT, R233, R236, RZ ;  /* 0x000000ece9127210 */ /* 0x000fca0007ffe0ff */
[C---:B-1----:R-:W-:Y:S02]  /*6520*/  IMAD R16, R18.reuse, R5, RZ ;  /* 0x0000000512107224 */ /* 0x042fe400078e02ff */
[----:B------:R-:W-:-:S05]  /*6530*/  IMAD.WIDE.U32 R18, R18, R4, RZ ;  /* 0x0000000412127225 */ /* 0x000fca00078e00ff */
[----:B------:R-:W-:Y:S02]  /*6540*/  IADD3 R16, PT, PT, R19, R16, RZ ;  /* 0x0000001013107210 */ /* 0x000fe40007ffe0ff */
.L_x_115:
[----:B------:R-:W-:Y:S01]  /*6550*/  BAR.SYNC.DEFER_BLOCKING 0x0 ;  /* 0x0000000000007b1d */ /* 0x000fe20000010000 */
[----:B------:R-:W-:Y:S01]  /*6560*/  IMAD.MOV.U32 R20, RZ, RZ, R198 ;  /* 0x000000ffff147224 */ /* 0x000fe200078e00c6 */
[----:B------:R-:W-:Y:S01]  /*6570*/  IADD3 R26, P2, PT, R197, 0x20, RZ ;  /* 0x00000020c51a7810 */ /* 0x000fe20007f5e0ff */
[----:B------:R-:W-:Y:S02]  /*6580*/  IMAD.MOV.U32 R21, RZ, RZ, RZ ;  /* 0x000000ffff157224 */ /* 0x000fe400078e00ff */
[C---:B------:R-:W-:Y:S01]  /*6590*/  IMAD R22, R6.reuse, UR16, RZ ;  /* 0x0000001006167c24 */ /* 0x040fe2000f8e02ff */
[----:B------:R-:W1:Y:S01]  /*65a0*/  LDCU UR6, c[0x0][0x440] ;  /* 0x00008800ff0677ac */ /* 0x000e620008000800 */
[----:B------:R-:W-:Y:S01]  /*65b0*/  IMAD.WIDE.U32 R24, R6, UR17, R20 ;  /* 0x0000001106187c25 */ /* 0x000fe2000f8e0014 */
[----:B------:R-:W-:Y:S01]  /*65c0*/  BSSY.RECONVERGENT B0, `(.L_x_116) ;  /* 0x000001a000007945 */ /* 0x000fe20003800200 */
[----:B------:R-:W2:Y:S02]  /*65d0*/  LDCU.64 UR4, c[0x0][0x5d8] ;  /* 0x0000bb00ff0477ac */ /* 0x000ea40008000a00 */
[----:B------:R-:W-:Y:S01]  /*65e0*/  IMAD R13, R7, UR17, R22 ;  /* 0x00000011070d7c24 */ /* 0x000fe2000f8e0216 */
[----:B------:R-:W-:Y:S01]  /*65f0*/  IADD3 R22, P0, PT, R14, R24, RZ ;  /* 0x000000180e167210 */ /* 0x000fe20007f1e0ff */
[----:B------:R-:W-:-:S03]  /*6600*/  IMAD.X R27, RZ, RZ, RZ, P2 ;  /* 0x000000ffff1b7224 */ /* 0x000fc600010e06ff */
[----:B------:R-:W-:Y:S02]  /*6610*/  IADD3.X R23, PT, PT, R12, R25, R13, P0, !PT ;  /* 0x000000190c177210 */ /* 0x000fe400007fe40d */
[C---:B------:R-:W-:Y:S02]  /*6620*/  IADD3 R25, P1, PT, R197.reuse, 0x40, RZ ;  /* 0x00000040c5197810 */ /* 0x040fe40007f3e0ff */
[----:B------:R-:W-:Y:S01]  /*6630*/  IADD3 R24, P0, PT, R197, 0x60, RZ ;  /* 0x00000060c5187810 */ /* 0x000fe20007f1e0ff */
[----:B------:R3:W4:Y:S01]  /*6640*/  LDS.128 R8, [R204+0x7000] ;  /* 0x00700000cc087984 */ /* 0x0007220000000c00 */
[----:B-1----:R-:W-:Y:S01]  /*6650*/  ISETP.GE.AND P3, PT, R198, UR6, PT ;  /* 0x00000006c6007c0c */ /* 0x002fe2000bf66270 */
[----:B--2---:R-:W-:-:S03]  /*6660*/  IMAD.WIDE.U32 R22, R189, UR4, R22 ;  /* 0x00000004bd167c25 */ /* 0x004fc6000f8e0016 */
[-C--:B------:R-:W-:Y:S02]  /*6670*/  ISETP.GE.OR P6, PT, R197, R208.reuse, P3 ;  /* 0x000000d0c500720c */ /* 0x080fe40001fc6670 */
[-C--:B------:R-:W-:Y:S01]  /*6680*/  ISETP.GE.OR P5, PT, R203, R208.reuse, P3 ;  /* 0x000000d0cb00720c */ /* 0x080fe20001fa6670 */
[----:B------:R-:W-:Y:S01]  /*6690*/  IMAD R17, R189, UR5, R23 ;  /* 0x00000005bd117c24 */ /* 0x000fe2000f8e0217 */
[-C--:B------:R-:W-:Y:S02]  /*66a0*/  ISETP.GE.OR P4, PT, R202, R208.reuse, P3 ;  /* 0x000000d0ca00720c */ /* 0x080fe40001f86670 */
[----:B------:R-:W-:-:S07]  /*66b0*/  ISETP.GE.OR P3, PT, R199, R208, P3 ;  /* 0x000000d0c700720c */ /* 0x000fce0001f66670 */
[----:B------:R-:W-:Y:S06]  /*66c0*/  @P6 BRA `(.L_x_117) ;  /* 0x0000000000246947 */ /* 0x000fec0003800000 */
[----:B------:R-:W1:Y:S01]  /*66d0*/  LDS.128 R12, [R204+0x6000] ;  /* 0x00600000cc0c7984 */ /* 0x000e620000000c00 */
[----:B------:R-:W2:Y:S01]  /*66e0*/  LDCU.64 UR4, c[0x0][0x560] ;  /* 0x0000ac00ff0477ac */ /* 0x000ea20008000a00 */
[----:B------:R-:W-:Y:S02]  /*66f0*/  MOV R28, R22 ;  /* 0x00000016001c7202 */ /* 0x000fe40000000f00 */
[----:B------:R-:W-:-:S03]  /*6700*/  MOV R29, R17 ;  /* 0x00000011001d7202 */ /* 0x000fc60000000f00 */
[----:B------:R-:W-:-:S04]  /*6710*/  IMAD.WIDE.U32 R30, R197, R6, R28 ;  /* 0x00000006c51e7225 */ /* 0x000fc800078e001c */
[----:B------:R-:W-:Y:S01]  /*6720*/  IMAD R19, R197, R7, R31 ;  /* 0x00000007c5137224 */ /* 0x000fe200078e021f */
[----:B--2---:R-:W-:-:S04]  /*6730*/  LEA R28, P2, R30, UR4, 0x1 ;  /* 0x000000041e1c7c11 */ /* 0x004fc8000f8408ff */
[----:B------:R-:W-:-:S05]  /*6740*/  LEA.HI.X R29, R30, UR5, R19, 0x1, P2 ;  /* 0x000000051e1d7c11 */ /* 0x000fca00090f0c13 */
[----:B-1----:R1:W-:Y:S04]  /*6750*/  STG.E.128 desc[UR14][R28.64], R12 ;  /* 0x0000000c1c007986 */ /* 0x0023e8000c101d0e */
.L_x_117:
[----:B------:R-:W-:Y:S05]  /*6760*/  BSYNC.RECONVERGENT B0 ;  /* 0x0000000000007941 */ /* 0x000fea0003800200 */
.L_x_116:
[----:B------:R-:W-:Y:S04]  /*6770*/  BSSY.RECONVERGENT B0, `(.L_x_118) ;  /* 0x000000c000007945 */ /* 0x000fe80003800200 */
[----:B------:R-:W-:Y:S05]  /*6780*/  @P5 BRA `(.L_x_119) ;  /* 0x0000000000285947 */ /* 0x000fea0003800000 */
[----:B------:R-:W2:Y:S01]  /*6790*/  LDCU.64 UR4, c[0x0][0x560] ;  /* 0x0000ac00ff0477ac */ /* 0x000ea20008000a00 */
[----:B-1----:R-:W-:Y:S01]  /*67a0*/  MOV R14, R22 ;  /* 0x00000016000e7202 */ /* 0x002fe20000000f00 */
        /* <DEDUP_REMOVED lines=8> */
.L_x_119:
[----:B------:R-:W-:Y:S05]  /*6830*/  BSYNC.RECONVERGENT B0 ;  /* 0x0000000000007941 */ /* 0x000fea0003800200 */
.L_x_118:
[----:B--2-4-:R2:W4:Y:S01]  /*6840*/  LDS.128 R8, [R204+0x8000] ;  /* 0x00800000cc087984 */ /* 0x0145220000000c00 */
        /* <DEDUP_REMOVED lines=13> */
.L_x_121:
[----:B------:R-:W-:Y:S05]  /*6920*/  BSYNC.RECONVERGENT B0 ;  /* 0x0000000000007941 */ /* 0x000fea0003800200 */
.L_x_120:
        /* <DEDUP_REMOVED lines=15> */
.L_x_123:
[----:B------:R-:W-:Y:S05]  /*6a20*/  BSYNC.RECONVERGENT B0 ;  /* 0x0000000000007941 */ /* 0x000fea0003800200 */
.L_x_122:
        /* <DEDUP_REMOVED lines=30> */
.L_x_125:
[----:B------:R-:W-:Y:S05]  /*6c10*/  BSYNC.RECONVERGENT B0 ;  /* 0x0000000000007941 */ /* 0x000fea0003800200 */
.L_x_124:
        /* <DEDUP_REMOVED lines=12> */
.L_x_127:
[----:B------:R-:W-:Y:S05]  /*6ce0*/  BSYNC.RECONVERGENT B0 ;  /* 0x0000000000007941 */ /* 0x000fea0003800200 */
.L_x_126:
        /* <DEDUP_REMOVED lines=11> */
.L_x_76:
[----:B------:R-:W-:Y:S05]  /*6da0*/  BSYNC.RECONVERGENT B1 ;  /* 0x0000000000017941 */ /* 0x000fea0003800200 */
.L_x_50:
        /* <DEDUP_REMOVED lines=11> */
.L_x_129:
        /* <DEDUP_REMOVED lines=10> */
.L_x_2754:


//--------------------- .text._ZN5flash44flash_bwd_dq_dk_dv_loop_seqk_parallel_kernelI23Flash_bwd_kernel_traitsILi64ELi64ELi128ELi8ELi2ELi4ELi4ELb1ELb0EN7cutlass10bfloat16_tE19Flash_kernel_traitsILi64ELi64ELi128ELi8ES3_EELb0ELb0ELb1ELb0ELb0ELb0ELb0EEEvNS_16Flash_bwd_paramsE --------------------------
	.section	.text._ZN5flash44flash_bwd_dq_dk_dv_loop_seqk_parallel_kernelI23Flash_bwd_kernel_traitsILi64ELi64ELi128ELi8ELi2ELi4ELi4ELb1ELb0EN7cutlass10bfloat16_tE19Flash_kernel_traitsILi64ELi64ELi128ELi8ES3_EELb0ELb0ELb1ELb0ELb0ELb0ELb0EEEvNS_16Flash_bwd_paramsE,"ax",@progbits
	.align	128
        .global         _ZN5flash44flash_bwd_dq_dk_dv_loop_seqk_parallel_kernelI23Flash_bwd_kernel_traitsILi64ELi64ELi128ELi8ELi2ELi4ELi4ELb1ELb0EN7cutlass10bfloat16_tE19Flash_kernel_traitsILi64ELi64ELi128ELi8ES3_EELb0ELb0ELb1ELb0ELb0ELb0ELb0EEEvNS_16Flash_bwd_paramsE
        .type           _ZN5flash44flash_bwd_dq_dk_dv_loop_seqk_parallel_kernelI23Flash_bwd_kernel_traitsILi64ELi64ELi128ELi8ELi2ELi4ELi4ELb1ELb0EN7cutlass10bfloat16_tE19Flash_kernel_traitsILi64ELi64ELi128ELi8ES3_EELb0ELb0ELb1ELb0ELb0ELb0ELb0EEEvNS_16Flash_bwd_paramsE,@function
        .size           _ZN5flash44flash_bwd_dq_dk_dv_loop_seqk_parallel_kernelI23Flash_bwd_kernel_traitsILi64ELi64ELi128ELi8ELi2ELi4ELi4ELb1ELb0EN7cutlass10bfloat16_tE19Flash_kernel_traitsILi64ELi64ELi128ELi8ES3_EELb0ELb0ELb1ELb0ELb0ELb0ELb0EEEvNS_16Flash_bwd_paramsE,(.L_x_2755 - _ZN5flash44flash_bwd_dq_dk_dv_loop_seqk_parallel_kernelI23Flash_bwd_kernel_traitsILi64ELi64ELi128ELi8ELi2ELi4ELi4ELb1ELb0EN7cutlass10bfloat16_tE19Flash_kernel_traitsILi64ELi64ELi128ELi8ES3_EELb0ELb0ELb1ELb0ELb0ELb0ELb0EEEvNS_16Flash_bwd_paramsE)
        .other          _ZN5flash44flash_bwd_dq_dk_dv_loop_seqk_parallel_kernelI23Flash_bwd_kernel_traitsILi64ELi64ELi128ELi8ELi2ELi4ELi4ELb1ELb0EN7cutlass10bfloat16_tE19Flash_kernel_traitsILi64ELi64ELi128ELi8ES3_EELb0ELb0ELb1ELb0ELb0ELb0ELb0EEEvNS_16Flash_bwd_paramsE,@"STO_CUDA_ENTRY STV_DEFAULT"
_ZN5flash44flash_bwd_dq_dk_dv_loop_seqk_parallel_kernelI23Flash_bwd_kernel_traitsILi64ELi64ELi128ELi8ELi2ELi4ELi4ELb1ELb0EN7cutlass10bfloat16_tE19Flash_kernel_traitsILi64ELi64ELi128ELi8ES3_EELb0ELb0ELb1ELb0ELb0ELb0ELb0EEEvNS_16Flash_bwd_paramsE:
.text._ZN5flash44flash_bwd_dq_dk_dv_loop_seqk_parallel_kernelI23Flash_bwd_kernel_traitsILi64ELi64ELi128ELi8ELi2ELi4ELi4ELb1ELb0EN7cutlass10bfloat16_tE19Flash_kernel_traitsILi64ELi64ELi128ELi8ES3_EELb0ELb0ELb1ELb0ELb0ELb0ELb0EEEvNS_16Flash_bwd_paramsE:
        /* <DEDUP_REMOVED lines=12> */
[----:B------:R-:W-:Y:S01]  /*00c0*/  IMAD.U32 R197, RZ, RZ, UR4 ;  /* 0x00000004ffc57e24 */ /* 0x000fe2000f8e00ff */
[----:B------:R-:W3:Y:S01]  /*00d0*/  S2R R190, SR_CTAID.Y ;  /* 0x0000000000be7919 */ /* 0x000ee20000002600 */
[----:B------:R-:W-:Y:S01]  /*00e0*/  IMAD.MOV.U32 R181, RZ, RZ, 0x40 ;  /* 0x00000040ffb57424 */ /* 0x000fe200078e00ff */
[----:B------:R-:W4:Y:S01]  /*00f0*/  LDCU.64 UR18, c[0x0][0x358] ;  /* 0x00006b00ff1277ac */ /* 0x000f220008000a00 */
[----:B------:R-:W-:Y:S01]  /*0100*/  IMAD.MOV.U32 R211, RZ, RZ, 0x10 ;  /* 0x00000010ffd37424 */ /* 0x000fe200078e00ff */
[----:B------:R-:W3:Y:S01]  /*0110*/  S2R R189, SR_CTAID.Z ;  /* 0x0000000000bd7919 */ /* 0x000ee20000002700 */
[----:B------:R-:W3:Y:S01]  /*0120*/  LDC.64 R198, c[0x0][0x460] ;  /* 0x00011800ffc67b82 */ /* 0x000ee20000000a00 */
[----:B------:R-:W-:Y:S01]  /*0130*/  IMAD.MOV.U32 R183, RZ, RZ, 0x20 ;  /* 0x00000020ffb77424 */ /* 0x000fe200078e00ff */
[----:B------:R-:W-:Y:S01]  /*0140*/  UMOV UR17, URZ ;  /* 0x000000ff00117c82 */ /* 0x000fe20008000000 */
[----:B------:R-:W-:-:S05]  /*0150*/  UMOV UR20, URZ ;  /* 0x000000ff00147c82 */ /* 0x000fca0008000000 */
[----:B------:R-:W3:Y:S01]  /*0160*/  S2UR UR16, SR_CTAID.X ;  /* 0x00000000001079c3 */ /* 0x000ee20000002500 */
[----:B--2---:R-:W-:-:S07]  /*0170*/  ULEA UR6, UR6, UR5, 0x18 ;  /* 0x0000000506067291 */ /* 0x004fce000f8ec0ff */
[----:B------:R-:W2:Y:S01]  /*0180*/  LDC R10, c[0x0][0x438] ;  /* 0x00010e00ff0a7b82 */ /* 0x000ea20000000800 */
[----:B------:R-:W-:Y:S02]  /*0190*/  UIADD3 UR5, UPT, UPT, UR6, 0xe000, URZ ;  /* 0x0000e00006057890 */ /* 0x000fe4000fffe0ff */
[----:B------:R-:W-:Y:S01]  /*01a0*/  UIADD3 UR4, UPT, UPT, UR6, 0xa000, URZ ;  /* 0x0000a00006047890 */ /* 0x000fe2000fffe0ff */
[C---:B-1----:R-:W-:Y:S01]  /*01b0*/  IMAD.SHL.U32 R5, R194.reuse, 0x10, RZ ;  /* 0x00000010c2057824 */ /* 0x042fe200078e00ff */
[--C-:B------:R-:W-:Y:S01]  /*01c0*/  SHF.R.U32.HI R6, RZ, 0x4, R194.reuse ;  /* 0x00000004ff067819 */ /* 0x100fe200000116c2 */
[C---:B------:R-:W-:Y:S01]  /*01d0*/  IMAD.SHL.U32 R2, R194.reuse, 0x20, RZ ;  /* 0x00000020c2027824 */ /* 0x040fe200078e00ff */
[----:B------:R-:W-:Y:S01]  /*01e0*/  SHF.R.U32.HI R0, RZ, 0x1, R194 ;  /* 0x00000001ff007819 */ /* 0x000fe200000116c2 */
[C---:B------:R-:W-:Y:S01]  /*01f0*/  IMAD.SHL.U32 R4, R194.reuse, 0x2, RZ ;  /* 0x00000002c2047824 */ /* 0x040fe200078e00ff */
[----:B------:R-:W-:Y:S01]  /*0200*/  LOP3.LUT R5, R5, 0x1c0, RZ, 0xc0, !PT ;  /* 0x000001c005057812 */ /* 0x000fe200078ec0ff */
[----:B------:R-:W-:Y:S01]  /*0210*/  IMAD.SHL.U32 R3, R194, 0x40, RZ ;  /* 0x00000040c2037824 */ /* 0x000fe200078e00ff */
[----:B------:R-:W-:Y:S01]  /*0220*/  LOP3.LUT R192, R2, 0xc00, RZ, 0xc0, !PT ;  /* 0x00000c0002c07812 */ /* 0x000fe200078ec0ff */
[----:B------:R-:W-:Y:S01]  /*0230*/  IMAD.SHL.U32 R195, R194, 0x8, RZ ;  /* 0x00000008c2c37824 */ /* 0x000fe200078e00ff */
[----:B------:R-:W-:Y:S01]  /*0240*/  LOP3.LUT R6, R6, 0x8, RZ, 0xc0, !PT ;  /* 0x0000000806067812 */ /* 0x000fe200078ec0ff */
[----:B------:R-:W1:Y:S01]  /*0250*/  LDC.U8 R188, c[0x0][0x532] ;  /* 0x00014c80ffbc7b82 */ /* 0x000e620000000000 */
[----:B------:R-:W-:-:S02]  /*0260*/  LOP3.LUT R184, R3, 0x1c0, RZ, 0xc0, !PT ;  /* 0x000001c003b87812 */ /* 0x000fc400078ec0ff */
[--C-:B------:R-:W-:Y:S02]  /*0270*/  LOP3.LUT R5, R5, 0x38, R4.reuse, 0xf8, !PT ;  /* 0x0000003805057812 */ /* 0x100fe400078ef804 */
[----:B------:R-:W-:Y:S02]  /*0280*/  LOP3.LUT R192, R192, 0x6, R4, 0xf8, !PT ;  /* 0x00000006c0c07812 */ /* 0x000fe400078ef804 */
[----:B------:R-:W-:Y:S02]  /*0290*/  LOP3.LUT R185, R3, 0x200, RZ, 0xc0, !PT ;  /* 0x0000020003b97812 */ /* 0x000fe400078ec0ff */
[----:B------:R-:W-:Y:S02]  /*02a0*/  LOP3.LUT P1, R186, R194, 0x10, RZ, 0xc0, !PT ;  /* 0x00000010c2ba7812 */ /* 0x000fe4000782c0ff */
[----:B------:R-:W-:Y:S02]  /*02b0*/  LOP3.LUT R184, R184, 0x38, R195, 0xf8, !PT ;  /* 0x00000038b8b87812 */ /* 0x000fe400078ef8c3 */
[----:B------:R-:W-:-:S02]  /*02c0*/  LOP3.LUT R192, R192, R5, R6, 0xf6, !PT ;  /* 0x00000005c0c07212 */ /* 0x000fc400078ef606 */
[----:B------:R-:W-:Y:S02]  /*02d0*/  LOP3.LUT R4, R4, 0x7006, R2, 0xc8, !PT ;  /* 0x0000700604047812 */ /* 0x000fe400078ec802 */
[C---:B------:R-:W-:Y:S02]  /*02e0*/  LOP3.LUT R193, R0.reuse, 0x10, RZ, 0xc0, !PT ;  /* 0x0000001000c17812 */ /* 0x040fe400078ec0ff */
[----:B------:R-:W-:Y:S02]  /*02f0*/  LOP3.LUT R203, R5, 0x20, R0, 0x78, !PT ;  /* 0x0000002005cb7812 */ /* 0x000fe400078e7800 */
[----:B------:R-:W-:Y:S02]  /*0300*/  LOP3.LUT R178, R0, 0x30, RZ, 0xc0, !PT ;  /* 0x0000003000b27812 */ /* 0x000fe400078ec0ff */
[----:B------:R-:W-:Y:S02]  /*0310*/  LOP3.LUT R187, R185, 0x400, R2, 0xf8, !PT ;  /* 0x00000400b9bb7812 */ /* 0x000fe400078ef802 */
[----:B------:R-:W-:-:S02]  /*0320*/  LOP3.LUT R0, R184, 0x8, R0, 0x78, !PT ;  /* 0x00000008b8007812 */ /* 0x000fc400078e7800 */
[----:B------:R-:W-:Y:S02]  /*0330*/  LOP3.LUT R185, R185, 0xc00, R2, 0xf8, !PT ;  /* 0x00000c00b9b97812 */ /* 0x000fe400078ef802 */
[----:B------:R-:W-:Y:S02]  /*0340*/  LEA R192, R192, UR6, 0x1 ;  /* 0x00000006c0c07c11 */ /* 0x000fe4000f8e08ff */
[----:B------:R-:W-:Y:S02]  /*0350*/  LOP3.LUT R186, R184, R6, R186, 0x1e, !PT ;  /* 0x00000006b8ba7212 */ /* 0x000fe400078e1eba */
[----:B------:R-:W-:Y:S01]  /*0360*/  LOP3.LUT R4, R4, 0x400, R2, 0xf8, !PT ;  /* 0x0000040004047812 */ /* 0x000fe200078ef802 */
[----:B------:R-:W-:Y:S01]  /*0370*/  VIADD R191, R192, 0x6040 ;  /* 0x00006040c0bf7836 */ /* 0x000fe20000000000 */
[----:B---3--:R-:W-:Y:S02]  /*0380*/  LEA R198, P0, R190, R198, 0x2 ;  /* 0x000000c6bec67211 */ /* 0x008fe400078010ff */
[----:B------:R-:W-:-:S02]  /*0390*/  LOP3.LUT R184, R184, 0x8, R194, 0x78, !PT ;  /* 0x00000008b8b87812 */ /* 0x000fc400078e78c2 */
[----:B------:R-:W-:Y:S02]  /*03a0*/  LOP3.LUT P2, RZ, R194, 0x8, RZ, 0xc0, !PT ;  /* 0x00000008c2ff7812 */ /* 0x000fe4000784c0ff */
[----:B------:R-:W-:Y:S02]  /*03b0*/  LOP3.LUT R178, R178, 0x8, R194, 0xf8, !PT ;  /* 0x00000008b2b27812 */ /* 0x000fe400078ef8c2 */
[-C--:B------:R-:W-:Y:S02]  /*03c0*/  LOP3.LUT R187, R187, R0.reuse, RZ, 0xfc, !PT ;  /* 0x00000000bbbb7212 */ /* 0x080fe400078efcff */
[----:B------:R-:W-:Y:S01]  /*03d0*/  LOP3.LUT R185, R185, R0, RZ, 0xfc, !PT ;  /* 0x00000000b9b97212 */ /* 0x000fe200078efcff */
[----:B------:R-:W-:Y:S01]  /*03e0*/  VIADD R0, R192, 0x6000 ;  /* 0x00006000c0007836 */ /* 0x000fe20000000000 */
[----:B------:R-:W-:Y:S02]  /*03f0*/  LOP3.LUT R203, R4, R203, RZ, 0xfc, !PT ;  /* 0x000000cb04cb7212 */ /* 0x000fe400078efcff */
[----:B------:R-:W-:Y:S01]  /*0400*/  LEA.HI.X R199, R190, R199, RZ, 0x2, P0 ;  /* 0x000000c7bec77211 */ /* 0x000fe200000f14ff */
[----:B------:R-:W-:Y:S01]  /*0410*/  @P1 VIADD R191, R0, 0xffffffc0 ;  /* 0xffffffc000bf1836 */ /* 0x000fe20000000000 */
[----:B------:R-:W-:-:S02]  /*0420*/  LOP3.LUT R184, R184, 0x7a00, R2, 0xf8, !PT ;  /* 0x00007a00b8b87812 */ /* 0x000fc400078ef802 */
[----:B------:R-:W-:Y:S02]  /*0430*/  LOP3.LUT P0, RZ, R194, 0x4, RZ, 0xc0, !PT ;  /* 0x00000004c2ff7812 */ /* 0x000fe4000780c0ff */
[--C-:B------:R-:W-:Y:S02]  /*0440*/  LOP3.LUT R178, R178, 0x1c0, R3.reuse, 0xf8, !PT ;  /* 0x000001c0b2b27812 */ /* 0x100fe400078ef803 */
[----:B------:R-:W-:Y:S02]  /*0450*/  LOP3.LUT R204, R195, 0x1f8, RZ, 0xc0, !PT ;  /* 0x000001f8c3cc7812 */ /* 0x000fe400078ec0ff */
[----:B------:R-:W-:Y:S02]  /*0460*/  LEA R203, R203, UR5, 0x1 ;  /* 0x00000005cbcb7c11 */ /* 0x000fe4000f8e08ff */
[----:B------:R-:W-:Y:S02]  /*0470*/  LOP3.LUT R186, R186, 0x200, R3, 0xf8, !PT ;  /* 0x00000200baba7812 */ /* 0x000fe400078ef803 */
[----:B------:R-:W-:Y:S01]  /*0480*/  LOP3.LUT P1, RZ, R194, 0x2, RZ, 0xc0, !PT ;  /* 0x00000002c2ff7812 */ /* 0x000fe2000782c0ff */
[----:B------:R-:W-:Y:S01]  /*0490*/  VIADD R233, R203, 0x20 ;  /* 0x00000020cbe97836 */ /* 0x000fe20000000000 */
[----:B------:R-:W-:Y:S01]  /*04a0*/  SEL R181, R181, 0xffffffc0, !P0 ;  /* 0xffffffc0b5b57807 */ /* 0x000fe20004000000 */
[----:B------:R-:W-:Y:S01]  /*04b0*/  @P2 VIADD R233, R203, 0xffffffe0 ;  /* 0xffffffe0cbe92836 */ /* 0x000fe20000000000 */
[----:B------:R-:W-:-:S02]  /*04c0*/  LEA R187, R187, UR6, 0x1 ;  /* 0x00000006bbbb7c11 */ /* 0x000fc4000f8e08ff */
[----:B------:R-:W-:Y:S02]  /*04d0*/  LEA R185, R185, UR4, 0x1 ;  /* 0x00000004b9b97c11 */ /* 0x000fe4000f8e08ff */
[----:B------:R-:W-:Y:S01]  /*04e0*/  LEA R184, R184, UR4, 0x1 ;  /* 0x00000004b8b87c11 */ /* 0x000fe2000f8e08ff */
[----:B------:R-:W-:Y:S01]  /*04f0*/  IMAD.IADD R3, R187, 0x1, R181 ;  /* 0x00000001bb037824 */ /* 0x000fe200078e02b5 */
[----:B------:R-:W-:Y:S01]  /*0500*/  LOP3.LUT R178, R178, 0x38, R195, 0x78, !PT ;  /* 0x00000038b2b27812 */ /* 0x000fe200078e78c3 */
[--C-:B------:R-:W-:Y:S01]  /*0510*/  IMAD.IADD R176, R185, 0x1, R181.reuse ;  /* 0x00000001b9b07824 */ /* 0x100fe200078e02b5 */
[--C-:B------:R-:W-:Y:S01]  /*0520*/  LOP3.LUT R204, R204, 0x38, R194.reuse, 0x78, !PT ;  /* 0x00000038cccc7812 */ /* 0x100fe200078e78c2 */
[----:B------:R-:W-:Y:S01]  /*0530*/  IMAD.IADD R180, R184, 0x1, R181 ;  /* 0x00000001b8b47824 */ /* 0x000fe200078e02b5 */
[----:B------:R-:W-:Y:S02]  /*0540*/  SEL R211, R211, 0xfffffff0, !P0 ;  /* 0xfffffff0d3d37807 */ /* 0x000fe40004000000 */
[----:B------:R-:W-:-:S02]  /*0550*/  SHF.R.U32.HI R196, RZ, 0x3, R194 ;  /* 0x00000003ffc47819 */ /* 0x000fc400000116c2 */
[----:B------:R-:W-:Y:S01]  /*0560*/  SEL R183, R183, 0xffffffe0, !P1 ;  /* 0xffffffe0b7b77807 */ /* 0x000fe20004800000 */
[----:B------:R-:W-:Y:S01]  /*0570*/  IMAD.IADD R234, R203, 0x1, R211 ;  /* 0x00000001cbea7824 */ /* 0x000fe200078e02d3 */
[----:B------:R-:W-:Y:S01]  /*0580*/  LEA R186, R186, UR6, 0x1 ;  /* 0x00000006baba7c11 */ /* 0x000fe2000f8e08ff */
[C---:B------:R-:W-:Y:S01]  /*0590*/  VIADD R202, R196.reuse, 0x20 ;  /* 0x00000020c4ca7836 */ /* 0x040fe20000000000 */
[----:B------:R-:W-:Y:S01]  /*05a0*/  SHF.R.U32.HI R7, RZ, 0x2, R194 ;  /* 0x00000002ff077819 */ /* 0x000fe200000116c2 */
[----:B------:R-:W-:Y:S01]  /*05b0*/  VIADD R201, R196, 0x40 ;  /* 0x00000040c4c97836 */ /* 0x000fe20000000000 */
[----:B------:R-:W-:Y:S01]  /*05c0*/  LOP3.LUT R178, R178, 0x200, R2, 0xf8, !PT ;  /* 0x00000200b2b27812 */ /* 0x000fe200078ef802 */
[----:B------:R-:W-:Y:S01]  /*05d0*/  VIADD R200, R196, 0x60 ;  /* 0x00000060c4c87836 */ /* 0x000fe20000000000 */
[----:B------:R-:W-:Y:S01]  /*05e0*/  LOP3.LUT R204, R204, 0x1e00, R195, 0xf8, !PT ;  /* 0x00001e00cccc7812 */ /* 0x000fe200078ef8c3 */
[----:B------:R-:W-:Y:S01]  /*05f0*/  IMAD.IADD R182, R184, 0x1, R183 ;  /* 0x00000001b8b67824 */ /* 0x000fe200078e02b7 */
[----:B------:R-:W-:Y:S01]  /*0600*/  LOP3.LUT R193, R193, 0x7, R7, 0xf8, !PT ;  /* 0x00000007c1c17812 */ /* 0x000fe200078ef807 */
[----:B------:R-:W-:Y:S01]  /*0610*/  IMAD.IADD R172, R187, 0x1, R183 ;  /* 0x00000001bbac7824 */ /* 0x000fe200078e02b7 */
[----:B------:R-:W-:Y:S01]  /*0620*/  SHF.R.U32.HI R194, RZ, 0x5, R194 ;  /* 0x00000005ffc27819 */ /* 0x000fe200000116c2 */
[----:B------:R-:W-:Y:S01]  /*0630*/  IMAD.IADD R0, R186, 0x1, R181 ;  /* 0x00000001ba007824 */ /* 0x000fe200078e02b5 */
[----:B------:R-:W-:Y:S01]  /*0640*/  LOP3.LUT R205, R195, 0x38, RZ, 0xc0, !PT ;  /* 0x00000038c3cd7812 */ /* 0x000fe200078ec0ff */
[----:B------:R-:W-:Y:S01]  /*0650*/  IMAD.IADD R177, R185, 0x1, R183 ;  /* 0x00000001b9b17824 */ /* 0x000fe200078e02b7 */
[----:B------:R-:W-:Y:S01]  /*0660*/  LEA R204, R204, UR6, 0x1 ;  /* 0x00000006cccc7c11 */ /* 0x000fe2000f8e08ff */
[C---:B------:R-:W-:Y:S01]  /*0670*/  IMAD.IADD R179, R183.reuse, 0x1, R180 ;  /* 0x00000001b7b37824 */ /* 0x040fe200078e02b4 */
[----:B------:R-:W-:Y:S01]  /*0680*/  LEA R178, R178, UR5, 0x1 ;  /* 0x00000005b2b27c11 */ /* 0x000fe2000f8e08ff */
[----:B------:R-:W-:-:S02]  /*0690*/  IMAD.IADD R2, R183, 0x1, R3 ;  /* 0x00000001b7027824 */ /* 0x000fc400078e0203 */
[----:B------:R-:W-:Y:S02]  /*06a0*/  IMAD.IADD R175, R183, 0x1, R176 ;  /* 0x00000001b7af7824 */ /* 0x000fe400078e02b0 */
[----:B-12-4-:R-:W-:-:S07]  /*06b0*/  IMAD.IADD R211, R211, 0x1, R233 ;  /* 0x00000001d3d37824 */ /* 0x016fce00078e02e9 */
.L_x_211:
[----:B------:R-:W1:Y:S01]  /*06c0*/  LDC.64 R4, c[0x0][0x478] ;  /* 0x00011e00ff047b82 */ /* 0x000e620000000a00 */
[----:B------:R-:W2:Y:S01]  /*06d0*/  LDCU.64 UR4, c[0x0][0x470] ;  /* 0x00008e00ff0477ac */ /* 0x000ea20008000a00 */
[----:B------:R-:W-:Y:S01]  /*06e0*/  IMAD.SHL.U32 R12, R190, 0x4, RZ ;  /* 0x00000004be0c7824 */ /* 0x000fe200078e00ff */
[----:B------:R-:W-:Y:S01]  /*06f0*/  SHF.R.U32.HI R11, RZ, 0x1e, R190 ;  /* 0x0000001eff0b7819 */ /* 0x000fe200000116be */
[----:B------:R-:W-:-:S04]  /*0700*/  IMAD.MOV.U32 R230, RZ, RZ, RZ ;  /* 0x000000ffffe67224 */ /* 0x000fc800078e00ff */
[----:B------:R-:W3:Y:S08]  /*0710*/  LDC.64 R8, c[0x0][0x460] ;  /* 0x00011800ff087b82 */ /* 0x000ef00000000a00 */
[----:B------:R-:W4:Y:S01]  /*0720*/  LDC.64 R6, c[0x0][0x468] ;  /* 0x00011a00ff067b82 */ /* 0x000f220000000a00 */
[----:B--2---:R-:W-:-:S04]  /*0730*/  ISETP.NE.U32.AND P5, PT, RZ, UR4, PT ;  /* 0x00000004ff007c0c */ /* 0x004fc8000bfa5070 */
[----:B------:R-:W-:Y:S02]  /*0740*/  ISETP.NE.AND.EX P5, PT, RZ, UR5, PT, P5 ;  /* 0x00000005ff007c0c */ /* 0x000fe4000bfa5350 */
[----:B-1----:R-:W-:-:S04]  /*0750*/  ISETP.NE.U32.AND P4, PT, R4, RZ, PT ;  /* 0x000000ff0400720c */ /* 0x002fc80003f85070 */
[----:B------:R-:W-:Y:S02]  /*0760*/  ISETP.NE.AND.EX P4, PT, R5, RZ, PT, P4 ;  /* 0x000000ff0500720c */ /* 0x000fe40003f85340 */
[C---:B---3--:R-:W-:Y:S02]  /*0770*/  ISETP.NE.U32.AND P0, PT, R8.reuse, RZ, PT ;  /* 0x000000ff0800720c */ /* 0x048fe40003f05070 */
[----:B------:R-:W-:-:S03]  /*0780*/  ISETP.NE.U32.AND P3, PT, R8, RZ, PT ;  /* 0x000000ff0800720c */ /* 0x000fc60003f65070 */
[C---:B------:R-:W-:Y:S02]  /*0790*/  @P5 IADD3 R8, P2, PT, R12.reuse, UR4, RZ ;  /* 0x000000040c085c10 */ /* 0x040fe4000ff5e0ff */
[C---:B------:R-:W-:Y:S02]  /*07a0*/  ISETP.NE.AND.EX P0, PT, R9.reuse, RZ, PT, P0 ;  /* 0x000000ff0900720c */ /* 0x040fe40003f05300 */
[----:B------:R-:W-:Y:S02]  /*07b0*/  ISETP.NE.AND.EX P3, PT, R9, RZ, PT, P3 ;  /* 0x000000ff0900720c */ /* 0x000fe40003f65330 */
[----:B------:R-:W-:Y:S02]  /*07c0*/  @P4 IADD3 R4, P1, PT, R12, R4, RZ ;  /* 0x000000040c044210 */ /* 0x000fe40007f3e0ff */
[----:B------:R-:W-:-:S03]  /*07d0*/  @P5 IADD3.X R9, PT, PT, R11, UR5, RZ, P2, !PT ;  /* 0x000000050b095c10 */ /* 0x000fc600097fe4ff */
[----:B------:R-:W-:Y:S02]  /*07e0*/  @P4 IMAD.X R5, R11, 0x1, R5, P1 ;  /* 0x000000010b054824 */ /* 0x000fe400008e0605 */
[----:B------:R1:W2:Y:S04]  /*07f0*/  @P5 LDG.E R230, desc[UR18][R8.64] ;  /* 0x0000001208e65981 */ /* 0x0002a8000c1e1900 */
[----:B------:R-:W2:Y:S01]  /*0800*/  @P4 LDG.E R229, desc[UR18][R4.64] ;  /* 0x0000001204e54981 */ /* 0x000ea2000c1e1900 */
[----:B-1----:R-:W-:-:S03]  /*0810*/  IMAD.MOV.U32 R8, RZ, RZ, -0x1 ;  /* 0xffffffffff087424 */ /* 0x002fc600078e00ff */
[----:B-----5:R1:W5:Y:S01]  /*0820*/  @P3 LDG.E R9, desc[UR18][R198.64+0x4] ;  /* 0x00000412c6093981 */ /* 0x020362000c1e1900 */
[----:B------:R-:W-:Y:S02]  /*0830*/  ISETP.NE.AND P5, PT, R188, RZ, PT ;  /* 0x000000ffbc00720c */ /* 0x000fe40003fa5270 */
[----:B----4-:R-:W-:Y:S01]  /*0840*/  ISETP.EQ.U32.AND P2, PT, R6, RZ, PT ;  /* 0x000000ff0600720c */ /* 0x010fe20003f42070 */
[----:B------:R-:W3:Y:S01]  /*0850*/  @!P4 LDC.64 R4, c[0x0][0x488] ;  /* 0x00012200ff04cb82 */ /* 0x000ee20000000a00 */
[----:B------:R1:W5:Y:S02]  /*0860*/  @P0 LDG.E R8, desc[UR18][R198.64] ;  /* 0x00000012c6080981 */ /* 0x000364000c1e1900 */
[----:B------:R-:W-:Y:S02]  /*0870*/  ISETP.EQ.OR.EX P2, PT, R7, RZ, !P5, P2 ;  /* 0x000000ff0700720c */ /* 0x000fe40006f42720 */
[----:B------:R-:W-:Y:S01]  /*0880*/  IADD3 R12, P1, PT, R12, R6, RZ ;  /* 0x000000060c0c7210 */ /* 0x000fe20007f3e0ff */
[----:B------:R-:W-:-:S04]  /*0890*/  IMAD.MOV.U32 R232, RZ, RZ, -0x1 ;  /* 0xffffffffffe87424 */ /* 0x000fc800078e00ff */
[----:B------:R-:W-:Y:S02]  /*08a0*/  IMAD.X R13, R11, 0x1, R7, P1 ;  /* 0x000000010b0d7824 */ /* 0x000fe400008e0607 */
[----:B------:R-:W4:Y:S04]  /*08b0*/  @!P4 LDC R11, c[0x0][0x43c] ;  /* 0x00010f00ff0bcb82 */ /* 0x000f280000000800 */
[----:B------:R1:W5:Y:S01]  /*08c0*/  @!P2 LDG.E R232, desc[UR18][R12.64] ;  /* 0x000000120ce8a981 */ /* 0x000362000c1e1900 */
[----:B------:R-:W-:-:S03]  /*08d0*/  ISETP.NE.U32.AND P2, PT, R6, RZ, PT ;  /* 0x000000ff0600720c */ /* 0x000fc60003f45070 */
[----:B------:R-:W1:Y:S01]  /*08e0*/  @!P3 LDC R231, c[0x0][0x434] ;  /* 0x00010d00ffe7bb82 */ /* 0x000e620000000800 */
[----:B------:R-:W-:Y:S02]  /*08f0*/  ISETP.NE.AND.EX P2, PT, R7, RZ, PT, P2 ;  /* 0x000000ff0700720c */ /* 0x000fe40003f45320 */
[----:B---3--:R-:W-:-:S04]  /*0900*/  @!P4 ISETP.NE.U32.AND P1, PT, R4, RZ, PT ;  /* 0x000000ff0400c20c */ /* 0x008fc80003f25070 */
[----:B------:R-:W-:-:S04]  /*0910*/  @!P4 ISETP.NE.AND.EX P1, PT, R5, RZ, PT, P1 ;  /* 0x000000ff0500c20c */ /* 0x000fc80003f25310 */
[----:B----4-:R-:W-:Y:S01]  /*0920*/  @!P4 SEL R11, R11, RZ, P1 ;  /* 0x000000ff0b0bc207 */ /* 0x010fe20000800000 */
[----:B--2---:R-:W-:Y:S02]  /*0930*/  @P4 IMAD.IADD R229, R229, 0x1, -R230 ;  /* 0x00000001e5e54824 */ /* 0x004fe400078e0ae6 */
[----:B-1----:R-:W-:Y:S06]  /*0940*/  @!P2 BRA `(.L_x_130) ;  /* 0x00000000000ca947 */ /* 0x002fec0003800000 */
[----:B------:R-:W2:Y:S02]  /*0950*/  @P5 LDG.E R10, desc[UR18][R12.64+0x4] ;  /* 0x000004120c0a5981 */ /* 0x000ea4000c1e1900 */
[----:B--2--5:R-:W-:-:S06]  /*0960*/  @P5 IADD3 R10, PT, PT, R10, -R232, RZ ;  /* 0x800000e80a0a5210 */ /* 0x024fcc0007ffe0ff */
[----:B------:R1:W5:Y:S02]  /*0970*/  @!P5 LDG.E R10, desc[UR18][R12.64] ;  /* 0x000000120c0ad981 */ /* 0x000364000c1e1900 */
.L_x_130:
[----:B------:R-:W-:Y:S01]  /*0980*/  IMAD.SHL.U32 R210, R197, 0x80, RZ ;  /* 0x00000080c5d27824 */ /* 0x000fe200078e00ff */
[----:B-----5:R-:W-:Y:S01]  /*0990*/  @!P4 IADD3 R229, PT, PT, R11, R10, -R230 ;  /* 0x0000000a0be5c210 */ /* 0x020fe20007ffe8e6 */
[----:B------:R-:W-:-:S03]  /*09a0*/  @P3 IMAD.IADD R231, R9, 0x1, -R8 ;  /* 0x0000000109e73824 */ /* 0x000fc600078e0a08 */
[----:B------:R-:W-:-:S13]  /*09b0*/  ISETP.GT.AND P1, PT, R229, R210, PT ;  /* 0x000000d2e500720c */ /* 0x000fda0003f24270 */
[----:B------:R-:W-:Y:S05]  /*09c0*/  @!P1 BRA `(.L_x_131) ;  /* 0x0000006c00549947 */ /* 0x000fea0003800000 */
[----:B------:R-:W2:Y:S01]  /*09d0*/  LDC R10, c[0x0][0x504] ;  /* 0x00014100ff0a7b82 */ /* 0x000ea20000000800 */
[----:B------:R-:W-:Y:S01]  /*09e0*/  ISETP.NE.AND P3, PT, R8, -0x1, PT ;  /* 0xffffffff0800780c */ /* 0x000fe20003f65270 */
[----:B------:R-:W-:Y:S01]  /*09f0*/  VIADD R11, R231, 0x3f ;  /* 0x0000003fe70b7836 */ /* 0x000fe20000000000 */
[----:B------:R-:W-:Y:S02]  /*0a00*/  IADD3 R209, PT, PT, R210, 0x80, R231 ;  /* 0x00000080d2d17810 */ /* 0x000fe40007ffe0e7 */
[----:B------:R-:W-:Y:S02]  /*0a10*/  ISETP.NE.AND P5, PT, R232, -0x1, PT ;  /* 0xffffffffe800780c */ /* 0x000fe40003fa5270 */
[----:B------:R-:W-:-:S04]  /*0a20*/  SHF.R.S32.HI R9, RZ, 0x1f, R11 ;  /* 0x0000001fff097819 */ /* 0x000fc8000001140b */
[----:B------:R-:W-:-:S03]  /*0a30*/  LEA.HI R9, R9, R11, RZ, 0x6 ;  /* 0x0000000b09097211 */ /* 0x000fc600078f30ff */
[----:B------:R-:W3:Y:S08]  /*0a40*/  @!P3 LDC.64 R6, c[0x0][0x398] ;  /* 0x0000e600ff06bb82 */ /* 0x000ef00000000a00 */
[----:B------:R-:W4:Y:S01]  /*0a50*/  @P3 LDC.64 R4, c[0x0][0x3b0] ;  /* 0x0000ec00ff043b82 */ /* 0x000f220000000a00 */
[----:B--2---:R-:W-:-:S05]  /*0a60*/  IADD3 R10, PT, PT, R209, R10, -R229 ;  /* 0x0000000ad10a7210 */ /* 0x004fca0007ffe8e5 */
[----:B------:R-:W-:-:S05]  /*0a70*/  VIADD R10, R10, 0x3f ;  /* 0x0000003f0a0a7836 */ /* 0x000fca0000000000 */
[----:B------:R-:W-:-:S04]  /*0a80*/  SHF.R.S32.HI R16, RZ, 0x1f, R10 ;  /* 0x0000001fff107819 */ /* 0x000fc8000001140a */
[----:B------:R-:W-:Y:S01]  /*0a90*/  LEA.HI R16, R16, R10, RZ, 0x6 ;  /* 0x0000000a10107211 */ /* 0x000fe200078f30ff */
[C---:B---3--:R-:W-:Y:S01]  /*0aa0*/  @!P3 IMAD.WIDE.U32 R10, R190.reuse, R6, RZ ;  /* 0x00000006be0ab225 */ /* 0x048fe200078e00ff */
[----:B------:R-:W-:Y:S02]  /*0ab0*/  SHF.R.S32.HI R6, RZ, 0x6, R9 ;  /* 0x00000006ff067819 */ /* 0x000fe40000011409 */
[----:B------:R-:W-:Y:S01]  /*0ac0*/  SHF.R.S32.HI R16, RZ, 0x6, R16 ;  /* 0x00000006ff107819 */ /* 0x000fe20000011410 */
[----:B------:R-:W-:Y:S02]  /*0ad0*/  @!P3 IMAD R22, R190, R7, R11 ;  /* 0x00000007be16b224 */ /* 0x000fe400078e020b */
[----:B------:R-:W-:Y:S01]  /*0ae0*/  @!P3 IMAD.MOV.U32 R25, RZ, RZ, R10 ;  /* 0x000000ffff19b224 */ /* 0x000fe200078e000a */
[----:B------:R-:W-:Y:S01]  /*0af0*/  VIMNMX R16, PT, PT, R6, R16, PT ;  /* 0x0000001006107248 */ /* 0x000fe20003fe0100 */
[----:B----4-:R-:W-:-:S03]  /*0b00*/  @P3 IMAD.WIDE.U32 R6, R8, R4, RZ ;  /* 0x0000000408063225 */ /* 0x010fc600078e00ff */
[----:B------:R-:W-:Y:S01]  /*0b10*/  LEA R24, R16, 0xffffffc0, 0x6 ;  /* 0xffffffc010187811 */ /* 0x000fe200078e30ff */
[----:B------:R-:W-:Y:S02]  /*0b20*/  @P3 IMAD R22, R8, R5, R7 ;  /* 0x0000000508163224 */ /* 0x000fe400078e0207 */
[----:B------:R-:W-:Y:S01]  /*0b30*/  @P3 IMAD.MOV.U32 R25, RZ, RZ, R6 ;  /* 0x000000ffff193224 */ /* 0x000fe200078e0006 */
[----:B------:R-:W-:Y:S01]  /*0b40*/  SHF.R.S32.HI R26, RZ, 0x1f, R24 ;  /* 0x0000001fff1a7819 */ /* 0x000fe20000011418 */
[----:B------:R-:W-:Y:S06]  /*0b50*/  @P5 BRA `(.L_x_132) ;  /* 0x00000000002c5947 */ /* 0x000fec0003800000 */
[----:B------:R-:W2:Y:S01]  /*0b60*/  LDCU.64 UR12, c[0x0][0x3b8] ;  /* 0x00007700ff0c77ac */ /* 0x000ea20008000a00 */
[----:B------:R-:W-:Y:S01]  /*0b70*/  SHF.R.S32.HI R4, RZ, 0x1f, R230 ;  /* 0x0000001fff047819 */ /* 0x000fe200000114e6 */
[----:B------:R-:W3:Y:S04]  /*0b80*/  LDCU.64 UR4, c[0x0][0x3a0] ;  /* 0x00007400ff0477ac */ /* 0x000ee80008000a00 */
[----:B--2---:R-:W-:Y:S02]  /*0b90*/  IMAD R4, R4, UR12, RZ ;  /* 0x0000000c04047c24 */ /* 0x004fe4000f8e02ff */
[----:B------:R-:W-:-:S04]  /*0ba0*/  IMAD.WIDE.U32 R6, R230, UR12, RZ ;  /* 0x0000000ce6067c25 */ /* 0x000fc8000f8e00ff */
[----:B------:R-:W-:-:S05]  /*0bb0*/  IMAD R4, R230, UR13, R4 ;  /* 0x0000000de6047c24 */ /* 0x000fca000f8e0204 */
[----:B------:R-:W-:Y:S02]  /*0bc0*/  IADD3 R5, PT, PT, R7, R4, RZ ;  /* 0x0000000407057210 */ /* 0x000fe40007ffe0ff */
[----:B------:R-:W-:-:S05]  /*0bd0*/  MOV R4, R6 ;  /* 0x0000000600047202 */ /* 0x000fca0000000f00 */
[----:B---3--:R-:W-:-:S04]  /*0be0*/  IMAD.WIDE.U32 R14, R190, UR4, R4 ;  /* 0x00000004be0e7c25 */ /* 0x008fc8000f8e0004 */
[----:B-1----:R-:W-:Y:S01]  /*0bf0*/  IMAD R13, R190, UR5, R15 ;  /* 0x00000005be0d7c24 */ /* 0x002fe2000f8e020f */
[----:B------:R-:W-:Y:S06]  /*0c00*/  BRA `(.L_x_133) ;  /* 0x0000000000147947 */ /* 0x000fec0003800000 */
.L_x_132:
[----:B------:R-:W1:Y:S01]  /*0c10*/  LDCU.64 UR12, c[0x0][0x3b8] ;  /* 0x00007700ff0c77ac */ /* 0x000e620008000a00 */
[----:B------:R-:W-:-:S05]  /*0c20*/  IADD3 R14, PT, PT, R230, R232, RZ ;  /* 0x000000e8e60e7210 */ /* 0x000fca0007ffe0ff */
[C---:B-1----:R-:W-:Y:S02]  /*0c30*/  IMAD R13, R14.reuse, UR13, RZ ;  /* 0x0000000d0e0d7c24 */ /* 0x042fe4000f8e02ff */
[----:B------:R-:W-:-:S05]  /*0c40*/  IMAD.WIDE.U32 R14, R14, UR12, RZ ;  /* 0x0000000c0e0e7c25 */ /* 0x000fca000f8e00ff */
[----:B------:R-:W-:Y:S02]  /*0c50*/  IADD3 R13, PT, PT, R15, R13, RZ ;  /* 0x0000000d0f0d7210 */ /* 0x000fe40007ffe0ff */
.L_x_133:
[----:B------:R-:W1:Y:S02]  /*0c60*/  LDC R4, c[0x0][0x3e8] ;  /* 0x0000fa00ff047b82 */ /* 0x000e640000000800 */
[----:B-1----:R-:W-:-:S04]  /*0c70*/  IABS R7, R4 ;  /* 0x0000000400077213 */ /* 0x002fc80000000000 */
[----:B------:R-:W1:Y:S08]  /*0c80*/  I2F.RP R10, R7 ;  /* 0x00000007000a7306 */ /* 0x000e700000209400 */
[----:B-1----:R-:W1:Y:S02]  /*0c90*/  MUFU.RCP R10, R10 ;  /* 0x0000000a000a7308 */ /* 0x002e640000001000 */
[----:B-1----:R-:W-:-:S06]  /*0ca0*/  VIADD R10, R10, 0xffffffe ;  /* 0x0ffffffe0a0a7836 */ /* 0x002fcc0000000000 */
[----:B------:R-:W1:Y:S02]  /*0cb0*/  F2I.FTZ.U32.TRUNC.NTZ R11, R10 ;  /* 0x0000000a000b7305 */ /* 0x000e64000021f000 */
[----:B-1----:R-:W-:Y:S02]  /*0cc0*/  IMAD.MOV R5, RZ, RZ, -R11 ;  /* 0x000000ffff057224 */ /* 0x002fe400078e0a0b */
[----:B------:R-:W-:Y:S02]  /*0cd0*/  IMAD.MOV.U32 R10, RZ, RZ, RZ ;  /* 0x000000ffff0a7224 */ /* 0x000fe400078e00ff */
[----:B------:R-:W-:Y:S01]  /*0ce0*/  IMAD R6, R5, R7, RZ ;  /* 0x0000000705067224 */ /* 0x000fe200078e02ff */
[----:B------:R-:W-:-:S03]  /*0cf0*/  IABS R5, R189 ;  /* 0x000000bd00057213 */ /* 0x000fc60000000000 */
[----:B------:R-:W-:Y:S01]  /*0d00*/  IMAD.HI.U32 R10, R11, R6, R10 ;  /* 0x000000060b0a7227 */ /* 0x000fe200078e000a */
[----:B------:R-:W-:-:S05]  /*0d10*/  MOV R6, R5 ;  /* 0x0000000500067202 */ /* 0x000fca0000000f00 */
[----:B------:R-:W-:Y:S01]  /*0d20*/  IMAD.HI.U32 R12, R10, R6, RZ ;  /* 0x000000060a0c7227 */ /* 0x000fe200078e00ff */
[----:B------:R-:W-:-:S03]  /*0d30*/  SHF.R.S32.HI R10, RZ, 0x1f, R210 ;  /* 0x0000001fff0a7819 */ /* 0x000fc600000114d2 */
[----:B------:R-:W-:-:S04]  /*0d40*/  IMAD.MOV R5, RZ, RZ, -R12 ;  /* 0x000000ffff057224 */ /* 0x000fc800078e0a0c */
[----:B------:R-:W-:-:S05]  /*0d50*/  IMAD R5, R7, R5, R6 ;  /* 0x0000000507057224 */ /* 0x000fca00078e0206 */
[----:B------:R-:W-:-:S13]  /*0d60*/  ISETP.GT.U32.AND P2, PT, R7, R5, PT ;  /* 0x000000050700720c */ /* 0x000fda0003f44070 */
[----:B------:R-:W-:Y:S01]  /*0d70*/  @!P2 IMAD.IADD R5, R5, 0x1, -R7 ;  /* 0x000000010505a824 */ /* 0x000fe200078e0a07 */
[----:B------:R-:W-:Y:S02]  /*0d80*/  @!P2 IADD3 R12, PT, PT, R12, 0x1, RZ ;  /* 0x000000010c0ca810 */ /* 0x000fe40007ffe0ff */
[----:B------:R-:W-:Y:S02]  /*0d90*/  ISETP.NE.AND P2, PT, R4, RZ, PT ;  /* 0x000000ff0400720c */ /* 0x000fe40003f45270 */
[----:B------:R-:W-:Y:S02]  /*0da0*/  ISETP.GE.U32.AND P4, PT, R5, R7, PT ;  /* 0x000000070500720c */ /* 0x000fe40003f86070 */
[----:B------:R-:W-:-:S04]  /*0db0*/  LOP3.LUT R5, R189, R4, RZ, 0x3c, !PT ;  /* 0x00000004bd057212 */ /* 0x000fc800078e3cff */
[----:B------:R-:W-:-:S07]  /*0dc0*/  ISETP.GE.AND P1, PT, R5, RZ, PT ;  /* 0x000000ff0500720c */ /* 0x000fce0003f26270 */
[----:B------:R-:W-:-:S06]  /*0dd0*/  @P4 VIADD R12, R12, 0x1 ;  /* 0x000000010c0c4836 */ /* 0x000fcc0000000000 */
[----:B------:R-:W-:Y:S02]  /*0de0*/  @!P1 IADD3 R12, PT, PT, -R12, RZ, RZ ;  /* 0x000000ff0c0c9210 */ /* 0x000fe40007ffe1ff */
[----:B------:R-:W-:-:S04]  /*0df0*/  @!P2 LOP3.LUT R12, RZ, R4, RZ, 0x33, !PT ;  /* 0x00000004ff0ca212 */ /* 0x000fc800078e33ff */
[----:B------:R-:W-:Y:S01]  /*0e00*/  SHF.R.S32.HI R11, RZ, 0x1f, R12 ;  /* 0x0000001fff0b7819 */ /* 0x000fe2000001140c */
[----:B------:R-:W-:Y:S06]  /*0e10*/  @P5 BRA `(.L_x_134) ;  /* 0x00000000002c5947 */ /* 0x000fec0003800000 */
[----:B------:R-:W1:Y:S01]  /*0e20*/  LDCU.64 UR10, c[0x0][0x3c0] ;  /* 0x00007800ff0a77ac */ /* 0x000e620008000a00 */
[----:B------:R-:W-:Y:S01]  /*0e30*/  SHF.R.S32.HI R4, RZ, 0x1f, R230 ;  /* 0x0000001fff047819 */ /* 0x000fe200000114e6 */
[----:B------:R-:W2:Y:S04]  /*0e40*/  LDCU.64 UR4, c[0x0][0x3a8] ;  /* 0x00007500ff0477ac */ /* 0x000ea80008000a00 */
[----:B-1----:R-:W-:Y:S02]  /*0e50*/  IMAD R4, R4, UR10, RZ ;  /* 0x0000000a04047c24 */ /* 0x002fe4000f8e02ff */
[----:B------:R-:W-:-:S04]  /*0e60*/  IMAD.WIDE.U32 R6, R230, UR10, RZ ;  /* 0x0000000ae6067c25 */ /* 0x000fc8000f8e00ff */
[----:B------:R-:W-:-:S05]  /*0e70*/  IMAD R4, R230, UR11, R4 ;  /* 0x0000000be6047c24 */ /* 0x000fca000f8e0204 */
[----:B------:R-:W-:Y:S02]  /*0e80*/  IADD3 R5, PT, PT, R7, R4, RZ ;  /* 0x0000000407057210 */ /* 0x000fe40007ffe0ff */
[----:B------:R-:W-:-:S05]  /*0e90*/  MOV R4, R6 ;  /* 0x0000000600047202 */ /* 0x000fca0000000f00 */
[----:B--2---:R-:W-:-:S04]  /*0ea0*/  IMAD.WIDE.U32 R18, R190, UR4, R4 ;  /* 0x00000004be127c25 */ /* 0x004fc8000f8e0004 */
[----:B------:R-:W-:Y:S01]  /*0eb0*/  IMAD R17, R190, UR5, R19 ;  /* 0x00000005be117c24 */ /* 0x000fe2000f8e0213 */
[----:B------:R-:W-:Y:S06]  /*0ec0*/  BRA `(.L_x_135) ;  /* 0x0000000000187947 */ /* 0x000fec0003800000 */
.L_x_134:
[----:B------:R-:W1:Y:S01]  /*0ed0*/  LDCU.64 UR10, c[0x0][0x3c0] ;  /* 0x00007800ff0a77ac */ /* 0x000e620008000a00 */
[----:B------:R-:W-:-:S05]  /*0ee0*/  IADD3 R4, PT, PT, R230, R232, RZ ;  /* 0x000000e8e6047210 */ /* 0x000fca0007ffe0ff */
[C---:B-1----:R-:W-:Y:S02]  /*0ef0*/  IMAD R17, R4.reuse, UR11, RZ ;  /* 0x0000000b04117c24 */ /* 0x042fe4000f8e02ff */
[----:B------:R-:W-:-:S05]  /*0f00*/  IMAD.WIDE.U32 R4, R4, UR10, RZ ;  /* 0x0000000a04047c25 */ /* 0x000fca000f8e00ff */
[----:B------:R-:W-:Y:S02]  /*0f10*/  IADD3 R17, PT, PT, R5, R17, RZ ;  /* 0x0000001105117210 */ /* 0x000fe40007ffe0ff */
[----:B------:R-:W-:-:S07]  /*0f20*/  MOV R18, R4 ;  /* 0x0000000400127202 */ /* 0x000fce0000000f00 */
.L_x_135:
        /* <DEDUP_REMOVED lines=15> */
[----:B------:R-:W-:Y:S02]  /*1020*/  IMAD R4, R190, UR5, RZ ;  /* 0x00000005be047c24 */ /* 0x000fe4000f8e02ff */
[----:B------:R-:W-:-:S03]  /*1030*/  IMAD.WIDE.U32 R20, R6, UR6, RZ ;  /* 0x0000000606147c25 */ /* 0x000fc6000f8e00ff */
[----:B------:R-:W-:-:S05]  /*1040*/  IADD3 R4, PT, PT, R7, R4, RZ ;  /* 0x0000000407047210 */ /* 0x000fca0007ffe0ff */
[----:B------:R-:W-:-:S04]  /*1050*/  IMAD R4, R4, UR6, RZ ;  /* 0x0000000604047c24 */ /* 0x000fc8000f8e02ff */
[----:B------:R-:W-:Y:S02]  /*1060*/  IMAD R4, R6, UR4, R4 ;  /* 0x0000000406047c24 */ /* 0x000fe4000f8e0204 */
[----:B------:R-:W-:-:S03]  /*1070*/  IMAD.WIDE.U32 R6, R20, R220, RZ ;  /* 0x000000dc14067225 */ /* 0x000fc600078e00ff */
[----:B------:R-:W-:Y:S02]  /*1080*/  IADD3 R21, PT, PT, R21, R4, RZ ;  /* 0x0000000415157210 */ /* 0x000fe40007ffe0ff */
[----:B------:R-:W-:Y:S02]  /*1090*/  SHF.R.S32.HI R4, RZ, 0x1f, R220 ;  /* 0x0000001fff047819 */ /* 0x000fe400000114dc */
[----:B------:R-:W-:Y:S01]  /*10a0*/  MOV R28, R6 ;  /* 0x00000006001c7202 */ /* 0x000fe20000000f00 */
[----:B------:R-:W-:-:S04]  /*10b0*/  IMAD R21, R21, R220, RZ ;  /* 0x000000dc15157224 */ /* 0x000fc800078e02ff */
[----:B------:R-:W-:-:S05]  /*10c0*/  IMAD R21, R4, R20, R21 ;  /* 0x0000001404157224 */ /* 0x000fca00078e0215 */
[----:B------:R-:W-:Y:S01]  /*10d0*/  IADD3 R21, PT, PT, R7, R21, RZ ;  /* 0x0000001507157210 */ /* 0x000fe20007ffe0ff */
[----:B------:R-:W-:Y:S06]  /*10e0*/  BRA `(.L_x_137) ;  /* 0x00000000000c7947 */ /* 0x000fec0003800000 */
.L_x_136:
[-C--:B------:R-:W-:Y:S02]  /*10f0*/  IMAD R21, R37, R8.reuse, RZ ;  /* 0x0000000825157224 */ /* 0x080fe400078e02ff */
[----:B------:R-:W-:-:S05]  /*1100*/  IMAD.WIDE.U32 R28, R36, R8, RZ ;  /* 0x00000008241c7225 */ /* 0x000fca00078e00ff */
[----:B------:R-:W-:-:S07]  /*1110*/  IADD3 R21, PT, PT, R29, R21, RZ ;  /* 0x000000151d157210 */ /* 0x000fce0007ffe0ff */
.L_x_137:
        /* <DEDUP_REMOVED lines=14> */
[----:B------:R-:W-:-:S07]  /*1200*/  ISETP.NE.AND P0, PT, R8, -0x1, PT ;  /* 0xffffffff0800780c */ /* 0x000fce0003f05270 */
[----:B------:R-:W2:Y:S01]  /*1210*/  LDC R19, c[0x0][0x454] ;  /* 0x00011500ff137b82 */ /* 0x000ea20000000800 */
[----:B-1----:R-:W-:-:S05]  /*1220*/  IMAD R4, R190, R4, RZ ;  /* 0x00000004be047224 */ /* 0x002fca00078e02ff */
[----:B------:R-:W-:-:S05]  /*1230*/  SEL R4, R4, R8, !P0 ;  /* 0x0000000804047207 */ /* 0x000fca0004000000 */
[----:B--2---:R-:W-:Y:S01]  /*1240*/  IMAD R19, R189, R19, R4 ;  /* 0x00000013bd137224 */ /* 0x004fe200078e0204 */
[----:B------:R-:W-:Y:S05]  /*1250*/  BRA `(.L_x_139) ;  /* 0x00000000000c7947 */ /* 0x000fea0003800000 */
.L_x_138:
[----:B------:R-:W1:Y:S01]  /*1260*/  LDC R19, c[0x0][0x434] ;  /* 0x00010d00ff137b82 */ /* 0x000e620000000800 */
[----:B------:R-:W-:-:S04]  /*1270*/  IMAD R4, R190, UR6, R189 ;  /* 0x00000006be047c24 */ /* 0x000fc8000f8e02bd */
[----:B-1----:R-:W-:-:S03]  /*1280*/  IMAD R19, R4, R19, RZ ;  /* 0x0000001304137224 */ /* 0x002fc600078e02ff */
.L_x_139:
[----:B------:R-:W-:-:S04]  /*1290*/  IADD3 R23, PT, PT, R16, -0x1, RZ ;  /* 0xffffffff10177810 */ /* 0x000fc80007ffe0ff */
[----:B------:R-:W-:Y:S01]  /*12a0*/  MOV R228, R23 ;  /* 0x0000001700e47202 */ /* 0x000fe20000000f00 */
        /* <DEDUP_REMOVED lines=10> */
.L_x_140:
[----:B------:R-:W1:Y:S01]  /*1350*/  LDC R27, c[0x0][0x444] ;  /* 0x00011100ff1b7b82 */ /* 0x000e620000000800 */
[----:B------:R-:W-:-:S04]  /*1360*/  IMAD R4, R190, UR6, R189 ;  /* 0x00000006be047c24 */ /* 0x000fc8000f8e02bd */
[----:B-1----:R-:W-:-:S07]  /*1370*/  IMAD R27, R4, R27, RZ ;  /* 0x0000001b041b7224 */ /* 0x002fce00078e02ff */
.L_x_141:
[----:B------:R-:W1:Y:S01]  /*1380*/  S2R R15, SR_TID.X ;  /* 0x00000000000f7919 */ /* 0x000e620000002100 */
[----:B------:R-:W2:Y:S01]  /*1390*/  LDC.64 R8, c[0x0][0x5f8] ;  /* 0x00017e00ff087b82 */ /* 0x000ea20000000a00 */
[----:B------:R-:W-:Y:S01]  /*13a0*/  IMAD R220, R220, UR6, RZ ;  /* 0x00000006dcdc7c24 */ /* 0x000fe2000f8e02ff */
[----:B------:R-:W-:Y:S01]  /*13b0*/  ISETP.NE.AND P4, PT, RZ, UR5, PT ;  /* 0x00000005ff007c0c */ /* 0x000fe2000bf85270 */
[----:B------:R-:W3:Y:S01]  /*13c0*/  LDCU.64 UR14, c[0x0][0x3c8] ;  /* 0x00007900ff0e77ac */ /* 0x000ee20008000a00 */
[----:B------:R-:W-:Y:S01]  /*13d0*/  IADD3 R28, P1, P0, R32, R28, R29 ;  /* 0x0000001c201c7210 */ /* 0x000fe2000783e01d */
[C---:B------:R-:W-:Y:S01]  /*13e0*/  IMAD R27, R23.reuse, 0x40, R27 ;  /* 0x00000040171b7824 */ /* 0x040fe200078e021b */
[----:B------:R-:W-:Y:S01]  /*13f0*/  SHF.R.S32.HI R29, RZ, 0x1f, R29 ;  /* 0x0000001fff1d7819 */ /* 0x000fe2000001141d */
[----:B------:R-:W4:Y:S01]  /*1400*/  LDCU.64 UR4, c[0x0][0x570] ;  /* 0x0000ae00ff0477ac */ /* 0x000f220008000a00 */
[----:B------:R-:W5:Y:S01]  /*1410*/  LDC.64 R4, c[0x0][0x590] ;  /* 0x00016400ff047b82 */ /* 0x000f620000000a00 */
[----:B------:R-:W-:Y:S01]  /*1420*/  IMAD R19, R23, 0x40, R19 ;  /* 0x0000004017137824 */ /* 0x000fe200078e0213 */
[----:B------:R-:W-:Y:S01]  /*1430*/  IADD3.X R20, PT, PT, R20, R21, R29, P1, P0 ;  /* 0x0000001514147210 */ /* 0x000fe20000fe041d */
[----:B------:R-:W-:Y:S01]  /*1440*/  IMAD.MOV.U32 R21, RZ, RZ, RZ ;  /* 0x000000ffff157224 */ /* 0x000fe200078e00ff */
[----:B------:R-:W3:Y:S01]  /*1450*/  LDCU.64 UR6, c[0x0][0x550] ;  /* 0x0000aa00ff0677ac */ /* 0x000ee20008000a00 */
[----:B------:R-:W-:Y:S03]  /*1460*/  BSSY.RECONVERGENT B1, `(.L_x_131) ;  /* 0x000062b000017945 */ /* 0x000fe60003800200 */
[----:B------:R-:W4:Y:S01]  /*1470*/  LDC.64 R6, c[0x0][0x3b0] ;  /* 0x0000ec00ff067b82 */ /* 0x000f220000000a00 */
[----:B------:R-:W3:Y:S01]  /*1480*/  LDCU.64 UR8, c[0x0][0x380] ;  /* 0x00007000ff0877ac */ /* 0x000ee20008000a00 */
[----:B--2---:R-:W-:-:S06]  /*1490*/  IMAD.WIDE.U32 R36, R8, UR16, RZ ;  /* 0x0000001008247c25 */ /* 0x004fcc000f8e00ff */
[----:B------:R-:W2:Y:S01]  /*14a0*/  LDC R227, c[0x0][0x508] ;  /* 0x00014200ffe37b82 */ /* 0x000ea20000000800 */
[----:B------:R-:W-:Y:S01]  /*14b0*/  IMAD R9, R9, UR16, R37 ;  /* 0x0000001009097c24 */ /* 0x000fe2000f8e0225 */
[----:B------:R-:W-:Y:S02]  /*14c0*/  SEL R8, R36, RZ, P4 ;  /* 0x000000ff24087207 */ /* 0x000fe40002000000 */
[----:B-1----:R-:W-:Y:S01]  /*14d0*/  LOP3.LUT R31, R15, 0x1f, RZ, 0xc0, !PT ;  /* 0x0000001f0f1f7812 */ /* 0x002fe200078ec0ff */
[----:B-----5:R-:W-:Y:S01]  /*14e0*/  IMAD R32, R26, R4, RZ ;  /* 0x000000041a207224 */ /* 0x020fe200078e02ff */
[----:B------:R-:W-:Y:S02]  /*14f0*/  SEL R9, R9, RZ, P4 ;  /* 0x000000ff09097207 */ /* 0x000fe40002000000 */
[----:B------:R-:W1:Y:S01]  /*1500*/  LDC.64 R238, c[0x0][0x420] ;  /* 0x00010800ffee7b82 */ /* 0x000e620000000a00 */
[----:B------:R-:W-:Y:S01]  /*1510*/  SHF.L.U64.HI R212, R4, 0x5, R5 ;  /* 0x0000000504d47819 */ /* 0x000fe20000010205 */
[----:B------:R-:W-:-:S02]  /*1520*/  IMAD R31, R194, R220, R31 ;  /* 0x000000dcc21f7224 */ /* 0x000fc400078e021f */
[----:B------:R-:W-:-:S03]  /*1530*/  IMAD.SHL.U32 R213, R4, 0x20, RZ ;  /* 0x0000002004d57824 */ /* 0x000fc600078e00ff */
[----:B------:R-:W-:Y:S02]  /*1540*/  IADD3 R29, P1, P0, R31, R28, R8 ;  /* 0x0000001c1f1d7210 */ /* 0x000fe4000783e008 */
[----:B------:R-:W-:Y:S01]  /*1550*/  SHF.R.S32.HI R28, RZ, 0x1f, R31 ;  /* 0x0000001fff1c7819 */ /* 0x000fe2000001141f */
[----:B----4-:R-:W-:Y:S02]  /*1560*/  IMAD R31, R26, R6, RZ ;  /* 0x000000061a1f7224 */ /* 0x010fe400078e02ff */
[----:B------:R-:W-:Y:S01]  /*1570*/  IMAD R26, R24, R5, R32 ;  /* 0x00000005181a7224 */ /* 0x000fe200078e0220 */
[----:B------:R-:W-:Y:S01]  /*1580*/  IADD3.X R28, PT, PT, R28, R20, R9, P1, P0 ;  /* 0x000000141c1c7210 */ /* 0x000fe20000fe0409 */
[----:B------:R-:W-:Y:S01]  /*1590*/  IMAD.MOV.U32 R20, RZ, RZ, R205 ;  /* 0x000000ffff147224 */ /* 0x000fe200078e00cd */
[----:B------:R-:W4:Y:S01]  /*15a0*/  LDC.64 R8, c[0x0][0x598] ;  /* 0x00016600ff087b82 */ /* 0x000f220000000a00 */
[----:B------:R-:W-:Y:S02]  /*15b0*/  IADD3 R34, P0, PT, R205, R34, RZ ;  /* 0x00000022cd227210 */ /* 0x000fe40007f1e0ff */
[----:B--2---:R-:W-:Y:S01]  /*15c0*/  IADD3 R227, PT, PT, R209, -R227, -R229 ;  /* 0x800000e3d1e37210 */ /* 0x004fe20007ffe8e5 */
[----:B------:R-:W-:-:S04]  /*15d0*/  IMAD.WIDE.U32 R36, R24, R6, R20 ;  /* 0x0000000618247225 */ /* 0x000fc800078e0014 */
[----:B------:R-:W-:Y:S01]  /*15e0*/  IMAD.X R35, RZ, RZ, R30, P0 ;  /* 0x000000ffff237224 */ /* 0x000fe200000e061e */
[----:B------:R-:W-:Y:S01]  /*15f0*/  IADD3 R36, P1, PT, R25, R36, RZ ;  /* 0x0000002419247210 */ /* 0x000fe20007f3e0ff */
[----:B------:R-:W-:Y:S01]  /*1600*/  IMAD.SHL.U32 R30, R220, 0x40, RZ ;  /* 0x00000040dc1e7824 */ /* 0x000fe200078e00ff */
[----:B------:R-:W2:Y:S01]  /*1610*/  LDC.64 R32, c[0x0][0x5e8] ;  /* 0x00017a00ff207b82 */ /* 0x000ea20000000a00 */
[----:B------:R-:W-:-:S03]  /*1620*/  IMAD.WIDE.U32 R34, R24, R4, R34 ;  /* 0x0000000418227225 */ /* 0x000fc600078e0022 */
[----:B------:R-:W-:Y:S01]  /*1630*/  IADD3 R29, P0, PT, R30, R29, RZ ;  /* 0x0000001d1e1d7210 */ /* 0x000fe20007f1e0ff */
[----:B------:R-:W-:Y:S01]  /*1640*/  IMAD R24, R24, R7, R31 ;  /* 0x0000000718187224 */ /* 0x000fe200078e021f */
[----:B------:R-:W-:Y:S01]  /*1650*/  IADD3 R31, PT, PT, R35, R26, RZ ;  /* 0x0000001a231f7210 */ /* 0x000fe20007ffe0ff */
[----:B------:R-:W-:Y:S01]  /*1660*/  VIADD R208, R227, 0xffffff80 ;  /* 0xffffff80e3d07836 */ /* 0x000fe20000000000 */
[----:B------:R-:W-:Y:S01]  /*1670*/  LEA.HI.X.SX32 R28, R30, R28, 0x1, P0 ;  /* 0x0000001c1e1c7211 */ /* 0x000fe200000f0eff */
[----:B------:R-:W-:Y:S01]  /*1680*/  IMAD.MOV.U32 R30, RZ, RZ, R34 ;  /* 0x000000ffff1e7224 */ /* 0x000fe200078e0022 */
[----:B------:R-:W-:Y:S01]  /*1690*/  IADD3.X R37, PT, PT, R22, R37, R24, P1, !PT ;  /* 0x0000002516257210 */ /* 0x000fe20000ffe418 */
[----:B-1----:R-:W-:Y:S01]  /*16a0*/  IMAD.WIDE R238, R19, 0x4, R238 ;  /* 0x0000000413ee7825 */ /* 0x002fe200078e02ee */
[----:B------:R-:W-:Y:S02]  /*16b0*/  LEA R236, P0, R29, UR4, 0x2 ;  /* 0x000000041dec7c11 */ /* 0x000fe4000f8010ff */
[----:B------:R-:W-:Y:S01]  /*16c0*/  SHF.L.U64.HI R22, R6, 0x5, R7 ;  /* 0x0000000506167819 */ /* 0x000fe20000010207 */
[----:B----4-:R-:W-:Y:S01]  /*16d0*/  IMAD.WIDE.U32 R30, R189, R8, R30 ;  /* 0x00000008bd1e7225 */ /* 0x010fe200078e001e */
[----:B------:R-:W-:-:S02]  /*16e0*/  SHF.R.S32.HI R8, RZ, 0x1f, R208 ;  /* 0x0000001fff087819 */ /* 0x000fc400000114d0 */
[----:B------:R-:W-:Y:S01]  /*16f0*/  LEA.HI.X R237, R29, UR5, R28, 0x2, P0 ;  /* 0x000000051ded7c11 */ /* 0x000fe200080f141c */
[----:B---3--:R-:W-:Y:S01]  /*1700*/  IMAD.WIDE.U32 R36, R189, UR14, R36 ;  /* 0x0000000ebd247c25 */ /* 0x008fe2000f8e0024 */
[----:B------:R-:W-:-:S03]  /*1710*/  LEA.HI R208, R8, R208, RZ, 0x6 ;  /* 0x000000d008d07211 */ /* 0x000fc600078f30ff */
[C---:B------:R-:W-:Y:S01]  /*1720*/  IMAD R31, R189.reuse, R9, R31 ;  /* 0x00000009bd1f7224 */ /* 0x040fe200078e021f */
[----:B------:R-:W-:Y:S01]  /*1730*/  SHF.R.S32.HI R208, RZ, 0x6, R208 ;  /* 0x00000006ffd07819 */ /* 0x000fe200000114d0 */
[----:B------:R-:W-:Y:S01]  /*1740*/  IMAD R25, R189, UR15, R37 ;  /* 0x0000000fbd197c24 */ /* 0x000fe2000f8e0225 */
[----:B------:R-:W-:Y:S01]  /*1750*/  MOV R24, R36 ;  /* 0x0000002400187202 */ /* 0x000fe20000000f00 */
[----:B------:R-:W-:Y:S01]  /*1760*/  IMAD.WIDE.U32 R8, R196, R4, R30 ;  /* 0x00000004c4087225 */ /* 0x000fe200078e001e */
[----:B------:R-:W-:-:S03]  /*1770*/  VIMNMX R208, PT, PT, RZ, R208, !PT ;  /* 0x000000d0ffd07248 */ /* 0x000fc60007fe0100 */
[----:B------:R-:W-:Y:S01]  /*1780*/  IMAD.WIDE.U32 R24, R196, R6, R24 ;  /* 0x00000006c4187225 */ /* 0x000fe200078e0018 */
[----:B------:R-:W-:Y:S02]  /*1790*/  ISETP.GT.AND P3, PT, R16, R208, PT ;  /* 0x000000d01000720c */ /* 0x000fe40003f64270 */
[----:B------:R-:W-:Y:S01]  /*17a0*/  LEA R219, P0, R8, UR6, 0x1 ;  /* 0x0000000608db7c11 */ /* 0x000fe2000f8008ff */
[----:B------:R-:W-:Y:S01]  /*17b0*/  IMAD R218, R196, R5, R9 ;  /* 0x00000005c4da7224 */ /* 0x000fe200078e0209 */
[----:B------:R-:W-:Y:S01]  /*17c0*/  LEA R217, P1, R24, UR8, 0x1 ;  /* 0x0000000818d97c11 */ /* 0x000fe2000f8208ff */
[----:B------:R-:W-:Y:S02]  /*17d0*/  IMAD R216, R196, R7, R25 ;  /* 0x00000007c4d87224 */ /* 0x000fe400078e0219 */
[----:B--2---:R-:W-:Y:S01]  /*17e0*/  IMAD.WIDE R32, R27, 0x4, R32 ;  /* 0x000000041b207825 */ /* 0x004fe200078e0220 */
[----:B------:R-:W-:Y:S02]  /*17f0*/  LEA.HI.X R218, R8, UR7, R218, 0x1, P0 ;  /* 0x0000000708da7c11 */ /* 0x000fe400080f0cda */
[----:B------:R-:W-:Y:S01]  /*1800*/  LEA.HI.X R216, R24, UR9, R216, 0x1, P1 ;  /* 0x0000000918d87c11 */ /* 0x000fe200088f0cd8 */
[----:B------:R-:W-:Y:S01]  /*1810*/  IMAD.MOV.U32 R215, RZ, RZ, R32 ;  /* 0x000000ffffd77224 */ /* 0x000fe200078e0020 */
[C---:B------:R-:W-:Y:S01]  /*1820*/  IADD3 R8, P2, PT, R196.reuse, 0x60, RZ ;  /* 0x00000060c4087810 */ /* 0x040fe20007f5e0ff */
[----:B------:R-:W-:Y:S01]  /*1830*/  IMAD.MOV.U32 R214, RZ, RZ, R33 ;  /* 0x000000ffffd67224 */ /* 0x000fe200078e0021 */
[----:B------:R-:W-:-:S02]  /*1840*/  IADD3 R16, P0, PT, R196, 0x20, RZ ;  /* 0x00000020c4107810 */ /* 0x000fc40007f1e0ff */
[----:B------:R-:W-:Y:S02]  /*1850*/  IADD3 R9, P1, PT, R196, 0x40, RZ ;  /* 0x00000040c4097810 */ /* 0x000fe40007f3e0ff */
[----:B------:R-:W-:Y:S01]  /*1860*/  SHF.L.U32 R24, R6, 0x5, RZ ;  /* 0x0000000506187819 */ /* 0x000fe200000006ff */
[----:B------:R-:W-:Y:S01]  /*1870*/  IMAD.X R6, RZ, RZ, RZ, P2 ;  /* 0x000000ffff067224 */ /* 0x000fe200010e06ff */
[----:B------:R-:W-:Y:S01]  /*1880*/  IADD3.X R7, PT, PT, RZ, RZ, RZ, P1, !PT ;  /* 0x000000ffff077210 */ /* 0x000fe20000ffe4ff */
[----:B------:R-:W-:Y:S01]  /*1890*/  IMAD.X R19, RZ, RZ, RZ, P0 ;  /* 0x000000ffff137224 */ /* 0x000fe200000e06ff */
[----:B------:R-:W-:Y:S07]  /*18a0*/  @P3 BRA `(.L_x_142) ;  /* 0x0000000800503947 */ /* 0x000fee0003800000 */
[----:B------:R-:W-:Y:S05]  /*18b0*/  @P5 BRA `(.L_x_143) ;  /* 0x00000000002c5947 */ /* 0x000fea0003800000 */
        /* <DEDUP_REMOVED lines=10> */
[----:B------:R-:W-:Y:S05]  /*1960*/  BRA `(.L_x_144) ;  /* 0x0000000000147947 */ /* 0x000fea0003800000 */
.L_x_143:
[----:B------:R-:W1:Y:S01]  /*1970*/  LDCU.64 UR8, c[0x0][0x5c0] ;  /* 0x0000b800ff0877ac */ /* 0x000e620008000a00 */
[----:B------:R-:W-:-:S05]  /*1980*/  IADD3 R4, PT, PT, R230, R232, RZ ;  /* 0x000000e8e6047210 */ /* 0x000fca0007ffe0ff */
[C---:B-1----:R-:W-:Y:S02]  /*1990*/  IMAD R11, R4.reuse, UR9, RZ ;  /* 0x00000009040b7c24 */ /* 0x042fe4000f8e02ff */
[----:B------:R-:W-:-:S05]  /*19a0*/  IMAD.WIDE.U32 R4, R4, UR8, RZ ;  /* 0x0000000804047c25 */ /* 0x000fca000f8e00ff */
[----:B------:R-:W-:Y:S02]  /*19b0*/  IADD3 R11, PT, PT, R5, R11, RZ ;  /* 0x0000000b050b7210 */ /* 0x000fe40007ffe0ff */
.L_x_144:
[----:B------:R-:W-:Y:S05]  /*19c0*/  @P5 BRA `(.L_x_145) ;  /* 0x00000000002c5947 */ /* 0x000fea0003800000 */
[----:B------:R-:W1:Y:S01]  /*19d0*/  LDCU.64 UR6, c[0x0][0x5c8] ;  /* 0x0000b900ff0677ac */ /* 0x000e620008000a00 */
[----:B------:R-:W-:Y:S01]  /*19e0*/  SHF.R.S32.HI R5, RZ, 0x1f, R230 ;  /* 0x0000001fff057819 */ /* 0x000fe200000114e6 */
[----:B------:R-:W2:Y:S04]  /*19f0*/  LDCU.64 UR4, c[0x0][0x5b0] ;  /* 0x0000b600ff0477ac */ /* 0x000ea80008000a00 */
[----:B-1----:R-:W-:Y:S02]  /*1a00*/  IMAD R5, R5, UR6, RZ ;  /* 0x0000000605057c24 */ /* 0x002fe4000f8e02ff */
[----:B------:R-:W-:-:S04]  /*1a10*/  IMAD.WIDE.U32 R12, R230, UR6, RZ ;  /* 0x00000006e60c7c25 */ /* 0x000fc8000f8e00ff */
[----:B------:R-:W-:-:S05]  /*1a20*/  IMAD R5, R230, UR7, R5 ;  /* 0x00000007e6057c24 */ /* 0x000fca000f8e0205 */
[----:B------:R-:W-:-:S03]  /*1a30*/  IADD3 R13, PT, PT, R13, R5, RZ ;  /* 0x000000050d0d7210 */ /* 0x000fc60007ffe0ff */
[----:B--2---:R-:W-:-:S04]  /*1a40*/  IMAD.WIDE.U32 R14, R190, UR4, R12 ;  /* 0x00000004be0e7c25 */ /* 0x004fc8000f8e000c */
[----:B------:R-:W-:Y:S01]  /*1a50*/  IMAD R12, R190, UR5, R15 ;  /* 0x00000005be0c7c24 */ /* 0x000fe2000f8e020f */
[----:B------:R-:W-:Y:S01]  /*1a60*/  MOV R13, R14 ;  /* 0x0000000e000d7202 */ /* 0x000fe20000000f00 */
[----:B------:R-:W-:Y:S06]  /*1a70*/  BRA `(.L_x_146) ;  /* 0x0000000000187947 */ /* 0x000fec0003800000 */
.L_x_145:
[----:B------:R-:W1:Y:S01]  /*1a80*/  LDCU.64 UR6, c[0x0][0x5c8] ;  /* 0x0000b900ff0677ac */ /* 0x000e620008000a00 */
[----:B------:R-:W-:-:S05]  /*1a90*/  IADD3 R230, PT, PT, R230, R232, RZ ;  /* 0x000000e8e6e67210 */ /* 0x000fca0007ffe0ff */
[C---:B-1----:R-:W-:Y:S02]  /*1aa0*/  IMAD R12, R230.reuse, UR7, RZ ;  /* 0x00000007e60c7c24 */ /* 0x042fe4000f8e02ff */
[----:B------:R-:W-:-:S05]  /*1ab0*/  IMAD.WIDE.U32 R230, R230, UR6, RZ ;  /* 0x00000006e6e67c25 */ /* 0x000fca000f8e00ff */
[----:B------:R-:W-:Y:S02]  /*1ac0*/  IADD3 R12, PT, PT, R231, R12, RZ ;  /* 0x0000000ce70c7210 */ /* 0x000fe40007ffe0ff */
[----:B------:R-:W-:Y:S02]  /*1ad0*/  MOV R13, R230 ;  /* 0x000000e6000d7202 */ /* 0x000fe40000000f00 */
.L_x_146:
[----:B------:R-:W1:Y:S01]  /*1ae0*/  LDCU UR4, c[0x0][0x440] ;  /* 0x00008800ff0477ac */ /* 0x000e620008000800 */
[----:B------:R-:W-:Y:S01]  /*1af0*/  IMAD.IADD R229, R229, 0x1, -R210 ;  /* 0x00000001e5e57824 */ /* 0x000fe200078e0ad2 */
[----:B------:R-:W-:Y:S01]  /*1b00*/  BSSY.RECONVERGENT B0, `(.L_x_147) ;  /* 0x0000020000007945 */ /* 0x000fe20003800200 */
[----:B------:R-:W-:-:S04]  /*1b10*/  IMAD.WIDE.U32 R22, R210, UR8, R20 ;  /* 0x00000008d2167c25 */ /* 0x000fc8000f8e0014 */
[----:B------:R-:W-:Y:S01]  /*1b20*/  IMAD R14, R10, UR8, RZ ;  /* 0x000000080a0e7c24 */ /* 0x000fe2000f8e02ff */
[----:B------:R-:W-:-:S03]  /*1b30*/  IADD3 R22, P1, PT, R4, R22, RZ ;  /* 0x0000001604167210 */ /* 0x000fc60007f3e0ff */
[----:B------:R-:W-:-:S05]  /*1b40*/  IMAD R14, R210, UR9, R14 ;  /* 0x00000009d20e7c24 */ /* 0x000fca000f8e020e */
        /* <DEDUP_REMOVED lines=11> */
[----:B------:R-:W-:-:S04]  /*1c00*/  @!P3 IMAD.WIDE.U32 R24, R196, UR8, R22 ;  /* 0x00000008c418bc25 */ /* 0x000fc8000f8e0016 */
[----:B------:R-:W-:Y:S01]  /*1c10*/  @!P3 IMAD R11, R196, UR9, R25 ;  /* 0x00000009c40bbc24 */ /* 0x000fe2000f8e0219 */
[----:B--2---:R-:W-:-:S04]  /*1c20*/  @!P3 LEA R4, P4, R24, R4, 0x1 ;  /* 0x000000041804b211 */ /* 0x004fc800078808ff */
[----:B------:R-:W-:-:S05]  /*1c30*/  @!P3 LEA.HI.X R5, R24, R5, R11, 0x1, P4 ;  /* 0x000000051805b211 */ /* 0x000fca00020f0c0b */
[----:B------:R1:W-:Y:S01]  /*1c40*/  @!P3 STG.E.128 desc[UR18][R4.64], RZ ;  /* 0x000000ff0400b986 */ /* 0x0003e2000c101d12 */
[----:B------:R-:W-:Y:S05]  /*1c50*/  @P2 BRA `(.L_x_148) ;  /* 0x0000000000282947 */ /* 0x000fea0003800000 */
[----:B------:R-:W2:Y:S01]  /*1c60*/  LDCU.64 UR4, c[0x0][0x560] ;  /* 0x0000ac00ff0477ac */ /* 0x000ea20008000a00 */
[----:B------:R-:W-:Y:S01]  /*1c70*/  MOV R24, R14 ;  /* 0x0000000e00187202 */ /* 0x000fe20000000f00 */
[----:B-1----:R-:W-:Y:S01]  /*1c80*/  IMAD R4, R19, UR8, RZ ;  /* 0x0000000813047c24 */ /* 0x002fe2000f8e02ff */
[----:B------:R-:W-:-:S03]  /*1c90*/  MOV R25, R23 ;  /* 0x0000001700197202 */ /* 0x000fc60000000f00 */
[C---:B------:R-:W-:Y:S02]  /*1ca0*/  IMAD R4, R16.reuse, UR9, R4 ;  /* 0x0000000910047c24 */ /* 0x040fe4000f8e0204 */
[----:B------:R-:W-:-:S05]  /*1cb0*/  IMAD.WIDE.U32 R24, R16, UR8, R24 ;  /* 0x0000000810187c25 */ /* 0x000fca000f8e0018 */
[----:B------:R-:W-:Y:S02]  /*1cc0*/  IADD3 R4, PT, PT, R25, R4, RZ ;  /* 0x0000000419047210 */ /* 0x000fe40007ffe0ff */
[----:B--2---:R-:W-:-:S04]  /*1cd0*/  LEA R26, P4, R24, UR4, 0x1 ;  /* 0x00000004181a7c11 */ /* 0x004fc8000f8808ff */
[----:B------:R-:W-:-:S05]  /*1ce0*/  LEA.HI.X R27, R24, UR5, R4, 0x1, P4 ;  /* 0x00000005181b7c11 */ /* 0x000fca000a0f0c04 */
[----:B------:R2:W-:Y:S04]  /*1cf0*/  STG.E.128 desc[UR18][R26.64], RZ ;  /* 0x000000ff1a007986 */ /* 0x0005e8000c101d12 */
.L_x_148:
[----:B------:R-:W-:Y:S05]  /*1d00*/  BSYNC.RECONVERGENT B0 ;  /* 0x0000000000007941 */ /* 0x000fea0003800200 */
.L_x_147:
[----:B------:R-:W-:Y:S04]  /*1d10*/  BSSY.RECONVERGENT B0, `(.L_x_149) ;  /* 0x000000c000007945 */ /* 0x000fe80003800200 */
        /* <DEDUP_REMOVED lines=11> */
.L_x_150:
[----:B------:R-:W-:Y:S05]  /*1dd0*/  BSYNC.RECONVERGENT B0 ;  /* 0x0000000000007941 */ /* 0x000fea0003800200 */
.L_x_149:
[----:B------:R-:W-:Y:S04]  /*1de0*/  BSSY.RECONVERGENT B0, `(.L_x_151) ;  /* 0x000000b000007945 */ /* 0x000fe80003800200 */
[----:B------:R-:W-:Y:S05]  /*1df0*/  @P0 BRA `(.L_x_152) ;  /* 0x0000000000240947 */ /* 0x000fea0003800000 */
[----:B------:R-:W4:Y:S01]  /*1e00*/  LDCU.64 UR4, c[0x0][0x560] ;  /* 0x0000ac00ff0477ac */ /* 0x000f220008000a00 */
[----:B------:R-:W-:Y:S01]  /*1e10*/  MOV R15, R23 ;  /* 0x00000017000f7202 */ /* 0x000fe20000000f00 */
[----:B-1----:R-:W-:Y:S02]  /*1e20*/  IMAD R4, R6, UR8, RZ ;  /* 0x0000000806047c24 */ /* 0x002fe4000f8e02ff */
[----:B------:R-:W-:-:S04]  /*1e30*/  IMAD.WIDE.U32 R14, R8, UR8, R14 ;  /* 0x00000008080e7c25 */ /* 0x000fc8000f8e000e */
[----:B------:R-:W-:-:S05]  /*1e40*/  IMAD R4, R8, UR9, R4 ;  /* 0x0000000908047c24 */ /* 0x000fca000f8e0204 */
[----:B------:R-:W-:Y:S02]  /*1e50*/  IADD3 R4, PT, PT, R15, R4, RZ ;  /* 0x000000040f047210 */ /* 0x000fe40007ffe0ff */
[----:B----4-:R-:W-:-:S04]  /*1e60*/  LEA R22, P4, R14, UR4, 0x1 ;  /* 0x000000040e167c11 */ /* 0x010fc8000f8808ff */
[----:B------:R-:W-:-:S05]  /*1e70*/  LEA.HI.X R23, R14, UR5, R4, 0x1, P4 ;  /* 0x000000050e177c11 */ /* 0x000fca000a0f0c04 */
[----:B------:R4:W-:Y:S04]  /*1e80*/  STG.E.128 desc[UR18][R22.64], RZ ;  /* 0x000000ff16007986 */ /* 0x0009e8000c101d12 */
.L_x_152:
[----:B------:R-:W-:Y:S05]  /*1e90*/  BSYNC.RECONVERGENT B0 ;  /* 0x0000000000007941 */ /* 0x000fea0003800200 */
.L_x_151:
[----:B------:R-:W5:Y:S01]  /*1ea0*/  LDCU.64 UR4, c[0x0][0x5e0] ;  /* 0x0000bc00ff0477ac */ /* 0x000f620008000a00 */
[----:B------:R-:W-:Y:S01]  /*1eb0*/  IMAD.WIDE.U32 R14, R210, UR6, R20 ;  /* 0x00000006d20e7c25 */ /* 0x000fe2000f8e0014 */
[----:B-1----:R-:W1:Y:S01]  /*1ec0*/  @!P3 LDC.64 R4, c[0x0][0x568] ;  /* 0x00015a00ff04bb82 */ /* 0x002e620000000a00 */
[----:B------:R-:W-:Y:S02]  /*1ed0*/  BSSY.RECONVERGENT B0, `(.L_x_153) ;  /* 0x0000018000007945 */ /* 0x000fe40003800200 */
[----:B------:R-:W-:-:S04]  /*1ee0*/  IMAD R10, R10, UR6, RZ ;  /* 0x000000060a0a7c24 */ /* 0x000fc8000f8e02ff */
[----:B------:R-:W-:Y:S01]  /*1ef0*/  IMAD R210, R210, UR7, R10 ;  /* 0x00000007d2d27c24 */ /* 0x000fe2000f8e020a */
[----:B------:R-:W-:-:S04]  /*1f00*/  IADD3 R10, P4, PT, R13, R14, RZ ;  /* 0x0000000e0d0a7210 */ /* 0x000fc80007f9e0ff */
[----:B------:R-:W-:-:S03]  /*1f10*/  IADD3.X R11, PT, PT, R12, R15, R210, P4, !PT ;  /* 0x0000000f0c0b7210 */ /* 0x000fc600027fe4d2 */
[----:B-----5:R-:W-:-:S04]  /*1f20*/  IMAD.WIDE.U32 R12, R189, UR4, R10 ;  /* 0x00000004bd0c7c25 */ /* 0x020fc8000f8e000a */
[----:B------:R-:W-:Y:S01]  /*1f30*/  IMAD R15, R189, UR5, R13 ;  /* 0x00000005bd0f7c24 */ /* 0x000fe2000f8e020d */
[----:B------:R-:W-:-:S05]  /*1f40*/  @!P3 MOV R14, R12 ;  /* 0x0000000c000eb202 */ /* 0x000fca0000000f00 */
[----:B------:R-:W-:-:S04]  /*1f50*/  @!P3 IMAD.WIDE.U32 R20, R196, UR6, R14 ;  /* 0x00000006c414bc25 */ /* 0x000fc8000f8e000e */
[----:B------:R-:W-:Y:S01]  /*1f60*/  @!P3 IMAD R10, R196, UR7, R21 ;  /* 0x00000007c40abc24 */ /* 0x000fe2000f8e0215 */
[----:B-1----:R-:W-:-:S04]  /*1f70*/  @!P3 LEA R4, P4, R20, R4, 0x1 ;  /* 0x000000041404b211 */ /* 0x002fc800078808ff */
[----:B------:R-:W-:-:S05]  /*1f80*/  @!P3 LEA.HI.X R5, R20, R5, R10, 0x1, P4 ;  /* 0x000000051405b211 */ /* 0x000fca00020f0c0a */
[----:B------:R1:W-:Y:S01]  /*1f90*/  @!P3 STG.E.128 desc[UR18][R4.64], RZ ;  /* 0x000000ff0400b986 */ /* 0x0003e2000c101d12 */
[----:B------:R-:W-:Y:S05]  /*1fa0*/  @P2 BRA `(.L_x_154) ;  /* 0x0000000000282947 */ /* 0x000fea0003800000 */
[----:B------:R-:W5:Y:S01]  /*1fb0*/  LDCU.64 UR4, c[0x0][0x568] ;  /* 0x0000ad00ff0477ac */ /* 0x000f620008000a00 */
[----:B------:R-:W-:Y:S01]  /*1fc0*/  MOV R10, R12 ;  /* 0x0000000c000a7202 */ /* 0x000fe20000000f00 */
[----:B-1----:R-:W-:Y:S01]  /*1fd0*/  IMAD R4, R19, UR6, RZ ;  /* 0x0000000613047c24 */ /* 0x002fe2000f8e02ff */
[----:B------:R-:W-:-:S03]  /*1fe0*/  MOV R11, R15 ;  /* 0x0000000f000b7202 */ /* 0x000fc60000000f00 */
[C---:B------:R-:W-:Y:S02]  /*1ff0*/  IMAD R4, R16.reuse, UR7, R4 ;  /* 0x0000000710047c24 */ /* 0x040fe4000f8e0204 */
[----:B------:R-:W-:-:S05]  /*2000*/  IMAD.WIDE.U32 R10, R16, UR6, R10 ;  /* 0x00000006100a7c25 */ /* 0x000fca000f8e000a */
[----:B------:R-:W-:Y:S02]  /*2010*/  IADD3 R4, PT, PT, R11, R4, RZ ;  /* 0x000000040b047210 */ /* 0x000fe40007ffe0ff */
[----:B-----5:R-:W-:-:S04]  /*2020*/  LEA R16, P2, R10, UR4, 0x1 ;  /* 0x000000040a107c11 */ /* 0x020fc8000f8408ff */
[----:B------:R-:W-:-:S05]  /*2030*/  LEA.HI.X R17, R10, UR5, R4, 0x1, P2 ;  /* 0x000000050a117c11 */ /* 0x000fca00090f0c04 */
[----:B------:R1:W-:Y:S04]  /*2040*/  STG.E.128 desc[UR18][R16.64], RZ ;  /* 0x000000ff10007986 */ /* 0x0003e8000c101d12 */
.L_x_154:
[----:B------:R-:W-:Y:S05]  /*2050*/  BSYNC.RECONVERGENT B0 ;  /* 0x0000000000007941 */ /* 0x000fea0003800200 */
.L_x_153:
[----:B------:R-:W-:Y:S04]  /*2060*/  BSSY.RECONVERGENT B0, `(.L_x_155) ;  /* 0x000000c000007945 */ /* 0x000fe80003800200 */
        /* <DEDUP_REMOVED lines=11> */
.L_x_156:
[----:B------:R-:W-:Y:S05]  /*2120*/  BSYNC.RECONVERGENT B0 ;  /* 0x0000000000007941 */ /* 0x000fea0003800200 */
.L_x_155:
[----:B------:R-:W-:Y:S05]  /*2130*/  @P0 BRA `(.L_x_157) ;  /* 0x0000005400740947 */ /* 0x000fea0003800000 */
[----:B------:R-:W5:Y:S01]  /*2140*/  LDCU.64 UR4, c[0x0][0x568] ;  /* 0x0000ad00ff0477ac */ /* 0x000f620008000a00 */
[----:B-1----:R-:W-:Y:S01]  /*2150*/  MOV R4, R12 ;  /* 0x0000000c00047202 */ /* 0x002fe20000000f00 */
[----:B------:R-:W-:Y:S01]  /*2160*/  IMAD R6, R6, UR6, RZ ;  /* 0x0000000606067c24 */ /* 0x000fe2000f8e02ff */
[----:B------:R-:W-:-:S03]  /*2170*/  MOV R5, R15 ;  /* 0x0000000f00057202 */ /* 0x000fc60000000f00 */
[C---:B------:R-:W-:Y:S02]  /*2180*/  IMAD R6, R8.reuse, UR7, R6 ;  /* 0x0000000708067c24 */ /* 0x040fe4000f8e0206 */
[----:B------:R-:W-:-:S05]  /*2190*/  IMAD.WIDE.U32 R4, R8, UR6, R4 ;  /* 0x0000000608047c25 */ /* 0x000fca000f8e0004 */
[----:B------:R-:W-:Y:S02]  /*21a0*/  IADD3 R6, PT, PT, R5, R6, RZ ;  /* 0x0000000605067210 */ /* 0x000fe40007ffe0ff */
[----:B-----5:R-:W-:-:S04]  /*21b0*/  LEA R8, P0, R4, UR4, 0x1 ;  /* 0x0000000404087c11 */ /* 0x020fc8000f8008ff */
[----:B------:R-:W-:-:S05]  /*21c0*/  LEA.HI.X R9, R4, UR5, R6, 0x1, P0 ;  /* 0x0000000504097c11 */ /* 0x000fca00080f0c06 */
[----:B------:R1:W-:Y:S01]  /*21d0*/  STG.E.128 desc[UR18][R8.64], RZ ;  /* 0x000000ff08007986 */ /* 0x0003e2000c101d12 */
[----:B------:R-:W-:Y:S05]  /*21e0*/  BRA `(.L_x_157) ;  /* 0x0000005400487947 */ /* 0x000fea0003800000 */
.L_x_142:
[----:B------:R-:W1:Y:S01]  /*21f0*/  LDCU.64 UR4, c[0x0][0x3d8] ;  /* 0x00007b00ff0477ac */ /* 0x000e620008000a00 */
[----:B------:R-:W-:Y:S01]  /*2200*/  IMAD R4, R10, UR10, RZ ;  /* 0x0000000a0a047c24 */ /* 0x000fe2000f8e02ff */
[C---:B------:R-:W-:Y:S01]  /*2210*/  IADD3 R206, PT, PT, -R210.reuse, R229, RZ ;  /* 0x000000e5d2ce7210 */ /* 0x040fe20007ffe1ff */
[----:B------:R-:W-:Y:S01]  /*2220*/  IMAD.WIDE.U32 R26, R210, UR10, R20 ;  /* 0x0000000ad21a7c25 */ /* 0x000fe2000f8e0014 */
[----:B------:R-:W-:Y:S01]  /*2230*/  LOP3.LUT R5, R228, 0x80000001, RZ, 0xc0, !PT ;  /* 0x80000001e4057812 */ /* 0x000fe200078ec0ff */
[----:B------:R-:W-:Y:S01]  /*2240*/  BSSY.RECONVERGENT B0, `(.L_x_158) ;  /* 0x000001f000007945 */ /* 0x000fe20003800200 */
[----:B------:R-:W-:Y:S01]  /*2250*/  @P4 BAR.SYNC.DEFER_BLOCKING 0x0 ;  /* 0x0000000000004b1d */ /* 0x000fe20000010000 */
[----:B------:R-:W-:Y:S01]  /*2260*/  IMAD R4, R210, UR11, R4 ;  /* 0x0000000bd2047c24 */ /* 0x000fe2000f8e0204 */
[----:B------:R-:W-:Y:S02]  /*2270*/  ISETP.GE.AND P6, PT, R196, R206, PT ;  /* 0x000000cec400720c */ /* 0x000fe40003fc6270 */
[----:B------:R-:W-:-:S04]  /*2280*/  IADD3 R26, P0, PT, R18, R26, RZ ;  /* 0x0000001a121a7210 */ /* 0x000fc80007f1e0ff */
[----:B------:R-:W-:Y:S02]  /*2290*/  IADD3.X R27, PT, PT, R17, R27, R4, P0, !PT ;  /* 0x0000001b111b7210 */ /* 0x000fe400007fe404 */
[----:B------:R-:W-:Y:S01]  /*22a0*/  ISETP.NE.AND P0, PT, R5, 0x1, PT ;  /* 0x000000010500780c */ /* 0x000fe20003f05270 */
[----:B-1----:R-:W-:Y:S02]  /*22b0*/  IMAD R4, R11, UR4, RZ ;  /* 0x000000040b047c24 */ /* 0x002fe4000f8e02ff */
[----:B------:R-:W-:Y:S01]  /*22c0*/  IMAD.WIDE.U32 R26, R12, UR4, R26 ;  /* 0x000000040c1a7c25 */ /* 0x000fe2000f8e001a */
[----:B------:R-:W-:-:S03]  /*22d0*/  SEL R173, RZ, 0x2000, P0 ;  /* 0x00002000ffad7807 */ /* 0x000fc60000000000 */
[----:B------:R-:W-:-:S05]  /*22e0*/  IMAD R4, R12, UR5, R4 ;  /* 0x000000050c047c24 */ /* 0x000fca000f8e0204 */
[----:B------:R-:W-:Y:S01]  /*22f0*/  IADD3 R4, PT, PT, R27, R4, RZ ;  /* 0x000000041b047210 */ /* 0x000fe20007ffe0ff */
[----:B------:R-:W-:Y:S06]  /*2300*/  @P6 BRA `(.L_x_159) ;  /* 0x0000000000446947 */ /* 0x000fec0003800000 */
[----:B------:R-:W1:Y:S02]  /*2310*/  LDCU UR4, c[0x0][0x440] ;  /* 0x00008800ff0477ac */ /* 0x000e640008000800 */
[----:B-1----:R-:W-:-:S13]  /*2320*/  ISETP.GE.AND P0, PT, R205, UR4, PT ;  /* 0x00000004cd007c0c */ /* 0x002fda000bf06270 */
[----:B------:R-:W-:Y:S05]  /*2330*/  @P0 BRA `(.L_x_160) ;  /* 0x0000000000300947 */ /* 0x000fea0003800000 */
[----:B------:R-:W1:Y:S01]  /*2340*/  LDCU.64 UR4, c[0x0][0x390] ;  /* 0x00007200ff0477ac */ /* 0x000e620008000a00 */
[----:B------:R-:W-:Y:S02]  /*2350*/  MOV R28, R26 ;  /* 0x0000001a001c7202 */ /* 0x000fe40000000f00 */
[----:B------:R-:W-:-:S03]  /*2360*/  MOV R29, R4 ;  /* 0x00000004001d7202 */ /* 0x000fc60000000f00 */
[----:B------:R-:W-:-:S04]  /*2370*/  IMAD.WIDE.U32 R30, R196, UR10, R28 ;  /* 0x0000000ac41e7c25 */ /* 0x000fc8000f8e001c */
[----:B------:R-:W-:Y:S01]  /*2380*/  IMAD R5, R196, UR11, R31 ;  /* 0x0000000bc4057c24 */ /* 0x000fe2000f8e021f */
[----:B-1----:R-:W-:-:S04]  /*2390*/  LEA R28, P0, R30, UR4, 0x1 ;  /* 0x000000041e1c7c11 */ /* 0x002fc8000f8008ff */
[----:B------:R-:W-:-:S05]  /*23a0*/  LEA.HI.X R29, R30, UR5, R5, 0x1, P0 ;  /* 0x000000051e1d7c11 */ /* 0x000fca00080f0c05 */
[----:B------:R-:W-:Y:S01]  /*23b0*/  @!PT LDS RZ, [RZ] ;  /* 0x00000000fffff984 */ /* 0x000fe20000000800 */
[----:B------:R-:W-:Y:S01]  /*23c0*/  @!PT LDS RZ, [RZ] ;  /* 0x00000000fffff984 */ /* 0x000fe20000000800 */
[----:B------:R-:W-:Y:S01]  /*23d0*/  @!PT LDS RZ, [RZ] ;  /* 0x00000000fffff984 */ /* 0x000fe20000000800 */
[----:B------:R2:W-:Y:S01]  /*23e0*/  LDGSTS.E.BYPASS.LTC128B.128 [R204+0xa000], desc[UR18][R28.64] ;  /* 0x0a0000001ccc7fae */ /* 0x0005e2000b981a12 */
[----:B------:R-:W-:Y:S05]  /*23f0*/  BRA `(.L_x_161) ;  /* 0x00000000000c7947 */ /* 0x000fea0003800000 */
.L_x_160:
[----:B------:R3:W-:Y:S01]  /*2400*/  STS.128 [R204+0xa000], RZ ;  /* 0x00a000ffcc007388 */ /* 0x0007e20000000c00 */
[----:B------:R-:W-:Y:S05]  /*2410*/  BRA `(.L_x_161) ;  /* 0x0000000000047947 */ /* 0x000fea0003800000 */
.L_x_159:
[----:B------:R1:W-:Y:S02]  /*2420*/  STS.128 [R204+0xa000], RZ ;  /* 0x00a000ffcc007388 */ /* 0x0003e40000000c00 */
.L_x_161:
[----:B------:R-:W-:Y:S05]  /*2430*/  BSYNC.RECONVERGENT B0 ;  /* 0x0000000000007941 */ /* 0x000fea0003800200 */
.L_x_158:
        /* <DEDUP_REMOVED lines=12> */
[----:B------:R-:W-:Y:S01]  /*2500*/  IMAD R5, R19, UR10, RZ ;  /* 0x0000000a13057c24 */ /* 0x000fe2000f8e02ff */
[----:B------:R-:W-:-:S03]  /*2510*/  MOV R29, R4 ;  /* 0x00000004001d7202 */ /* 0x000fc60000000f00 */
[C---:B------:R-:W-:Y:S02]  /*2520*/  IMAD R5, R16.reuse, UR11, R5 ;  /* 0x0000000b10057c24 */ /* 0x040fe4000f8e0205 */
[----:B------:R-:W-:-:S05]  /*2530*/  IMAD.WIDE.U32 R28, R16, UR10, R28 ;  /* 0x0000000a101c7c25 */ /* 0x000fca000f8e001c */
[----:B------:R-:W-:Y:S02]  /*2540*/  IADD3 R5, PT, PT, R29, R5, RZ ;  /* 0x000000051d057210 */ /* 0x000fe40007ffe0ff */
[----:B-----5:R-:W-:-:S04]  /*2550*/  LEA R30, P0, R28, UR4, 0x1 ;  /* 0x000000041c1e7c11 */ /* 0x020fc8000f8008ff */
[----:B------:R-:W-:-:S05]  /*2560*/  LEA.HI.X R31, R28, UR5, R5, 0x1, P0 ;  /* 0x000000051c1f7c11 */ /* 0x000fca00080f0c05 */
[----:B------:R-:W-:Y:S01]  /*2570*/  @!PT LDS RZ, [RZ] ;  /* 0x00000000fffff984 */ /* 0x000fe20000000800 */
[----:B------:R-:W-:Y:S01]  /*2580*/  @!PT LDS RZ, [RZ] ;  /* 0x00000000fffff984 */ /* 0x000fe20000000800 */
[----:B------:R-:W-:Y:S01]  /*2590*/  @!PT LDS RZ, [RZ] ;  /* 0x00000000fffff984 */ /* 0x000fe20000000800 */
[----:B------:R2:W-:Y:S04]  /*25a0*/  LDGSTS.E.BYPASS.LTC128B.128 [R204+0xb000], desc[UR18][R30.64] ;  /* 0x0b0000001ecc7fae */ /* 0x0005e8000b981a12 */
.L_x_163:
[----:B------:R-:W-:Y:S05]  /*25b0*/  BSYNC.RECONVERGENT B0 ;  /* 0x0000000000007941 */ /* 0x000fea0003800200 */
.L_x_162:
        /* <DEDUP_REMOVED lines=20> */
.L_x_165:
[----:B------:R-:W-:Y:S05]  /*2700*/  BSYNC.RECONVERGENT B0 ;  /* 0x0000000000007941 */ /* 0x000fea0003800200 */
.L_x_164:
        /* <DEDUP_REMOVED lines=9> */
[----:B------:R-:W-:Y:S02]  /*27a0*/  IMAD R5, R6, UR10, RZ ;  /* 0x0000000a06057c24 */ /* 0x000fe4000f8e02ff */
[----:B------:R-:W-:-:S04]  /*27b0*/  IMAD.WIDE.U32 R26, R8, UR10, R26 ;  /* 0x0000000a081a7c25 */ /* 0x000fc8000f8e001a */
[----:B------:R-:W-:-:S05]  /*27c0*/  IMAD R5, R8, UR11, R5 ;  /* 0x0000000b08057c24 */ /* 0x000fca000f8e0205 */
[----:B------:R-:W-:Y:S02]  /*27d0*/  IADD3 R5, PT, PT, R27, R5, RZ ;  /* 0x000000051b057210 */ /* 0x000fe40007ffe0ff */
[----:B-----5:R-:W-:-:S04]  /*27e0*/  LEA R4, P0, R26, UR4, 0x1 ;  /* 0x000000041a047c11 */ /* 0x020fc8000f8008ff */
[----:B------:R-:W-:-:S05]  /*27f0*/  LEA.HI.X R5, R26, UR5, R5, 0x1, P0 ;  /* 0x000000051a057c11 */ /* 0x000fca00080f0c05 */
[----:B------:R-:W-:Y:S01]  /*2800*/  @!PT LDS RZ, [RZ] ;  /* 0x00000000fffff984 */ /* 0x000fe20000000800 */
[----:B------:R-:W-:Y:S01]  /*2810*/  @!PT LDS RZ, [RZ] ;  /* 0x00000000fffff984 */ /* 0x000fe20000000800 */
[----:B------:R-:W-:Y:S01]  /*2820*/  @!PT LDS RZ, [RZ] ;  /* 0x00000000fffff984 */ /* 0x000fe20000000800 */
[----:B------:R1:W-:Y:S04]  /*2830*/  LDGSTS.E.BYPASS.LTC128B.128 [R204+0xd000], desc[UR18][R4.64] ;  /* 0x0d00000004cc7fae */ /* 0x0003e8000b981a12 */
.L_x_167:
[----:B------:R-:W-:Y:S05]  /*2840*/  BSYNC.RECONVERGENT B0 ;  /* 0x0000000000007941 */ /* 0x000fea0003800200 */
.L_x_166:
[----:B-1----:R-:W-:Y:S01]  /*2850*/  IMAD R4, R23, -0x40, R231 ;  /* 0xffffffc017047824 */ /* 0x002fe200078e02e7 */
[----:B------:R-:W0:Y:S01]  /*2860*/  LDGDEPBAR ;  /* 0x00000000000079af */ /* 0x000e220000000000 */
[----:B------:R-:W-:Y:S03]  /*2870*/  BSSY.RECONVERGENT B0, `(.L_x_168) ;  /* 0x0000010000007945 */ /* 0x000fe60003800200 */
[----:B------:R-:W-:-:S13]  /*2880*/  ISETP.GE.AND P2, PT, R196, R4, PT ;  /* 0x00000004c400720c */ /* 0x000fda0003f46270 */
[----:B------:R-:W-:Y:S05]  /*2890*/  @P2 BRA `(.L_x_169) ;  /* 0x0000000000302947 */ /* 0x000fea0003800000 */
[----:B------:R-:W1:Y:S02]  /*28a0*/  LDCU UR4, c[0x0][0x440] ;  /* 0x00008800ff0477ac */ /* 0x000e640008000800 */
[----:B-1----:R-:W-:-:S13]  /*28b0*/  ISETP.GE.AND P0, PT, R205, UR4, PT ;  /* 0x00000004cd007c0c */ /* 0x002fda000bf06270 */
[----:B------:R-:W-:Y:S05]  /*28c0*/  @P0 BRA `(.L_x_170) ;  /* 0x00000000001c0947 */ /* 0x000fea0003800000 */
[----:B------:R-:W-:Y:S02]  /*28d0*/  MOV R26, R219 ;  /* 0x000000db001a7202 */ /* 0x000fe40000000f00 */
[----:B------:R-:W-:-:S05]  /*28e0*/  MOV R27, R218 ;  /* 0x000000da001b7202 */ /* 0x000fca0000000f00 */
[----:B------:R-:W-:Y:S01]  /*28f0*/  @!PT LDS RZ, [RZ] ;  /* 0x00000000fffff984 */ /* 0x000fe20000000800 */
[----:B------:R-:W-:Y:S01]  /*2900*/  @!PT LDS RZ, [RZ] ;  /* 0x00000000fffff984 */ /* 0x000fe20000000800 */
[----:B------:R-:W-:Y:S01]  /*2910*/  @!PT LDS RZ, [RZ] ;  /* 0x00000000fffff984 */ /* 0x000fe20000000800 */
[----:B------:R1:W-:Y:S01]  /*2920*/  LDGSTS.E.BYPASS.LTC128B.128 [R204+0x4000], desc[UR18][R26.64] ;  /* 0x040000001acc7fae */ /* 0x0003e2000b981a12 */
[----:B------:R-:W-:Y:S05]  /*2930*/  BRA `(.L_x_171) ;  /* 0x00000000000c7947 */ /* 0x000fea0003800000 */
.L_x_170:
[----:B------:R1:W-:Y:S01]  /*2940*/  STS.128 [R204+0x4000], RZ ;  /* 0x004000ffcc007388 */ /* 0x0003e20000000c00 */
[----:B------:R-:W-:Y:S05]  /*2950*/  BRA `(.L_x_171) ;  /* 0x0000000000047947 */ /* 0x000fea0003800000 */
.L_x_169:
[----:B------:R1:W-:Y:S02]  /*2960*/  STS.128 [R204+0x4000], RZ ;  /* 0x004000ffcc007388 */ /* 0x0003e40000000c00 */
.L_x_171:
[----:B------:R-:W-:Y:S05]  /*2970*/  BSYNC.RECONVERGENT B0 ;  /* 0x0000000000007941 */ /* 0x000fea0003800200 */
.L_x_168:
        /* <DEDUP_REMOVED lines=14> */
.L_x_173:
[----:B------:R-:W-:Y:S05]  /*2a60*/  BSYNC.RECONVERGENT B0 ;  /* 0x0000000000007941 */ /* 0x000fea0003800200 */
.L_x_172:
[----:B------:R-:W-:Y:S01]  /*2a70*/  BSSY.RECONVERGENT B0, `(.L_x_174) ;  /* 0x0000010000007945 */ /* 0x000fe20003800200 */
[----:B------:R-:W-:-:S03]  /*2a80*/  IADD3 R226, PT, PT, R204, R173, RZ ;  /* 0x000000adcce27210 */ /* 0x000fc60007ffe0ff */
[----:B------:R-:W-:Y:S05]  /*2a90*/  @P2 BRA `(.L_x_175) ;  /* 0x0000000000302947 */ /* 0x000fea0003800000 */
[----:B------:R-:W5:Y:S02]  /*2aa0*/  LDCU UR4, c[0x0][0x440] ;  /* 0x00008800ff0477ac */ /* 0x000f640008000800 */
[----:B-----5:R-:W-:-:S13]  /*2ab0*/  ISETP.GE.AND P0, PT, R205, UR4, PT ;  /* 0x00000004cd007c0c */ /* 0x020fda000bf06270 */
[----:B------:R-:W-:Y:S05]  /*2ac0*/  @P0 BRA `(.L_x_176) ;  /* 0x00000000001c0947 */ /* 0x000fea0003800000 */
[----:B-1----:R-:W-:Y:S02]  /*2ad0*/  MOV R26, R217 ;  /* 0x000000d9001a7202 */ /* 0x002fe40000000f00 */
[----:B------:R-:W-:-:S05]  /*2ae0*/  MOV R27, R216 ;  /* 0x000000d8001b7202 */ /* 0x000fca0000000f00 */
[----:B------:R-:W-:Y:S01]  /*2af0*/  @!PT LDS RZ, [RZ] ;  /* 0x00000000fffff984 */ /* 0x000fe20000000800 */
[----:B------:R-:W-:Y:S01]  /*2b00*/  @!PT LDS RZ, [RZ] ;  /* 0x00000000fffff984 */ /* 0x000fe20000000800 */
[----:B------:R-:W-:Y:S01]  /*2b10*/  @!PT LDS RZ, [RZ] ;  /* 0x00000000fffff984 */ /* 0x000fe20000000800 */
[----:B------:R1:W-:Y:S01]  /*2b20*/  LDGSTS.E.BYPASS.LTC128B.128 [R226], desc[UR18][R26.64] ;  /* 0x000000001ae27fae */ /* 0x0003e2000b981a12 */
[----:B------:R-:W-:Y:S05]  /*2b30*/  BRA `(.L_x_177) ;  /* 0x00000000000c7947 */ /* 0x000fea0003800000 */
.L_x_176:
[----:B------:R1:W-:Y:S01]  /*2b40*/  STS.128 [R226], RZ ;  /* 0x000000ffe2007388 */ /* 0x0003e20000000c00 */
[----:B------:R-:W-:Y:S05]  /*2b50*/  BRA `(.L_x_177) ;  /* 0x0000000000047947 */ /* 0x000fea0003800000 */
.L_x_175:
[----:B------:R1:W-:Y:S02]  /*2b60*/  STS.128 [R226], RZ ;  /* 0x000000ffe2007388 */ /* 0x0003e40000000c00 */
.L_x_177:
[----:B------:R-:W-:Y:S05]  /*2b70*/  BSYNC.RECONVERGENT B0 ;  /* 0x0000000000007941 */ /* 0x000fea0003800200 */
.L_x_174:
[C---:B------:R-:W-:Y:S01]  /*2b80*/  VIADD R5, R193.reuse, 0x8 ;  /* 0x00000008c1057836 */ /* 0x040fe20000000000 */
[CC--:B------:R-:W-:Y:S01]  /*2b90*/  ISETP.GE.AND P2, PT, R193.reuse, R4.reuse, PT ;  /* 0x00000004c100720c */ /* 0x0c0fe20003f46270 */
[----:B------:R-:W-:Y:S01]  /*2ba0*/  IMAD.MOV.U32 R225, RZ, RZ, 0x7f800000 ;  /* 0x7f800000ffe17424 */ /* 0x000fe200078e00ff */
[----:B------:R-:W-:Y:S01]  /*2bb0*/  LOP3.LUT R17, R193, 0x20, RZ, 0xfc, !PT ;  /* 0x00000020c1117812 */ /* 0x000fe200078efcff */
[----:B------:R-:W-:Y:S01]  /*2bc0*/  IMAD.MOV.U32 R224, RZ, RZ, 0x7f800000 ;  /* 0x7f800000ffe07424 */ /* 0x000fe200078e00ff */
[----:B------:R-:W-:Y:S01]  /*2bd0*/  ISETP.GE.AND P0, PT, R5, R4, PT ;  /* 0x000000040500720c */ /* 0x000fe20003f06270 */
[C---:B-1----:R-:W-:Y:S01]  /*2be0*/  IMAD.WIDE.U32 R26, R193.reuse, 0x4, R238 ;  /* 0x00000004c11a7825 */ /* 0x042fe200078e00ee */
        /* <DEDUP_REMOVED lines=22> */
.L_x_179:
[----:B------:R-:W-:Y:S05]  /*2d50*/  BSYNC.RECONVERGENT B0 ;  /* 0x0000000000007941 */ /* 0x000fea0003800200 */
.L_x_178:
[----:B------:R-:W3:Y:S01]  /*2d60*/  LDCU.64 UR4, c[0x0][0x3d0] ;  /* 0x00007a00ff0477ac */ /* 0x000ee20008000a00 */
[----:B------:R-:W-:Y:S01]  /*2d70*/  IMAD.WIDE.U32 R20, R210, UR12, R20 ;  /* 0x0000000cd2147c25 */ /* 0x000fe2000f8e0014 */
        /* <DEDUP_REMOVED lines=25> */
.L_x_182:
[----:B------:R3:W-:Y:S01]  /*2f10*/  STS.128 [R204+0x6000], RZ ;  /* 0x006000ffcc007388 */ /* 0x0007e20000000c00 */
[----:B------:R-:W-:Y:S05]  /*2f20*/  BRA `(.L_x_183) ;  /* 0x0000000000047947 */ /* 0x000fea0003800000 */
.L_x_181:
[----:B------:R1:W-:Y:S02]  /*2f30*/  STS.128 [R204+0x6000], RZ ;  /* 0x006000ffcc007388 */ /* 0x0003e40000000c00 */
.L_x_183:
[----:B------:R-:W-:Y:S05]  /*2f40*/  BSYNC.RECONVERGENT B0 ;  /* 0x0000000000007941 */ /* 0x000fea0003800200 */
.L_x_180:
        /* <DEDUP_REMOVED lines=14> */
[----:B-1----:R-:W-:Y:S01]  /*3030*/  IMAD R12, R19, UR12, RZ ;  /* 0x0000000c130c7c24 */ /* 0x002fe2000f8e02ff */
[----:B------:R-:W-:Y:S02]  /*3040*/  MOV R14, R10 ;  /* 0x0000000a000e7202 */ /* 0x000fe40000000f00 */
[----:B------:R-:W-:Y:S01]  /*3050*/  MOV R15, R4 ;  /* 0x00000004000f7202 */ /* 0x000fe20000000f00 */
[C---:B------:R-:W-:Y:S02]  /*3060*/  IMAD R12, R16.reuse, UR13, R12 ;  /* 0x0000000d100c7c24 */ /* 0x040fe4000f8e020c */
[----:B------:R-:W-:-:S05]  /*3070*/  IMAD.WIDE.U32 R16, R16, UR12, R14 ;  /* 0x0000000c10107c25 */ /* 0x000fca000f8e000e */
[----:B------:R-:W-:Y:S02]  /*3080*/  IADD3 R12, PT, PT, R17, R12, RZ ;  /* 0x0000000c110c7210 */ /* 0x000fe40007ffe0ff */
[----:B---3--:R-:W-:-:S04]  /*3090*/  LEA R14, P0, R16, UR4, 0x1 ;  /* 0x00000004100e7c11 */ /* 0x008fc8000f8008ff */
[----:B------:R-:W-:-:S05]  /*30a0*/  LEA.HI.X R15, R16, UR5, R12, 0x1, P0 ;  /* 0x00000005100f7c11 */ /* 0x000fca00080f0c0c */
[----:B------:R-:W-:Y:S01]  /*30b0*/  @!PT LDS RZ, [RZ] ;  /* 0x00000000fffff984 */ /* 0x000fe20000000800 */
[----:B------:R-:W-:Y:S01]  /*30c0*/  @!PT LDS RZ, [RZ] ;  /* 0x00000000fffff984 */ /* 0x000fe20000000800 */
[----:B------:R-:W-:Y:S01]  /*30d0*/  @!PT LDS RZ, [RZ] ;  /* 0x00000000fffff984 */ /* 0x000fe20000000800 */
[----:B------:R1:W-:Y:S04]  /*30e0*/  LDGSTS.E.BYPASS.LTC128B.128 [R204+0x7000], desc[UR18][R14.64] ;  /* 0x070000000ecc7fae */ /* 0x0003e8000b981a12 */
.L_x_185:
[----:B-1----:R-:W-:Y:S05]  /*30f0*/  BSYNC.RECONVERGENT B0 ;  /* 0x0000000000007941 */ /* 0x002fea0003800200 */
.L_x_184:
        /* <DEDUP_REMOVED lines=9> */
[----:B------:R-:W-:Y:S01]  /*3190*/  MOV R12, R10 ;  /* 0x0000000a000c7202 */ /* 0x000fe20000000f00 */
[----:B------:R-:W-:Y:S01]  /*31a0*/  IMAD R5, R7, UR12, RZ ;  /* 0x0000000c07057c24 */ /* 0x000fe2000f8e02ff */
[----:B------:R-:W-:-:S03]  /*31b0*/  MOV R13, R4 ;  /* 0x00000004000d7202 */ /* 0x000fc60000000f00 */
[C---:B------:R-:W-:Y:S02]  /*31c0*/  IMAD R5, R9.reuse, UR13, R5 ;  /* 0x0000000d09057c24 */ /* 0x040fe4000f8e0205 */
[----:B------:R-:W-:-:S05]  /*31d0*/  IMAD.WIDE.U32 R12, R9, UR12, R12 ;  /* 0x0000000c090c7c25 */ /* 0x000fca000f8e000c */
[----:B------:R-:W-:Y:S02]  /*31e0*/  IADD3 R5, PT, PT, R13, R5, RZ ;  /* 0x000000050d057210 */ /* 0x000fe40007ffe0ff */
[----:B-1----:R-:W-:-:S04]  /*31f0*/  LEA R14, P0, R12, UR4, 0x1 ;  /* 0x000000040c0e7c11 */ /* 0x002fc8000f8008ff */
[----:B------:R-:W-:-:S05]  /*3200*/  LEA.HI.X R15, R12, UR5, R5, 0x1, P0 ;  /* 0x000000050c0f7c11 */ /* 0x000fca00080f0c05 */
[----:B------:R-:W-:Y:S01]  /*3210*/  @!PT LDS RZ, [RZ] ;  /* 0x00000000fffff984 */ /* 0x000fe20000000800 */
[----:B------:R-:W-:Y:S01]  /*3220*/  @!PT LDS RZ, [RZ] ;  /* 0x00000000fffff984 */ /* 0x000fe20000000800 */
[----:B------:R-:W-:Y:S01]  /*3230*/  @!PT LDS RZ, [RZ] ;  /* 0x00000000fffff984 */ /* 0x000fe20000000800 */
[----:B------:R1:W-:Y:S04]  /*3240*/  LDGSTS.E.BYPASS.LTC128B.128 [R204+0x8000], desc[UR18][R14.64] ;  /* 0x080000000ecc7fae */ /* 0x0003e8000b981a12 */
.L_x_187:
[----:B------:R-:W-:Y:S05]  /*3250*/  BSYNC.RECONVERGENT B0 ;  /* 0x0000000000007941 */ /* 0x000fea0003800200 */
.L_x_186:
        /* <DEDUP_REMOVED lines=20> */
.L_x_189:
[----:B------:R-:W-:Y:S05]  /*33a0*/  BSYNC.RECONVERGENT B0 ;  /* 0x0000000000007941 */ /* 0x000fea0003800200 */
.L_x_188:
[----:B------:R-:W0:Y:S01]  /*33b0*/  LDGDEPBAR ;  /* 0x00000000000079af */ /* 0x000e220000000000 */
[----:B------:R-:W3:Y:S01]  /*33c0*/  LDCU UR4, c[0x0][0x590] ;  /* 0x0000b200ff0477ac */ /* 0x000ee20008000800 */
[--C-:B------:R-:W-:Y:S01]  /*33d0*/  IMAD.IADD R174, R187, 0x1, R173.reuse ;  /* 0x00000001bbae7824 */ /* 0x100fe200078e02ad */
[----:B------:R-:W-:Y:S01]  /*33e0*/  CS2R R94, SRZ ;  /* 0x00000000005e7805 */ /* 0x000fe2000001ff00 */
[----:B------:R-:W-:Y:S01]  /*33f0*/  IMAD.SHL.U32 R220, R220, 0x8, RZ ;  /* 0x00000008dcdc7824 */ /* 0x000fe200078e00ff */
[----:B------:R-:W-:Y:S01]  /*3400*/  CS2R R92, SRZ ;  /* 0x00000000005c7805 */ /* 0x000fe2000001ff00 */
[----:B------:R-:W-:Y:S01]  /*3410*/  IMAD.IADD R173, R186, 0x1, R173 ;  /* 0x00000001baad7824 */ /* 0x000fe200078e02ad */
[----:B------:R-:W-:Y:S01]  /*3420*/  CS2R R98, SRZ ;  /* 0x0000000000627805 */ /* 0x000fe2000001ff00 */
[----:B------:R-:W-:Y:S01]  /*3430*/  IMAD.MOV.U32 R221, RZ, RZ, R226 ;  /* 0x000000ffffdd7224 */ /* 0x000fe200078e00e2 */
        /* <DEDUP_REMOVED lines=30> */
[----:B------:R-:W-:Y:S01]  /*3620*/  CS2R R36, SRZ ;  /* 0x0000000000247805 */ /* 0x000fe2000001ff00 */
[----:B------:R-:W-:Y:S01]  /*3630*/  IMAD.IADD R207, R210, 0x1, R207 ;  /* 0x00000001d2cf7824 */ /* 0x000fe200078e02cf */
[----:B---3--:R-:W-:Y:S01]  /*3640*/  USHF.L.U32 UR4, UR4, 0x6, URZ ;  /* 0x0000000604047899 */ /* 0x008fe200080006ff */
[----:B------:R3:W1:Y:S04]  /*3650*/  LDSM.16.M88.4 R140, [R184] ;  /* 0x00000000b88c783b */ /* 0x0006680000000200 */
[----:B------:R3:W1:Y:S04]  /*3660*/  LDSM.16.M88.4 R144, [R184+0x800] ;  /* 0x00080000b890783b */ /* 0x0006680000000200 */
[----:B------:R3:W1:Y:S04]  /*3670*/  LDSM.16.M88.4 R148, [R182] ;  /* 0x00000000b694783b */ /* 0x0006680000000200 */
[----:B------:R3:W1:Y:S04]  /*3680*/  LDSM.16.M88.4 R152, [R182+0x800] ;  /* 0x00080000b698783b */ /* 0x0006680000000200 */
[----:B------:R3:W1:Y:S04]  /*3690*/  LDSM.16.M88.4 R156, [R180] ;  /* 0x00000000b49c783b */ /* 0x0006680000000200 */
[----:B------:R3:W1:Y:S04]  /*36a0*/  LDSM.16.M88.4 R160, [R180+0x800] ;  /* 0x00080000b4a0783b */ /* 0x0006680000000200 */
[----:B------:R3:W1:Y:S04]  /*36b0*/  LDSM.16.M88.4 R164, [R179] ;  /* 0x00000000b3a4783b */ /* 0x0006680000000200 */
[----:B------:R3:W1:Y:S02]  /*36c0*/  LDSM.16.M88.4 R168, [R179+0x800] ;  /* 0x00080000b3a8783b */ /* 0x0006640000000200 */
.L_x_194:
[----:B------:R-:W0:Y:S01]  /*36d0*/  LDGDEPBAR ;  /* 0x00000000000079af */ /* 0x000e220000000000 */
[----:B------:R-:W-:Y:S01]  /*36e0*/  IMAD.MOV.U32 R4, RZ, RZ, R215 ;  /* 0x000000ffff047224 */ /* 0x000fe200078e00d7 */
[----:B------:R-:W-:Y:S01]  /*36f0*/  IADD3 R112, PT, PT, R183, R174, RZ ;  /* 0x000000aeb7707210 */ /* 0x000fe20007ffe0ff */
[----:B------:R-:W-:Y:S02]  /*3700*/  IMAD.MOV.U32 R5, RZ, RZ, R214 ;  /* 0x000000ffff057224 */ /* 0x000fe400078e00d6 */
[----:B------:R-:W-:Y:S01]  /*3710*/  IMAD.IADD R128, R181, 0x1, R174 ;  /* 0x00000001b5807824 */ /* 0x000fe200078e02ae */
[C---:B------:R-:W-:Y:S04]  /*3720*/  LEA R12, P0, R193.reuse, R4, 0x2 ;  /* 0x00000004c10c7211 */ /* 0x040fe800078010ff */
[----:B------:R-:W-:Y:S02]  /*3730*/  LEA.HI.X R13, R193, R5, RZ, 0x2, P0 ;  /* 0x00000005c10d7211 */ /* 0x000fe400000f14ff */
[----:B------:R-:W-:Y:S01]  /*3740*/  IADD3 R132, PT, PT, R183, R128, RZ ;  /* 0x00000080b7847210 */ /* 0x000fe20007ffe0ff */
[----:B------:R-:W-:Y:S04]  /*3750*/  DEPBAR.LE SB0, 0x0 ;  /* 0x000080000000791a */ /* 0x000fe80000000000 */
[----:B------:R-:W-:Y:S06]  /*3760*/  BAR.SYNC.DEFER_BLOCKING 0x0 ;  /* 0x0000000000007b1d */ /* 0x000fec0000010000 */
[----:B------:R-:W-:Y:S05]  /*3770*/  LDSM.16.M88.4 R32, [R174] ;  /* 0x00000000ae20783b */ /* 0x000fea0000000200 */
[----:B------:R-:W4:Y:S05]  /*3780*/  LDSM.16.M88.4 R16, [R184+-0x4000] ;  /* 0xffc00000b810783b */ /* 0x000f2a0000000200 */
[----:B--2---:R-:W1:Y:S05]  /*3790*/  LDSM.16.M88.4 R28, [R174+0x1000] ;  /* 0x00100000ae1c783b */ /* 0x004e6a0000000200 */
[----:B-----5:R-:W5:Y:S05]  /*37a0*/  LDG.E R242, desc[UR18][R12.64] ;  /* 0x000000120cf27981 */ /* 0x020f6a000c1e1900 */
[----:B------:R-:W5:Y:S05]  /*37b0*/  LDG.E R241, desc[UR18][R12.64+0x20] ;  /* 0x000020120cf17981 */ /* 0x000f6a000c1e1900 */
[----:B------:R-:W5:Y:S05]  /*37c0*/  LDG.E R240, desc[UR18][R12.64+0x80] ;  /* 0x000080120cf07981 */ /* 0x000f6a000c1e1900 */
[----:B------:R2:W5:Y:S05]  /*37d0*/  LDG.E R235, desc[UR18][R12.64+0xa0] ;  /* 0x0000a0120ceb7981 */ /* 0x00056a000c1e1900 */
[----:B------:R-:W3:Y:S05]  /*37e0*/  LDSM.16.M88.4 R100, [R184+-0x3800] ;  /* 0xffc80000b864783b */ /* 0x000eea0000000200 */
[----:B------:R-:W-:Y:S05]  /*37f0*/  LDSM.16.M88.4 R104, [R112] ;  /* 0x000000007068783b */ /* 0x000fea0000000200 */
[----:B------:R-:W3:Y:S01]  /*3800*/  LDSM.16.M88.4 R108, [R182+-0x4000] ;  /* 0xffc00000b66c783b */ /* 0x000ee20000000200 */
[-C--:B----4-:R-:W-:Y:S04]  /*3810*/  HMMA.16816.F32.BF16 R4, R32, R16.reuse, RZ ;  /* 0x000000102004723c */ /* 0x090fe800000418ff */
[----:B------:R-:W4:Y:S05]  /*3820*/  LDSM.16.M88.4 R112, [R112+0x1000] ;  /* 0x001000007070783b */ /* 0x000f2a0000000200 */
[----:B------:R-:W4:Y:S01]  /*3830*/  LDSM.16.M88.4 R116, [R182+-0x3800] ;  /* 0xffc80000b674783b */ /* 0x000f220000000200 */
[C---:B-1----:R-:W-:Y:S04]  /*3840*/  HMMA.16816.F32.BF16 R8, R28.reuse, R16, RZ ;  /* 0x000000101c08723c */ /* 0x042fe800000418ff */
[----:B------:R-:W-:Y:S04]  /*3850*/  LDSM.16.M88.4 R120, [R180+-0x4000] ;  /* 0xffc00000b478783b */ /* 0x000fe80000000200 */
[-C--:B--2---:R-:W-:Y:S01]  /*3860*/  HMMA.16816.F32.BF16 R12, R28, R18.reuse, RZ ;  /* 0x000000121c0c723c */ /* 0x084fe200000418ff */
[----:B------:R-:W-:Y:S05]  /*3870*/  LDSM.16.M88.4 R124, [R128+0x1000] ;  /* 0x00100000807c783b */ /* 0x000fea0000000200 */
[----:B------:R-:W-:Y:S02]  /*3880*/  LDSM.16.M88.4 R136, [R179+-0x3800] ;  /* 0xffc80000b388783b */ /* 0x000fe40000000200 */
[C---:B------:R-:W-:Y:S08]  /*3890*/  HMMA.16816.F32.BF16 R16, R32.reuse, R18, RZ ;  /* 0x000000122010723c */ /* 0x040ff000000418ff */
[-C--:B---3--:R-:W-:Y:S08]  /*38a0*/  HMMA.16816.F32.BF16 R20, R32, R100.reuse, RZ ;  /* 0x000000642014723c */ /* 0x088ff000000418ff */
[C---:B------:R-:W-:Y:S08]  /*38b0*/  HMMA.16816.F32.BF16 R24, R28.reuse, R100, RZ ;  /* 0x000000641c18723c */ /* 0x040ff000000418ff */
[-C--:B------:R-:W-:Y:S08]  /*38c0*/  HMMA.16816.F32.BF16 R28, R28, R102.reuse, RZ ;  /* 0x000000661c1c723c */ /* 0x080ff000000418ff */
[----:B------:R-:W-:Y:S01]  /*38d0*/  HMMA.16816.F32.BF16 R32, R32, R102, RZ ;  /* 0x000000662020723c */ /* 0x000fe200000418ff */
[----:B------:R-:W1:Y:S05]  /*38e0*/  LDSM.16.M88.4 R100, [R128] ;  /* 0x000000008064783b */ /* 0x000e6a0000000200 */
[----:B------:R-:W-:Y:S02]  /*38f0*/  LDSM.16.M88.4 R128, [R179+-0x4000] ;  /* 0xffc00000b380783b */ /* 0x000fe40000000200 */
[-C--:B------:R-:W-:Y:S08]  /*3900*/  HMMA.16816.F32.BF16 R4, R104, R108.reuse, R4 ;  /* 0x0000006c6804723c */ /* 0x080ff00000041804 */
[C---:B----4-:R-:W-:Y:S08]  /*3910*/  HMMA.16816.F32.BF16 R8, R112.reuse, R108, R8 ;  /* 0x0000006c7008723c */ /* 0x050ff00000041808 */
[-C--:B------:R-:W-:Y:S08]  /*3920*/  HMMA.16816.F32.BF16 R12, R112, R110.reuse, R12 ;  /* 0x0000006e700c723c */ /* 0x080ff0000004180c */
[C---:B------:R-:W-:Y:S01]  /*3930*/  HMMA.16816.F32.BF16 R16, R104.reuse, R110, R16 ;  /* 0x0000006e6810723c */ /* 0x040fe20000041810 */
[----:B------:R-:W2:Y:S07]  /*3940*/  LDSM.16.M88.4 R108, [R180+-0x3800] ;  /* 0xffc80000b46c783b */ /* 0x000eae0000000200 */
[-C--:B------:R-:W-:Y:S08]  /*3950*/  HMMA.16816.F32.BF16 R20, R104, R116.reuse, R20 ;  /* 0x000000746814723c */ /* 0x080ff00000041814 */
[C---:B------:R-:W-:Y:S08]  /*3960*/  HMMA.16816.F32.BF16 R24, R112.reuse, R116, R24 ;  /* 0x000000747018723c */ /* 0x040ff00000041818 */
[-C--:B------:R-:W-:Y:S01]  /*3970*/  HMMA.16816.F32.BF16 R28, R112, R118.reuse, R28 ;  /* 0x00000076701c723c */ /* 0x080fe2000004181c */
[----:B------:R-:W3:Y:S05]  /*3980*/  LDSM.16.M88.4 R112, [R132] ;  /* 0x000000008470783b */ /* 0x000eea0000000200 */
[----:B------:R-:W4:Y:S02]  /*3990*/  LDSM.16.M88.4 R132, [R132+0x1000] ;  /* 0x001000008484783b */ /* 0x000f240000000200 */
        /* <DEDUP_REMOVED lines=8> */
[----:B------:R-:W-:Y:S04]  /*3a20*/  HMMA.16816.F32.BF16 R32, R100, R110, R32 ;  /* 0x0000006e6420723c */ /* 0x000fe80000041820 */
[----:B------:R-:W-:Y:S04]  /*3a30*/  IMAD.SHL.U32 R100, R228, 0x40, RZ ;  /* 0x00000040e4647824 */ /* 0x000fe800078e00ff */
[-C--:B---3--:R-:W-:Y:S05]  /*3a40*/  HMMA.16816.F32.BF16 R4, R112, R128.reuse, R4 ;  /* 0x000000807004723c */ /* 0x088fea0000041804 */
[----:B------:R-:W-:Y:S03]  /*3a50*/  ISETP.GE.AND P0, PT, R100, R227, PT ;  /* 0x000000e36400720c */ /* 0x000fe60003f06270 */
[C---:B----4-:R-:W-:Y:S08]  /*3a60*/  HMMA.16816.F32.BF16 R8, R132.reuse, R128, R8 ;  /* 0x000000808408723c */ /* 0x050ff00000041808 */
[-C--:B------:R-:W-:Y:S08]  /*3a70*/  HMMA.16816.F32.BF16 R12, R132, R130.reuse, R12 ;  /* 0x00000082840c723c */ /* 0x080ff0000004180c */
[C---:B------:R-:W-:Y:S08]  /*3a80*/  HMMA.16816.F32.BF16 R16, R112.reuse, R130, R16 ;  /* 0x000000827010723c */ /* 0x040ff00000041810 */
[-C--:B------:R-:W-:Y:S08]  /*3a90*/  HMMA.16816.F32.BF16 R20, R112, R136.reuse, R20 ;  /* 0x000000887014723c */ /* 0x080ff00000041814 */
[C---:B------:R-:W-:Y:S08]  /*3aa0*/  HMMA.16816.F32.BF16 R24, R132.reuse, R136, R24 ;  /* 0x000000888418723c */ /* 0x040ff00000041818 */
[-C--:B------:R-:W-:Y:S08]  /*3ab0*/  HMMA.16816.F32.BF16 R28, R132, R138.reuse, R28 ;  /* 0x0000008a841c723c */ /* 0x080ff0000004181c */
[----:B------:R-:W-:Y:S01]  /*3ac0*/  HMMA.16816.F32.BF16 R32, R112, R138, R32 ;  /* 0x0000008a7020723c */ /* 0x000fe20000041820 */
[----:B------:R-:W-:Y:S08]  /*3ad0*/  @!UPT UIADD3 URZ, UPT, UPT, URZ, URZ, URZ ;  /* 0x000000fffffff290 */ /* 0x000ff0000fffe0ff */
[----:B------:R-:W-:Y:S11]  /*3ae0*/  @!P0 BRA `(.L_x_190) ;  /* 0x0000000000248947 */ /* 0x000ff60003800000 */
[----:B------:R-:W-:Y:S01]  /*3af0*/  VIADD R103, R210, 0x80 ;  /* 0x00000080d2677836 */ /* 0x000fe20000000000 */
[----:B------:R-:W1:Y:S01]  /*3b00*/  LDC R101, c[0x0][0x504] ;  /* 0x00014100ff657b82 */ /* 0x000e620000000800 */
[----:B------:R-:W-:Y:S03]  /*3b10*/  VIADD R102, R100, 0x40 ;  /* 0x0000004064667836 */ /* 0x000fe60000000000 */
[----:B------:R-:W-:Y:S02]  /*3b20*/  ISETP.LT.AND P0, PT, R103, R229, PT ;  /* 0x000000e56700720c */ /* 0x000fe40003f01270 */
[----:B-1----:R-:W-:Y:S05]  /*3b30*/  IADD3 R101, PT, PT, R209, R101, -R229 ;  /* 0x00000065d1657210 */ /* 0x002fea0007ffe8e5 */
[----:B------:R-:W-:Y:S05]  /*3b40*/  VIADD R101, R101, 0xffffff80 ;  /* 0xffffff8065657836 */ /* 0x000fea0000000000 */
[----:B------:R-:W-:Y:S11]  /*3b50*/  ISETP.GE.AND P1, PT, R102, R101, PT ;  /* 0x000000656600720c */ /* 0x000ff60003f26270 */
[----:B------:R-:W-:Y:S02]  /*3b60*/  @!UPT UIADD3 URZ, UPT, UPT, URZ, URZ, URZ ;  /* 0x000000fffffff290 */ /* 0x000fe4000fffe0ff */
[----:B------:R-:W-:Y:S05]  /*3b70*/  @!P1 BRA P0, `(.L_x_191) ;  /* 0x0000000800589947 */ /* 0x000fea0000000000 */
.L_x_190:
[----:B------:R-:W1:Y:S01]  /*3b80*/  LDC R101, c[0x0][0x504] ;  /* 0x00014100ff657b82 */ /* 0x000e620000000800 */
[----:B------:R-:W-:Y:S02]  /*3b90*/  IMAD.IADD R100, R193, 0x1, R100 ;  /* 0x00000001c1647824 */ /* 0x000fe400078e0264 */
[C---:B------:R-:W-:Y:S05]  /*3ba0*/  VIADD R106, R207.reuse, 0x1 ;  /* 0x00000001cf6a7836 */ /* 0x040fea0000000000 */
[----:B------:R-:W2:Y:S01]  /*3bb0*/  LDC R107, c[0x0][0x508] ;  /* 0x00014200ff6b7b82 */ /* 0x000ea20000000800 */
[C---:B------:R-:W-:Y:S02]  /*3bc0*/  VIADD R105, R207.reuse, 0x8 ;  /* 0x00000008cf697836 */ /* 0x040fe40000000000 */
[C---:B------:R-:W-:Y:S02]  /*3bd0*/  VIADD R104, R207.reuse, 0x9 ;  /* 0x00000009cf687836 */ /* 0x040fe40000000000 */
[C---:B------:R-:W-:Y:S02]  /*3be0*/  VIADD R103, R207.reuse, 0x10 ;  /* 0x00000010cf677836 */ /* 0x040fe40000000000 */
[----:B------:R-:W-:Y:S01]  /*3bf0*/  VIADD R102, R207, 0x11 ;  /* 0x00000011cf667836 */ /* 0x000fe20000000000 */
[C-C-:B-1----:R-:W-:Y:S02]  /*3c00*/  IADD3 R101, PT, PT, R229.reuse, -R101, -R231.reuse ;  /* 0x80000065e5657210 */ /* 0x142fe40007ffe8e7 */
[----:B--2---:R-:W-:Y:S03]  /*3c10*/  IADD3 R107, PT, PT, R229, R107, -R231 ;  /* 0x0000006be56b7210 */ /* 0x004fe60007ffe8e7 */
[C---:B------:R-:W-:Y:S02]  /*3c20*/  IMAD.IADD R108, R100.reuse, 0x1, R101 ;  /* 0x00000001646c7824 */ /* 0x040fe400078e0265 */
[C---:B------:R-:W-:Y:S02]  /*3c30*/  VIADD R101, R207.reuse, 0x18 ;  /* 0x00000018cf657836 */ /* 0x040fe40000000000 */
[----:B------:R-:W-:Y:S01]  /*3c40*/  IMAD.IADD R107, R100, 0x1, R107 ;  /* 0x00000001646b7824 */ /* 0x000fe200078e026b */
[----:B------:R-:W-:Y:S01]  /*3c50*/  VIMNMX R110, PT, PT, RZ, R108, !PT ;  /* 0x0000006cff6e7248 */ /* 0x000fe20007fe0100 */
[C---:B------:R-:W-:Y:S01]  /*3c60*/  VIADD R100, R207.reuse, 0x19 ;  /* 0x00000019cf647836 */ /* 0x040fe20000000000 */
[----:B------:R-:W-:Y:S02]  /*3c70*/  VIADDMNMX R109, R108, 0x8, RZ, !PT ;  /* 0x000000086c6d7846 */ /* 0x000fe400078001ff */
[CC--:B------:R-:W-:Y:S02]  /*3c80*/  ISETP.GE.AND P3, PT, R207.reuse, R110.reuse, PT ;  /* 0x0000006ecf00720c */ /* 0x0c0fe40003f66270 */
[CC--:B------:R-:W-:Y:S02]  /*3c90*/  ISETP.GE.AND P2, PT, R106.reuse, R110.reuse, PT ;  /* 0x0000006e6a00720c */ /* 0x0c0fe40003f46270 */
[-C--:B------:R-:W-:Y:S02]  /*3ca0*/  ISETP.GE.AND P1, PT, R207, R109.reuse, PT ;  /* 0x0000006dcf00720c */ /* 0x080fe40003f26270 */
[-C--:B------:R-:W-:Y:S02]  /*3cb0*/  ISETP.GE.AND P0, PT, R106, R109.reuse, PT ;  /* 0x0000006d6a00720c */ /* 0x080fe40003f06270 */
[----:B------:R-:W-:Y:S02]  /*3cc0*/  FSEL R4, R4, -INF , P3 ;  /* 0xff80000004047808 */ /* 0x000fe40001800000 */
[----:B------:R-:W-:Y:S02]  /*3cd0*/  FSEL R5, R5, -INF , P2 ;  /* 0xff80000005057808 */ /* 0x000fe40001000000 */
[----:B------:R-:W-:Y:S02]  /*3ce0*/  FSEL R6, R6, -INF , P1 ;  /* 0xff80000006067808 */ /* 0x000fe40000800000 */
[----:B------:R-:W-:Y:S02]  /*3cf0*/  FSEL R7, R7, -INF , P0 ;  /* 0xff80000007077808 */ /* 0x000fe40000000000 */
[CC--:B------:R-:W-:Y:S02]  /*3d00*/  ISETP.GE.AND P3, PT, R104.reuse, R110.reuse, PT ;  /* 0x0000006e6800720c */ /* 0x0c0fe40003f66270 */
[-C--:B------:R-:W-:Y:S02]  /*3d10*/  ISETP.GE.AND P2, PT, R105, R109.reuse, PT ;  /* 0x0000006d6900720c */ /* 0x080fe40003f46270 */
[-C--:B------:R-:W-:Y:S02]  /*3d20*/  ISETP.GE.AND P1, PT, R104, R109.reuse, PT ;  /* 0x0000006d6800720c */ /* 0x080fe40003f26270 */
[-C--:B------:R-:W-:Y:S02]  /*3d30*/  ISETP.GE.AND P0, PT, R103, R110.reuse, PT ;  /* 0x0000006e6700720c */ /* 0x080fe40003f06270 */
[----:B------:R-:W-:Y:S02]  /*3d40*/  FSEL R17, R17, -INF , P3 ;  /* 0xff80000011117808 */ /* 0x000fe40001800000 */
[----:B------:R-:W-:Y:S02]  /*3d50*/  FSEL R18, R18, -INF , P2 ;  /* 0xff80000012127808 */ /* 0x000fe40001000000 */
[----:B------:R-:W-:Y:S02]  /*3d60*/  FSEL R19, R19, -INF , P1 ;  /* 0xff80000013137808 */ /* 0x000fe40000800000 */
[----:B------:R-:W-:Y:S02]  /*3d70*/  FSEL R20, R20, -INF , P0 ;  /* 0xff80000014147808 */ /* 0x000fe40000000000 */
[-C--:B------:R-:W-:Y:S02]  /*3d80*/  ISETP.GE.AND P3, PT, R103, R109.reuse, PT ;  /* 0x0000006d6700720c */ /* 0x080fe40003f66270 */
[-C--:B------:R-:W-:Y:S02]  /*3d90*/  ISETP.GE.AND P2, PT, R102, R109.reuse, PT ;  /* 0x0000006d6600720c */ /* 0x080fe40003f46270 */
[-C--:B------:R-:W-:Y:S02]  /*3da0*/  ISETP.GE.AND P1, PT, R101, R109.reuse, PT ;  /* 0x0000006d6500720c */ /* 0x080fe40003f26270 */
[----:B------:R-:W-:Y:S02]  /*3db0*/  ISETP.GE.AND P0, PT, R100, R109, PT ;  /* 0x0000006d6400720c */ /* 0x000fe40003f06270 */
[C---:B------:R-:W-:Y:S02]  /*3dc0*/  VIADDMNMX R109, R108.reuse, 0x20, RZ, !PT ;  /* 0x000000206c6d7846 */ /* 0x040fe400078001ff */
[----:B------:R-:W-:Y:S02]  /*3dd0*/  VIADDMNMX R108, R108, 0x28, RZ, !PT ;  /* 0x000000286c6c7846 */ /* 0x000fe400078001ff */
[----:B------:R-:W-:Y:S02]  /*3de0*/  FSEL R22, R22, -INF , P3 ;  /* 0xff80000016167808 */ /* 0x000fe40001800000 */
[----:B------:R-:W-:Y:S02]  /*3df0*/  FSEL R23, R23, -INF , P2 ;  /* 0xff80000017177808 */ /* 0x000fe40001000000 */
[----:B------:R-:W-:Y:S02]  /*3e00*/  FSEL R34, R34, -INF , P1 ;  /* 0xff80000022227808 */ /* 0x000fe40000800000 */
[----:B------:R-:W-:Y:S02]  /*3e10*/  FSEL R35, R35, -INF , P0 ;  /* 0xff80000023237808 */ /* 0x000fe40000000000 */
[C---:B------:R-:W-:Y:S02]  /*3e20*/  ISETP.GE.AND P4, PT, R105.reuse, R110, PT ;  /* 0x0000006e6900720c */ /* 0x040fe40003f86270 */
[CC--:B------:R-:W-:Y:S02]  /*3e30*/  ISETP.GE.AND P3, PT, R105.reuse, R109.reuse, PT ;  /* 0x0000006d6900720c */ /* 0x0c0fe40003f66270 */
[CC--:B------:R-:W-:Y:S02]  /*3e40*/  ISETP.GE.AND P2, PT, R104.reuse, R109.reuse, PT ;  /* 0x0000006d6800720c */ /* 0x0c0fe40003f46270 */
[-C--:B------:R-:W-:Y:S02]  /*3e50*/  ISETP.GE.AND P1, PT, R105, R108.reuse, PT ;  /* 0x0000006c6900720c */ /* 0x080fe40003f26270 */
[----:B------:R-:W-:Y:S02]  /*3e60*/  ISETP.GE.AND P0, PT, R104, R108, PT ;  /* 0x0000006c6800720c */ /* 0x000fe40003f06270 */
[----:B------:R-:W-:Y:S02]  /*3e70*/  FSEL R16, R16, -INF , P4 ;  /* 0xff80000010107808 */ /* 0x000fe40002000000 */
[----:B------:R-:W-:Y:S02]  /*3e80*/  FSEL R12, R12, -INF , P3 ;  /* 0xff8000000c0c7808 */ /* 0x000fe40001800000 */
[----:B------:R-:W-:Y:S02]  /*3e90*/  FSEL R13, R13, -INF , P2 ;  /* 0xff8000000d0d7808 */ /* 0x000fe40001000000 */
[----:B------:R-:W-:Y:S02]  /*3ea0*/  FSEL R14, R14, -INF , P1 ;  /* 0xff8000000e0e7808 */ /* 0x000fe40000800000 */
[----:B------:R-:W-:Y:S02]  /*3eb0*/  FSEL R15, R15, -INF , P0 ;  /* 0xff8000000f0f7808 */ /* 0x000fe40000000000 */
[-C--:B------:R-:W-:Y:S02]  /*3ec0*/  ISETP.GE.AND P6, PT, R102, R110.reuse, PT ;  /* 0x0000006e6600720c */ /* 0x080fe40003fc6270 */
[----:B------:R-:W-:Y:S02]  /*3ed0*/  ISETP.GE.AND P4, PT, R100, R110, PT ;  /* 0x0000006e6400720c */ /* 0x000fe40003f86270 */
[CC--:B------:R-:W-:Y:S02]  /*3ee0*/  ISETP.GE.AND P3, PT, R102.reuse, R109.reuse, PT ;  /* 0x0000006d6600720c */ /* 0x0c0fe40003f66270 */
[-C--:B------:R-:W-:Y:S02]  /*3ef0*/  ISETP.GE.AND P2, PT, R103, R108.reuse, PT ;  /* 0x0000006c6700720c */ /* 0x080fe40003f46270 */
[----:B------:R-:W-:Y:S02]  /*3f00*/  ISETP.GE.AND P1, PT, R102, R108, PT ;  /* 0x0000006c6600720c */ /* 0x000fe40003f26270 */
[-C--:B------:R-:W-:Y:S02]  /*3f10*/  ISETP.GE.AND P0, PT, R207, R109.reuse, PT ;  /* 0x0000006dcf00720c */ /* 0x080fe40003f06270 */
[----:B------:R-:W-:Y:S02]  /*3f20*/  FSEL R21, R21, -INF , P6 ;  /* 0xff80000015157808 */ /* 0x000fe40003000000 */
[----:B------:R-:W-:Y:S02]  /*3f30*/  FSEL R33, R33, -INF , P4 ;  /* 0xff80000021217808 */ /* 0x000fe40002000000 */
[----:B------:R-:W-:Y:S02]  /*3f40*/  FSEL R25, R25, -INF , P3 ;  /* 0xff80000019197808 */ /* 0x000fe40001800000 */
[----:B------:R-:W-:Y:S02]  /*3f50*/  FSEL R26, R26, -INF , P2 ;  /* 0xff8000001a1a7808 */ /* 0x000fe40001000000 */
[----:B------:R-:W-:Y:S02]  /*3f60*/  FSEL R27, R27, -INF , P1 ;  /* 0xff8000001b1b7808 */ /* 0x000fe40000800000 */
[----:B------:R-:W-:Y:S02]  /*3f70*/  FSEL R8, R8, -INF , P0 ;  /* 0xff80000008087808 */ /* 0x000fe40000000000 */
[----:B------:R-:W-:Y:S02]  /*3f80*/  ISETP.GE.AND P5, PT, R101, R110, PT ;  /* 0x0000006e6500720c */ /* 0x000fe40003fa6270 */
[-C--:B------:R-:W-:Y:S02]  /*3f90*/  ISETP.GE.AND P4, PT, R103, R109.reuse, PT ;  /* 0x0000006d6700720c */ /* 0x080fe40003f86270 */
[CC--:B------:R-:W-:Y:S02]  /*3fa0*/  ISETP.GE.AND P6, PT, R106.reuse, R109.reuse, PT ;  /* 0x0000006d6a00720c */ /* 0x0c0fe40003fc6270 */
[-C--:B------:R-:W-:Y:S02]  /*3fb0*/  ISETP.GE.AND P2, PT, R106, R108.reuse, PT ;  /* 0x0000006c6a00720c */ /* 0x080fe40003f46270 */
[-C--:B------:R-:W-:Y:S02]  /*3fc0*/  ISETP.GE.AND P3, PT, R207, R108.reuse, PT ;  /* 0x0000006ccf00720c */ /* 0x080fe40003f66270 */
[-C--:B------:R-:W-:Y:S02]  /*3fd0*/  ISETP.GE.AND P1, PT, R101, R108.reuse, PT ;  /* 0x0000006c6500720c */ /* 0x080fe40003f26270 */
[----:B------:R-:W-:Y:S02]  /*3fe0*/  ISETP.GE.AND P0, PT, R100, R108, PT ;  /* 0x0000006c6400720c */ /* 0x000fe40003f06270 */
[--C-:B------:R-:W-:Y:S02]  /*3ff0*/  VIADDMNMX R108, R107, 0x1, R229.reuse, PT ;  /* 0x000000016b6c7846 */ /* 0x100fe400038001e5 */
[----:B------:R-:W-:Y:S02]  /*4000*/  FSEL R32, R32, -INF , P5 ;  /* 0xff80000020207808 */ /* 0x000fe40002800000 */
[----:B------:R-:W-:Y:S02]  /*4010*/  FSEL R24, R24, -INF , P4 ;  /* 0xff80000018187808 */ /* 0x000fe40002000000 */
[----:B------:R-:W-:Y:S02]  /*4020*/  FSEL R9, R9, -INF , P6 ;  /* 0xff80000009097808 */ /* 0x000fe40003000000 */
[----:B------:R-:W-:Y:S02]  /*4030*/  FSEL R11, R11, -INF , P2 ;  /* 0xff8000000b0b7808 */ /* 0x000fe40001000000 */
[----:B------:R-:W-:Y:S02]  /*4040*/  FSEL R30, R30, -INF , P1 ;  /* 0xff8000001e1e7808 */ /* 0x000fe40000800000 */
[----:B------:R-:W-:Y:S02]  /*4050*/  FSEL R31, R31, -INF , P0 ;  /* 0xff8000001f1f7808 */ /* 0x000fe40000000000 */
[-C--:B------:R-:W-:Y:S02]  /*4060*/  ISETP.GE.AND P5, PT, R101, R109.reuse, PT ;  /* 0x0000006d6500720c */ /* 0x080fe40003fa6270 */
[----:B------:R-:W-:Y:S02]  /*4070*/  ISETP.GE.AND P4, PT, R100, R109, PT ;  /* 0x0000006d6400720c */ /* 0x000fe40003f86270 */
[-C--:B------:R-:W-:Y:S02]  /*4080*/  ISETP.GE.AND P2, PT, R207, R108.reuse, PT ;  /* 0x0000006ccf00720c */ /* 0x080fe40003f46270 */
[-C--:B------:R-:W-:Y:S02]  /*4090*/  ISETP.GE.AND P1, PT, R106, R108.reuse, PT ;  /* 0x0000006c6a00720c */ /* 0x080fe40003f26270 */
[-C--:B------:R-:W-:Y:S02]  /*40a0*/  ISETP.GE.AND P0, PT, R105, R108.reuse, PT ;  /* 0x0000006c6900720c */ /* 0x080fe40003f06270 */
[-C--:B------:R-:W-:Y:S02]  /*40b0*/  ISETP.GE.AND P6, PT, R104, R108.reuse, PT ;  /* 0x0000006c6800720c */ /* 0x080fe40003fc6270 */
[--C-:B------:R-:W-:Y:S02]  /*40c0*/  VIADDMNMX R109, R107, 0x9, R229.reuse, PT ;  /* 0x000000096b6d7846 */ /* 0x100fe400038001e5 */
[----:B------:R-:W-:Y:S02]  /*40d0*/  FSEL R10, R10, -INF , P3 ;  /* 0xff8000000a0a7808 */ /* 0x000fe40001800000 */
[----:B------:R-:W-:Y:S02]  /*40e0*/  FSEL R28, R28, -INF , P5 ;  /* 0xff8000001c1c7808 */ /* 0x000fe40002800000 */
[----:B------:R-:W-:Y:S02]  /*40f0*/  FSEL R29, R29, -INF , P4 ;  /* 0xff8000001d1d7808 */ /* 0x000fe40002000000 */
[----:B------:R-:W-:Y:S02]  /*4100*/  FSEL R4, R4, -INF , !P2 ;  /* 0xff80000004047808 */ /* 0x000fe40005000000 */
[----:B------:R-:W-:Y:S02]  /*4110*/  FSEL R5, R5, -INF , !P1 ;  /* 0xff80000005057808 */ /* 0x000fe40004800000 */
[----:B------:R-:W-:Y:S02]  /*4120*/  FSEL R16, R16, -INF , !P0 ;  /* 0xff80000010107808 */ /* 0x000fe40004000000 */
[----:B------:R-:W-:Y:S02]  /*4130*/  FSEL R17, R17, -INF , !P6 ;  /* 0xff80000011117808 */ /* 0x000fe40007000000 */
[-C--:B------:R-:W-:Y:S02]  /*4140*/  ISETP.GE.AND P5, PT, R103, R108.reuse, PT ;  /* 0x0000006c6700720c */ /* 0x080fe40003fa6270 */
[-C--:B------:R-:W-:Y:S02]  /*4150*/  ISETP.GE.AND P4, PT, R102, R108.reuse, PT ;  /* 0x0000006c6600720c */ /* 0x080fe40003f86270 */
[-C--:B------:R-:W-:Y:S02]  /*4160*/  ISETP.GE.AND P3, PT, R101, R108.reuse, PT ;  /* 0x0000006c6500720c */ /* 0x080fe40003f66270 */
[----:B------:R-:W-:Y:S02]  /*4170*/  ISETP.GE.AND P2, PT, R100, R108, PT ;  /* 0x0000006c6400720c */ /* 0x000fe40003f46270 */
[-C--:B------:R-:W-:Y:S02]  /*4180*/  ISETP.GE.AND P1, PT, R207, R109.reuse, PT ;  /* 0x0000006dcf00720c */ /* 0x080fe40003f26270 */
[-C--:B------:R-:W-:Y:S02]  /*4190*/  ISETP.GE.AND P0, PT, R106, R109.reuse, PT ;  /* 0x0000006d6a00720c */ /* 0x080fe40003f06270 */
[-C--:B------:R-:W-:Y:S02]  /*41a0*/  ISETP.GE.AND P6, PT, R105, R109.reuse, PT ;  /* 0x0000006d6900720c */ /* 0x080fe40003fc6270 */
[--C-:B------:R-:W-:Y:S02]  /*41b0*/  VIADDMNMX R108, R107, 0x21, R229.reuse, PT ;  /* 0x000000216b6c7846 */ /* 0x100fe400038001e5 */
[----:B------:R-:W-:Y:S02]  /*41c0*/  FSEL R20, R20, -INF , !P5 ;  /* 0xff80000014147808 */ /* 0x000fe40006800000 */
[----:B------:R-:W-:Y:S02]  /*41d0*/  FSEL R21, R21, -INF , !P4 ;  /* 0xff80000015157808 */ /* 0x000fe40006000000 */
[----:B------:R-:W-:Y:S02]  /*41e0*/  FSEL R32, R32, -INF , !P3 ;  /* 0xff80000020207808 */ /* 0x000fe40005800000 */
[----:B------:R-:W-:Y:S02]  /*41f0*/  FSEL R33, R33, -INF , !P2 ;  /* 0xff80000021217808 */ /* 0x000fe40005000000 */
[----:B------:R-:W-:Y:S02]  /*4200*/  FSEL R6, R6, -INF , !P1 ;  /* 0xff80000006067808 */ /* 0x000fe40004800000 */
[----:B------:R-:W-:Y:S02]  /*4210*/  FSEL R7, R7, -INF , !P0 ;  /* 0xff80000007077808 */ /* 0x000fe40004000000 */
[----:B------:R-:W-:Y:S02]  /*4220*/  FSEL R18, R18, -INF , !P6 ;  /* 0xff80000012127808 */ /* 0x000fe40007000000 */
[-C--:B------:R-:W-:Y:S02]  /*4230*/  ISETP.GE.AND P5, PT, R104, R109.reuse, PT ;  /* 0x0000006d6800720c */ /* 0x080fe40003fa6270 */
[-C--:B------:R-:W-:Y:S02]  /*4240*/  ISETP.GE.AND P4, PT, R103, R109.reuse, PT ;  /* 0x0000006d6700720c */ /* 0x080fe40003f86270 */
[-C--:B------:R-:W-:Y:S02]  /*4250*/  ISETP.GE.AND P3, PT, R102, R109.reuse, PT ;  /* 0x0000006d6600720c */ /* 0x080fe40003f66270 */
[-C--:B------:R-:W-:Y:S02]  /*4260*/  ISETP.GE.AND P2, PT, R101, R109.reuse, PT ;  /* 0x0000006d6500720c */ /* 0x080fe40003f46270 */
[----:B------:R-:W-:Y:S02]  /*4270*/  ISETP.GE.AND P1, PT, R100, R109, PT ;  /* 0x0000006d6400720c */ /* 0x000fe40003f26270 */
[-C--:B------:R-:W-:Y:S02]  /*4280*/  ISETP.GE.AND P0, PT, R207, R108.reuse, PT ;  /* 0x0000006ccf00720c */ /* 0x080fe40003f06270 */
[-C--:B------:R-:W-:Y:S02]  /*4290*/  ISETP.GE.AND P6, PT, R106, R108.reuse, PT ;  /* 0x0000006c6a00720c */ /* 0x080fe40003fc6270 */
[----:B------:R-:W-:Y:S02]  /*42a0*/  VIADDMNMX R107, R107, 0x29, R229, PT ;  /* 0x000000296b6b7846 */ /* 0x000fe400038001e5 */
        /* <DEDUP_REMOVED lines=11> */
[-C--:B------:R-:W-:Y:S02]  /*4360*/  ISETP.GE.AND P1, PT, R101, R108.reuse, PT ;  /* 0x0000006c6500720c */ /* 0x080fe40003f26270 */
[----:B------:R-:W-:Y:S02]  /*4370*/  ISETP.GE.AND P0, PT, R100, R108, PT ;  /* 0x0000006c6400720c */ /* 0x000fe40003f06270 */
[-C--:B------:R-:W-:Y:S02]  /*4380*/  ISETP.GE.AND P6, PT, R106, R107.reuse, PT ;  /* 0x0000006b6a00720c */ /* 0x080fe40003fc6270 */
        /* <DEDUP_REMOVED lines=12> */
[-C--:B------:R-:W-:Y:S02]  /*4450*/  ISETP.GE.AND P0, PT, R100, R107.reuse, PT ;  /* 0x0000006b6400720c */ /* 0x080fe40003f06270 */
[----:B------:R-:W-:Y:S02]  /*4460*/  ISETP.GE.AND P6, PT, R207, R107, PT ;  /* 0x0000006bcf00720c */ /* 0x000fe40003fc6270 */
[----:B------:R-:W-:Y:S02]  /*4470*/  FSEL R14, R14, -INF , !P5 ;  /* 0xff8000000e0e7808 */ /* 0x000fe40006800000 */
[----:B------:R-:W-:Y:S02]  /*4480*/  FSEL R15, R15, -INF , !P4 ;  /* 0xff8000000f0f7808 */ /* 0x000fe40006000000 */
[----:B------:R-:W-:Y:S02]  /*4490*/  FSEL R26, R26, -INF , !P3 ;  /* 0xff8000001a1a7808 */ /* 0x000fe40005800000 */
[----:B------:R-:W-:Y:S02]  /*44a0*/  FSEL R27, R27, -INF , !P2 ;  /* 0xff8000001b1b7808 */ /* 0x000fe40005000000 */
[----:B------:R-:W-:Y:S02]  /*44b0*/  FSEL R10, R10, -INF , !P6 ;  /* 0xff8000000a0a7808 */ /* 0x000fe40007000000 */
[----:B------:R-:W-:Y:S02]  /*44c0*/  FSEL R30, R30, -INF , !P1 ;  /* 0xff8000001e1e7808 */ /* 0x000fe40004800000 */
[----:B------:R-:W-:Y:S07]  /*44d0*/  FSEL R31, R31, -INF , !P0 ;  /* 0xff8000001f1f7808 */ /* 0x000fee0004000000 */
.L_x_191:
[C---:B------:R-:W-:Y:S01]  /*44e0*/  FMUL.FTZ R100, R225.reuse, 1.4426950216293334961 ;  /* 0x3fb8aa3be1647820 */ /* 0x040fe20000410000 */
[----:B------:R-:W-:Y:S01]  /*44f0*/  FSETP.NEU.FTZ.AND P0, PT, R225, -INF , PT ;  /* 0xff800000e100780b */ /* 0x000fe20003f1d000 */
[----:B------:R-:W-:Y:S01]  /*4500*/  FMUL.FTZ R101, R224, 1.4426950216293334961 ;  /* 0x3fb8aa3be0657820 */ /* 0x000fe20000410000 */
[----:B------:R-:W-:Y:S02]  /*4510*/  ISETP.GT.AND P1, PT, R228, R208, PT ;  /* 0x000000d0e400720c */ /* 0x000fe40003f24270 */
[----:B------:R-:W-:Y:S02]  /*4520*/  FSEL R100, R100, RZ, P0 ;  /* 0x000000ff64647208 */ /* 0x000fe40000000000 */
[----:B------:R-:W-:Y:S03]  /*4530*/  FSETP.NEU.FTZ.AND P0, PT, R224, -INF , PT ;  /* 0xff800000e000780b */ /* 0x000fe60003f1d000 */
[--C-:B------:R-:W-:Y:S01]  /*4540*/  FFMA.FTZ R120, R4, UR8, -R100.reuse ;  /* 0x0000000804787c23 */ /* 0x100fe20008010864 */
[----:B------:R-:W-:Y:S01]  /*4550*/  FSEL R4, R101, RZ, P0 ;  /* 0x000000ff65047208 */ /* 0x000fe20000000000 */
[--C-:B------:R-:W-:Y:S01]  /*4560*/  FFMA.FTZ R123, R5, UR8, -R100.reuse ;  /* 0x00000008057b7c23 */ /* 0x100fe20008010864 */
[----:B------:R-:W-:Y:S01]  /*4570*/  FSETP.NEU.FTZ.AND P0, PT, R223, -INF , PT ;  /* 0xff800000df00780b */ /* 0x000fe20003f1d000 */
[--C-:B------:R-:W-:Y:S01]  /*4580*/  FFMA.FTZ R113, R16, UR8, -R100.reuse ;  /* 0x0000000810717c23 */ /* 0x100fe20008010864 */
[----:B------:R-:W-:Y:S01]  /*4590*/  FFMA.FTZ R114, R17, UR8, -R100 ;  /* 0x0000000811727c23 */ /* 0x000fe20008010864 */
[--C-:B------:R-:W-:Y:S01]  /*45a0*/  FFMA.FTZ R125, R6, UR8, -R4.reuse ;  /* 0x00000008067d7c23 */ /* 0x100fe20008010804 */
[----:B------:R-:W-:Y:S01]  /*45b0*/  FMUL.FTZ R6, R223, 1.4426950216293334961 ;  /* 0x3fb8aa3bdf067820 */ /* 0x000fe20000410000 */
[----:B------:R-:W-:Y:S01]  /*45c0*/  MUFU.EX2 R120, R120 ;  /* 0x0000007800787308 */ /* 0x000fe20000000800 */
[--C-:B------:R-:W-:Y:S01]  /*45d0*/  FFMA.FTZ R127, R7, UR8, -R4.reuse ;  /* 0x00000008077f7c23 */ /* 0x100fe20008010804 */
[--C-:B------:R-:W-:Y:S01]  /*45e0*/  FFMA.FTZ R124, R34, UR8, -R4.reuse ;  /* 0x00000008227c7c23 */ /* 0x100fe20008010804 */
[--C-:B------:R-:W-:Y:S01]  /*45f0*/  FFMA.FTZ R115, R18, UR8, -R4.reuse ;  /* 0x0000000812737c23 */ /* 0x100fe20008010804 */
[----:B------:R-:W-:Y:S01]  /*4600*/  FSEL R6, R6, RZ, P0 ;  /* 0x000000ff06067208 */ /* 0x000fe20000000000 */
[--C-:B------:R-:W-:Y:S01]  /*4610*/  FFMA.FTZ R112, R19, UR8, -R4.reuse ;  /* 0x0000000813707c23 */ /* 0x100fe20008010804 */
[--C-:B------:R-:W-:Y:S01]  /*4620*/  FFMA.FTZ R116, R22, UR8, -R4.reuse ;  /* 0x0000000816747c23 */ /* 0x100fe20008010804 */
[----:B------:R-:W-:Y:S03]  /*4630*/  FFMA.FTZ R117, R23, UR8, -R4 ;  /* 0x0000000817757c23 */ /* 0x000fe60008010804 */
[----:B------:R-:W1:Y:S01]  /*4640*/  MUFU.EX2 R123, R123 ;  /* 0x0000007b007b7308 */ /* 0x000e620000000800 */
[--C-:B------:R-:W-:Y:S01]  /*4650*/  FFMA.FTZ R243, R28, UR8, -R6.reuse ;  /* 0x000000081cf37c23 */ /* 0x100fe20008010806 */
[--C-:B------:R-:W-:Y:S01]  /*4660*/  FFMA.FTZ R130, R8, UR8, -R6.reuse ;  /* 0x0000000808827c23 */ /* 0x100fe20008010806 */
[--C-:B------:R-:W-:Y:S01]  /*4670*/  FFMA.FTZ R133, R9, UR8, -R6.reuse ;  /* 0x0000000809857c23 */ /* 0x100fe20008010806 */
[--C-:B------:R-:W-:Y:S01]  /*4680*/  FFMA.FTZ R129, R12, UR8, -R6.reuse ;  /* 0x000000080c817c23 */ /* 0x100fe20008010806 */
[--C-:B------:R-:W-:Y:S01]  /*4690*/  FFMA.FTZ R132, R13, UR8, -R6.reuse ;  /* 0x000000080d847c23 */ /* 0x100fe20008010806 */
[--C-:B------:R-:W-:Y:S01]  /*46a0*/  FFMA.FTZ R128, R24, UR8, -R6.reuse ;  /* 0x0000000818807c23 */ /* 0x100fe20008010806 */
[--C-:B------:R-:W-:Y:S01]  /*46b0*/  FFMA.FTZ R131, R25, UR8, -R6.reuse ;  /* 0x0000000819837c23 */ /* 0x100fe20008010806 */
[----:B------:R-:W-:Y:S01]  /*46c0*/  FFMA.FTZ R6, R29, UR8, -R6 ;  /* 0x000000081d067c23 */ /* 0x000fe20008010806 */
[----:B------:R-:W-:Y:S01]  /*46d0*/  FFMA.FTZ R4, R35, UR8, -R4 ;  /* 0x0000000823047c23 */ /* 0x000fe20008010804 */
[----:B------:R-:W-:Y:S01]  /*46e0*/  MUFU.EX2 R125, R125 ;  /* 0x0000007d007d7308 */ /* 0x000fe20000000800 */
[C---:B------:R-:W-:Y:S01]  /*46f0*/  FMUL.FTZ R5, R222.reuse, 1.4426950216293334961 ;  /* 0x3fb8aa3bde057820 */ /* 0x040fe20000410000 */
[----:B------:R-:W-:Y:S01]  /*4700*/  FSETP.NEU.FTZ.AND P0, PT, R222, -INF , PT ;  /* 0xff800000de00780b */ /* 0x000fe20003f1d000 */
[--C-:B------:R-:W-:Y:S01]  /*4710*/  FFMA.FTZ R119, R20, UR8, -R100.reuse ;  /* 0x0000000814777c23 */ /* 0x100fe20008010864 */
[--C-:B------:R-:W-:Y:S01]  /*4720*/  FFMA.FTZ R122, R21, UR8, -R100.reuse ;  /* 0x00000008157a7c23 */ /* 0x100fe20008010864 */
[--C-:B------:R-:W-:Y:S01]  /*4730*/  FFMA.FTZ R118, R32, UR8, -R100.reuse ;  /* 0x0000000820767c23 */ /* 0x100fe20008010864 */
[----:B------:R-:W-:Y:S01]  /*4740*/  FSEL R5, R5, RZ, P0 ;  /* 0x000000ff05057208 */ /* 0x000fe20000000000 */
[----:B------:R-:W-:Y:S03]  /*4750*/  FFMA.FTZ R100, R33, UR8, -R100 ;  /* 0x0000000821647c23 */ /* 0x000fe60008010864 */
[----:B------:R1:W-:Y:S01]  /*4760*/  MUFU.EX2 R244, R6 ;  /* 0x0000000600f47308 */ /* 0x0003e20000000800 */
[--C-:B------:R-:W-:Y:S01]  /*4770*/  FFMA.FTZ R136, R10, UR8, -R5.reuse ;  /* 0x000000080a887c23 */ /* 0x100fe20008010805 */
[--C-:B------:R-:W-:Y:S01]  /*4780*/  FFMA.FTZ R139, R11, UR8, -R5.reuse ;  /* 0x000000080b8b7c23 */ /* 0x100fe20008010805 */
[--C-:B------:R-:W-:Y:S01]  /*4790*/  FFMA.FTZ R135, R14, UR8, -R5.reuse ;  /* 0x000000080e877c23 */ /* 0x100fe20008010805 */
[--C-:B------:R-:W-:Y:S01]  /*47a0*/  FFMA.FTZ R138, R15, UR8, -R5.reuse ;  /* 0x000000080f8a7c23 */ /* 0x100fe20008010805 */
[--C-:B------:R-:W-:Y:S05]  /*47b0*/  FFMA.FTZ R246, R30, UR8, -R5.reuse ;  /* 0x000000081ef67c23 */ /* 0x100fea0008010805 */
[----:B------:R-:W2:Y:S01]  /*47c0*/  MUFU.EX2 R127, R127 ;  /* 0x0000007f007f7308 */ /* 0x000ea20000000800 */
[--C-:B------:R-:W-:Y:S01]  /*47d0*/  FFMA.FTZ R134, R26, UR8, -R5.reuse ;  /* 0x000000081a867c23 */ /* 0x100fe20008010805 */
[--C-:B------:R-:W-:Y:S01]  /*47e0*/  FFMA.FTZ R137, R27, UR8, -R5.reuse ;  /* 0x000000081b897c23 */ /* 0x100fe20008010805 */
[----:B------:R-:W-:Y:S07]  /*47f0*/  FFMA.FTZ R5, R31, UR8, -R5 ;  /* 0x000000081f057c23 */ /* 0x000fee0008010805 */
[----:B------:R2:W-:Y:S10]  /*4800*/  MUFU.EX2 R126, R4 ;  /* 0x00000004007e7308 */ /* 0x0005f40000000800 */
[----:B------:R-:W-:Y:S10]  /*4810*/  MUFU.EX2 R113, R113 ;  /* 0x0000007100717308 */ /* 0x000ff40000000800 */
[----:B------:R-:W3:Y:S10]  /*4820*/  MUFU.EX2 R114, R114 ;  /* 0x0000007200727308 */ /* 0x000ef40000000800 */
[----:B------:R-:W-:Y:S10]  /*4830*/  MUFU.EX2 R115, R115 ;  /* 0x0000007300737308 */ /* 0x000ff40000000800 */
[----:B------:R-:W4:Y:S10]  /*4840*/  MUFU.EX2 R112, R112 ;  /* 0x0000007000707308 */ /* 0x000f340000000800 */
[----:B------:R-:W-:Y:S10]  /*4850*/  MUFU.EX2 R130, R130 ;  /* 0x0000008200827308 */ /* 0x000ff40000000800 */
        /* <DEDUP_REMOVED lines=10> */
[----:B------:R-:W4:Y:S10]  /*4900*/  MUFU.EX2 R117, R117 ;  /* 0x0000007500757308 */ /* 0x000f340000000800 */
[----:B------:R4:W-:Y:S10]  /*4910*/  MUFU.EX2 R245, R5 ;  /* 0x0000000500f57308 */ /* 0x0009f40000000800 */
[----:B------:R-:W-:Y:S10]  /*4920*/  MUFU.EX2 R121, R100 ;  /* 0x0000006400797308 */ /* 0x000ff40000000800 */
[----:B------:R-:W4:Y:S10]  /*4930*/  MUFU.EX2 R118, R118 ;  /* 0x0000007600767308 */ /* 0x000f340000000800 */
[----:B------:R-:W-:Y:S10]  /*4940*/  MUFU.EX2 R124, R124 ;  /* 0x0000007c007c7308 */ /* 0x000ff40000000800 */
[----:B------:R-:W-:Y:S10]  /*4950*/  MUFU.EX2 R128, R128 ;  /* 0x0000008000807308 */ /* 0x000ff40000000800 */
[----:B------:R-:W4:Y:S10]  /*4960*/  MUFU.EX2 R131, R131 ;  /* 0x0000008300837308 */ /* 0x000f340000000800 */
[----:B------:R-:W-:Y:S10]  /*4970*/  MUFU.EX2 R134, R134 ;  /* 0x0000008600867308 */ /* 0x000ff40000000800 */
[----:B------:R-:W4:Y:S10]  /*4980*/  MUFU.EX2 R137, R137 ;  /* 0x0000008900897308 */ /* 0x000f340000000800 */
[----:B------:R-:W4:Y:S10]  /*4990*/  MUFU.EX2 R243, R243 ;  /* 0x000000f300f37308 */ /* 0x000f340000000800 */
[----:B------:R-:W4:Y:S01]  /*49a0*/  MUFU.EX2 R246, R246 ;  /* 0x000000f600f67308 */ /* 0x000f220000000800 */
[----:B-1----:R-:W-:Y:S02]  /*49b0*/  F2FP.BF16.F32.PACK_AB R6, R123, R120 ;  /* 0x000000787b06723e */ /* 0x002fe400000010ff */
[----:B--2---:R-:W-:Y:S02]  /*49c0*/  F2FP.BF16.F32.PACK_AB R4, R127, R125 ;  /* 0x0000007d7f04723e */ /* 0x004fe400000010ff */
[----:B---3--:R-:W-:Y:S01]  /*49d0*/  F2FP.BF16.F32.PACK_AB R8, R114, R113 ;  /* 0x000000717208723e */ /* 0x008fe200000010ff */
[----:B------:R1:W-:Y:S01]  /*49e0*/  STS [R203], R6 ;  /* 0x00000006cb007388 */ /* 0x0003e20000000800 */
[----:B----4-:R-:W-:Y:S02]  /*49f0*/  F2FP.BF16.F32.PACK_AB R7, R112, R115 ;  /* 0x000000737007723e */ /* 0x010fe400000010ff */
[----:B------:R-:W-:Y:S01]  /*4a00*/  F2FP.BF16.F32.PACK_AB R5, R117, R116 ;  /* 0x000000747505723e */ /* 0x000fe200000010ff */
[----:B------:R2:W-:Y:S04]  /*4a10*/  STS [R203+0x400], R4 ;  /* 0x00040004cb007388 */ /* 0x0005e80000000800 */
[----:B------:R3:W-:Y:S04]  /*4a20*/  STS [R234], R8 ;  /* 0x00000008ea007388 */ /* 0x0007e80000000800 */
[----:B------:R4:W-:Y:S01]  /*4a30*/  STS [R234+0x400], R7 ;  /* 0x00040007ea007388 */ /* 0x0009e20000000800 */
[----:B-1----:R-:W-:Y:S02]  /*4a40*/  F2FP.BF16.F32.PACK_AB R6, R133, R130 ;  /* 0x000000828506723e */ /* 0x002fe400000010ff */
[----:B--2---:R-:W-:Y:S03]  /*4a50*/  F2FP.BF16.F32.PACK_AB R4, R139, R136 ;  /* 0x000000888b04723e */ /* 0x004fe600000010ff */
[----:B------:R1:W-:Y:S01]  /*4a60*/  STS [R203+0x1000], R6 ;  /* 0x00100006cb007388 */ /* 0x0003e20000000800 */
[----:B---3--:R-:W-:Y:S03]  /*4a70*/  F2FP.BF16.F32.PACK_AB R8, R132, R129 ;  /* 0x000000818408723e */ /* 0x008fe600000010ff */
[----:B------:R2:W-:Y:S01]  /*4a80*/  STS [R203+0x1400], R4 ;  /* 0x00140004cb007388 */ /* 0x0005e20000000800 */
[----:B----4-:R-:W-:Y:S03]  /*4a90*/  F2FP.BF16.F32.PACK_AB R7, R138, R135 ;  /* 0x000000878a07723e */ /* 0x010fe600000010ff */
[----:B------:R3:W-:Y:S04]  /*4aa0*/  STS [R234+0x1000], R8 ;  /* 0x00100008ea007388 */ /* 0x0007e80000000800 */
[----:B------:R4:W-:Y:S04]  /*4ab0*/  STS [R234+0x1400], R7 ;  /* 0x00140007ea007388 */ /* 0x0009e80000000800 */
[----:B------:R4:W-:Y:S01]  /*4ac0*/  STS [R233+0x400], R5 ;  /* 0x00040005e9007388 */ /* 0x0009e20000000800 */
[----:B-1----:R-:W-:Y:S02]  /*4ad0*/  F2FP.BF16.F32.PACK_AB R6, R122, R119 ;  /* 0x000000777a06723e */ /* 0x002fe400000010ff */
[----:B--2---:R-:W-:Y:S03]  /*4ae0*/  F2FP.BF16.F32.PACK_AB R4, R121, R118 ;  /* 0x000000767904723e */ /* 0x004fe600000010ff */
[----:B------:R1:W-:Y:S01]  /*4af0*/  STS [R233], R6 ;  /* 0x00000006e9007388 */ /* 0x0003e20000000800 */
[----:B---3--:R-:W-:Y:S03]  /*4b00*/  F2FP.BF16.F32.PACK_AB R8, R131, R128 ;  /* 0x000000808308723e */ /* 0x008fe600000010ff */
[----:B------:R2:W-:Y:S01]  /*4b10*/  STS [R211], R4 ;  /* 0x00000004d3007388 */ /* 0x0005e20000000800 */
[----:B----4-:R-:W-:Y:S02]  /*4b20*/  F2FP.BF16.F32.PACK_AB R7, R137, R134 ;  /* 0x000000868907723e */ /* 0x010fe400000010ff */
[----:B------:R-:W-:Y:S02]  /*4b30*/  F2FP.BF16.F32.PACK_AB R5, R244, R243 ;  /* 0x000000f3f405723e */ /* 0x000fe400000010ff */
[----:B-1----:R-:W-:Y:S02]  /*4b40*/  F2FP.BF16.F32.PACK_AB R6, R126, R124 ;  /* 0x0000007c7e06723e */ /* 0x002fe400000010ff */
[----:B--2---:R-:W-:Y:S03]  /*4b50*/  F2FP.BF16.F32.PACK_AB R4, R245, R246 ;  /* 0x000000f6f504723e */ /* 0x004fe600000010ff */
[----:B------:R-:W-:Y:S04]  /*4b60*/  STS [R211+0x400], R6 ;  /* 0x00040006d3007388 */ /* 0x000fe80000000800 */
[----:B------:R-:W-:Y:S04]  /*4b70*/  STS [R233+0x1000], R8 ;  /* 0x00100008e9007388 */ /* 0x000fe80000000800 */
[----:B------:R-:W-:Y:S04]  /*4b80*/  STS [R233+0x1400], R7 ;  /* 0x00140007e9007388 */ /* 0x000fe80000000800 */
[----:B------:R-:W-:Y:S04]  /*4b90*/  STS [R211+0x1000], R5 ;  /* 0x00100005d3007388 */ /* 0x000fe80000000800 */
[----:B------:R-:W-:Y:S04]  /*4ba0*/  STS [R211+0x1400], R4 ;  /* 0x00140004d3007388 */ /* 0x000fe80000000800 */
[----:B------:R-:W1:Y:S08]  /*4bb0*/  LDSM.16.M88.4 R32, [R187+0x4000] ;  /* 0x00400000bb20783b */ /* 0x000e700000000200 */
[----:B------:R-:W2:Y:S08]  /*4bc0*/  LDSM.16.M88.4 R28, [R187+0x5000] ;  /* 0x00500000bb1c783b */ /* 0x000eb00000000200 */
[----:B------:R-:W3:Y:S08]  /*4bd0*/  LDSM.16.M88.4 R100, [R172+0x4000] ;  /* 0x00400000ac64783b */ /* 0x000ef00000000200 */
[----:B------:R-:W4:Y:S08]  /*4be0*/  LDSM.16.M88.4 R104, [R172+0x5000] ;  /* 0x00500000ac68783b */ /* 0x000f300000000200 */
[----:B------:R-:W4:Y:S01]  /*4bf0*/  LDSM.16.M88.4 R108, [R3+0x4000] ;  /* 0x00400000036c783b */ /* 0x000f220000000200 */
[-C--:B-1----:R-:W-:Y:S08]  /*4c00*/  HMMA.16816.F32.BF16 R4, R32, R140.reuse, RZ ;  /* 0x0000008c2004723c */ /* 0x082ff000000418ff */
[C---:B--2---:R-:W-:Y:S08]  /*4c10*/  HMMA.16816.F32.BF16 R8, R28.reuse, R140, RZ ;  /* 0x0000008c1c08723c */ /* 0x044ff000000418ff */
[-C--:B------:R-:W-:Y:S08]  /*4c20*/  HMMA.16816.F32.BF16 R12, R28, R142.reuse, RZ ;  /* 0x0000008e1c0c723c */ /* 0x080ff000000418ff */
[C---:B------:R-:W-:Y:S08]  /*4c30*/  HMMA.16816.F32.BF16 R16, R32.reuse, R142, RZ ;  /* 0x0000008e2010723c */ /* 0x040ff000000418ff */
[-C--:B------:R-:W-:Y:S08]  /*4c40*/  HMMA.16816.F32.BF16 R20, R32, R144.reuse, RZ ;  /* 0x000000902014723c */ /* 0x080ff000000418ff */
[C---:B------:R-:W-:Y:S08]  /*4c50*/  HMMA.16816.F32.BF16 R24, R28.reuse, R144, RZ ;  /* 0x000000901c18723c */ /* 0x040ff000000418ff */
[-C--:B------:R-:W-:Y:S08]  /*4c60*/  HMMA.16816.F32.BF16 R28, R28, R146.reuse, RZ ;  /* 0x000000921c1c723c */ /* 0x080ff000000418ff */
[----:B------:R-:W-:Y:S08]  /*4c70*/  HMMA.16816.F32.BF16 R32, R32, R146, RZ ;  /* 0x000000922020723c */ /* 0x000ff000000418ff */
[-C--:B---3--:R-:W-:Y:S08]  /*4c80*/  HMMA.16816.F32.BF16 R4, R100, R148.reuse, R4 ;  /* 0x000000946404723c */ /* 0x088ff00000041804 */
[C---:B----4-:R-:W-:Y:S08]  /*4c90*/  HMMA.16816.F32.BF16 R8, R104.reuse, R148, R8 ;  /* 0x000000946808723c */ /* 0x050ff00000041808 */
[-C--:B------:R-:W-:Y:S08]  /*4ca0*/  HMMA.16816.F32.BF16 R12, R104, R150.reuse, R12 ;  /* 0x00000096680c723c */ /* 0x080ff0000004180c */
[C---:B------:R-:W-:Y:S08]  /*4cb0*/  HMMA.16816.F32.BF16 R16, R100.reuse, R150, R16 ;  /* 0x000000966410723c */ /* 0x040ff00000041810 */
[-C--:B------:R-:W-:Y:S08]  /*4cc0*/  HMMA.16816.F32.BF16 R20, R100, R152.reuse, R20 ;  /* 0x000000986414723c */ /* 0x080ff00000041814 */
[C---:B------:R-:W-:Y:S08]  /*4cd0*/  HMMA.16816.F32.BF16 R24, R104.reuse, R152, R24 ;  /* 0x000000986818723c */ /* 0x040ff00000041818 */
[-C--:B------:R-:W-:Y:S01]  /*4ce0*/  HMMA.16816.F32.BF16 R28, R104, R154.reuse, R28 ;  /* 0x0000009a681c723c */ /* 0x080fe2000004181c */
[----:B------:R-:W1:Y:S07]  /*4cf0*/  LDSM.16.M88.4 R104, [R3+0x5000] ;  /* 0x005000000368783b */ /* 0x000e6e0000000200 */
[----:B------:R-:W-:Y:S01]  /*4d00*/  HMMA.16816.F32.BF16 R32, R100, R154, R32 ;  /* 0x0000009a6420723c */ /* 0x000fe20000041820 */
[----:B------:R-:W2:Y:S07]  /*4d10*/  LDSM.16.M88.4 R100, [R2+0x4000] ;  /* 0x004000000264783b */ /* 0x000eae0000000200 */
[-C--:B------:R-:W-:Y:S08]  /*4d20*/  HMMA.16816.F32.BF16 R4, R108, R156.reuse, R4 ;  /* 0x0000009c6c04723c */ /* 0x080ff00000041804 */
        /* <DEDUP_REMOVED lines=8> */
[-C--:B--2---:R-:W-:Y:S11]  /*4db0*/  HMMA.16816.F32.BF16 R4, R100, R164.reuse, R4 ;  /* 0x000000a46404723c */ /* 0x084ff60000041804 */
[----:B------:R-:W-:Y:S08]  /*4dc0*/  @!UPT UIADD3 URZ, UPT, UPT, URZ, URZ, URZ ;  /* 0x000000fffffff290 */ /* 0x000ff0000fffe0ff */
[C---:B-----5:R-:W-:Y:S01]  /*4dd0*/  FADD.FTZ R4, -R242.reuse, R4 ;  /* 0x00000004f2047221 */ /* 0x060fe20000010100 */
[----:B------:R-:W-:Y:S01]  /*4de0*/  FADD.FTZ R5, -R242, R5 ;  /* 0x00000005f2057221 */ /* 0x000fe20000010100 */
[C---:B------:R-:W-:Y:S01]  /*4df0*/  FADD.FTZ R6, -R241.reuse, R6 ;  /* 0x00000006f1067221 */ /* 0x040fe20000010100 */
[----:B------:R-:W-:Y:S01]  /*4e00*/  FADD.FTZ R7, -R241, R7 ;  /* 0x00000007f1077221 */ /* 0x000fe20000010100 */
[----:B------:R-:W-:Y:S01]  /*4e10*/  FMUL.FTZ R4, R120, R4 ;  /* 0x0000000478047220 */ /* 0x000fe20000410000 */
[----:B------:R-:W-:Y:S01]  /*4e20*/  FMUL.FTZ R5, R123, R5 ;  /* 0x000000057b057220 */ /* 0x000fe20000410000 */
[C---:B-1----:R-:W-:Y:S04]  /*4e30*/  HMMA.16816.F32.BF16 R8, R104.reuse, R164, R8 ;  /* 0x000000a46808723c */ /* 0x042fe80000041808 */
[----:B------:R-:W-:Y:S01]  /*4e40*/  F2FP.BF16.F32.PACK_AB R4, R5, R4 ;  /* 0x000000040504723e */ /* 0x000fe200000010ff */
[----:B------:R-:W-:Y:S01]  /*4e50*/  FMUL.FTZ R6, R125, R6 ;  /* 0x000000067d067220 */ /* 0x000fe20000410000 */
[----:B------:R-:W-:Y:S02]  /*4e60*/  FMUL.FTZ R7, R127, R7 ;  /* 0x000000077f077220 */ /* 0x000fe40000410000 */
[-C--:B------:R-:W-:Y:S03]  /*4e70*/  HMMA.16816.F32.BF16 R12, R104, R166.reuse, R12 ;  /* 0x000000a6680c723c */ /* 0x080fe6000004180c */
[----:B------:R-:W-:Y:S05]  /*4e80*/  F2FP.BF16.F32.PACK_AB R6, R7, R6 ;  /* 0x000000060706723e */ /* 0x000fea00000010ff */
[C---:B------:R-:W-:Y:S04]  /*4e90*/  HMMA.16816.F32.BF16 R16, R100.reuse, R166, R16 ;  /* 0x000000a66410723c */ /* 0x040fe80000041810 */
[C---:B------:R-:W-:Y:S01]  /*4ea0*/  FADD.FTZ R8, -R240.reuse, R8 ;  /* 0x00000008f0087221 */ /* 0x040fe20000010100 */
[C---:B------:R-:W-:Y:S01]  /*4eb0*/  FADD.FTZ R9, -R240.reuse, R9 ;  /* 0x00000009f0097221 */ /* 0x040fe20000010100 */
[C---:B------:R-:W-:Y:S01]  /*4ec0*/  FADD.FTZ R10, -R235.reuse, R10 ;  /* 0x0000000aeb0a7221 */ /* 0x040fe20000010100 */
[C---:B------:R-:W-:Y:S01]  /*4ed0*/  FADD.FTZ R11, -R235.reuse, R11 ;  /* 0x0000000beb0b7221 */ /* 0x040fe20000010100 */
[-C--:B------:R-:W-:Y:S03]  /*4ee0*/  HMMA.16816.F32.BF16 R20, R100, R168.reuse, R20 ;  /* 0x000000a86414723c */ /* 0x080fe60000041814 */
[C---:B------:R-:W-:Y:S01]  /*4ef0*/  FADD.FTZ R12, -R240.reuse, R12 ;  /* 0x0000000cf00c7221 */ /* 0x040fe20000010100 */
[----:B------:R-:W-:Y:S01]  /*4f00*/  FADD.FTZ R13, -R240, R13 ;  /* 0x0000000df00d7221 */ /* 0x000fe20000010100 */
[C---:B------:R-:W-:Y:S01]  /*4f10*/  FADD.FTZ R14, -R235.reuse, R14 ;  /* 0x0000000eeb0e7221 */ /* 0x040fe20000010100 */
[----:B------:R-:W-:Y:S01]  /*4f20*/  FADD.FTZ R15, -R235, R15 ;  /* 0x0000000feb0f7221 */ /* 0x000fe20000010100 */
[----:B------:R-:W-:Y:S01]  /*4f30*/  FMUL.FTZ R8, R130, R8 ;  /* 0x0000000882087220 */ /* 0x000fe20000410000 */
        /* <DEDUP_REMOVED lines=11> */
[----:B------:R-:W-:Y:S04]  /*4ff0*/  HMMA.16816.F32.BF16 R32, R100, R170, R32 ;  /* 0x000000aa6420723c */ /* 0x000fe80000041820 */
[C---:B------:R-:W-:Y:S01]  /*5000*/  FADD.FTZ R24, -R240.reuse, R24 ;  /* 0x00000018f0187221 */ /* 0x040fe20000010100 */
[----:B------:R-:W-:Y:S01]  /*5010*/  FADD.FTZ R25, -R240, R25 ;  /* 0x00000019f0197221 */ /* 0x000fe20000010100 */
[C---:B------:R-:W-:Y:S01]  /*5020*/  FADD.FTZ R26, -R235.reuse, R26 ;  /* 0x0000001aeb1a7221 */ /* 0x040fe20000010100 */
[----:B------:R-:W-:Y:S01]  /*5030*/  FADD.FTZ R27, -R235, R27 ;  /* 0x0000001beb1b7221 */ /* 0x000fe20000010100 */
[----:B------:R-:W-:Y:S01]  /*5040*/  FMUL.FTZ R10, R136, R10 ;  /* 0x0000000a880a7220 */ /* 0x000fe20000410000 */
[----:B------:R-:W-:Y:S01]  /*5050*/  FMUL.FTZ R11, R139, R11 ;  /* 0x0000000b8b0b7220 */ /* 0x000fe20000410000 */
[----:B------:R-:W-:Y:S01]  /*5060*/  FMUL.FTZ R129, R129, R12 ;  /* 0x0000000c81817220 */ /* 0x000fe20000410000 */
[C---:B------:R-:W-:Y:S01]  /*5070*/  FADD.FTZ R28, -R240.reuse, R28 ;  /* 0x0000001cf01c7221 */ /* 0x040fe20000010100 */
[----:B------:R-:W-:Y:S01]  /*5080*/  FADD.FTZ R29, -R240, R29 ;  /* 0x0000001df01d7221 */ /* 0x000fe20000010100 */
[C---:B------:R-:W-:Y:S01]  /*5090*/  FADD.FTZ R30, -R235.reuse, R30 ;  /* 0x0000001eeb1e7221 */ /* 0x040fe20000010100 */
[----:B------:R-:W-:Y:S01]  /*50a0*/  FADD.FTZ R31, -R235, R31 ;  /* 0x0000001feb1f7221 */ /* 0x000fe20000010100 */
[----:B------:R-:W-:Y:S01]  /*50b0*/  F2FP.BF16.F32.PACK_AB R8, R9, R8 ;  /* 0x000000080908723e */ /* 0x000fe200000010ff */
[----:B------:R-:W-:Y:S01]  /*50c0*/  FMUL.FTZ R132, R132, R13 ;  /* 0x0000000d84847220 */ /* 0x000fe20000410000 */
[----:B------:R-:W-:Y:S01]  /*50d0*/  FMUL.FTZ R135, R135, R14 ;  /* 0x0000000e87877220 */ /* 0x000fe20000410000 */
[----:B------:R-:W-:Y:S01]  /*50e0*/  F2FP.BF16.F32.PACK_AB R10, R11, R10 ;  /* 0x0000000a0b0a723e */ /* 0x000fe200000010ff */
[C---:B------:R-:W-:Y:S01]  /*50f0*/  FADD.FTZ R32, -R242.reuse, R32 ;  /* 0x00000020f2207221 */ /* 0x040fe20000010100 */
[----:B------:R-:W-:Y:S01]  /*5100*/  FADD.FTZ R33, -R242, R33 ;  /* 0x00000021f2217221 */ /* 0x000fe20000010100 */
[----:B------:R-:W-:Y:S01]  /*5110*/  F2FP.BF16.F32.PACK_AB R129, R132, R129 ;  /* 0x000000818481723e */ /* 0x000fe200000010ff */
[C---:B------:R-:W-:Y:S01]  /*5120*/  FADD.FTZ R34, -R241.reuse, R34 ;  /* 0x00000022f1227221 */ /* 0x040fe20000010100 */
[----:B------:R-:W-:Y:S01]  /*5130*/  FADD.FTZ R35, -R241, R35 ;  /* 0x00000023f1237221 */ /* 0x000fe20000010100 */
[----:B------:R-:W-:Y:S01]  /*5140*/  FMUL.FTZ R138, R138, R15 ;  /* 0x0000000f8a8a7220 */ /* 0x000fe20000410000 */
[----:B------:R-:W-:Y:S01]  /*5150*/  FMUL.FTZ R113, R113, R16 ;  /* 0x0000001071717220 */ /* 0x000fe20000410000 */
[----:B------:R-:W-:Y:S01]  /*5160*/  FMUL.FTZ R114, R114, R17 ;  /* 0x0000001172727220 */ /* 0x000fe20000410000 */
[----:B------:R-:W-:Y:S01]  /*5170*/  FMUL.FTZ R115, R115, R18 ;  /* 0x0000001273737220 */ /* 0x000fe20000410000 */
[----:B------:R-:W-:Y:S01]  /*5180*/  FMUL.FTZ R19, R112, R19 ;  /* 0x0000001370137220 */ /* 0x000fe20000410000 */
[----:B------:R-:W-:Y:S01]  /*5190*/  F2FP.BF16.F32.PACK_AB R135, R138, R135 ;  /* 0x000000878a87723e */ /* 0x000fe200000010ff */
[----:B------:R-:W-:Y:S01]  /*51a0*/  FMUL.FTZ R119, R119, R20 ;  /* 0x0000001477777220 */ /* 0x000fe20000410000 */
[----:B------:R-:W-:Y:S01]  /*51b0*/  F2FP.BF16.F32.PACK_AB R113, R114, R113 ;  /* 0x000000717271723e */ /* 0x000fe200000010ff */
[----:B------:R-:W-:Y:S01]  /*51c0*/  FMUL.FTZ R21, R122, R21 ;  /* 0x000000157a157220 */ /* 0x000fe20000410000 */
[----:B------:R-:W-:Y:S01]  /*51d0*/  F2FP.BF16.F32.PACK_AB R19, R19, R115 ;  /* 0x000000731313723e */ /* 0x000fe200000010ff */
[----:B------:R-:W-:Y:S01]  /*51e0*/  FMUL.FTZ R22, R116, R22 ;  /* 0x0000001674167220 */ /* 0x000fe20000410000 */
[----:B------:R-:W-:Y:S01]  /*51f0*/  FMUL.FTZ R23, R117, R23 ;  /* 0x0000001775177220 */ /* 0x000fe20000410000 */
[----:B------:R-:W-:Y:S01]  /*5200*/  FMUL.FTZ R24, R128, R24 ;  /* 0x0000001880187220 */ /* 0x000fe20000410000 */
[----:B------:R-:W-:Y:S01]  /*5210*/  F2FP.BF16.F32.PACK_AB R21, R21, R119 ;  /* 0x000000771515723e */ /* 0x000fe200000010ff */
        /* <DEDUP_REMOVED lines=15> */
[----:B------:R-:W-:Y:S02]  /*5310*/  FMUL.FTZ R35, R126, R35 ;  /* 0x000000237e237220 */ /* 0x000fe40000410000 */
[----:B------:R-:W-:Y:S03]  /*5320*/  F2FP.BF16.F32.PACK_AB R32, R33, R32 ;  /* 0x000000202120723e */ /* 0x000fe600000010ff */
[----:B------:R-:W-:Y:S01]  /*5330*/  F2FP.BF16.F32.PACK_AB R34, R35, R34 ;  /* 0x000000222322723e */ /* 0x000fe200000010ff */
        /* <DEDUP_REMOVED lines=13> */
[----:B------:R-:W-:Y:S01]  /*5410*/  LEA.HI.X.SX32 R216, R9, R216, 0x1, P3 ;  /* 0x000000d809d87211 */ /* 0x000fe200018f0eff */
[----:B------:R-:W-:Y:S01]  /*5420*/  @!P2 IMAD.MOV.U32 R14, RZ, RZ, R217 ;  /* 0x000000ffff0ea224 */ /* 0x000fe200078e00d9 */
[----:B------:R-:W-:Y:S02]  /*5430*/  SEL R11, R11, 0x2000, !P4 ;  /* 0x000020000b0b7807 */ /* 0x000fe40006000000 */
[----:B------:R-:W-:Y:S01]  /*5440*/  @!P0 LEA R12, P3, R7, R217, 0x6 ;  /* 0x000000d9070c8211 */ /* 0x000fe200078630ff */
[----:B------:R-:W-:Y:S02]  /*5450*/  @!P2 IMAD.MOV.U32 R15, RZ, RZ, R216 ;  /* 0x000000ffff0fa224 */ /* 0x000fe400078e00d8 */
        /* <DEDUP_REMOVED lines=17> */
.L_x_192:
[----:B------:R-:W-:Y:S01]  /*5570*/  STS [R203+-0x4000], R4 ;  /* 0xffc00004cb007388 */ /* 0x000fe20000000800 */
[----:B------:R-:W2:Y:S03]  /*5580*/  LDC R116, c[0x0][0x44c] ;  /* 0x00011300ff747b82 */ /* 0x000ea60000000800 */
[----:B------:R-:W-:Y:S04]  /*5590*/  STS [R203+-0x3c00], R6 ;  /* 0xffc40006cb007388 */ /* 0x000fe80000000800 */
[----:B------:R-:W-:Y:S04]  /*55a0*/  STS [R234+-0x4000], R113 ;  /* 0xffc00071ea007388 */ /* 0x000fe80000000800 */
[----:B------:R-:W-:Y:S04]  /*55b0*/  STS [R234+-0x3c00], R19 ;  /* 0xffc40013ea007388 */ /* 0x000fe80000000800 */
[----:B------:R-:W-:Y:S04]  /*55c0*/  STS [R203+-0x3000], R8 ;  /* 0xffd00008cb007388 */ /* 0x000fe80000000800 */
[----:B------:R-:W-:Y:S04]  /*55d0*/  STS [R203+-0x2c00], R10 ;  /* 0xffd4000acb007388 */ /* 0x000fe80000000800 */
[----:B------:R-:W-:Y:S01]  /*55e0*/  STS [R234+-0x3000], R129 ;  /* 0xffd00081ea007388 */ /* 0x000fe20000000800 */
[----:B--2---:R-:W-:Y:S03]  /*55f0*/  IMAD R116, R116, UR7, RZ ;  /* 0x0000000774747c24 */ /* 0x004fe6000f8e02ff */
[----:B------:R-:W-:Y:S04]  /*5600*/  STS [R234+-0x2c00], R135 ;  /* 0xffd40087ea007388 */ /* 0x000fe80000000800 */
[----:B------:R-:W-:Y:S04]  /*5610*/  STS [R233+-0x4000], R21 ;  /* 0xffc00015e9007388 */ /* 0x000fe80000000800 */
        /* <DEDUP_REMOVED lines=10> */
[----:B-1----:R-:W1:Y:S04]  /*56c0*/  LDSM.16.MT88.4 R12, [R178+0x2000] ;  /* 0x00200000b20c783b */ /* 0x002e680000004200 */
[----:B------:R-:W3:Y:S04]  /*56d0*/  LDSM.16.MT88.4 R16, [R0+0x4000] ;  /* 0x004000000010783b */ /* 0x000ee80000004200 */
[----:B------:R-:W-:Y:S04]  /*56e0*/  LDSM.16.MT88.4 R20, [R178+0x800] ;  /* 0x00080000b214783b */ /* 0x000fe80000004200 */
[----:B------:R-:W4:Y:S04]  /*56f0*/  LDSM.16.MT88.4 R24, [R186+0x4800] ;  /* 0x00480000ba18783b */ /* 0x000f280000004200 */
[----:B------:R-:W5:Y:S04]  /*5700*/  LDSM.16.MT88.4 R28, [R178+0x2800] ;  /* 0x00280000b21c783b */ /* 0x000f680000004200 */
[----:B------:R-:W5:Y:S04]  /*5710*/  LDSM.16.MT88.4 R32, [R0+0x4800] ;  /* 0x004800000020783b */ /* 0x000f680000004200 */
[----:B------:R-:W-:Y:S04]  /*5720*/  LDSM.16.MT88.4 R100, [R186+0x5000] ;  /* 0x00500000ba64783b */ /* 0x000fe80000004200 */
[----:B------:R-:W-:Y:S04]  /*5730*/  LDSM.16.MT88.4 R104, [R178+0x3000] ;  /* 0x00300000b268783b */ /* 0x000fe80000004200 */
[----:B------:R-:W-:Y:S01]  /*5740*/  LDSM.16.MT88.4 R108, [R0+0x5000] ;  /* 0x00500000006c783b */ /* 0x000fe20000004200 */
[-C--:B--2---:R-:W-:Y:S08]  /*5750*/  HMMA.16816.F32.BF16 R36, R4, R8.reuse, R36 ;  /* 0x000000080424723c */ /* 0x084ff00000041824 */
[C---:B-1----:R-:W-:Y:S08]  /*5760*/  HMMA.16816.F32.BF16 R40, R12.reuse, R8, R40 ;  /* 0x000000080c28723c */ /* 0x042ff00000041828 */
[-C--:B------:R-:W-:Y:S08]  /*5770*/  HMMA.16816.F32.BF16 R44, R12, R10.reuse, R44 ;  /* 0x0000000a0c2c723c */ /* 0x080ff0000004182c */
[C---:B------:R-:W-:Y:S01]  /*5780*/  HMMA.16816.F32.BF16 R48, R4.reuse, R10, R48 ;  /* 0x0000000a0430723c */ /* 0x040fe20000041830 */
[----:B------:R-:W1:Y:S07]  /*5790*/  LDSM.16.MT88.4 R8, [R178+0x1000] ;  /* 0x00100000b208783b */ /* 0x000e6e0000004200 */
[-C--:B---3--:R-:W-:Y:S08]  /*57a0*/  HMMA.16816.F32.BF16 R52, R4, R16.reuse, R52 ;  /* 0x000000100434723c */ /* 0x088ff00000041834 */
[C---:B------:R-:W-:Y:S08]  /*57b0*/  HMMA.16816.F32.BF16 R56, R12.reuse, R16, R56 ;  /* 0x000000100c38723c */ /* 0x040ff00000041838 */
[-C--:B------:R-:W-:Y:S01]  /*57c0*/  HMMA.16816.F32.BF16 R60, R12, R18.reuse, R60 ;  /* 0x000000120c3c723c */ /* 0x080fe2000004183c */
[----:B------:R-:W-:Y:S07]  /*57d0*/  LDSM.16.MT88.4 R12, [R186+0x5800] ;  /* 0x00580000ba0c783b */ /* 0x000fee0000004200 */
[----:B------:R-:W-:Y:S01]  /*57e0*/  HMMA.16816.F32.BF16 R64, R4, R18, R64 ;  /* 0x000000120440723c */ /* 0x000fe20000041840 */
[----:B------:R-:W2:Y:S04]  /*57f0*/  LDSM.16.MT88.4 R4, [R178+0x1800] ;  /* 0x00180000b204783b */ /* 0x000ea80000004200 */
[----:B------:R-:W3:Y:S03]  /*5800*/  LDSM.16.MT88.4 R16, [R178+0x3800] ;  /* 0x00380000b210783b */ /* 0x000ee60000004200 */
[-C--:B----4-:R-:W-:Y:S08]  /*5810*/  HMMA.16816.F32.BF16 R36, R20, R24.reuse, R36 ;  /* 0x000000181424723c */ /* 0x090ff00000041824 */
[C---:B-----5:R-:W-:Y:S08]  /*5820*/  HMMA.16816.F32.BF16 R40, R28.reuse, R24, R40 ;  /* 0x000000181c28723c */ /* 0x060ff00000041828 */
[-C--:B------:R-:W-:Y:S08]  /*5830*/  HMMA.16816.F32.BF16 R44, R28, R26.reuse, R44 ;  /* 0x0000001a1c2c723c */ /* 0x080ff0000004182c */
[C---:B------:R-:W-:Y:S01]  /*5840*/  HMMA.16816.F32.BF16 R48, R20.reuse, R26, R48 ;  /* 0x0000001a1430723c */ /* 0x040fe20000041830 */
[----:B------:R-:W4:Y:S01]  /*5850*/  LDSM.16.MT88.4 R24, [R0+0x5800] ;  /* 0x005800000018783b */ /* 0x000f220000004200 */
[----:B------:R-:W-:Y:S06]  /*5860*/  BAR.SYNC.DEFER_BLOCKING 0x0 ;  /* 0x0000000000007b1d */ /* 0x000fec0000010000 */
[-C--:B------:R-:W-:Y:S08]  /*5870*/  HMMA.16816.F32.BF16 R52, R20, R32.reuse, R52 ;  /* 0x000000201434723c */ /* 0x080ff00000041834 */
[C---:B------:R-:W-:Y:S08]  /*5880*/  HMMA.16816.F32.BF16 R56, R28.reuse, R32, R56 ;  /* 0x000000201c38723c */ /* 0x040ff00000041838 */
[-C--:B------:R-:W-:Y:S08]  /*5890*/  HMMA.16816.F32.BF16 R60, R28, R34.reuse, R60 ;  /* 0x000000221c3c723c */ /* 0x080ff0000004183c */
[----:B------:R-:W-:Y:S08]  /*58a0*/  HMMA.16816.F32.BF16 R64, R20, R34, R64 ;  /* 0x000000221440723c */ /* 0x000ff00000041840 */
[-C--:B-1----:R-:W-:Y:S08]  /*58b0*/  HMMA.16816.F32.BF16 R36, R8, R100.reuse, R36 ;  /* 0x000000640824723c */ /* 0x082ff00000041824 */
[C---:B------:R-:W-:Y:S08]  /*58c0*/  HMMA.16816.F32.BF16 R40, R104.reuse, R100, R40 ;  /* 0x000000646828723c */ /* 0x040ff00000041828 */
[-C--:B------:R-:W-:Y:S08]  /*58d0*/  HMMA.16816.F32.BF16 R44, R104, R102.reuse, R44 ;  /* 0x00000066682c723c */ /* 0x080ff0000004182c */
[C---:B------:R-:W-:Y:S08]  /*58e0*/  HMMA.16816.F32.BF16 R48, R8.reuse, R102, R48 ;  /* 0x000000660830723c */ /* 0x040ff00000041830 */
[-C--:B------:R-:W-:Y:S08]  /*58f0*/  HMMA.16816.F32.BF16 R52, R8, R108.reuse, R52 ;  /* 0x0000006c0834723c */ /* 0x080ff00000041834 */
[C---:B------:R-:W-:Y:S08]  /*5900*/  HMMA.16816.F32.BF16 R56, R104.reuse, R108, R56 ;  /* 0x0000006c6838723c */ /* 0x040ff00000041838 */
[-C--:B------:R-:W-:Y:S08]  /*5910*/  HMMA.16816.F32.BF16 R60, R104, R110.reuse, R60 ;  /* 0x0000006e683c723c */ /* 0x080ff0000004183c */
[----:B------:R-:W-:Y:S08]  /*5920*/  HMMA.16816.F32.BF16 R64, R8, R110, R64 ;  /* 0x0000006e0840723c */ /* 0x000ff00000041840 */
[-C--:B--2---:R-:W-:Y:S08]  /*5930*/  HMMA.16816.F32.BF16 R36, R4, R12.reuse, R36 ;  /* 0x0000000c0424723c */ /* 0x084ff00000041824 */
[C---:B---3--:R-:W-:Y:S08]  /*5940*/  HMMA.16816.F32.BF16 R40, R16.reuse, R12, R40 ;  /* 0x0000000c1028723c */ /* 0x048ff00000041828 */
[-C--:B------:R-:W-:Y:S08]  /*5950*/  HMMA.16816.F32.BF16 R44, R16, R14.reuse, R44 ;  /* 0x0000000e102c723c */ /* 0x080ff0000004182c */
[C---:B------:R-:W-:Y:S08]  /*5960*/  HMMA.16816.F32.BF16 R48, R4.reuse, R14, R48 ;  /* 0x0000000e0430723c */ /* 0x040ff00000041830 */
[-C--:B----4-:R-:W-:Y:S08]  /*5970*/  HMMA.16816.F32.BF16 R52, R4, R24.reuse, R52 ;  /* 0x000000180434723c */ /* 0x090ff00000041834 */
        /* <DEDUP_REMOVED lines=13> */
[----:B------:R-:W-:Y:S01]  /*5a50*/  LEA.HI.X.SX32 R218, R4, R218, 0x1, P0 ;  /* 0x000000da04da7211 */ /* 0x000fe200000f0eff */
[----:B------:R-:W-:Y:S01]  /*5a60*/  @!P3 IMAD.MOV.U32 R6, RZ, RZ, R219 ;  /* 0x000000ffff06b224 */ /* 0x000fe200078e00db */
[C---:B------:R-:W-:Y:S03]  /*5a70*/  @!P2 LEA R4, P0, R213.reuse, R219, 0x1 ;  /* 0x000000dbd504a211 */ /* 0x040fe600078008ff */
[----:B------:R-:W-:Y:S01]  /*5a80*/  @!P3 IMAD.MOV.U32 R7, RZ, RZ, R218 ;  /* 0x000000ffff07b224 */ /* 0x000fe200078e00da */
[----:B------:R-:W-:Y:S04]  /*5a90*/  @!P2 LEA.HI.X R5, R213, R218, R212, 0x1, P0 ;  /* 0x000000dad505a211 */ /* 0x000fe800000f0cd4 */
[----:B------:R-:W-:Y:S01]  /*5aa0*/  @!PT LDS RZ, [RZ] ;  /* 0x00000000fffff984 */ /* 0x000fe20000000800 */
[----:B------:R-:W-:Y:S01]  /*5ab0*/  @!PT LDS RZ, [RZ] ;  /* 0x00000000fffff984 */ /* 0x000fe20000000800 */
[----:B------:R-:W-:Y:S01]  /*5ac0*/  @!PT LDS RZ, [RZ] ;  /* 0x00000000fffff984 */ /* 0x000fe20000000800 */
[----:B------:R1:W-:Y:S04]  /*5ad0*/  @!P3 LDGSTS.E.BYPASS.LTC128B.128 [R204+0x4000], desc[UR18][R6.64] ;  /* 0x0400000006ccbfae */ /* 0x0003e8000b981a12 */
[----:B------:R1:W-:Y:S04]  /*5ae0*/  @P3 STS.128 [R204+0x4000], RZ ;  /* 0x004000ffcc003388 */ /* 0x0003e80000000c00 */
[----:B------:R1:W-:Y:S04]  /*5af0*/  @P2 STS.128 [R204+0x5000], RZ ;  /* 0x005000ffcc002388 */ /* 0x0003e80000000c00 */
[----:B------:R-:W-:Y:S01]  /*5b00*/  @!PT LDS RZ, [RZ] ;  /* 0x00000000fffff984 */ /* 0x000fe20000000800 */
[----:B------:R-:W-:Y:S01]  /*5b10*/  @!PT LDS RZ, [RZ] ;  /* 0x00000000fffff984 */ /* 0x000fe20000000800 */
[----:B------:R-:W-:Y:S01]  /*5b20*/  @!PT LDS RZ, [RZ] ;  /* 0x00000000fffff984 */ /* 0x000fe20000000800 */
[----:B------:R1:W-:Y:S04]  /*5b30*/  @!P2 LDGSTS.E.BYPASS.LTC128B.128 [R204+0x5000], desc[UR18][R4.64] ;  /* 0x0500000004ccafae */ /* 0x0003e8000b981a12 */
[----:B------:R-:W0:Y:S02]  /*5b40*/  LDGDEPBAR ;  /* 0x00000000000079af */ /* 0x000e240000000000 */
.L_x_193:
[----:B------:R-:W-:Y:S01]  /*5b50*/  LDSM.16.M88.4 R16, [R185] ;  /* 0x00000000b910783b */ /* 0x000fe20000000200 */
[----:B------:R-:W-:Y:S02]  /*5b60*/  ISETP.GT.AND P4, PT, R228, R208, PT ;  /* 0x000000d0e400720c */ /* 0x000fe40003f84270 */
        /* <DEDUP_REMOVED lines=75> */
[C---:B------:R-:W-:Y:S01]  /*6020*/  LEA.HI.X.SX32 R25, R116.reuse, R101, 0x5, P0 ;  /* 0x0000006574197211 */ /* 0x040fe200000f2eff */
[C---:B---3--:R-:W-:Y:S02]  /*6030*/  HMMA.16816.F32.BF16 R4, R20.reuse, R28, R4 ;  /* 0x0000001c1404723c */ /* 0x048fe40000041804 */
[----:B------:R-:W5:Y:S04]  /*6040*/  @P1 LDG.E R224, desc[UR18][R26.64+-0xe0] ;  /* 0xffff20121ae01981 */ /* 0x000f68000c1e1900 */
[----:B------:R-:W5:Y:S01]  /*6050*/  @P1 LDG.E R223, desc[UR18][R26.64+-0x80] ;  /* 0xffff80121adf1981 */ /* 0x000f62000c1e1900 */
[C---:B------:R-:W-:Y:S01]  /*6060*/  LEA R28, P0, R116.reuse, R24, 0x5 ;  /* 0x00000018741c7211 */ /* 0x040fe200078028ff */
[C---:B------:R-:W-:Y:S02]  /*6070*/  HMMA.16816.F32.BF16 R8, R20.reuse, R30, R8 ;  /* 0x0000001e1408723c */ /* 0x040fe40000041808 */
[----:B------:R1:W5:Y:S01]  /*6080*/  @P1 LDG.E R222, desc[UR18][R26.64+-0x60] ;  /* 0xffffa0121ade1981 */ /* 0x000362000c1e1900 */
[C---:B------:R-:W-:Y:S02]  /*6090*/  LEA.HI.X.SX32 R29, R116.reuse, R25, 0x5, P0 ;  /* 0x00000019741d7211 */ /* 0x040fe400000f2eff */
[C---:B------:R-:W-:Y:S03]  /*60a0*/  LEA R30, P0, R116.reuse, R28, 0x5 ;  /* 0x0000001c741e7211 */ /* 0x040fe600078028ff */
[C---:B------:R-:W-:Y:S03]  /*60b0*/  HMMA.16816.F32.BF16 R12, R20.reuse, R104, R12 ;  /* 0x00000068140c723c */ /* 0x040fe6000004180c */
[----:B------:R2:W-:Y:S01]  /*60c0*/  REDG.E.ADD.F32.FTZ.RN.STRONG.GPU desc[UR18][R236.64], R4 ;  /* 0x00000004ec0079a6 */ /* 0x0005e2000c12f312 */
[C---:B------:R-:W-:Y:S03]  /*60d0*/  LEA.HI.X.SX32 R31, R116.reuse, R29, 0x5, P0 ;  /* 0x0000001d741f7211 */ /* 0x040fe600000f2eff */
[----:B------:R3:W-:Y:S01]  /*60e0*/  REDG.E.ADD.F32.FTZ.RN.STRONG.GPU desc[UR18][R108.64], R5 ;  /* 0x000000056c0079a6 */ /* 0x0007e2000c12f312 */
[----:B------:R-:W-:Y:S03]  /*60f0*/  HMMA.16816.F32.BF16 R16, R20, R106, R16 ;  /* 0x0000006a1410723c */ /* 0x000fe60000041810 */
[----:B------:R-:W-:Y:S04]  /*6100*/  REDG.E.ADD.F32.FTZ.RN.STRONG.GPU desc[UR18][R110.64], R6 ;  /* 0x000000066e0079a6 */ /* 0x000fe8000c12f312 */
[----:B------:R-:W-:Y:S04]  /*6110*/  REDG.E.ADD.F32.FTZ.RN.STRONG.GPU desc[UR18][R112.64], R7 ;  /* 0x00000007700079a6 */ /* 0x000fe8000c12f312 */
[----:B------:R-:W-:Y:S04]  /*6120*/  REDG.E.ADD.F32.FTZ.RN.STRONG.GPU desc[UR18][R114.64], R8 ;  /* 0x00000008720079a6 */ /* 0x000fe8000c12f312 */
[----:B------:R-:W-:Y:S04]  /*6130*/  REDG.E.ADD.F32.FTZ.RN.STRONG.GPU desc[UR18][R118.64], R9 ;  /* 0x00000009760079a6 */ /* 0x000fe8000c12f312 */
[----:B------:R-:W-:Y:S01]  /*6140*/  REDG.E.ADD.F32.FTZ.RN.STRONG.GPU desc[UR18][R120.64], R10 ;  /* 0x0000000a780079a6 */ /* 0x000fe2000c12f312 */
[C---:B--2---:R-:W-:Y:S03]  /*6150*/  LEA R4, P0, R116.reuse, R30, 0x5 ;  /* 0x0000001e74047211 */ /* 0x044fe600078028ff */
[----:B------:R-:W-:Y:S01]  /*6160*/  REDG.E.ADD.F32.FTZ.RN.STRONG.GPU desc[UR18][R122.64], R11 ;  /* 0x0000000b7a0079a6 */ /* 0x000fe2000c12f312 */
[----:B---3--:R-:W-:Y:S03]  /*6170*/  LEA.HI.X.SX32 R5, R116, R31, 0x5, P0 ;  /* 0x0000001f74057211 */ /* 0x008fe600000f2eff */
[----:B------:R-:W-:Y:S01]  /*6180*/  REDG.E.ADD.F32.FTZ.RN.STRONG.GPU desc[UR18][R236.64+0x80], R12 ;  /* 0x0000800cec0079a6 */ /* 0x000fe2000c12f312 */
[----:B------:R-:W-:Y:S03]  /*6190*/  IMAD.IADD R108, R181, 0x1, R173 ;  /* 0x00000001b56c7824 */ /* 0x000fe600078e02ad */
[----:B------:R-:W-:Y:S04]  /*61a0*/  REDG.E.ADD.F32.FTZ.RN.STRONG.GPU desc[UR18][R32.64+0x80], R13 ;  /* 0x0000800d200079a6 */ /* 0x000fe8000c12f312 */
[----:B------:R-:W-:Y:S04]  /*61b0*/  REDG.E.ADD.F32.FTZ.RN.STRONG.GPU desc[UR18][R34.64+0x80], R14 ;  /* 0x0000800e220079a6 */ /* 0x000fe8000c12f312 */
[----:B------:R-:W-:Y:S04]  /*61c0*/  REDG.E.ADD.F32.FTZ.RN.STRONG.GPU desc[UR18][R100.64+0x80], R15 ;  /* 0x0000800f640079a6 */ /* 0x000fe8000c12f312 */
[----:B------:R-:W-:Y:S04]  /*61d0*/  REDG.E.ADD.F32.FTZ.RN.STRONG.GPU desc[UR18][R24.64+0x80], R16 ;  /* 0x00008010180079a6 */ /* 0x000fe8000c12f312 */
[----:B------:R-:W-:Y:S04]  /*61e0*/  REDG.E.ADD.F32.FTZ.RN.STRONG.GPU desc[UR18][R28.64+0x80], R17 ;  /* 0x000080111c0079a6 */ /* 0x000fe8000c12f312 */
[----:B------:R-:W-:Y:S04]  /*61f0*/  REDG.E.ADD.F32.FTZ.RN.STRONG.GPU desc[UR18][R30.64+0x80], R18 ;  /* 0x000080121e0079a6 */ /* 0x000fe8000c12f312 */
[----:B------:R-:W-:Y:S04]  /*6200*/  REDG.E.ADD.F32.FTZ.RN.STRONG.GPU desc[UR18][R4.64+0x80], R19 ;  /* 0x00008013040079a6 */ /* 0x000fe8000c12f312 */
[----:B------:R-:W-:Y:S04]  /*6210*/  LDSM.16.MT88.4 R4, [R178+-0x4000] ;  /* 0xffc00000b204783b */ /* 0x000fe80000004200 */
[----:B------:R-:W2:Y:S04]  /*6220*/  LDSM.16.MT88.4 R8, [R173] ;  /* 0x00000000ad08783b */ /* 0x000ea80000004200 */
[----:B------:R-:W3:Y:S04]  /*6230*/  LDSM.16.MT88.4 R20, [R178+-0x2000] ;  /* 0xffe00000b214783b */ /* 0x000ee80000004200 */
[----:B-1----:R-:W1:Y:S04]  /*6240*/  LDSM.16.MT88.4 R24, [R108] ;  /* 0x000000006c18783b */ /* 0x002e680000004200 */
[----:B------:R-:W-:Y:S04]  /*6250*/  LDSM.16.MT88.4 R28, [R178+-0x3800] ;  /* 0xffc80000b21c783b */ /* 0x000fe80000004200 */
[----:B------:R-:W4:Y:S04]  /*6260*/  LDSM.16.MT88.4 R12, [R173+0x800] ;  /* 0x00080000ad0c783b */ /* 0x000f280000004200 */
[----:B------:R-:W4:Y:S04]  /*6270*/  LDSM.16.MT88.4 R32, [R178+-0x1800] ;  /* 0xffe80000b220783b */ /* 0x000f280000004200 */
[----:B------:R-:W4:Y:S04]  /*6280*/  LDSM.16.MT88.4 R16, [R108+0x800] ;  /* 0x000800006c10783b */ /* 0x000f280000004200 */
[----:B------:R-:W-:Y:S04]  /*6290*/  LDSM.16.MT88.4 R100, [R173+0x1000] ;  /* 0x00100000ad64783b */ /* 0x000fe80000004200 */
[----:B------:R-:W-:Y:S01]  /*62a0*/  LDSM.16.MT88.4 R104, [R178+-0x1000] ;  /* 0xfff00000b268783b */ /* 0x000fe20000004200 */
[-C--:B--2---:R-:W-:Y:S08]  /*62b0*/  HMMA.16816.F32.BF16 R68, R4, R8.reuse, R68 ;  /* 0x000000080444723c */ /* 0x084ff00000041844 */
        /* <DEDUP_REMOVED lines=156> */
[----:B------:R-:W1:Y:S04]  /*6c80*/  LDCU.64 UR4, c[0x0][0x5a8] ;  /* 0x0000b500ff0477ac */ /* 0x000e680008000a00 */
[----:B--2---:R-:W-:Y:S02]  /*6c90*/  IMAD R4, R4, UR8, RZ ;  /* 0x0000000804047c24 */ /* 0x004fe4000f8e02ff */
[----:B------:R-:W-:-:S04]  /*6ca0*/  IMAD.WIDE.U32 R6, R230, UR8, RZ ;  /* 0x00000008e6067c25 */ /* 0x000fc8000f8e00ff */
[----:B------:R-:W-:-:S05]  /*6cb0*/  IMAD R4, R230, UR9, R4 ;  /* 0x00000009e6047c24 */ /* 0x000fca000f8e0204 */
[----:B------:R-:W-:Y:S02]  /*6cc0*/  IADD3 R5, PT, PT, R7, R4, RZ ;  /* 0x0000000407057210 */ /* 0x000fe40007ffe0ff */
[----:B------:R-:W-:-:S05]  /*6cd0*/  MOV R4, R6 ;  /* 0x0000000600047202 */ /* 0x000fca0000000f00 */
[----:B-1----:R-:W-:-:S04]  /*6ce0*/  IMAD.WIDE.U32 R4, R190, UR4, R4 ;  /* 0x00000004be047c25 */ /* 0x002fc8000f8e0004 */
[----:B------:R-:W-:Y:S01]  /*6cf0*/  IMAD R8, R190, UR5, R5 ;  /* 0x00000005be087c24 */ /* 0x000fe2000f8e0205 */
[----:B------:R-:W-:Y:S01]  /*6d00*/  MOV R9, R4 ;  /* 0x0000000400097202 */ /* 0x000fe20000000f00 */
[----:B------:R-:W-:Y:S05]  /*6d10*/  BRA `(.L_x_196) ;  /* 0x0000000000187947 */ /* 0x000fea0003800000 */
.L_x_195:
[----:B------:R-:W2:Y:S01]  /*6d20*/  LDCU.64 UR8, c[0x0][0x5c0] ;  /* 0x0000b800ff0877ac */ /* 0x000ea20008000a00 */
[----:B-1----:R-:W-:-:S05]  /*6d30*/  IADD3 R4, PT, PT, R230, R232, RZ ;  /* 0x000000e8e6047210 */ /* 0x002fca0007ffe0ff */
[C---:B--2---:R-:W-:Y:S02]  /*6d40*/  IMAD R8, R4.reuse, UR9, RZ ;  /* 0x0000000904087c24 */ /* 0x044fe4000f8e02ff */
[----:B------:R-:W-:-:S05]  /*6d50*/  IMAD.WIDE.U32 R4, R4, UR8, RZ ;  /* 0x0000000804047c25 */ /* 0x000fca000f8e00ff */
[----:B------:R-:W-:Y:S02]  /*6d60*/  IADD3 R8, PT, PT, R5, R8, RZ ;  /* 0x0000000805087210 */ /* 0x000fe40007ffe0ff */
[----:B------:R-:W-:Y:S02]  /*6d70*/  MOV R9, R4 ;  /* 0x0000000400097202 */ /* 0x000fe40000000f00 */
.L_x_196:
        /* <DEDUP_REMOVED lines=12> */
.L_x_197:
[----:B------:R-:W1:Y:S01]  /*6e40*/  LDCU.64 UR6, c[0x0][0x5c8] ;  /* 0x0000b900ff0677ac */ /* 0x000e620008000a00 */
[----:B------:R-:W-:-:S05]  /*6e50*/  IADD3 R14, PT, PT, R230, R232, RZ ;  /* 0x000000e8e60e7210 */ /* 0x000fca0007ffe0ff */
[C---:B-1----:R-:W-:Y:S02]  /*6e60*/  IMAD R12, R14.reuse, UR7, RZ ;  /* 0x000000070e0c7c24 */ /* 0x042fe4000f8e02ff */
[----:B------:R-:W-:-:S05]  /*6e70*/  IMAD.WIDE.U32 R14, R14, UR6, RZ ;  /* 0x000000060e0e7c25 */ /* 0x000fca000f8e00ff */
[----:B------:R-:W-:-:S07]  /*6e80*/  IADD3 R12, PT, PT, R15, R12, RZ ;  /* 0x0000000c0f0c7210 */ /* 0x000fce0007ffe0ff */
.L_x_198:
[----:B------:R-:W-:Y:S01]  /*6e90*/  BAR.SYNC.DEFER_BLOCKING 0x0 ;  /* 0x0000000000007b1d */ /* 0x000fe20000010000 */
[----:B------:R-:W-:Y:S01]  /*6ea0*/  IMAD.SHL.U32 R13, R197, 0x80, RZ ;  /* 0x00000080c50d7824 */ /* 0x000fe200078e00ff */
[C---:B------:R-:W-:Y:S02]  /*6eb0*/  IADD3 R27, P2, PT, R196.reuse, 0x20, RZ ;  /* 0x00000020c41b7810 */ /* 0x040fe40007f5e0ff */
[----:B------:R-:W-:Y:S01]  /*6ec0*/  IADD3 R25, P1, PT, R196, 0x40, RZ ;  /* 0x00000040c4197810 */ /* 0x000fe20007f3e0ff */
[----:B------:R-:W-:Y:S01]  /*6ed0*/  IMAD.WIDE.U32 R16, R13, UR8, RZ ;  /* 0x000000080d107c25 */ /* 0x000fe2000f8e00ff */
[----:B------:R-:W1:Y:S01]  /*6ee0*/  LDCU UR10, c[0x0][0x440] ;  /* 0x00008800ff0a77ac */ /* 0x000e620008000800 */
[----:B------:R-:W-:Y:S01]  /*6ef0*/  SHF.R.S32.HI R15, RZ, 0x1f, R13 ;  /* 0x0000001fff0f7819 */ /* 0x000fe2000001140d */
[----:B------:R-:W-:Y:S01]  /*6f00*/  BSSY.RECONVERGENT B0, `(.L_x_199) ;  /* 0x000001b000007945 */ /* 0x000fe20003800200 */
[----:B------:R-:W-:Y:S01]  /*6f10*/  IMAD.X R26, RZ, RZ, RZ, P2 ;  /* 0x000000ffff1a7224 */ /* 0x000fe200010e06ff */
[----:B------:R-:W2:Y:S01]  /*6f20*/  LDCU.64 UR4, c[0x0][0x5d8] ;  /* 0x0000bb00ff0477ac */ /* 0x000ea20008000a00 */
[----:B------:R-:W-:Y:S01]  /*6f30*/  LOP3.LUT R11, R16, 0x38, R195, 0xf8, !PT ;  /* 0x00000038100b7812 */ /* 0x000fe200078ef8c3 */
[----:B------:R-:W-:-:S03]  /*6f40*/  IMAD R10, R15, UR8, RZ ;  /* 0x000000080f0a7c24 */ /* 0x000fc6000f8e02ff */
[----:B------:R-:W-:Y:S01]  /*6f50*/  IADD3 R18, P0, PT, R9, R11, RZ ;  /* 0x0000000b09127210 */ /* 0x000fe20007f1e0ff */
[----:B------:R-:W-:-:S05]  /*6f60*/  IMAD R10, R13, UR9, R10 ;  /* 0x000000090d0a7c24 */ /* 0x000fca000f8e020a */
[----:B------:R-:W-:Y:S02]  /*6f70*/  IADD3.X R19, PT, PT, R8, R17, R10, P0, !PT ;  /* 0x0000001108137210 */ /* 0x000fe400007fe40a */
        /* <DEDUP_REMOVED lines=14> */
[----:B------:R-:W-:-:S04]  /*7060*/  IMAD.WIDE.U32 R22, R196, UR8, R20 ;  /* 0x00000008c4167c25 */ /* 0x000fc8000f8e0014 */
[----:B------:R-:W-:Y:S01]  /*7070*/  IMAD R17, R196, UR9, R23 ;  /* 0x00000009c4117c24 */ /* 0x000fe2000f8e0217 */
[----:B--2---:R-:W-:-:S04]  /*7080*/  LEA R20, P2, R22, UR4, 0x1 ;  /* 0x0000000416147c11 */ /* 0x004fc8000f8408ff */
[----:B------:R-:W-:-:S05]  /*7090*/  LEA.HI.X R21, R22, UR5, R17, 0x1, P2 ;  /* 0x0000000516157c11 */ /* 0x000fca00090f0c11 */
[----:B-1----:R1:W-:Y:S04]  /*70a0*/  STG.E.128 desc[UR18][R20.64], R8 ;  /* 0x0000000814007986 */ /* 0x0023e8000c101d12 */
.L_x_200:
[----:B------:R-:W-:Y:S05]  /*70b0*/  BSYNC.RECONVERGENT B0 ;  /* 0x0000000000007941 */ /* 0x000fea0003800200 */
.L_x_199:
[----:B------:R-:W-:Y:S04]  /*70c0*/  BSSY.RECONVERGENT B0, `(.L_x_201) ;  /* 0x000000c000007945 */ /* 0x000fe80003800200 */
[----:B------:R-:W-:Y:S05]  /*70d0*/  @P5 BRA `(.L_x_202) ;  /* 0x0000000000285947 */ /* 0x000fea0003800000 */
[----:B------:R-:W2:Y:S01]  /*70e0*/  LDCU.64 UR4, c[0x0][0x560] ;  /* 0x0000ac00ff0477ac */ /* 0x000ea20008000a00 */
[----:B-1----:R-:W-:Y:S01]  /*70f0*/  MOV R10, R18 ;  /* 0x00000012000a7202 */ /* 0x002fe20000000f00 */
[----:B------:R-:W-:Y:S01]  /*7100*/  IMAD R8, R26, UR8, RZ ;  /* 0x000000081a087c24 */ /* 0x000fe2000f8e02ff */
[----:B------:R-:W-:-:S03]  /*7110*/  MOV R11, R16 ;  /* 0x00000010000b7202 */ /* 0x000fc60000000f00 */
[C---:B------:R-:W-:Y:S02]  /*7120*/  IMAD R8, R27.reuse, UR9, R8 ;  /* 0x000000091b087c24 */ /* 0x040fe4000f8e0208 */
[----:B------:R-:W-:-:S05]  /*7130*/  IMAD.WIDE.U32 R10, R27, UR8, R10 ;  /* 0x000000081b0a7c25 */ /* 0x000fca000f8e000a */
[----:B------:R-:W-:Y:S02]  /*7140*/  IADD3 R8, PT, PT, R8, R11, RZ ;  /* 0x0000000b08087210 */ /* 0x000fe40007ffe0ff */
[----:B--2---:R-:W-:-:S04]  /*7150*/  LEA R20, P2, R10, UR4, 0x1 ;  /* 0x000000040a147c11 */ /* 0x004fc8000f8408ff */
[----:B------:R-:W-:-:S05]  /*7160*/  LEA.HI.X R21, R10, UR5, R8, 0x1, P2 ;  /* 0x000000050a157c11 */ /* 0x000fca00090f0c08 */
[----:B----4-:R2:W-:Y:S04]  /*7170*/  STG.E.128 desc[UR18][R20.64], R4 ;  /* 0x0000000414007986 */ /* 0x0105e8000c101d12 */
.L_x_202:
[----:B------:R-:W-:Y:S05]  /*7180*/  BSYNC.RECONVERGENT B0 ;  /* 0x0000000000007941 */ /* 0x000fea0003800200 */
.L_x_201:
[----:B--2-4-:R2:W4:Y:S01]  /*7190*/  LDS.128 R4, [R204+0x8000] ;  /* 0x00800000cc047984 */ /* 0x0145220000000c00 */
[----:B------:R-:W-:Y:S01]  /*71a0*/  BSSY.RECONVERGENT B0, `(.L_x_203) ;  /* 0x000000d000007945 */ /* 0x000fe20003800200 */
[----:B------:R-:W-:-:S03]  /*71b0*/  IADD3.X R28, PT, PT, RZ, RZ, RZ, P1, !PT ;  /* 0x000000ffff1c7210 */ /* 0x000fc60000ffe4ff */
[----:B------:R-:W-:Y:S05]  /*71c0*/  @P4 BRA `(.L_x_204) ;  /* 0x0000000000284947 */ /* 0x000fea0003800000 */
[----:B------:R-:W3:Y:S01]  /*71d0*/  LDCU.64 UR4, c[0x0][0x560] ;  /* 0x0000ac00ff0477ac */ /* 0x000ee20008000a00 */
[----:B-1----:R-:W-:Y:S01]  /*71e0*/  MOV R10, R18 ;  /* 0x00000012000a7202 */ /* 0x002fe20000000f00 */
[----:B------:R-:W-:Y:S01]  /*71f0*/  IMAD R8, R28, UR8, RZ ;  /* 0x000000081c087c24 */ /* 0x000fe2000f8e02ff */
[----:B------:R-:W-:-:S03]  /*7200*/  MOV R11, R16 ;  /* 0x00000010000b7202 */ /* 0x000fc60000000f00 */
[C---:B------:R-:W-:Y:S02]  /*7210*/  IMAD R8, R25.reuse, UR9, R8 ;  /* 0x0000000919087c24 */ /* 0x040fe4000f8e0208 */
[----:B------:R-:W-:-:S05]  /*7220*/  IMAD.WIDE.U32 R10, R25, UR8, R10 ;  /* 0x00000008190a7c25 */ /* 0x000fca000f8e000a */
[----:B------:R-:W-:Y:S02]  /*7230*/  IADD3 R8, PT, PT, R8, R11, RZ ;  /* 0x0000000b08087210 */ /* 0x000fe40007ffe0ff */
[----:B---3--:R-:W-:-:S04]  /*7240*/  LEA R20, P1, R10, UR4, 0x1 ;  /* 0x000000040a147c11 */ /* 0x008fc8000f8208ff */
[----:B------:R-:W-:-:S05]  /*7250*/  LEA.HI.X R21, R10, UR5, R8, 0x1, P1 ;  /* 0x000000050a157c11 */ /* 0x000fca00088f0c08 */
[----:B----4-:R1:W-:Y:S04]  /*7260*/  STG.E.128 desc[UR18][R20.64], R4 ;  /* 0x0000000414007986 */ /* 0x0103e8000c101d12 */
.L_x_204:
[----:B------:R-:W-:Y:S05]  /*7270*/  BSYNC.RECONVERGENT B0 ;  /* 0x0000000000007941 */ /* 0x000fea0003800200 */
.L_x_203:
[----:B-1--4-:R-:W-:Y:S01]  /*7280*/  MOV R4, R205 ;  /* 0x000000cd00047202 */ /* 0x012fe20000000f00 */
[----:B------:R-:W-:Y:S01]  /*7290*/  BSSY.RECONVERGENT B0, `(.L_x_205) ;  /* 0x0000010000007945 */ /* 0x000fe20003800200 */
[----:B------:R-:W-:Y:S02]  /*72a0*/  MOV R5, RZ ;  /* 0x000000ff00057202 */ /* 0x000fe40000000f00 */
[----:B------:R-:W-:Y:S01]  /*72b0*/  IADD3.X R29, PT, PT, RZ, RZ, RZ, P0, !PT ;  /* 0x000000ffff1d7210 */ /* 0x000fe200007fe4ff */
[----:B------:R-:W-:-:S03]  /*72c0*/  IMAD.WIDE.U32 R10, R13, UR6, R4 ;  /* 0x000000060d0a7c25 */ /* 0x000fc6000f8e0004 */
[----:B------:R1:W4:Y:S01]  /*72d0*/  LDS.128 R4, [R204+0x9000] ;  /* 0x00900000cc047984 */ /* 0x0003220000000c00 */
[----:B------:R-:W-:Y:S05]  /*72e0*/  @P3 BRA `(.L_x_206) ;  /* 0x0000000000283947 */ /* 0x000fea0003800000 */
[----:B------:R-:W2:Y:S01]  /*72f0*/  LDCU.64 UR4, c[0x0][0x560] ;  /* 0x0000ac00ff0477ac */ /* 0x000ea20008000a00 */
[----:B------:R-:W-:Y:S01]  /*7300*/  MOV R17, R16 ;  /* 0x0000001000117202 */ /* 0x000fe20000000f00 */
        /* <DEDUP_REMOVED lines=8> */
.L_x_206:
[----:B------:R-:W-:Y:S05]  /*7390*/  BSYNC.RECONVERGENT B0 ;  /* 0x0000000000007941 */ /* 0x000fea0003800200 */
.L_x_205:
[----:B------:R-:W3:Y:S01]  /*73a0*/  LDCU.64 UR4, c[0x0][0x5e0] ;  /* 0x0000bc00ff0477ac */ /* 0x000ee20008000a00 */
[----:B------:R-:W1:Y:S01]  /*73b0*/  LDS.128 R20, [R204+0xa000] ;  /* 0x00a00000cc147984 */ /* 0x000e620000000c00 */
[----:B------:R-:W-:Y:S01]  /*73c0*/  IMAD R15, R15, UR6, RZ ;  /* 0x000000060f0f7c24 */ /* 0x000fe2000f8e02ff */
[----:B------:R-:W-:Y:S01]  /*73d0*/  IADD3 R30, P0, PT, R14, R10, RZ ;  /* 0x0000000a0e1e7210 */ /* 0x000fe20007f1e0ff */
[----:B--2-4-:R-:W2:Y:S01]  /*73e0*/  @!P6 LDC.64 R4, c[0x0][0x568] ;  /* 0x00015a00ff04eb82 */ /* 0x014ea20000000a00 */
[----:B------:R4:W1:Y:S01]  /*73f0*/  LDS.128 R16, [R204+0xb000] ;  /* 0x00b00000cc107984 */ /* 0x0008620000000c00 */
[----:B------:R-:W-:Y:S01]  /*7400*/  IMAD R13, R13, UR7, R15 ;  /* 0x000000070d0d7c24 */ /* 0x000fe2000f8e020f */
[----:B------:R-:W-:Y:S04]  /*7410*/  BSSY.RECONVERGENT B0, `(.L_x_207) ;  /* 0x0000017000007945 */ /* 0x000fe80003800200 */
[----:B------:R-:W-:-:S02]  /*7420*/  IADD3.X R31, PT, PT, R12, R11, R13, P0, !PT ;  /* 0x0000000b0c1f7210 */ /* 0x000fc400007fe40d */
[----:B------:R4:W1:Y:S04]  /*7430*/  LDS.128 R12, [R204+0xc000] ;  /* 0x00c00000cc0c7984 */ /* 0x0008680000000c00 */
[----:B------:R4:W1:Y:S01]  /*7440*/  LDS.128 R8, [R204+0xd000] ;  /* 0x00d00000cc087984 */ /* 0x0008620000000c00 */
[----:B---3--:R-:W-:-:S04]  /*7450*/  IMAD.WIDE.U32 R30, R189, UR4, R30 ;  /* 0x00000004bd1e7c25 */ /* 0x008fc8000f8e001e */
[----:B------:R-:W-:Y:S01]  /*7460*/  IMAD R33, R189, UR5, R31 ;  /* 0x00000005bd217c24 */ /* 0x000fe2000f8e021f */
[----:B------:R-:W-:-:S05]  /*7470*/  @!P6 MOV R32, R30 ;  /* 0x0000001e0020e202 */ /* 0x000fca0000000f00 */
[----:B------:R-:W-:-:S04]  /*7480*/  @!P6 IMAD.WIDE.U32 R34, R196, UR6, R32 ;  /* 0x00000006c422ec25 */ /* 0x000fc8000f8e0020 */
[----:B------:R-:W-:Y:S01]  /*7490*/  @!P6 IMAD R6, R196, UR7, R35 ;  /* 0x00000007c406ec24 */ /* 0x000fe2000f8e0223 */
[----:B--2---:R-:W-:-:S04]  /*74a0*/  @!P6 LEA R4, P0, R34, R4, 0x1 ;  /* 0x000000042204e211 */ /* 0x004fc800078008ff */
[----:B------:R-:W-:-:S05]  /*74b0*/  @!P6 LEA.HI.X R5, R34, R5, R6, 0x1, P0 ;  /* 0x000000052205e211 */ /* 0x000fca00000f0c06 */
[----:B-1----:R4:W-:Y:S01]  /*74c0*/  @!P6 STG.E.128 desc[UR18][R4.64], R20 ;  /* 0x000000140400e986 */ /* 0x0029e2000c101d12 */
[----:B------:R-:W-:Y:S05]  /*74d0*/  @P5 BRA `(.L_x_208) ;  /* 0x0000000000285947 */ /* 0x000fea0003800000 */
[----:B------:R-:W1:Y:S01]  /*74e0*/  LDCU.64 UR4, c[0x0][0x568] ;  /* 0x0000ad00ff0477ac */ /* 0x000e620008000a00 */
[----:B------:R-:W-:Y:S01]  /*74f0*/  MOV R6, R30 ;  /* 0x0000001e00067202 */ /* 0x000fe20000000f00 */
[----:B----4-:R-:W-:Y:S01]  /*7500*/  IMAD R4, R26, UR6, RZ ;  /* 0x000000061a047c24 */ /* 0x010fe2000f8e02ff */
[----:B------:R-:W-:-:S03]  /*7510*/  MOV R7, R33 ;  /* 0x0000002100077202 */ /* 0x000fc60000000f00 */
[C---:B------:R-:W-:Y:S02]  /*7520*/  IMAD R4, R27.reuse, UR7, R4 ;  /* 0x000000071b047c24 */ /* 0x040fe4000f8e0204 */
[----:B------:R-:W-:-:S05]  /*7530*/  IMAD.WIDE.U32 R6, R27, UR6, R6 ;  /* 0x000000061b067c25 */ /* 0x000fca000f8e0006 */
[----:B------:R-:W-:Y:S02]  /*7540*/  IADD3 R4, PT, PT, R4, R7, RZ ;  /* 0x0000000704047210 */ /* 0x000fe40007ffe0ff */
[----:B-1----:R-:W-:-:S04]  /*7550*/  LEA R20, P0, R6, UR4, 0x1 ;  /* 0x0000000406147c11 */ /* 0x002fc8000f8008ff */
[----:B------:R-:W-:-:S05]  /*7560*/  LEA.HI.X R21, R6, UR5, R4, 0x1, P0 ;  /* 0x0000000506157c11 */ /* 0x000fca00080f0c04 */
[----:B------:R1:W-:Y:S04]  /*7570*/  STG.E.128 desc[UR18][R20.64], R16 ;  /* 0x0000001014007986 */ /* 0x0003e8000c101d12 */
.L_x_208:
[----:B------:R-:W-:Y:S05]  /*7580*/  BSYNC.RECONVERGENT B0 ;  /* 0x0000000000007941 */ /* 0x000fea0003800200 */
.L_x_207:
[----:B------:R-:W-:Y:S04]  /*7590*/  BSSY.RECONVERGENT B0, `(.L_x_209) ;  /* 0x000000c000007945 */ /* 0x000fe80003800200 */
        /* <DEDUP_REMOVED lines=11> */
.L_x_210:
[----:B------:R-:W-:Y:S05]  /*7650*/  BSYNC.RECONVERGENT B0 ;  /* 0x0000000000007941 */ /* 0x000fea0003800200 */
.L_x_209:
[----:B------:R-:W-:Y:S05]  /*7660*/  @P3 BRA `(.L_x_157) ;  /* 0x0000000000283947 */ /* 0x000fea0003800000 */
[----:B------:R-:W3:Y:S01]  /*7670*/  LDCU.64 UR4, c[0x0][0x568] ;  /* 0x0000ad00ff0477ac */ /* 0x000ee20008000a00 */
[----:B----4-:R-:W-:Y:S01]  /*7680*/  MOV R4, R30 ;  /* 0x0000001e00047202 */ /* 0x010fe20000000f00 */
[----:B------:R-:W-:Y:S01]  /*7690*/  IMAD R29, R29, UR6, RZ ;  /* 0x000000061d1d7c24 */ /* 0x000fe2000f8e02ff */
[----:B------:R-:W-:-:S03]  /*76a0*/  MOV R5, R33 ;  /* 0x0000002100057202 */ /* 0x000fc60000000f00 */
[C---:B------:R-:W-:Y:S02]  /*76b0*/  IMAD R29, R24.reuse, UR7, R29 ;  /* 0x00000007181d7c24 */ /* 0x040fe4000f8e021d */
[----:B------:R-:W-:-:S05]  /*76c0*/  IMAD.WIDE.U32 R4, R24, UR6, R4 ;  /* 0x0000000618047c25 */ /* 0x000fca000f8e0004 */
[----:B------:R-:W-:Y:S02]  /*76d0*/  IADD3 R29, PT, PT, R29, R5, RZ ;  /* 0x000000051d1d7210 */ /* 0x000fe40007ffe0ff */
[----:B---3--:R-:W-:-:S04]  /*76e0*/  LEA R6, P0, R4, UR4, 0x1 ;  /* 0x0000000404067c11 */ /* 0x008fc8000f8008ff */
[----:B------:R-:W-:-:S05]  /*76f0*/  LEA.HI.X R7, R4, UR5, R29, 0x1, P0 ;  /* 0x0000000504077c11 */ /* 0x000fca00080f0c1d */
[----:B------:R3:W-:Y:S04]  /*7700*/  STG.E.128 desc[UR18][R6.64], R8 ;  /* 0x0000000806007986 */ /* 0x0007e8000c101d12 */
.L_x_157:
[----:B------:R-:W-:Y:S05]  /*7710*/  BSYNC.RECONVERGENT B1 ;  /* 0x0000000000017941 */ /* 0x000fea0003800200 */
.L_x_131:
[----:B------:R-:W2:Y:S01]  /*7720*/  LDCU UR5, c[0x0][0x438] ;  /* 0x00008700ff0577ac */ /* 0x000ea20008000800 */
[----:B-1--4-:R-:W1:Y:S08]  /*7730*/  LDC R4, c[0x0][0x370] ;  /* 0x0000dc00ff047b82 */ /* 0x012e700000000800 */
[----:B---3--:R-:W3:Y:S01]  /*7740*/  LDC R10, c[0x0][0x438] ;  /* 0x00010e00ff0a7b82 */ /* 0x008ee20000000800 */
[----:B--2---:R-:W-:-:S04]  /*7750*/  UIADD3 UR5, UPT, UPT, UR5, 0x7f, URZ ;  /* 0x0000007f05057890 */ /* 0x004fc8000fffe0ff */
[----:B------:R-:W-:Y:S01]  /*7760*/  USHF.R.S32.HI UR4, URZ, 0x1f, UR5 ;  /* 0x0000001fff047899 */ /* 0x000fe20008011405 */
[----:B-1----:R-:W-:-:S03]  /*7770*/  IADD3 R197, PT, PT, R4, R197, RZ ;  /* 0x000000c504c57210 */ /* 0x002fc60007ffe0ff */
[----:B------:R-:W-:-:S04]  /*7780*/  ULEA.HI UR4, UR4, UR5, URZ, 0x7 ;  /* 0x0000000504047291 */ /* 0x000fc8000f8f38ff */
[----:B------:R-:W-:-:S06]  /*7790*/  USHF.R.S32.HI UR4, URZ, 0x7, UR4 ;  /* 0x00000007ff047899 */ /* 0x000fcc0008011404 */
[----:B------:R-:W-:-:S13]  /*77a0*/  ISETP.GE.AND P0, PT, R197, UR4, PT ;  /* 0x00000004c5007c0c */ /* 0x000fda000bf06270 */
[----:B---3--:R-:W-:Y:S05]  /*77b0*/  @!P0 BRA `(.L_x_211) ;  /* 0xffffff8c00c08947 */ /* 0x008fea000383ffff */
[----:B------:R-:W-:Y:S05]  /*77c0*/  EXIT ;  /* 0x000000000000794d */ /* 0x000fea0003800000 */
.L_x_212:
        /* <DEDUP_REMOVED lines=11> */
.L_x_2755:


//--------------------- .text._ZN5flash44flash_bwd_dq_dk_dv_loop_seqk_parallel_kernelI23Flash_bwd_kernel_traitsILi64ELi64ELi128ELi8ELi2ELi4ELi4ELb1ELb0EN7cutlass10bfloat16_tE19Flash_kernel_traitsILi64ELi64ELi128ELi8ES3_EELb0ELb0ELb0ELb0ELb1ELb1ELb0EEEvNS_16Flash_bwd_paramsE --------------------------
	.section	.text._ZN5flash44flash_bwd_dq_dk_dv_loop_seqk_parallel_kernelI23Flash_bwd_kernel_traitsILi64ELi64ELi128ELi8ELi2ELi4ELi4ELb1ELb0EN7cutlass10bfloat16_tE19Flash_kernel_traitsILi64ELi64ELi128ELi8ES3_EELb0ELb0ELb0ELb0ELb1ELb1ELb0EEEvNS_16Flash_bwd_paramsE,"ax",@progbits
	.align	128
        .global         _ZN5flash44flash_bwd_dq_dk_dv_loop_seqk_parallel_kernelI23Flash_bwd_kernel_traitsILi64ELi64ELi128ELi8ELi2ELi4ELi4ELb1ELb0EN7cutlass10bfloat16_tE19Flash_kernel_traitsILi64ELi64ELi128ELi8ES3_EELb0ELb0ELb0ELb0ELb1ELb1ELb0EEEvNS_16Flash_bwd_paramsE
        .type           _ZN5flash44flash_bwd_dq_dk_dv_loop_seqk_parallel_kernelI23Flash_bwd_kernel_traitsILi64ELi64ELi128ELi8ELi2ELi4ELi4ELb1ELb0EN7cutlass10bfloat16_tE19Flash_kernel_traitsILi64ELi64ELi128ELi8ES3_EELb0ELb0ELb0ELb0ELb1ELb1ELb0EEEvNS_16Flash_bwd_paramsE,@function
        .size           _ZN5flash44flash_bwd_dq_dk_dv_loop_seqk_parallel_kernelI23Flash_bwd_kernel_traitsILi64ELi64ELi128ELi8ELi2ELi4ELi4ELb1ELb0EN7cutlass10bfloat16_tE19Flash_kernel_traitsILi64ELi64ELi128ELi8ES3_EELb0ELb0ELb0ELb0ELb1ELb1ELb0EEEvNS_16Flash_bwd_paramsE,(.L_x_2756 - _ZN5flash44flash_bwd_dq_dk_dv_loop_seqk_parallel_kernelI23Flash_bwd_kernel_traitsILi64ELi64ELi128ELi8ELi2ELi4ELi4ELb1ELb0EN7cutlass10bfloat16_tE19Flash_kernel_traitsILi64ELi64ELi128ELi8ES3_EELb0ELb0ELb0ELb0ELb1ELb1ELb0EEEvNS_16Flash_bwd_paramsE)
        .other          _ZN5flash44flash_bwd_dq_dk_dv_loop_seqk_parallel_kernelI23Flash_bwd_kernel_traitsILi64ELi64ELi128ELi8ELi2ELi4ELi4ELb1ELb0EN7cutlass10bfloat16_tE19Flash_kernel_traitsILi64ELi64ELi128ELi8ES3_EELb0ELb0ELb0ELb0ELb1ELb1ELb0EEEvNS_16Flash_bwd_paramsE,@"STO_CUDA_ENTRY STV_DEFAULT"
_ZN5flash44flash_bwd_dq_dk_dv_loop_seqk_parallel_kernelI23Flash_bwd_kernel_traitsILi64ELi64ELi128ELi8ELi2ELi4ELi4ELb1ELb0EN7cutlass10bfloat16_tE19Flash_kernel_traitsILi64ELi64ELi128ELi8ES3_EELb0ELb0ELb0ELb0ELb1ELb1ELb0EEEvNS_16Flash_bwd_paramsE:
.text._ZN5flash44flash_bwd_dq_dk_dv_loop_seqk_parallel_kernelI23Flash_bwd_kernel_traitsILi64ELi64ELi128ELi8ELi2ELi4ELi4ELb1ELb0EN7cutlass10bfloat16_tE19Flash_kernel_traitsILi64ELi64ELi128ELi8ES3_EELb0ELb0ELb0ELb0ELb1ELb1ELb0EEEvNS_16Flash_bwd_paramsE:
        /* <DEDUP_REMOVED lines=15> */
[----:B------:R-:W4:Y:S01]  /*00f0*/  LDCU UR19, c[0x0][0x370] ;  /* 0x00006e00ff1377ac */ /* 0x000f220008000800 */
[----:B------:R-:W-:Y:S01]  /*0100*/  IMAD.MOV.U32 R220, RZ, RZ, 0x10 ;  /* 0x00000010ffdc7424 */ /* 0x000fe200078e00ff */
[----:B------:R-:W3:Y:S01]  /*0110*/  S2R R189, SR_CTAID.Z ;  /* 0x0000000000bd7919 */ /* 0x000ee20000002700 */
[----:B------:R-:W1:Y:S01]  /*0120*/  LDCU.64 UR22, c[0x0][0x358] ;  /* 0x00006b00ff1677ac */ /* 0x000e620008000a00 */
[----:B------:R-:W-:Y:S01]  /*0130*/  UMOV UR18, URZ ;  /* 0x000000ff00127c82 */ /* 0x000fe20008000000 */
[----:B------:R-:W-:Y:S01]  /*0140*/  UMOV UR24, URZ ;  /* 0x000000ff00187c82 */ /* 0x000fe20008000000 */
[----:B------:R-:W-:Y:S01]  /*0150*/  UMOV UR21, UR20 ;  /* 0x0000001400157c82 */ /* 0x000fe20008000000 */
[----:B--2---:R-:W-:-:S04]  /*0160*/  ULEA UR6, UR6, UR4, 0x18 ;  /* 0x0000000406067291 */ /* 0x004fc8000f8ec0ff */
        /* <DEDUP_REMOVED lines=8> */
[C---:B------:R-:W-:Y:S01]  /*01f0*/  IMAD.SHL.U32 R11, R196.reuse, 0x40, RZ ;  /* 0x00000040c40b7824 */ /* 0x040fe200078e00ff */
[----:B------:R-:W-:Y:S01]  /*0200*/  LOP3.LUT R193, R3, 0xc00, RZ, 0xc0, !PT ;  /* 0x00000c0003c17812 */ /* 0x000fe200078ec0ff */
[----:B------:R-:W-:Y:S01]  /*0210*/  IMAD.SHL.U32 R198, R196, 0x8, RZ ;  /* 0x00000008c4c67824 */ /* 0x000fe200078e00ff */
[--C-:B------:R-:W-:Y:S01]  /*0220*/  LOP3.LUT R9, R9, 0x38, R200.reuse, 0xf8, !PT ;  /* 0x0000003809097812 */ /* 0x100fe200078ef8c8 */
[----:B---3--:R-:W-:Y:S01]  /*0230*/  IMAD.SHL.U32 R201, R194, 0x80, RZ ;  /* 0x00000080c2c97824 */ /* 0x008fe200078e00ff */
[----:B------:R-:W-:-:S02]  /*0240*/  LOP3.LUT R193, R193, 0x6, R200, 0xf8, !PT ;  /* 0x00000006c1c17812 */ /* 0x000fc400078ef8c8 */
[--C-:B------:R-:W-:Y:S02]  /*0250*/  LOP3.LUT R200, R200, 0x7006, R3.reuse, 0xc8, !PT ;  /* 0x00007006c8c87812 */ /* 0x100fe400078ec803 */
[----:B------:R-:W-:Y:S02]  /*0260*/  LOP3.LUT R7, R11, 0x1c0, RZ, 0xc0, !PT ;  /* 0x000001c00b077812 */ /* 0x000fe400078ec0ff */
[----:B------:R-:W-:Y:S02]  /*0270*/  LOP3.LUT R200, R200, 0x400, R3, 0xf8, !PT ;  /* 0x00000400c8c87812 */ /* 0x000fe400078ef803 */
[----:B------:R-:W-:Y:S02]  /*0280*/  LOP3.LUT R5, R9, 0x20, R2, 0x78, !PT ;  /* 0x0000002009057812 */ /* 0x000fe400078e7802 */
[----:B------:R-:W-:Y:S02]  /*0290*/  LOP3.LUT R188, R188, 0x8, RZ, 0xc0, !PT ;  /* 0x00000008bcbc7812 */ /* 0x000fe400078ec0ff */
[----:B------:R-:W-:-:S02]  /*02a0*/  LOP3.LUT P0, R0, R196, 0x10, RZ, 0xc0, !PT ;  /* 0x00000010c4007812 */ /* 0x000fc4000780c0ff */
[----:B------:R-:W-:Y:S02]  /*02b0*/  LOP3.LUT R7, R7, 0x38, R198, 0xf8, !PT ;  /* 0x0000003807077812 */ /* 0x000fe400078ef8c6 */
[----:B------:R-:W-:Y:S02]  /*02c0*/  LOP3.LUT R200, R200, R5, RZ, 0xfc, !PT ;  /* 0x00000005c8c87212 */ /* 0x000fe400078efcff */
[----:B------:R-:W-:Y:S02]  /*02d0*/  LOP3.LUT R5, R2, 0x30, RZ, 0xc0, !PT ;  /* 0x0000003002057812 */ /* 0x000fe400078ec0ff */
[----:B------:R-:W-:Y:S02]  /*02e0*/  LOP3.LUT R193, R193, R9, R188, 0xf6, !PT ;  /* 0x00000009c1c17212 */ /* 0x000fe400078ef6bc */
[----:B------:R-:W-:Y:S02]  /*02f0*/  LOP3.LUT R188, R7, R188, R0, 0x1e, !PT ;  /* 0x000000bc07bc7212 */ /* 0x000fe400078e1e00 */
[----:B------:R-:W-:-:S02]  /*0300*/  LOP3.LUT R0, R5, 0x8, R196, 0xf8, !PT ;  /* 0x0000000805007812 */ /* 0x000fc400078ef8c4 */
[----:B------:R-:W-:Y:S02]  /*0310*/  LEA R193, R193, UR6, 0x1 ;  /* 0x00000006c1c17c11 */ /* 0x000fe4000f8e08ff */
[----:B------:R-:W-:Y:S02]  /*0320*/  LOP3.LUT R186, R11, 0x200, RZ, 0xc0, !PT ;  /* 0x000002000bba7812 */ /* 0x000fe400078ec0ff */
[----:B------:R-:W-:Y:S01]  /*0330*/  LOP3.LUT R5, R0, 0x1c0, R11, 0xf8, !PT ;  /* 0x000001c000057812 */ /* 0x000fe200078ef80b */
[C---:B------:R-:W-:Y:S01]  /*0340*/  VIADD R0, R193.reuse, 0x6000 ;  /* 0x00006000c1007836 */ /* 0x040fe20000000000 */
[----:B------:R-:W-:Y:S01]  /*0350*/  LOP3.LUT R190, R186, 0x400, R3, 0xf8, !PT ;  /* 0x00000400babe7812 */ /* 0x000fe200078ef803 */
[----:B------:R-:W-:Y:S01]  /*0360*/  VIADD R191, R193, 0x6040 ;  /* 0x00006040c1bf7836 */ /* 0x000fe20000000000 */
[----:B------:R-:W-:Y:S01]  /*0370*/  LOP3.LUT R184, R7, 0x8, R196, 0x78, !PT ;  /* 0x0000000807b87812 */ /* 0x000fe200078e78c4 */
[----:B------:R-:W-:Y:S01]  /*0380*/  @P0 VIADD R191, R0, 0xffffffc0 ;  /* 0xffffffc000bf0836 */ /* 0x000fe20000000000 */
[----:B------:R-:W-:-:S02]  /*0390*/  LOP3.LUT R178, R5, 0x38, R198, 0x78, !PT ;  /* 0x0000003805b27812 */ /* 0x000fc400078e78c6 */
[----:B------:R-:W-:Y:S02]  /*03a0*/  LOP3.LUT R9, R7, 0x8, R2, 0x78, !PT ;  /* 0x0000000807097812 */ /* 0x000fe400078e7802 */
[--C-:B------:R-:W-:Y:S02]  /*03b0*/  LOP3.LUT R186, R186, 0xc00, R3.reuse, 0xf8, !PT ;  /* 0x00000c00baba7812 */ /* 0x100fe400078ef803 */
[--C-:B------:R-:W-:Y:S02]  /*03c0*/  LOP3.LUT R184, R184, 0x7a00, R3.reuse, 0xf8, !PT ;  /* 0x00007a00b8b87812 */ /* 0x100fe400078ef803 */
[----:B------:R-:W-:Y:S02]  /*03d0*/  LOP3.LUT R178, R178, 0x200, R3, 0xf8, !PT ;  /* 0x00000200b2b27812 */ /* 0x000fe400078ef803 */
[-C--:B------:R-:W-:Y:S02]  /*03e0*/  LOP3.LUT R190, R190, R9.reuse, RZ, 0xfc, !PT ;  /* 0x00000009bebe7212 */ /* 0x080fe400078efcff */
[----:B------:R-:W-:-:S02]  /*03f0*/  LOP3.LUT R186, R186, R9, RZ, 0xfc, !PT ;  /* 0x00000009baba7212 */ /* 0x000fc400078efcff */
[----:B------:R-:W-:Y:S02]  /*0400*/  LOP3.LUT P0, RZ, R196, 0x4, RZ, 0xc0, !PT ;  /* 0x00000004c4ff7812 */ /* 0x000fe4000780c0ff */
[----:B------:R-:W-:Y:S02]  /*0410*/  LOP3.LUT R3, R198, 0x1f8, RZ, 0xc0, !PT ;  /* 0x000001f8c6037812 */ /* 0x000fe400078ec0ff */
[----:B------:R-:W-:Y:S02]  /*0420*/  LOP3.LUT P2, RZ, R196, 0x8, RZ, 0xc0, !PT ;  /* 0x00000008c4ff7812 */ /* 0x000fe4000784c0ff */
[----:B------:R-:W-:Y:S02]  /*0430*/  LOP3.LUT R188, R188, 0x200, R11, 0xf8, !PT ;  /* 0x00000200bcbc7812 */ /* 0x000fe400078ef80b */
[----:B------:R-:W-:Y:S02]  /*0440*/  LOP3.LUT P1, RZ, R196, 0x2, RZ, 0xc0, !PT ;  /* 0x00000002c4ff7812 */ /* 0x000fe4000782c0ff */
[----:B------:R-:W-:-:S02]  /*0450*/  LOP3.LUT R3, R3, 0x38, R196, 0x78, !PT ;  /* 0x0000003803037812 */ /* 0x000fc400078e78c4 */
[----:B------:R-:W-:Y:S02]  /*0460*/  SEL R206, R183, 0xffffffe0, !P2 ;  /* 0xffffffe0b7ce7807 */ /* 0x000fe40005000000 */
[----:B------:R-:W-:Y:S02]  /*0470*/  SEL R181, R181, 0xffffffc0, !P0 ;  /* 0xffffffc0b5b57807 */ /* 0x000fe40004000000 */
[----:B------:R-:W-:Y:S01]  /*0480*/  LEA R200, R200, UR5, 0x1 ;  /* 0x00000005c8c87c11 */ /* 0x000fe2000f8e08ff */
[----:B------:R-:W-:Y:S01]  /*0490*/  IMAD.IADD R203, R206, 0x1, R193 ;  /* 0x00000001cecb7824 */ /* 0x000fe200078e02c1 */
[----:B------:R-:W-:Y:S02]  /*04a0*/  LEA R190, R190, UR6, 0x1 ;  /* 0x00000006bebe7c11 */ /* 0x000fe4000f8e08ff */
[----:B------:R-:W-:Y:S01]  /*04b0*/  LEA R186, R186, UR4, 0x1 ;  /* 0x00000004baba7c11 */ /* 0x000fe2000f8e08ff */
[----:B------:R-:W-:Y:S01]  /*04c0*/  IMAD.IADD R221, R200, 0x1, R206 ;  /* 0x00000001c8dd7824 */ /* 0x000fe200078e02ce */
[----:B------:R-:W-:Y:S01]  /*04d0*/  LEA R184, R184, UR4, 0x1 ;  /* 0x00000004b8b87c11 */ /* 0x000fe2000f8e08ff */
[----:B------:R-:W-:Y:S01]  /*04e0*/  IMAD.IADD R206, R206, 0x1, R191 ;  /* 0x00000001cece7824 */ /* 0x000fe200078e02bf */
[----:B------:R-:W-:Y:S01]  /*04f0*/  SEL R220, R220, 0xfffffff0, !P0 ;  /* 0xfffffff0dcdc7807 */ /* 0x000fe20004000000 */
[--C-:B------:R-:W-:Y:S01]  /*0500*/  IMAD.IADD R176, R186, 0x1, R181.reuse ;  /* 0x00000001bab07824 */ /* 0x100fe200078e02b5 */
[----:B------:R-:W-:Y:S01]  /*0510*/  SEL R183, R183, 0xffffffe0, !P1 ;  /* 0xffffffe0b7b77807 */ /* 0x000fe20004800000 */
[--C-:B------:R-:W-:Y:S01]  /*0520*/  IMAD.IADD R180, R184, 0x1, R181.reuse ;  /* 0x00000001b8b47824 */ /* 0x100fe200078e02b5 */
[----:B------:R-:W-:Y:S01]  /*0530*/  LOP3.LUT R202, R3, 0x1e00, R198, 0xf8, !PT ;  /* 0x00001e0003ca7812 */ /* 0x000fe200078ef8c6 */
[----:B------:R-:W-:Y:S01]  /*0540*/  IMAD.IADD R3, R190, 0x1, R181 ;  /* 0x00000001be037824 */ /* 0x000fe200078e02b5 */
[----:B------:R-:W-:Y:S01]  /*0550*/  LEA R188, R188, UR6, 0x1 ;  /* 0x00000006bcbc7c11 */ /* 0x000fe2000f8e08ff */
[----:B------:R-:W-:Y:S01]  /*0560*/  IMAD.IADD R222, R200, 0x1, R220 ;  /* 0x00000001c8de7824 */ /* 0x000fe200078e02dc */
[--C-:B------:R-:W-:Y:S01]  /*0570*/  SHF.R.U32.HI R4, RZ, 0x2, R196.reuse ;  /* 0x00000002ff047819 */ /* 0x100fe200000116c4 */
[--C-:B------:R-:W-:Y:S01]  /*0580*/  IMAD.IADD R182, R184, 0x1, R183.reuse ;  /* 0x00000001b8b67824 */ /* 0x100fe200078e02b7 */
[----:B------:R-:W-:Y:S01]  /*0590*/  LOP3.LUT R195, R2, 0x10, RZ, 0xc0, !PT ;  /* 0x0000001002c37812 */ /* 0x000fe200078ec0ff */
[----:B------:R-:W-:Y:S01]  /*05a0*/  IMAD.IADD R172, R190, 0x1, R183 ;  /* 0x00000001beac7824 */ /* 0x000fe200078e02b7 */
[--C-:B------:R-:W-:Y:S01]  /*05b0*/  SHF.R.U32.HI R199, RZ, 0x3, R196.reuse ;  /* 0x00000003ffc77819 */ /* 0x100fe200000116c4 */
[----:B------:R-:W-:Y:S01]  /*05c0*/  IMAD.IADD R0, R188, 0x1, R181 ;  /* 0x00000001bc007824 */ /* 0x000fe200078e02b5 */
[----:B------:R-:W-:Y:S01]  /*05d0*/  SHF.R.U32.HI R197, RZ, 0x5, R196 ;  /* 0x00000005ffc57819 */ /* 0x000fe200000116c4 */
[----:B------:R-:W-:Y:S01]  /*05e0*/  IMAD.IADD R177, R186, 0x1, R183 ;  /* 0x00000001bab17824 */ /* 0x000fe200078e02b7 */
[----:B------:R-:W-:Y:S01]  /*05f0*/  LOP3.LUT R195, R195, 0x7, R4, 0xf8, !PT ;  /* 0x00000007c3c37812 */ /* 0x000fe200078ef804 */
[----:B------:R-:W-:Y:S01]  /*0600*/  IMAD.IADD R220, R220, 0x1, R221 ;  /* 0x00000001dcdc7824 */ /* 0x000fe200078e02dd */
[----:B------:R-:W-:Y:S01]  /*0610*/  LOP3.LUT R196, R196, 0x1f, RZ, 0xc0, !PT ;  /* 0x0000001fc4c47812 */ /* 0x000fe200078ec0ff */
[C---:B------:R-:W-:Y:S01]  /*0620*/  IMAD.IADD R179, R183.reuse, 0x1, R180 ;  /* 0x00000001b7b37824 */ /* 0x040fe200078e02b4 */
[----:B------:R-:W-:Y:S01]  /*0630*/  LOP3.LUT R204, R198, 0x38, RZ, 0xc0, !PT ;  /* 0x00000038c6cc7812 */ /* 0x000fe200078ec0ff */
[C---:B------:R-:W-:Y:S01]  /*0640*/  IMAD.IADD R2, R183.reuse, 0x1, R3 ;  /* 0x00000001b7027824 */ /* 0x040fe200078e0203 */
[----:B------:R-:W-:Y:S01]  /*0650*/  LEA R202, R202, UR6, 0x1 ;  /* 0x00000006caca7c11 */ /* 0x000fe2000f8e08ff */
[----:B------:R-:W-:Y:S01]  /*0660*/  IMAD.IADD R175, R183, 0x1, R176 ;  /* 0x00000001b7af7824 */ /* 0x000fe200078e02b0 */
[----:B----4-:R-:W-:-:S07]  /*0670*/  LEA R178, R178, UR5, 0x1 ;  /* 0x00000005b2b27c11 */ /* 0x010fce000f8e08ff */
.L_x_220:
[----:B-1----:R-:W1:Y:S08]  /*0680*/  LDC.64 R6, c[0x0][0x470] ;  /* 0x00011c00ff067b82 */ /* 0x002e700000000a00 */
[----:B------:R-:W2:Y:S01]  /*0690*/  LDC.64 R4, c[0x0][0x478] ;  /* 0x00011e00ff047b82 */ /* 0x000ea20000000a00 */
[----:B-1----:R-:W-:-:S04]  /*06a0*/  ISETP.NE.U32.AND P2, PT, R6, RZ, PT ;  /* 0x000000ff0600720c */ /* 0x002fc80003f45070 */
[----:B------:R-:W-:Y:S02]  /*06b0*/  ISETP.NE.AND.EX P2, PT, R7, RZ, PT, P2 ;  /* 0x000000ff0700720c */ /* 0x000fe40003f45320 */
[----:B--2---:R-:W-:-:S04]  /*06c0*/  ISETP.NE.U32.AND P1, PT, R4, RZ, PT ;  /* 0x000000ff0400720c */ /* 0x004fc80003f25070 */
[----:B------:R-:W-:-:S07]  /*06d0*/  ISETP.NE.AND.EX P1, PT, R5, RZ, PT, P1 ;  /* 0x000000ff0500720c */ /* 0x000fce0003f25310 */
[----:B------:R-:W-:-:S04]  /*06e0*/  @P2 LEA R10, P0, R194, R6, 0x2 ;  /* 0x00000006c20a2211 */ /* 0x000fc800078010ff */
[C---:B------:R-:W-:Y:S02]  /*06f0*/  @P2 LEA.HI.X R11, R194.reuse, R7, RZ, 0x2, P0 ;  /* 0x00000007c20b2211 */ /* 0x040fe400000f14ff */
[----:B------:R-:W1:Y:S03]  /*0700*/  @!P1 LDC.64 R6, c[0x0][0x488] ;  /* 0x00012200ff069b82 */ /* 0x000e660000000a00 */
[----:B------:R-:W2:Y:S01]  /*0710*/  @P2 LDG.E R8, desc[UR22][R10.64] ;  /* 0x000000160a082981 */ /* 0x000ea2000c1e1900 */
[----:B------:R-:W-:-:S04]  /*0720*/  @P1 LEA R12, P0, R194, R4, 0x2 ;  /* 0x00000004c20c1211 */ /* 0x000fc800078010ff */
[----:B------:R-:W-:Y:S02]  /*0730*/  @P1 LEA.HI.X R13, R194, R5, RZ, 0x2, P0 ;  /* 0x00000005c20d1211 */ /* 0x000fe400000f14ff */
[----:B------:R-:W3:Y:S03]  /*0740*/  @!P1 LDC.64 R4, c[0x0][0x438] ;  /* 0x00010e00ff049b82 */ /* 0x000ee60000000a00 */
[----:B------:R-:W4:Y:S01]  /*0750*/  @P1 LDG.E R9, desc[UR22][R12.64] ;  /* 0x000000160c091981 */ /* 0x000f22000c1e1900 */
[----:B------:R-:W-:Y:S01]  /*0760*/  UMOV UR30, URZ ;  /* 0x000000ff001e7c82 */ /* 0x000fe20008000000 */
[----:B------:R-:W-:Y:S01]  /*0770*/  USHF.L.U32 UR29, UR20, 0x7, URZ ;  /* 0x00000007141d7899 */ /* 0x000fe200080006ff */
[----:B-1----:R-:W-:-:S04]  /*0780*/  @!P1 ISETP.NE.U32.AND P0, PT, R6, RZ, PT ;  /* 0x000000ff0600920c */ /* 0x002fc80003f05070 */
[----:B------:R-:W-:-:S04]  /*0790*/  @!P1 ISETP.NE.AND.EX P0, PT, R7, RZ, PT, P0 ;  /* 0x000000ff0700920c */ /* 0x000fc80003f05300 */
[----:B---3--:R-:W-:Y:S02]  /*07a0*/  @!P1 SEL R5, R5, RZ, P0 ;  /* 0x000000ff05059207 */ /* 0x008fe40000000000 */
[----:B--2---:R-:W-:-:S13]  /*07b0*/  @P2 R2UR UR30, R8 ;  /* 0x00000000081e22ca */ /* 0x004fda00000e0000 */
[----:B----4-:R-:W-:Y:S01]  /*07c0*/  @P1 VIADD R9, R9, -UR30 ;  /* 0x8000001e09091c36 */ /* 0x010fe20008000000 */
[----:B------:R-:W-:-:S04]  /*07d0*/  @!P1 IADD3 R9, PT, PT, R5, -UR30, R4 ;  /* 0x8000001e05099c10 */ /* 0x000fc8000fffe004 */
[----:B------:R-:W-:-:S13]  /*07e0*/  ISETP.LE.AND P0, PT, R9, UR29, PT ;  /* 0x0000001d09007c0c */ /* 0x000fda000bf03270 */
[----:B-----5:R-:W-:Y:S05]  /*07f0*/  @P0 BRA `(.L_x_213) ;  /* 0x0000004000400947 */ /* 0x020fea0003800000 */
[----:B------:R-:W1:Y:S01]  /*0800*/  LDC R4, c[0x0][0x3e8] ;  /* 0x0000fa00ff047b82 */ /* 0x000e620000000800 */
[----:B------:R-:W-:Y:S01]  /*0810*/  IMAD.MOV.U32 R8, RZ, RZ, RZ ;  /* 0x000000ffff087224 */ /* 0x000fe200078e00ff */
[----:B------:R-:W2:Y:S01]  /*0820*/  LDCU.U8 UR4, c[0x0][0x548] ;  /* 0x0000a900ff0477ac */ /* 0x000ea20008000000 */
[----:B------:R-:W3:Y:S01]  /*0830*/  LDCU UR26, c[0x0][0x434] ;  /* 0x00008680ff1a77ac */ /* 0x000ee20008000800 */
[----:B------:R-:W4:Y:S01]  /*0840*/  LDCU.U8 UR25, c[0x0][0x5f0] ;  /* 0x0000be00ff1977ac */ /* 0x000f220008000000 */
[----:B--2---:R-:W-:Y:S02]  /*0850*/  ISETP.NE.AND P0, PT, RZ, UR4, PT ;  /* 0x00000004ff007c0c */ /* 0x004fe4000bf05270 */
[----:B-1----:R-:W-:Y:S01]  /*0860*/  IABS R7, R4 ;  /* 0x0000000400077213 */ /* 0x002fe20000000000 */
[----:B---3--:R-:W-:-:S03]  /*0870*/  UIADD3 UR4, UPT, UPT, UR26, 0x3f, URZ ;  /* 0x0000003f1a047890 */ /* 0x008fc6000fffe0ff */
[----:B------:R-:W1:Y:S01]  /*0880*/  I2F.RP R10, R7 ;  /* 0x00000007000a7306 */ /* 0x000e620000209400 */
[----:B------:R-:W-:-:S04]  /*0890*/  USHF.R.S32.HI UR27, URZ, 0x1f, UR4 ;  /* 0x0000001fff1b7899 */ /* 0x000fc80008011404 */
[----:B------:R-:W-:-:S04]  /*08a0*/  ULEA.HI UR27, UR27, UR4, URZ, 0x6 ;  /* 0x000000041b1b7291 */ /* 0x000fc8000f8f30ff */
[----:B------:R-:W-:-:S04]  /*08b0*/  USHF.R.S32.HI UR27, URZ, 0x6, UR27 ;  /* 0x00000006ff1b7899 */ /* 0x000fc8000801141b */
[----:B------:R-:W-:Y:S01]  /*08c0*/  UIADD3 UR4, UPT, UPT, UR27, -0x1, URZ ;  /* 0xffffffff1b047890 */ /* 0x000fe2000fffe0ff */
[----:B-1----:R-:W1:Y:S05]  /*08d0*/  MUFU.RCP R9, R10 ;  /* 0x0000000a00097308 */ /* 0x002e6a0000001000 */
[----:B------:R-:W-:Y:S02]  /*08e0*/  IMAD.U32 R218, RZ, RZ, UR4 ;  /* 0x00000004ffda7e24 */ /* 0x000fe4000f8e00ff */
[----:B-1----:R-:W-:-:S06]  /*08f0*/  VIADD R9, R9, 0xffffffe ;  /* 0x0ffffffe09097836 */ /* 0x002fcc0000000000 */
[----:B------:R-:W1:Y:S02]  /*0900*/  F2I.FTZ.U32.TRUNC.NTZ R9, R9 ;  /* 0x0000000900097305 */ /* 0x000e64000021f000 */
[----:B-1----:R-:W-:-:S05]  /*0910*/  IADD3 R5, PT, PT, RZ, -R9, RZ ;  /* 0x80000009ff057210 */ /* 0x002fca0007ffe0ff */
[----:B------:R-:W-:Y:S01]  /*0920*/  IMAD R6, R5, R7, RZ ;  /* 0x0000000705067224 */ /* 0x000fe200078e02ff */
[----:B------:R-:W-:-:S03]  /*0930*/  IABS R5, R189 ;  /* 0x000000bd00057213 */ /* 0x000fc60000000000 */
[----:B------:R-:W-:-:S06]  /*0940*/  IMAD.HI.U32 R6, R9, R6, R8 ;  /* 0x0000000609067227 */ /* 0x000fcc00078e0008 */
[----:B------:R-:W-:Y:S02]  /*0950*/  IMAD.HI.U32 R20, R6, R5, RZ ;  /* 0x0000000506147227 */ /* 0x000fe400078e00ff */
[----:B------:R-:W1:Y:S03]  /*0960*/  @P0 LDC R6, c[0x0][0x454] ;  /* 0x00011500ff060b82 */ /* 0x000e660000000800 */
[----:B------:R-:W-:-:S05]  /*0970*/  IADD3 R8, PT, PT, -R20, RZ, RZ ;  /* 0x000000ff14087210 */ /* 0x000fca0007ffe1ff */
[C---:B------:R-:W-:Y:S02]  /*0980*/  IMAD R8, R7.reuse, R8, R5 ;  /* 0x0000000807087224 */ /* 0x040fe400078e0205 */
[----:B------:R-:W2:Y:S03]  /*0990*/  @!P0 LDC R5, c[0x0][0x3e0] ;  /* 0x0000f800ff058b82 */ /* 0x000ea60000000800 */
[----:B------:R-:W-:Y:S01]  /*09a0*/  ISETP.GT.U32.AND P2, PT, R7, R8, PT ;  /* 0x000000080700720c */ /* 0x000fe20003f44070 */
[----:B-1----:R-:W-:-:S12]  /*09b0*/  @P0 IMAD R13, R189, R6, RZ ;  /* 0x00000006bd0d0224 */ /* 0x002fd800078e02ff */
[----:B------:R-:W-:Y:S01]  /*09c0*/  @!P2 IMAD.IADD R8, R8, 0x1, -R7 ;  /* 0x000000010808a824 */ /* 0x000fe200078e0a07 */
[----:B------:R-:W-:Y:S01]  /*09d0*/  @!P2 IADD3 R20, PT, PT, R20, 0x1, RZ ;  /* 0x000000011414a810 */ /* 0x000fe20007ffe0ff */
[----:B------:R-:W-:Y:S01]  /*09e0*/  @P0 IMAD R13, R194, UR26, R13 ;  /* 0x0000001ac20d0c24 */ /* 0x000fe2000f8e020d */
[----:B------:R-:W-:Y:S02]  /*09f0*/  ISETP.NE.AND P2, PT, R4, RZ, PT ;  /* 0x000000ff0400720c */ /* 0x000fe40003f45270 */
[----:B------:R-:W-:Y:S02]  /*0a00*/  ISETP.GE.U32.AND P3, PT, R8, R7, PT ;  /* 0x000000070800720c */ /* 0x000fe40003f66070 */
[----:B------:R-:W-:Y:S01]  /*0a10*/  LOP3.LUT R7, R189, R4, RZ, 0x3c, !PT ;  /* 0x00000004bd077212 */ /* 0x000fe200078e3cff */
[----:B--2---:R-:W-:-:S03]  /*0a20*/  @!P0 IMAD R5, R194, R5, R189 ;  /* 0x00000005c2058224 */ /* 0x004fc600078e02bd */
[----:B------:R-:W-:Y:S01]  /*0a30*/  ISETP.GE.AND P1, PT, R7, RZ, PT ;  /* 0x000000ff0700720c */ /* 0x000fe20003f26270 */
[----:B------:R-:W-:-:S06]  /*0a40*/  @!P0 IMAD R13, R5, UR26, RZ ;  /* 0x0000001a050d8c24 */ /* 0x000fcc000f8e02ff */
[----:B------:R-:W-:-:S06]  /*0a50*/  @P3 VIADD R20, R20, 0x1 ;  /* 0x0000000114143836 */ /* 0x000fcc0000000000 */
[----:B------:R-:W-:Y:S02]  /*0a60*/  @!P1 IADD3 R20, PT, PT, -R20, RZ, RZ ;  /* 0x000000ff14149210 */ /* 0x000fe40007ffe1ff */
[----:B------:R-:W-:-:S04]  /*0a70*/  @!P2 LOP3.LUT R20, RZ, R4, RZ, 0x33, !PT ;  /* 0x00000004ff14a212 */ /* 0x000fc800078e33ff */
[----:B------:R-:W-:Y:S01]  /*0a80*/  SHF.R.S32.HI R5, RZ, 0x1f, R20 ;  /* 0x0000001fff057819 */ /* 0x000fe20000011414 */
[----:B----4-:R-:W-:Y:S06]  /*0a90*/  @!P0 BRA `(.L_x_214) ;  /* 0x00000000001c8947 */ /* 0x010fec0003800000 */
[----:B------:R-:W1:Y:S01]  /*0aa0*/  LDC R11, c[0x0][0x444] ;  /* 0x00011100ff0b7b82 */ /* 0x000e620000000800 */
[----:B------:R-:W2:Y:S01]  /*0ab0*/  LDCU UR5, c[0x0][0x430] ;  /* 0x00008600ff0577ac */ /* 0x000ea20008000800 */
[----:B------:R-:W2:Y:S02]  /*0ac0*/  LDCU UR4, c[0x0][0x454] ;  /* 0x00008a80ff0477ac */ /* 0x000ea40008000800 */
[----:B--2---:R-:W-:Y:S01]  /*0ad0*/  ULEA UR4, UR5, UR4, 0x7 ;  /* 0x0000000405047291 */ /* 0x004fe2000f8e38ff */
[----:B-1----:R-:W-:-:S05]  /*0ae0*/  IMAD R4, R194, R11, R201 ;  /* 0x0000000bc2047224 */ /* 0x002fca00078e02c9 */
[----:B------:R-:W-:Y:S01]  /*0af0*/  IMAD R9, R189, UR4, R4 ;  /* 0x00000004bd097c24 */ /* 0x000fe2000f8e0204 */
[----:B------:R-:W-:Y:S06]  /*0b00*/  BRA `(.L_x_215) ;  /* 0x0000000000107947 */ /* 0x000fec0003800000 */
.L_x_214:
[----:B------:R-:W1:Y:S01]  /*0b10*/  LDC R11, c[0x0][0x444] ;  /* 0x00011100ff0b7b82 */ /* 0x000e620000000800 */
[----:B------:R-:W2:Y:S02]  /*0b20*/  LDCU UR4, c[0x0][0x3e0] ;  /* 0x00007c00ff0477ac */ /* 0x000ea40008000800 */
[----:B--2---:R-:W-:-:S04]  /*0b30*/  IMAD R4, R194, UR4, R189 ;  /* 0x00000004c2047c24 */ /* 0x004fc8000f8e02bd */
[----:B-1----:R-:W-:-:S07]  /*0b40*/  IMAD R9, R4, R11, RZ ;  /* 0x0000000b04097224 */ /* 0x002fce00078e02ff */
.L_x_215:
[----:B------:R-:W1:Y:S01]  /*0b50*/  LDCU.64 UR16, c[0x0][0x3b0] ;  /* 0x00007600ff1077ac */ /* 0x000e620008000a00 */
[----:B------:R-:W-:Y:S01]  /*0b60*/  IMAD.MOV.U32 R205, RZ, RZ, RZ ;  /* 0x000000ffffcd7224 */ /* 0x000fe200078e00ff */
[C---:B------:R-:W-:Y:S01]  /*0b70*/  LOP3.LUT R4, R218.reuse, 0x80000001, RZ, 0xc0, !PT ;  /* 0x80000001da047812 */ /* 0x040fe200078ec0ff */
[----:B------:R-:W2:Y:S01]  /*0b80*/  LDC.64 R226, c[0x0][0x420] ;  /* 0x00010800ffe27b82 */ /* 0x000ea20000000a00 */
[----:B------:R-:W3:Y:S01]  /*0b90*/  LDCU.64 UR10, c[0x0][0x588] ;  /* 0x0000b100ff0a77ac */ /* 0x000ee20008000a00 */
[----:B------:R-:W-:Y:S01]  /*0ba0*/  ISETP.NE.AND P5, PT, RZ, UR25, PT ;  /* 0x00000019ff007c0c */ /* 0x000fe2000bfa5270 */
[----:B------:R-:W-:Y:S01]  /*0bb0*/  IMAD R13, R218, 0x40, R13 ;  /* 0x00000040da0d7824 */ /* 0x000fe200078e020d */
[----:B------:R-:W-:Y:S01]  /*0bc0*/  ISETP.NE.AND P4, PT, R4, 0x1, PT ;  /* 0x000000010400780c */ /* 0x000fe20003f85270 */
[----:B------:R-:W4:Y:S03]  /*0bd0*/  LDCU.64 UR12, c[0x0][0x3a8] ;  /* 0x00007500ff0c77ac */ /* 0x000f260008000a00 */
[----:B------:R-:W-:Y:S01]  /*0be0*/  SEL R173, RZ, 0x2000, P4 ;  /* 0x00002000ffad7807 */ /* 0x000fe20002000000 */
[----:B------:R-:W4:Y:S01]  /*0bf0*/  LDCU.128 UR4, c[0x0][0x590] ;  /* 0x0000b200ff0477ac */ /* 0x000f220008000c00 */
[----:B------:R-:W2:Y:S01]  /*0c00*/  LDC.64 R208, c[0x0][0x5e8] ;  /* 0x00017a00ffd07b82 */ /* 0x000ea20000000a00 */
[----:B------:R-:W-:-:S02]  /*0c10*/  ULEA UR27, UR27, 0xffffffc0, 0x6 ;  /* 0xffffffc01b1b7891 */ /* 0x000fc4000f8e30ff */
[----:B------:R-:W-:Y:S01]  /*0c20*/  IMAD.IADD R219, R202, 0x1, R173 ;  /* 0x00000001cadb7824 */ /* 0x000fe200078e02ad */
[----:B------:R-:W4:Y:S01]  /*0c30*/  LDCU.64 UR8, c[0x0][0x3a0] ;  /* 0x00007400ff0877ac */ /* 0x000f220008000a00 */
[----:B------:R-:W-:Y:S01]  /*0c40*/  USHF.R.S32.HI UR28, URZ, 0x1f, UR27 ;  /* 0x0000001fff1c7899 */ /* 0x000fe2000801141b */
[C-C-:B---3--:R-:W-:Y:S01]  /*0c50*/  IMAD.WIDE.U32 R6, R194.reuse, UR10, R204.reuse ;  /* 0x0000000ac2067c25 */ /* 0x148fe2000f8e00cc */
[----:B-1----:R-:W-:Y:S02]  /*0c60*/  UIMAD.WIDE.U32 UR32, UR27, UR16, URZ ;  /* 0x000000101b2072a5 */ /* 0x002fe4000f8e00ff */
[----:B------:R-:W-:Y:S01]  /*0c70*/  UIMAD UR34, UR28, UR16, URZ ;  /* 0x000000101c2272a4 */ /* 0x000fe2000f8e02ff */
[C---:B----4-:R-:W-:Y:S01]  /*0c80*/  IMAD.WIDE.U32 R26, R194.reuse, UR12, R204 ;  /* 0x0000000cc21a7c25 */ /* 0x050fe2000f8e00cc */
[----:B------:R-:W1:Y:S03]  /*0c90*/  LDCU.64 UR14, c[0x0][0x398] ;  /* 0x00007300ff0e77ac */ /* 0x000e660008000a00 */
[----:B------:R-:W-:Y:S01]  /*0ca0*/  IMAD R7, R194, UR11, R7 ;  /* 0x0000000bc2077c24 */ /* 0x000fe2000f8e0207 */
[----:B------:R-:W-:Y:S01]  /*0cb0*/  UIMAD UR12, UR27, UR17, UR34 ;  /* 0x000000111b0c72a4 */ /* 0x000fe2000f8e0222 */
[----:B------:R-:W-:Y:S01]  /*0cc0*/  IMAD.U32 R16, RZ, RZ, UR4 ;  /* 0x00000004ff107e24 */ /* 0x000fe2000f8e00ff */
[----:B------:R-:W-:Y:S01]  /*0cd0*/  UIMAD UR31, UR28, UR4, URZ ;  /* 0x000000041c1f72a4 */ /* 0x000fe2000f8e02ff */
[----:B------:R-:W-:Y:S01]  /*0ce0*/  IMAD.U32 R22, RZ, RZ, UR32 ;  /* 0x00000020ff167e24 */ /* 0x000fe2000f8e00ff */
[----:B------:R-:W-:Y:S01]  /*0cf0*/  UIADD3 UR12, UPT, UPT, UR33, UR12, URZ ;  /* 0x0000000c210c7290 */ /* 0x000fe2000fffe0ff */
[----:B------:R-:W-:Y:S01]  /*0d00*/  IMAD.WIDE.U32 R16, R16, UR27, R6 ;  /* 0x0000001b10107c25 */ /* 0x000fe2000f8e0006 */
[----:B------:R-:W3:Y:S01]  /*0d10*/  LDCU.64 UR10, c[0x0][0x3d8] ;  /* 0x00007b00ff0a77ac */ /* 0x000ee20008000a00 */
[----:B------:R-:W4:Y:S01]  /*0d20*/  LDC.64 R6, c[0x0][0x3c0] ;  /* 0x0000f000ff067b82 */ /* 0x000f220000000a00 */
[----:B------:R-:W-:Y:S01]  /*0d30*/  LOP3.LUT R22, R22, 0x38, R198, 0xf8, !PT ;  /* 0x0000003816167812 */ /* 0x000fe200078ef8c6 */
[----:B------:R-:W-:Y:S01]  /*0d40*/  IMAD.WIDE.U32 R24, R194, UR8, R204 ;  /* 0x00000008c2187c25 */ /* 0x000fe2000f8e00cc */
[----:B------:R-:W-:-:S03]  /*0d50*/  UIMAD UR31, UR27, UR5, UR31 ;  /* 0x000000051b1f72a4 */ /* 0x000fc6000f8e021f */
[C---:B------:R-:W-:Y:S01]  /*0d60*/  IMAD R25, R194.reuse, UR9, R25 ;  /* 0x00000009c2197c24 */ /* 0x040fe2000f8e0219 */
[----:B------:R-:W2:Y:S01]  /*0d70*/  LDCU.64 UR8, c[0x0][0x3d0] ;  /* 0x00007a00ff0877ac */ /* 0x000ea20008000a00 */
[----:B------:R-:W-:Y:S02]  /*0d80*/  IMAD.U32 R23, RZ, RZ, UR33 ;  /* 0x00000021ff177e24 */ /* 0x000fe4000f8e00ff */
[C---:B------:R-:W-:Y:S02]  /*0d90*/  IMAD R27, R194.reuse, UR13, R27 ;  /* 0x0000000dc21b7c24 */ /* 0x040fe4000f8e021b */
[----:B------:R-:W-:Y:S01]  /*0da0*/  IMAD.U32 R23, RZ, RZ, UR12 ;  /* 0x0000000cff177e24 */ /* 0x000fe2000f8e00ff */
[----:B------:R-:W4:Y:S01]  /*0db0*/  LDCU.64 UR12, c[0x0][0x3c8] ;  /* 0x00007900ff0c77ac */ /* 0x000f220008000a00 */
[----:B------:R-:W-:Y:S02]  /*0dc0*/  VIADD R17, R17, UR31 ;  /* 0x0000001f11117c36 */ /* 0x000fe40008000000 */
[----:B-1----:R-:W-:Y:S01]  /*0dd0*/  IMAD.WIDE.U32 R22, R194, UR14, R22 ;  /* 0x0000000ec2167c25 */ /* 0x002fe2000f8e0016 */
[----:B------:R-:W-:-:S02]  /*0de0*/  USHF.R.S32.HI UR31, URZ, 0x1f, UR30 ;  /* 0x0000001fff1f7899 */ /* 0x000fc4000801141e */
[----:B------:R-:W-:Y:S01]  /*0df0*/  UIADD3 UR14, UP0, UPT, UR29, UR30, URZ ;  /* 0x0000001e1d0e7290 */ /* 0x000fe2000ff1e0ff */
[----:B------:R-:W-:-:S03]  /*0e00*/  IMAD.WIDE.U32 R16, R189, UR6, R16 ;  /* 0x00000006bd107c25 */ /* 0x000fc6000f8e0010 */
[----:B------:R-:W-:Y:S01]  /*0e10*/  ULEA.HI.X.SX32 UR31, UR29, UR31, 0x1, UP0 ;  /* 0x0000001f1d1f7291 */ /* 0x000fe200080f0eff */
[----:B------:R-:W-:Y:S01]  /*0e20*/  IMAD R17, R189, UR7, R17 ;  /* 0x00000007bd117c24 */ /* 0x000fe2000f8e0211 */
[----:B------:R-:W1:Y:S01]  /*0e30*/  LDCU.64 UR6, c[0x0][0x380] ;  /* 0x00007000ff0677ac */ /* 0x000e620008000a00 */
[----:B------:R-:W-:Y:S02]  /*0e40*/  IMAD R23, R194, UR15, R23 ;  /* 0x0000000fc2177c24 */ /* 0x000fe4000f8e0217 */
[----:B---3--:R-:W-:Y:S02]  /*0e50*/  IMAD R15, R5, UR10, RZ ;  /* 0x0000000a050f7c24 */ /* 0x008fe4000f8e02ff */
[----:B------:R-:W-:-:S04]  /*0e60*/  IMAD.WIDE.U32 R16, R199, UR4, R16 ;  /* 0x00000004c7107c25 */ /* 0x000fc8000f8e0010 */
[----:B--2---:R-:W-:Y:S02]  /*0e70*/  IMAD R5, R5, UR8, RZ ;  /* 0x0000000805057c24 */ /* 0x004fe4000f8e02ff */
[----:B----4-:R-:W-:Y:S02]  /*0e80*/  IMAD R4, R6, UR31, RZ ;  /* 0x0000001f06047c24 */ /* 0x010fe4000f8e02ff */
[----:B------:R-:W-:-:S04]  /*0e90*/  IMAD.WIDE.U32 R22, R189, UR12, R22 ;  /* 0x0000000cbd167c25 */ /* 0x000fc8000f8e0016 */
[----:B------:R-:W-:Y:S02]  /*0ea0*/  IMAD R213, R199, UR5, R17 ;  /* 0x00000005c7d57c24 */ /* 0x000fe4000f8e0211 */
[C---:B------:R-:W-:Y:S01]  /*0eb0*/  IMAD R18, R20.reuse, UR9, R5 ;  /* 0x0000000914127c24 */ /* 0x040fe2000f8e0205 */
[----:B------:R-:W-:Y:S01]  /*0ec0*/  USHF.L.U32 UR9, UR4, 0x5, URZ ;  /* 0x0000000504097899 */ /* 0x000fe200080006ff */
[----:B------:R-:W-:Y:S02]  /*0ed0*/  IMAD R17, R7, UR14, R4 ;  /* 0x0000000e07117c24 */ /* 0x000fe4000f8e0204 */
[C---:B------:R-:W-:Y:S02]  /*0ee0*/  IMAD R14, R20.reuse, UR11, R15 ;  /* 0x0000000b140e7c24 */ /* 0x040fe4000f8e020f */
[----:B------:R-:W-:Y:S01]  /*0ef0*/  IMAD.WIDE.U32 R26, R20, UR10, R26 ;  /* 0x0000000a141a7c25 */ /* 0x000fe2000f8e001a */
[----:B------:R-:W2:Y:S03]  /*0f00*/  LDCU.64 UR10, c[0x0][0x550] ;  /* 0x0000aa00ff0a77ac */ /* 0x000ea60008000a00 */
[----:B------:R-:W-:-:S02]  /*0f10*/  IMAD R5, R189, UR13, R23 ;  /* 0x0000000dbd057c24 */ /* 0x000fc4000f8e0217 */
[----:B------:R-:W-:Y:S02]  /*0f20*/  IMAD.MOV.U32 R4, RZ, RZ, R22 ;  /* 0x000000ffff047224 */ /* 0x000fe400078e0016 */
[----:B------:R-:W-:Y:S02]  /*0f30*/  IMAD.IADD R15, R27, 0x1, R14 ;  /* 0x000000011b0f7824 */ /* 0x000fe400078e020e */
[----:B------:R-:W-:-:S04]  /*0f40*/  IMAD.WIDE.U32 R4, R199, UR16, R4 ;  /* 0x00000010c7047c25 */ /* 0x000fc8000f8e0004 */
[----:B------:R-:W-:Y:S01]  /*0f50*/  IMAD.MOV.U32 R14, RZ, RZ, R26 ;  /* 0x000000ffff0e7224 */ /* 0x000fe200078e001a */
[----:B-1----:R-:W-:Y:S01]  /*0f60*/  LEA R210, P1, R4, UR6, 0x1 ;  /* 0x0000000604d27c11 */ /* 0x002fe2000f8208ff */
[----:B------:R-:W-:Y:S01]  /*0f70*/  IMAD R211, R199, UR17, R5 ;  /* 0x00000011c7d37c24 */ /* 0x000fe2000f8e0205 */
[----:B------:R-:W-:Y:S01]  /*0f80*/  USHF.L.U64.HI UR17, UR16, 0x5, UR17 ;  /* 0x0000000510117899 */ /* 0x000fe20008010211 */
[----:B------:R-:W-:Y:S01]  /*0f90*/  IMAD.WIDE.U32 R20, R20, UR8, R24 ;  /* 0x0000000814147c25 */ /* 0x000fe2000f8e0018 */
[----:B------:R-:W-:Y:S01]  /*0fa0*/  USHF.L.U64.HI UR8, UR4, 0x5, UR5 ;  /* 0x0000000504087899 */ /* 0x000fe20008010205 */
[----:B--2---:R-:W-:Y:S01]  /*0fb0*/  LEA R212, P0, R16, UR10, 0x1 ;  /* 0x0000000a10d47c11 */ /* 0x004fe2000f8008ff */
[----:B------:R-:W1:Y:S01]  /*0fc0*/  LDCU.64 UR4, c[0x0][0x390] ;  /* 0x00007200ff0477ac */ /* 0x000e620008000a00 */
[----:B------:R-:W-:Y:S01]  /*0fd0*/  IMAD.WIDE.U32 R14, R6, UR14, R14 ;  /* 0x0000000e060e7c25 */ /* 0x000fe2000f8e000e */
[----:B------:R-:W-:Y:S02]  /*0fe0*/  LEA.HI.X R211, R4, UR7, R211, 0x1, P1 ;  /* 0x0000000704d37c11 */ /* 0x000fe400088f0cd3 */
[----:B------:R-:W2:Y:S01]  /*0ff0*/  LDC.64 R4, c[0x0][0x3b8] ;  /* 0x0000ee00ff047b82 */ /* 0x000ea20000000a00 */
[----:B------:R-:W-:Y:S01]  /*1000*/  IMAD.IADD R15, R15, 0x1, R17 ;  /* 0x000000010f0f7824 */ /* 0x000fe200078e0211 */
[----:B------:R-:W-:Y:S01]  /*1010*/  LEA.HI.X R213, R16, UR11, R213, 0x1, P0 ;  /* 0x0000000b10d57c11 */ /* 0x000fe200080f0cd5 */
[----:B------:R-:W-:Y:S01]  /*1020*/  IMAD.SHL.U32 R10, R6, 0x20, RZ ;  /* 0x00000020060a7824 */ /* 0x000fe200078e00ff */
[----:B------:R-:W-:Y:S01]  /*1030*/  USHF.L.U32 UR6, UR9, 0x1, URZ ;  /* 0x0000000109067899 */ /* 0x000fe200080006ff */
[----:B------:R-:W-:Y:S01]  /*1040*/  IMAD.WIDE.U32 R14, R199, R6, R14 ;  /* 0x00000006c70e7225 */ /* 0x000fe200078e000e */
[----:B------:R-:W-:-:S02]  /*1050*/  USHF.L.U32 UR16, UR16, 0x5, URZ ;  /* 0x0000000510107899 */ /* 0x000fc400080006ff */
[----:B------:R-:W-:Y:S01]  /*1060*/  USHF.L.U64.HI UR8, UR9, 0x1, UR8 ;  /* 0x0000000109087899 */ /* 0x000fe20008010208 */
[----:B------:R-:W-:Y:S01]  /*1070*/  IMAD R8, R199, R7, R15 ;  /* 0x00000007c7087224 */ /* 0x000fe200078e020f */
[CC--:B------:R-:W-:Y:S01]  /*1080*/  LEA R17, P1, R6.reuse, R14.reuse, 0x6 ;  /* 0x0000000e06117211 */ /* 0x0c0fe200078230ff */
[----:B------:R-:W-:Y:S01]  /*1090*/  IMAD.IADD R19, R21, 0x1, R18 ;  /* 0x0000000115137824 */ /* 0x000fe200078e0212 */
[--C-:B------:R-:W-:Y:S01]  /*10a0*/  SHF.L.U64.HI R15, R6, 0x5, R7.reuse ;  /* 0x00000005060f7819 */ /* 0x100fe20000010207 */
[----:B------:R-:W-:Y:S01]  /*10b0*/  IMAD.MOV.U32 R18, RZ, RZ, R20 ;  /* 0x000000ffff127224 */ /* 0x000fe200078e0014 */
[----:B------:R-:W-:Y:S01]  /*10c0*/  IADD3 R12, P0, PT, R10, R14, RZ ;  /* 0x0000000e0a0c7210 */ /* 0x000fe20007f1e0ff */
[----:B------:R-:W-:Y:S01]  /*10d0*/  USHF.L.U32 UR7, UR16, 0x1, URZ ;  /* 0x0000000110077899 */ /* 0x000fe200080006ff */
[----:B------:R-:W-:Y:S01]  /*10e0*/  LEA.HI.X R6, R6, R8, R7, 0x6, P1 ;  /* 0x0000000806067211 */ /* 0x000fe200008f3407 */
[----:B------:R-:W-:Y:S01]  /*10f0*/  USHF.L.U64.HI UR17, UR16, 0x1, UR17 ;  /* 0x0000000110117899 */ /* 0x000fe20008010211 */
[----:B-1----:R-:W-:Y:S01]  /*1100*/  LEA R16, P1, R17, UR4, 0x1 ;  /* 0x0000000411107c11 */ /* 0x002fe2000f8208ff */
[----:B------:R-:W-:Y:S01]  /*1110*/  IMAD.X R7, R15, 0x1, R8, P0 ;  /* 0x000000010f077824 */ /* 0x000fe200000e0608 */
[----:B------:R-:W-:Y:S01]  /*1120*/  IADD3 R10, P0, PT, R17, R10, RZ ;  /* 0x0000000a110a7210 */ /* 0x000fe20007f1e0ff */
[----:B------:R-:W-:Y:S01]  /*1130*/  IMAD.WIDE R226, R13, 0x4, R226 ;  /* 0x000000040de27825 */ /* 0x000fe200078e02e2 */
[----:B------:R-:W-:-:S02]  /*1140*/  LEA R22, P3, R14, UR4, 0x1 ;  /* 0x000000040e167c11 */ /* 0x000fc4000f8608ff */
[----:B------:R-:W-:Y:S01]  /*1150*/  LEA R20, P2, R12, UR4, 0x1 ;  /* 0x000000040c147c11 */ /* 0x000fe2000f8408ff */
[----:B------:R-:W-:Y:S01]  /*1160*/  IMAD.X R15, R6, 0x1, R15, P0 ;  /* 0x00000001060f7824 */ /* 0x000fe200000e060f */
[----:B------:R-:W-:Y:S02]  /*1170*/  LEA.HI.X R17, R17, UR5, R6, 0x1, P1 ;  /* 0x0000000511117c11 */ /* 0x000fe400088f0c06 */
[----:B------:R-:W-:Y:S02]  /*1180*/  LEA R6, P0, R10, UR4, 0x1 ;  /* 0x000000040a067c11 */ /* 0x000fe4000f8008ff */
[----:B------:R-:W-:Y:S01]  /*1190*/  LEA.HI.X R23, R14, UR5, R8, 0x1, P3 ;  /* 0x000000050e177c11 */ /* 0x000fe200098f0c08 */
[----:B------:R-:W-:Y:S01]  /*11a0*/  @P5 BAR.SYNC.DEFER_BLOCKING 0x0 ;  /* 0x0000000000005b1d */ /* 0x000fe20000010000 */
[----:B--2---:R-:W-:Y:S01]  /*11b0*/  IMAD R8, R4, UR31, RZ ;  /* 0x0000001f04087c24 */ /* 0x004fe2000f8e02ff */
[----:B------:R-:W-:Y:S02]  /*11c0*/  LEA.HI.X R21, R12, UR5, R7, 0x1, P2 ;  /* 0x000000050c157c11 */ /* 0x000fe400090f0c07 */
[----:B------:R-:W-:Y:S01]  /*11d0*/  LEA.HI.X R7, R10, UR5, R15, 0x1, P0 ;  /* 0x000000050a077c11 */ /* 0x000fe200080f0c0f */
[----:B------:R-:W-:Y:S01]  /*11e0*/  IMAD R8, R5, UR14, R8 ;  /* 0x0000000e05087c24 */ /* 0x000fe2000f8e0208 */
[----:B------:R-:W1:Y:S01]  /*11f0*/  LDCU.64 UR4, c[0x0][0x388] ;  /* 0x00007100ff0477ac */ /* 0x000e620008000a00 */
[----:B------:R-:W-:Y:S01]  /*1200*/  IMAD.WIDE.U32 R14, R4, UR14, R18 ;  /* 0x0000000e040e7c25 */ /* 0x000fe2000f8e0012 */
[----:B------:R-:W-:-:S03]  /*1210*/  IADD3 R24, P0, PT, R212, UR6, RZ ;  /* 0x00000006d4187c10 */ /* 0x000fc6000ff1e0ff */
[----:B------:R-:W-:Y:S01]  /*1220*/  IMAD.IADD R15, R15, 0x1, R8 ;  /* 0x000000010f0f7824 */ /* 0x000fe200078e0208 */
[----:B------:R-:W-:Y:S01]  /*1230*/  IADD3.X R25, PT, PT, R213, UR8, RZ, P0, !PT ;  /* 0x00000008d5197c10 */ /* 0x000fe200087fe4ff */
[----:B------:R-:W-:Y:S02]  /*1240*/  IMAD.SHL.U32 R10, R4, 0x20, RZ ;  /* 0x00000020040a7824 */ /* 0x000fe400078e00ff */
[----:B------:R-:W-:-:S04]  /*1250*/  IMAD.WIDE.U32 R14, R199, R4, R14 ;  /* 0x00000004c70e7225 */ /* 0x000fc800078e000e */
[----:B------:R-:W-:Y:S01]  /*1260*/  IMAD R8, R199, R5, R15 ;  /* 0x00000005c7087224 */ /* 0x000fe200078e020f */
[----:B------:R-:W-:Y:S02]  /*1270*/  IADD3 R12, P1, PT, R10, R14, RZ ;  /* 0x0000000e0a0c7210 */ /* 0x000fe40007f3e0ff */
[----:B------:R-:W-:Y:S01]  /*1280*/  SHF.L.U64.HI R15, R4, 0x5, R5 ;  /* 0x00000005040f7819 */ /* 0x000fe20000010205 */
[----:B------:R-:W-:Y:S01]  /*1290*/  @!PT LDS RZ, [RZ] ;  /* 0x00000000fffff984 */ /* 0x000fe20000000800 */
[----:B------:R-:W-:Y:S01]  /*12a0*/  @!PT LDS RZ, [RZ] ;  /* 0x00000000fffff984 */ /* 0x000fe20000000800 */
[----:B------:R-:W-:Y:S01]  /*12b0*/  @!PT LDS RZ, [RZ] ;  /* 0x00000000fffff984 */ /* 0x000fe20000000800 */
[----:B------:R-:W-:Y:S04]  /*12c0*/  LDGSTS.E.BYPASS.LTC128B.128 [R202+0xa000], desc[UR22][R22.64] ;  /* 0x0a00000016ca7fae */ /* 0x000fe8000b981a16 */
[----:B------:R2:W-:Y:S04]  /*12d0*/  LDGSTS.E.BYPASS.LTC128B.128 [R202+0xb000], desc[UR22][R20.64] ;  /* 0x0b00000014ca7fae */ /* 0x0005e8000b981a16 */
[----:B------:R3:W-:Y:S04]  /*12e0*/  LDGSTS.E.BYPASS.LTC128B.128 [R202+0xc000], desc[UR22][R16.64] ;  /* 0x0c00000010ca7fae */ /* 0x0007e8000b981a16 */
[----:B------:R1:W-:Y:S04]  /*12f0*/  LDGSTS.E.BYPASS.LTC128B.128 [R202+0xd000], desc[UR22][R6.64] ;  /* 0x0d00000006ca7fae */ /* 0x0003e8000b981a16 */
[----:B------:R-:W0:Y:S04]  /*1300*/  LDGDEPBAR ;  /* 0x00000000000079af */ /* 0x000e280000000000 */
[----:B------:R-:W-:Y:S04]  /*1310*/  LDGSTS.E.BYPASS.LTC128B.128 [R202+0x4000], desc[UR22][R212.64] ;  /* 0x04000000d4ca7fae */ /* 0x000fe8000b981a16 */
[----:B------:R-:W-:Y:S04]  /*1320*/  LDGSTS.E.BYPASS.LTC128B.128 [R202+0x5000], desc[UR22][R24.64] ;  /* 0x0500000018ca7fae */ /* 0x000fe8000b981a16 */
[----:B------:R-:W-:Y:S01]  /*1330*/  LDGSTS.E.BYPASS.LTC128B.128 [R219], desc[UR22][R210.64] ;  /* 0x00000000d2db7fae */ /* 0x000fe2000b981a16 */
[----:B--2---:R-:W-:-:S04]  /*1340*/  IADD3 R20, P0, PT, R210, UR7, RZ ;  /* 0x00000007d2147c10 */ /* 0x004fc8000ff1e0ff */
[----:B------:R-:W-:Y:S02]  /*1350*/  IADD3.X R21, PT, PT, R211, UR17, RZ, P0, !PT ;  /* 0x00000011d3157c10 */ /* 0x000fe400087fe4ff */
[----:B---3--:R-:W-:Y:S02]  /*1360*/  LEA R17, P0, R4, R14, 0x6 ;  /* 0x0000000e04117211 */ /* 0x008fe400078030ff */
[----:B-1----:R-:W-:Y:S01]  /*1370*/  LEA R6, P2, R14, UR4, 0x1 ;  /* 0x000000040e067c11 */ /* 0x002fe2000f8408ff */
[----:B------:R1:W-:Y:S01]  /*1380*/  LDGSTS.E.BYPASS.LTC128B.128 [R219+0x1000], desc[UR22][R20.64] ;  /* 0x0100000014db7fae */ /* 0x0003e2000b981a16 */
[----:B------:R-:W-:Y:S01]  /*1390*/  LEA.HI.X R4, R4, R8, R5, 0x6, P0 ;  /* 0x0000000804047211 */ /* 0x000fe200000f3405 */
[--C-:B------:R-:W-:Y:S01]  /*13a0*/  IMAD.X R5, R15, 0x1, R8.reuse, P1 ;  /* 0x000000010f057824 */ /* 0x100fe200008e0608 */
[----:B------:R-:W-:Y:S02]  /*13b0*/  IADD3 R10, P0, PT, R17, R10, RZ ;  /* 0x0000000a110a7210 */ /* 0x000fe40007f1e0ff */
[----:B------:R-:W-:-:S02]  /*13c0*/  LEA.HI.X R7, R14, UR5, R8, 0x1, P2 ;  /* 0x000000050e077c11 */ /* 0x000fc400090f0c08 */
[----:B------:R-:W-:Y:S01]  /*13d0*/  LEA R18, P2, R12, UR4, 0x1 ;  /* 0x000000040c127c11 */ /* 0x000fe2000f8408ff */
[----:B------:R-:W-:Y:S01]  /*13e0*/  IMAD.X R15, R4, 0x1, R15, P0 ;  /* 0x00000001040f7824 */ /* 0x000fe200000e060f */
[C---:B------:R-:W-:Y:S01]  /*13f0*/  LEA R16, P1, R17.reuse, UR4, 0x1 ;  /* 0x0000000411107c11 */ /* 0x040fe2000f8208ff */
[----:B------:R2:W-:Y:S01]  /*1400*/  LDGSTS.E.BYPASS.LTC128B.128 [R202+0x6000], desc[UR22][R6.64] ;  /* 0x0600000006ca7fae */ /* 0x0005e2000b981a16 */
[----:B------:R-:W-:Y:S01]  /*1410*/  LEA R14, P0, R10, UR4, 0x1 ;  /* 0x000000040a0e7c11 */ /* 0x000fe2000f8008ff */
[----:B------:R-:W3:Y:S01]  /*1420*/  LDCU UR4, c[0x0][0x3e0] ;  /* 0x00007c00ff0477ac */ /* 0x000ee20008000800 */
[----:B------:R-:W-:Y:S02]  /*1430*/  LEA.HI.X R19, R12, UR5, R5, 0x1, P2 ;  /* 0x000000050c137c11 */ /* 0x000fe400090f0c05 */
[----:B------:R-:W-:Y:S02]  /*1440*/  LEA.HI.X R17, R17, UR5, R4, 0x1, P1 ;  /* 0x0000000511117c11 */ /* 0x000fe400088f0c04 */
[----:B------:R-:W-:Y:S01]  /*1450*/  LEA.HI.X R15, R10, UR5, R15, 0x1, P0 ;  /* 0x000000050a0f7c11 */ /* 0x000fe200080f0c0f */
[----:B------:R4:W-:Y:S01]  /*1460*/  LDGSTS.E.BYPASS.LTC128B.128 [R202+0x7000], desc[UR22][R18.64] ;  /* 0x0700000012ca7fae */ /* 0x0009e2000b981a16 */
[----:B------:R-:W-:Y:S01]  /*1470*/  SHF.R.S32.HI R5, RZ, 0x1f, R11 ;  /* 0x0000001fff057819 */ /* 0x000fe2000001140b */
[----:B------:R-:W3:Y:S02]  /*1480*/  LDCU UR5, c[0x0][0x44c] ;  /* 0x00008980ff0577ac */ /* 0x000ee40008000800 */
[----:B------:R4:W-:Y:S04]  /*1490*/  LDGSTS.E.BYPASS.LTC128B.128 [R202+0x8000], desc[UR22][R16.64] ;  /* 0x0800000010ca7fae */ /* 0x0009e8000b981a16 */
[----:B------:R4:W-:Y:S01]  /*14a0*/  LDGSTS.E.BYPASS.LTC128B.128 [R202+0x9000], desc[UR22][R14.64] ;  /* 0x090000000eca7fae */ /* 0x0009e2000b981a16 */
[----:B-1----:R-:W-:-:S03]  /*14b0*/  IMAD.WIDE.U32 R20, R195, 0x4, R226 ;  /* 0x00000004c3147825 */ /* 0x002fc600078e00e2 */
[----:B------:R-:W0:Y:S01]  /*14c0*/  LDGDEPBAR ;  /* 0x00000000000079af */ /* 0x000e220000000000 */
[----:B--2---:R-:W1:Y:S03]  /*14d0*/  LDC.64 R6, c[0x0][0x460] ;  /* 0x00011800ff067b82 */ /* 0x004e660000000a00 */
[----:B------:R4:W5:Y:S01]  /*14e0*/  LDG.E R217, desc[UR22][R20.64] ;  /* 0x0000001614d97981 */ /* 0x000962000c1e1900 */
[----:B------:R-:W-:-:S03]  /*14f0*/  IMAD.WIDE.U32 R12, R194, R11, RZ ;  /* 0x0000000bc20c7225 */ /* 0x000fc600078e00ff */
[----:B------:R4:W5:Y:S01]  /*1500*/  LDG.E R216, desc[UR22][R20.64+0x20] ;  /* 0x0000201614d87981 */ /* 0x000962000c1e1900 */
[----:B------:R-:W-:-:S03]  /*1510*/  IMAD R5, R5, R194, RZ ;  /* 0x000000c205057224 */ /* 0x000fc600078e02ff */
[----:B------:R4:W5:Y:S04]  /*1520*/  LDG.E R215, desc[UR22][R20.64+0x80] ;  /* 0x0000801614d77981 */ /* 0x000968000c1e1900 */
[----:B------:R4:W5:Y:S01]  /*1530*/  LDG.E R214, desc[UR22][R20.64+0xa0] ;  /* 0x0000a01614d67981 */ /* 0x000962000c1e1900 */
[----:B------:R-:W-:Y:S01]  /*1540*/  IMAD.IADD R5, R13, 0x1, R5 ;  /* 0x000000010d057824 */ /* 0x000fe200078e0205 */
[----:B---3--:R-:W-:Y:S01]  /*1550*/  USHF.R.S32.HI UR9, URZ, 0x1f, UR4 ;  /* 0x0000001fff097899 */ /* 0x008fe20008011404 */
[----:B------:R-:W-:Y:S01]  /*1560*/  IMAD R10, R189, UR5, RZ ;  /* 0x00000005bd0a7c24 */ /* 0x000fe2000f8e02ff */
[----:B------:R-:W-:-:S04]  /*1570*/  DEPBAR.LE SB0, 0x1 ;  /* 0x000080400000791a */ /* 0x000fc80000000000 */
[----:B------:R-:W-:Y:S01]  /*1580*/  BAR.SYNC.DEFER_BLOCKING 0x0 ;  /* 0x0000000000007b1d */ /* 0x000fe20000010000 */
[----:B------:R-:W-:Y:S01]  /*1590*/  IMAD R8, R5, UR4, RZ ;  /* 0x0000000405087c24 */ /* 0x000fe2000f8e02ff */
[----:B------:R-:W-:Y:S01]  /*15a0*/  SHF.R.S32.HI R11, RZ, 0x1f, R10 ;  /* 0x0000001fff0b7819 */ /* 0x000fe2000001140a */
[----:B------:R-:W-:Y:S01]  /*15b0*/  UIMAD.WIDE UR10, UR4, UR5, URZ ;  /* 0x00000005040a72a5 */ /* 0x000fe2000f8e02ff */
[----:B-1----:R-:W-:Y:S01]  /*15c0*/  ISETP.NE.U32.AND P0, PT, R6, RZ, PT ;  /* 0x000000ff0600720c */ /* 0x002fe20003f05070 */
[----:B------:R-:W-:-:S03]  /*15d0*/  IMAD R8, R12, UR9, R8 ;  /* 0x000000090c087c24 */ /* 0x000fc6000f8e0208 */
[----:B------:R-:W1:Y:S01]  /*15e0*/  LDC.64 R4, c[0x0][0x5f8] ;  /* 0x00017e00ff047b82 */ /* 0x000e620000000a00 */
[----:B------:R-:W-:Y:S01]  /*15f0*/  IMAD.WIDE.U32 R12, R12, UR4, RZ ;  /* 0x000000040c0c7c25 */ /* 0x000fe2000f8e00ff */
[----:B------:R-:W-:Y:S01]  /*1600*/  ISETP.NE.AND.EX P0, PT, R7, RZ, PT, P0 ;  /* 0x000000ff0700720c */ /* 0x000fe20003f05300 */
[----:B------:R-:W-:Y:S01]  /*1610*/  USHF.R.S32.HI UR9, URZ, 0x1f, UR5 ;  /* 0x0000001fff097899 */ /* 0x000fe20008011405 */
[----:B------:R-:W-:Y:S01]  /*1620*/  CS2R R94, SRZ ;  /* 0x00000000005e7805 */ /* 0x000fe2000001ff00 */
[----:B------:R-:W-:Y:S01]  /*1630*/  IMAD.IADD R8, R13, 0x1, R8 ;  /* 0x000000010d087824 */ /* 0x000fe200078e0208 */
[----:B------:R-:W-:Y:S01]  /*1640*/  SEL R6, R201, RZ, P0 ;  /* 0x000000ffc9067207 */ /* 0x000fe20000000000 */
[----:B------:R-:W-:Y:S01]  /*1650*/  IMAD.WIDE.U32 R10, R12, UR5, R10 ;  /* 0x000000050c0a7c25 */ /* 0x000fe2000f8e000a */
[----:B------:R-:W-:Y:S01]  /*1660*/  UISETP.GE.AND UP0, UPT, UR26, 0x1, UPT ;  /* 0x000000011a00788c */ /* 0x000fe2000bf06270 */
[----:B------:R-:W-:Y:S02]  /*1670*/  CS2R R92, SRZ ;  /* 0x00000000005c7805 */ /* 0x000fe4000001ff00 */
[----:B------:R-:W-:Y:S01]  /*1680*/  CS2R R98, SRZ ;  /* 0x0000000000627805 */ /* 0x000fe2000001ff00 */
[----:B------:R-:W-:Y:S01]  /*1690*/  IMAD R7, R8, UR5, RZ ;  /* 0x0000000508077c24 */ /* 0x000fe2000f8e02ff */
[----:B------:R-:W-:Y:S01]  /*16a0*/  IADD3 R8, P0, PT, R6, UR27, RZ ;  /* 0x0000001b06087c10 */ /* 0x000fe2000ff1e0ff */
[----:B------:R-:W-:Y:S01]  /*16b0*/  IMAD R9, R218, 0x40, R9 ;  /* 0x00000040da097824 */ /* 0x000fe200078e0209 */
[----:B------:R-:W-:Y:S01]  /*16c0*/  CS2R R96, SRZ ;  /* 0x0000000000607805 */ /* 0x000fe2000001ff00 */
[----:B------:R-:W-:Y:S01]  /*16d0*/  IMAD R7, R12, UR9, R7 ;  /* 0x000000090c077c24 */ /* 0x000fe2000f8e0207 */
[----:B------:R-:W-:Y:S01]  /*16e0*/  UIMAD UR9, UR4, UR5, URZ ;  /* 0x00000005040972a4 */ /* 0x000fe2000f8e02ff */
[----:B------:R-:W-:Y:S01]  /*16f0*/  IMAD R6, R8, UR11, RZ ;  /* 0x0000000b08067c24 */ /* 0x000fe2000f8e02ff */
[----:B------:R4:W2:Y:S01]  /*1700*/  LDSM.16.M88.4 R140, [R184] ;  /* 0x00000000b88c783b */ /* 0x0008a20000000200 */
[----:B------:R-:W-:Y:S01]  /*1710*/  IMAD.IADD R13, R11, 0x1, R7 ;  /* 0x000000010b0d7824 */ /* 0x000fe200078e0207 */
[----:B------:R-:W3:Y:S01]  /*1720*/  LDCU.64 UR4, c[0x0][0x570] ;  /* 0x0000ae00ff0477ac */ /* 0x000ee20008000a00 */
[----:B------:R-:W-:Y:S01]  /*1730*/  IMAD.X R7, RZ, RZ, UR28, P0 ;  /* 0x0000001cff077e24 */ /* 0x000fe200080e06ff */
[----:B------:R4:W2:Y:S01]  /*1740*/  LDSM.16.M88.4 R144, [R184+0x800] ;  /* 0x00080000b890783b */ /* 0x0008a20000000200 */
[----:B------:R-:W-:Y:S01]  /*1750*/  IMAD.MOV.U32 R12, RZ, RZ, R10 ;  /* 0x000000ffff0c7224 */ /* 0x000fe200078e000a */
[----:B------:R-:W-:Y:S01]  /*1760*/  CS2R R90, SRZ ;  /* 0x00000000005a7805 */ /* 0x000fe2000001ff00 */
[----:B-1----:R-:W-:Y:S01]  /*1770*/  IMAD.WIDE.U32 R10, R4, UR21, RZ ;  /* 0x00000015040a7c25 */ /* 0x002fe2000f8e00ff */
[----:B------:R4:W1:Y:S01]  /*1780*/  LDSM.16.M88.4 R148, [R182] ;  /* 0x00000000b694783b */ /* 0x0008620000000200 */
[----:B------:R-:W-:-:S02]  /*1790*/  CS2R R88, SRZ ;  /* 0x0000000000587805 */ /* 0x000fc4000001ff00 */
[----:B------:R-:W-:Y:S01]  /*17a0*/  CS2R R86, SRZ ;  /* 0x0000000000567805 */ /* 0x000fe2000001ff00 */
[----:B------:R-:W-:Y:S01]  /*17b0*/  IMAD R6, R7, UR10, R6 ;  /* 0x0000000a07067c24 */ /* 0x000fe2000f8e0206 */
[----:B------:R4:W1:Y:S01]  /*17c0*/  LDSM.16.M88.4 R152, [R182+0x800] ;  /* 0x00080000b698783b */ /* 0x0008620000000200 */
[----:B------:R-:W-:Y:S01]  /*17d0*/  IMAD.WIDE.U32 R12, R8, UR10, R12 ;  /* 0x0000000a080c7c25 */ /* 0x000fe2000f8e000c */
[----:B------:R-:W-:Y:S01]  /*17e0*/  SEL R4, R10, RZ, P5 ;  /* 0x000000ff0a047207 */ /* 0x000fe20002800000 */
[----:B------:R-:W-:Y:S01]  /*17f0*/  USHF.L.U32 UR10, UR9, 0x6, URZ ;  /* 0x00000006090a7899 */ /* 0x000fe200080006ff */
[----:B------:R4:W1:Y:S01]  /*1800*/  LDSM.16.M88.4 R156, [R180] ;  /* 0x00000000b49c783b */ /* 0x0008620000000200 */
[----:B------:R-:W-:Y:S01]  /*1810*/  IMAD R7, R197, UR9, R196 ;  /* 0x00000009c5077c24 */ /* 0x000fe2000f8e02c4 */
[----:B------:R-:W-:Y:S01]  /*1820*/  CS2R R84, SRZ ;  /* 0x0000000000547805 */ /* 0x000fe2000001ff00 */
[----:B------:R-:W-:Y:S01]  /*1830*/  IMAD R5, R5, UR21, R11 ;  /* 0x0000001505057c24 */ /* 0x000fe2000f8e020b */
[----:B------:R4:W1:Y:S01]  /*1840*/  LDSM.16.M88.4 R160, [R180+0x800] ;  /* 0x00080000b4a0783b */ /* 0x0008620000000200 */
[----:B------:R-:W-:Y:S01]  /*1850*/  IMAD.IADD R6, R13, 0x1, R6 ;  /* 0x000000010d067824 */ /* 0x000fe200078e0206 */
[----:B------:R-:W-:Y:S01]  /*1860*/  IADD3 R4, P1, P0, R7, R12, R4 ;  /* 0x0000000c07047210 */ /* 0x000fe2000783e004 */
[----:B------:R-:W-:Y:S01]  /*1870*/  IMAD.WIDE R208, R9, 0x4, R208 ;  /* 0x0000000409d07825 */ /* 0x000fe200078e02d0 */
[----:B------:R4:W1:Y:S01]  /*1880*/  LDSM.16.M88.4 R164, [R179] ;  /* 0x00000000b3a4783b */ /* 0x0008620000000200 */
[----:B------:R-:W-:-:S02]  /*1890*/  SHF.R.S32.HI R7, RZ, 0x1f, R7 ;  /* 0x0000001fff077819 */ /* 0x000fc40000011407 */
[----:B------:R-:W-:Y:S02]  /*18a0*/  CS2R R78, SRZ ;  /* 0x00000000004e7805 */ /* 0x000fe4000001ff00 */
[----:B------:R-:W-:Y:S01]  /*18b0*/  SEL R5, R5, RZ, P5 ;  /* 0x000000ff05057207 */ /* 0x000fe20002800000 */
[----:B------:R4:W1:Y:S01]  /*18c0*/  LDSM.16.M88.4 R168, [R179+0x800] ;  /* 0x00080000b3a8783b */ /* 0x0008620000000200 */
[----:B------:R-:W-:Y:S02]  /*18d0*/  CS2R R76, SRZ ;  /* 0x00000000004c7805 */ /* 0x000fe4000001ff00 */
[----:B------:R-:W-:Y:S02]  /*18e0*/  CS2R R82, SRZ ;  /* 0x0000000000527805 */ /* 0x000fe4000001ff00 */
[----:B------:R-:W-:Y:S01]  /*18f0*/  IADD3.X R6, PT, PT, R7, R6, R5, P1, P0 ;  /* 0x0000000607067210 */ /* 0x000fe20000fe0405 */
[----:B------:R-:W-:Y:S01]  /*1900*/  IMAD.U32 R5, RZ, RZ, UR10 ;  /* 0x0000000aff057e24 */ /* 0x000fe2000f8e00ff */
[----:B------:R-:W-:-:S02]  /*1910*/  IADD3 R4, P0, PT, R4, UR10, RZ ;  /* 0x0000000a04047c10 */ /* 0x000fc4000ff1e0ff */
[----:B------:R-:W-:Y:S02]  /*1920*/  CS2R R80, SRZ ;  /* 0x0000000000507805 */ /* 0x000fe4000001ff00 */
[----:B------:R-:W-:Y:S02]  /*1930*/  CS2R R74, SRZ ;  /* 0x00000000004a7805 */ /* 0x000fe4000001ff00 */
[----:B------:R-:W-:Y:S02]  /*1940*/  CS2R R72, SRZ ;  /* 0x0000000000487805 */ /* 0x000fe4000001ff00 */
[----:B------:R-:W-:Y:S02]  /*1950*/  LEA.HI.X.SX32 R5, R5, R6, 0x1, P0 ;  /* 0x0000000605057211 */ /* 0x000fe400000f0eff */
[----:B------:R-:W-:Y:S02]  /*1960*/  CS2R R70, SRZ ;  /* 0x0000000000467805 */ /* 0x000fe4000001ff00 */
[----:B---3--:R-:W-:-:S02]  /*1970*/  LEA R224, P0, R4, UR4, 0x2 ;  /* 0x0000000404e07c11 */ /* 0x008fc4000f8010ff */
[----:B------:R-:W-:Y:S02]  /*1980*/  CS2R R68, SRZ ;  /* 0x0000000000447805 */ /* 0x000fe4000001ff00 */
[----:B------:R-:W-:Y:S02]  /*1990*/  CS2R R62, SRZ ;  /* 0x00000000003e7805 */ /* 0x000fe4000001ff00 */
[----:B------:R-:W-:Y:S02]  /*19a0*/  CS2R R60, SRZ ;  /* 0x00000000003c7805 */ /* 0x000fe4000001ff00 */
[----:B------:R-:W-:Y:S02]  /*19b0*/  LEA.HI.X R225, R4, UR5, R5, 0x2, P0 ;  /* 0x0000000504e17c11 */ /* 0x000fe400080f1405 */
        /* <DEDUP_REMOVED lines=14> */
[----:B-12-4-:R-:W-:Y:S06]  /*1aa0*/  BRA.U !UP0, `(.L_x_216) ;  /* 0x0000002508007547 */ /* 0x016fec000b800000 */
[----:B------:R-:W1:Y:S01]  /*1ab0*/  LDC R205, c[0x0][0x44c] ;  /* 0x00011300ffcd7b82 */ /* 0x000e620000000800 */
[----:B------:R-:W2:Y:S01]  /*1ac0*/  LDCU UR5, c[0x0][0x3b0] ;  /* 0x00007600ff0577ac */ /* 0x000ea20008000800 */
[----:B------:R-:W-:Y:S02]  /*1ad0*/  MOV R207, R209 ;  /* 0x000000d100cf7202 */ /* 0x000fe40000000f00 */
[----:B------:R-:W-:Y:S01]  /*1ae0*/  IADD3 R174, PT, PT, R190, R173, RZ ;  /* 0x000000adbeae7210 */ /* 0x000fe20007ffe0ff */
[----:B------:R-:W3:Y:S01]  /*1af0*/  LDCU UR4, c[0x0][0x590] ;  /* 0x0000b200ff0477ac */ /* 0x000ee20008000800 */
[----:B------:R-:W4:Y:S01]  /*1b00*/  LDCU UR10, c[0x0][0x3e0] ;  /* 0x00007c00ff0a77ac */ /* 0x000f220008000800 */
[----:B------:R-:W1:Y:S01]  /*1b10*/  LDCU UR11, c[0x0][0x45c] ;  /* 0x00008b80ff0b77ac */ /* 0x000e620008000800 */
[----:B------:R-:W-:Y:S02]  /*1b20*/  USHF.L.U32 UR9, UR9, 0x3, URZ ;  /* 0x0000000309097899 */ /* 0x000fe400080006ff */
[----:B--2---:R-:W-:-:S02]  /*1b30*/  USHF.L.U32 UR5, UR5, 0x6, URZ ;  /* 0x0000000605057899 */ /* 0x004fc400080006ff */
[----:B---3--:R-:W-:Y:S01]  /*1b40*/  USHF.L.U32 UR4, UR4, 0x6, URZ ;  /* 0x0000000604047899 */ /* 0x008fe200080006ff */
[----:B------:R-:W-:Y:S02]  /*1b50*/  IADD3 R173, PT, PT, R188, R173, RZ ;  /* 0x000000adbcad7210 */ /* 0x000fe40007ffe0ff */
[----:B----4-:R-:W-:-:S09]  /*1b60*/  MOV R95, RZ ;  /* 0x000000ff005f7202 */ /* 0x010fd20000000f00 */
.L_x_219:
[----:B------:R-:W0:Y:S01]  /*1b70*/  LDGDEPBAR ;  /* 0x00000000000079af */ /* 0x000e220000000000 */
[-C--:B------:R-:W-:Y:S01]  /*1b80*/  IADD3 R187, PT, PT, R183, R174.reuse, RZ ;  /* 0x000000aeb7bb7210 */ /* 0x080fe20007ffe0ff */
[----:B-----5:R-:W-:Y:S01]  /*1b90*/  FMUL.FTZ R209, R217, 1.4426950216293334961 ;  /* 0x3fb8aa3bd9d17820 */ /* 0x020fe20000410000 */
[----:B------:R-:W-:Y:S01]  /*1ba0*/  IADD3 R192, PT, PT, R181, R174, RZ ;  /* 0x000000aeb5c07210 */ /* 0x000fe20007ffe0ff */
[----:B------:R-:W-:Y:S01]  /*1bb0*/  FMUL.FTZ R230, R215, 1.4426950216293334961 ;  /* 0x3fb8aa3bd7e67820 */ /* 0x000fe20000410000 */
[----:B------:R-:W-:Y:S01]  /*1bc0*/  FSETP.NEU.FTZ.AND P0, PT, R217, -INF , PT ;  /* 0xff800000d900780b */ /* 0x000fe20003f1d000 */
[----:B------:R-:W-:Y:S01]  /*1bd0*/  FMUL.FTZ R232, R214, 1.4426950216293334961 ;  /* 0x3fb8aa3bd6e87820 */ /* 0x000fe20000410000 */
[----:B------:R-:W-:Y:S02]  /*1be0*/  IADD3 R185, PT, PT, R183, R192, RZ ;  /* 0x000000c0b7b97210 */ /* 0x000fe40007ffe0ff */
[----:B------:R-:W-:Y:S01]  /*1bf0*/  FSETP.NEU.FTZ.AND P1, PT, R215, -INF , PT ;  /* 0xff800000d700780b */ /* 0x000fe20003f3d000 */
[----:B------:R-:W-:Y:S04]  /*1c00*/  DEPBAR.LE SB0, 0x0 ;  /* 0x000080000000791a */ /* 0x000fe80000000000 */
[----:B------:R-:W-:Y:S06]  /*1c10*/  BAR.SYNC.DEFER_BLOCKING 0x0 ;  /* 0x0000000000007b1d */ /* 0x000fec0000010000 */
[----:B------:R-:W-:Y:S08]  /*1c20*/  LDSM.16.M88.4 R100, [R174] ;  /* 0x00000000ae64783b */ /* 0x000ff00000000200 */
[----:B------:R-:W2:Y:S08]  /*1c30*/  LDSM.16.M88.4 R104, [R184+-0x4000] ;  /* 0xffc00000b868783b */ /* 0x000eb00000000200 */
[----:B------:R-:W3:Y:S08]  /*1c40*/  LDSM.16.M88.4 R108, [R174+0x1000] ;  /* 0x00100000ae6c783b */ /* 0x000ef00000000200 */
[----:B------:R-:W4:Y:S08]  /*1c50*/  LDSM.16.M88.4 R112, [R184+-0x3800] ;  /* 0xffc80000b870783b */ /* 0x000f300000000200 */
[----:B------:R-:W-:Y:S08]  /*1c60*/  LDSM.16.M88.4 R116, [R187] ;  /* 0x00000000bb74783b */ /* 0x000ff00000000200 */
[----:B------:R-:W1:Y:S01]  /*1c70*/  LDSM.16.M88.4 R120, [R182+-0x4000] ;  /* 0xffc00000b678783b */ /* 0x000e620000000200 */
[-C--:B--2---:R-:W-:Y:S07]  /*1c80*/  HMMA.16816.F32.BF16 R4, R100, R104.reuse, RZ ;  /* 0x000000686404723c */ /* 0x084fee00000418ff */
[----:B------:R-:W2:Y:S01]  /*1c90*/  LDSM.16.M88.4 R124, [R187+0x1000] ;  /* 0x00100000bb7c783b */ /* 0x000ea20000000200 */
[C---:B---3--:R-:W-:Y:S07]  /*1ca0*/  HMMA.16816.F32.BF16 R8, R108.reuse, R104, RZ ;  /* 0x000000686c08723c */ /* 0x048fee00000418ff */
[----:B------:R-:W3:Y:S01]  /*1cb0*/  LDSM.16.M88.4 R128, [R182+-0x3800] ;  /* 0xffc80000b680783b */ /* 0x000ee20000000200 */
[-C--:B------:R-:W-:Y:S07]  /*1cc0*/  HMMA.16816.F32.BF16 R12, R108, R106.reuse, RZ ;  /* 0x0000006a6c0c723c */ /* 0x080fee00000418ff */
[----:B------:R-:W-:Y:S01]  /*1cd0*/  LDSM.16.M88.4 R132, [R192] ;  /* 0x00000000c084783b */ /* 0x000fe20000000200 */
[C---:B------:R-:W-:Y:S07]  /*1ce0*/  HMMA.16816.F32.BF16 R16, R100.reuse, R106, RZ ;  /* 0x0000006a6410723c */ /* 0x040fee00000418ff */
[----:B------:R-:W3:Y:S01]  /*1cf0*/  LDSM.16.M88.4 R136, [R180+-0x4000] ;  /* 0xffc00000b488783b */ /* 0x000ee20000000200 */
[-C--:B----4-:R-:W-:Y:S07]  /*1d00*/  HMMA.16816.F32.BF16 R20, R100, R112.reuse, RZ ;  /* 0x000000706414723c */ /* 0x090fee00000418ff */
[----:B------:R-:W-:Y:S01]  /*1d10*/  LDSM.16.M88.4 R104, [R180+-0x3800] ;  /* 0xffc80000b468783b */ /* 0x000fe20000000200 */
[C---:B------:R-:W-:Y:S08]  /*1d20*/  HMMA.16816.F32.BF16 R24, R108.reuse, R112, RZ ;  /* 0x000000706c18723c */ /* 0x040ff000000418ff */
[-C--:B------:R-:W-:Y:S01]  /*1d30*/  HMMA.16816.F32.BF16 R28, R108, R114.reuse, RZ ;  /* 0x000000726c1c723c */ /* 0x080fe200000418ff */
[----:B------:R-:W-:Y:S07]  /*1d40*/  LDSM.16.M88.4 R108, [R185] ;  /* 0x00000000b96c783b */ /* 0x000fee0000000200 */
[----:B------:R-:W-:Y:S01]  /*1d50*/  HMMA.16816.F32.BF16 R32, R100, R114, RZ ;  /* 0x000000726420723c */ /* 0x000fe200000418ff */
[----:B------:R-:W4:Y:S07]  /*1d60*/  LDSM.16.M88.4 R100, [R192+0x1000] ;  /* 0x00100000c064783b */ /* 0x000f2e0000000200 */
[-C--:B-1----:R-:W-:Y:S01]  /*1d70*/  HMMA.16816.F32.BF16 R4, R116, R120.reuse, R4 ;  /* 0x000000787404723c */ /* 0x082fe20000041804 */
[----:B------:R-:W1:Y:S07]  /*1d80*/  LDSM.16.M88.4 R112, [R179+-0x4000] ;  /* 0xffc00000b370783b */ /* 0x000e6e0000000200 */
[C---:B--2---:R-:W-:Y:S08]  /*1d90*/  HMMA.16816.F32.BF16 R8, R124.reuse, R120, R8 ;  /* 0x000000787c08723c */ /* 0x044ff00000041808 */
[-C--:B------:R-:W-:Y:S08]  /*1da0*/  HMMA.16816.F32.BF16 R12, R124, R122.reuse, R12 ;  /* 0x0000007a7c0c723c */ /* 0x080ff0000004180c */
[C---:B------:R-:W-:Y:S04]  /*1db0*/  HMMA.16816.F32.BF16 R16, R116.reuse, R122, R16 ;  /* 0x0000007a7410723c */ /* 0x040fe80000041810 */
[----:B------:R-:W-:Y:S01]  /*1dc0*/  FSEL R122, R209, RZ, P0 ;  /* 0x000000ffd17a7208 */ /* 0x000fe20000000000 */
[C---:B------:R-:W-:Y:S01]  /*1dd0*/  FMUL.FTZ R209, R216.reuse, 1.4426950216293334961 ;  /* 0x3fb8aa3bd8d17820 */ /* 0x040fe20000410000 */
[----:B------:R-:W-:Y:S02]  /*1de0*/  FSETP.NEU.FTZ.AND P0, PT, R216, -INF , PT ;  /* 0xff800000d800780b */ /* 0x000fe40003f1d000 */
[-C--:B---3--:R-:W-:Y:S03]  /*1df0*/  HMMA.16816.F32.BF16 R20, R116, R128.reuse, R20 ;  /* 0x000000807414723c */ /* 0x088fe60000041814 */
[----:B------:R-:W-:Y:S02]  /*1e00*/  FSEL R121, R209, RZ, P0 ;  /* 0x000000ffd1797208 */ /* 0x000fe40000000000 */
[C---:B------:R-:W-:Y:S02]  /*1e10*/  LEA R246, P0, R195.reuse, R208, 0x2 ;  /* 0x000000d0c3f67211 */ /* 0x040fe400078010ff */
[----:B------:R-:W-:Y:S01]  /*1e20*/  MOV R209, R207 ;  /* 0x000000cf00d17202 */ /* 0x000fe20000000f00 */
[C---:B------:R-:W-:Y:S04]  /*1e30*/  HMMA.16816.F32.BF16 R24, R124.reuse, R128, R24 ;  /* 0x000000807c18723c */ /* 0x040fe80000041818 */
[----:B------:R-:W-:Y:S02]  /*1e40*/  LEA.HI.X R247, R195, R209, RZ, 0x2, P0 ;  /* 0x000000d1c3f77211 */ /* 0x000fe400000f14ff */
[----:B------:R-:W-:Y:S02]  /*1e50*/  FSETP.NEU.FTZ.AND P0, PT, R214, -INF , PT ;  /* 0xff800000d600780b */ /* 0x000fe40003f1d000 */
[-C--:B------:R-:W-:Y:S01]  /*1e60*/  HMMA.16816.F32.BF16 R28, R124, R130.reuse, R28 ;  /* 0x000000827c1c723c */ /* 0x080fe2000004181c */
[----:B------:R-:W2:Y:S02]  /*1e70*/  LDG.E R231, desc[UR22][R246.64] ;  /* 0x00000016f6e77981 */ /* 0x000ea4000c1e1900 */
[----:B------:R-:W-:Y:S02]  /*1e80*/  FSEL R123, R232, RZ, P0 ;  /* 0x000000ffe87b7208 */ /* 0x000fe40000000000 */
[----:B------:R-:W3:Y:S03]  /*1e90*/  LDG.E R234, desc[UR22][R246.64+0x20] ;  /* 0x00002016f6ea7981 */ /* 0x000ee6000c1e1900 */
[----:B------:R-:W-:Y:S01]  /*1ea0*/  HMMA.16816.F32.BF16 R32, R116, R130, R32 ;  /* 0x000000827420723c */ /* 0x000fe20000041820 */
[----:B------:R-:W1:Y:S03]  /*1eb0*/  LDSM.16.M88.4 R116, [R185+0x1000] ;  /* 0x00100000b974783b */ /* 0x000e660000000200 */
[----:B------:R-:W-:Y:S04]  /*1ec0*/  FSEL R131, R230, RZ, P1 ;  /* 0x000000ffe6837208 */ /* 0x000fe80000800000 */
[-C--:B------:R-:W-:Y:S01]  /*1ed0*/  HMMA.16816.F32.BF16 R4, R132, R136.reuse, R4 ;  /* 0x000000888404723c */ /* 0x080fe20000041804 */
[----:B------:R-:W5:Y:S04]  /*1ee0*/  LDG.E R241, desc[UR22][R246.64+0x80] ;  /* 0x00008016f6f17981 */ /* 0x000f68000c1e1900 */
[----:B------:R1:W5:Y:S03]  /*1ef0*/  LDG.E R239, desc[UR22][R246.64+0xa0] ;  /* 0x0000a016f6ef7981 */ /* 0x000366000c1e1900 */
[C---:B----4-:R-:W-:Y:S08]  /*1f00*/  HMMA.16816.F32.BF16 R8, R100.reuse, R136, R8 ;  /* 0x000000886408723c */ /* 0x050ff00000041808 */
[-C--:B------:R-:W-:Y:S08]  /*1f10*/  HMMA.16816.F32.BF16 R12, R100, R138.reuse, R12 ;  /* 0x0000008a640c723c */ /* 0x080ff0000004180c */
[C---:B------:R-:W-:Y:S08]  /*1f20*/  HMMA.16816.F32.BF16 R16, R132.reuse, R138, R16 ;  /* 0x0000008a8410723c */ /* 0x040ff00000041810 */
[-C--:B------:R-:W-:Y:S08]  /*1f30*/  HMMA.16816.F32.BF16 R20, R132, R104.reuse, R20 ;  /* 0x000000688414723c */ /* 0x080ff00000041814 */
[C---:B------:R-:W-:Y:S08]  /*1f40*/  HMMA.16816.F32.BF16 R24, R100.reuse, R104, R24 ;  /* 0x000000686418723c */ /* 0x040ff00000041818 */
[-C--:B------:R-:W-:Y:S01]  /*1f50*/  HMMA.16816.F32.BF16 R28, R100, R106.reuse, R28 ;  /* 0x0000006a641c723c */ /* 0x080fe2000004181c */
[----:B------:R-:W4:Y:S07]  /*1f60*/  LDSM.16.M88.4 R100, [R179+-0x3800] ;  /* 0xffc80000b364783b */ /* 0x000f2e0000000200 */
[----:B------:R-:W-:Y:S08]  /*1f70*/  HMMA.16816.F32.BF16 R32, R132, R106, R32 ;  /* 0x0000006a8420723c */ /* 0x000ff00000041820 */
[-C--:B-1----:R-:W-:Y:S08]  /*1f80*/  HMMA.16816.F32.BF16 R4, R108, R112.reuse, R4 ;  /* 0x000000706c04723c */ /* 0x082ff00000041804 */
[C---:B------:R-:W-:Y:S08]  /*1f90*/  HMMA.16816.F32.BF16 R8, R116.reuse, R112, R8 ;  /* 0x000000707408723c */ /* 0x040ff00000041808 */
[-C--:B------:R-:W-:Y:S03]  /*1fa0*/  HMMA.16816.F32.BF16 R12, R116, R114.reuse, R12 ;  /* 0x00000072740c723c */ /* 0x080fe6000004180c */
[--C-:B------:R-:W-:Y:S01]  /*1fb0*/  FFMA.FTZ R233, R7, UR11, -R121.reuse ;  /* 0x0000000b07e97c23 */ /* 0x100fe20008010879 */
[--C-:B------:R-:W-:Y:S01]  /*1fc0*/  FFMA.FTZ R223, R4, UR11, -R122.reuse ;  /* 0x0000000b04df7c23 */ /* 0x100fe2000801087a */
[--C-:B------:R-:W-:Y:S01]  /*1fd0*/  FFMA.FTZ R228, R5, UR11, -R122.reuse ;  /* 0x0000000b05e47c23 */ /* 0x100fe2000801087a */
[----:B------:R-:W-:Y:S01]  /*1fe0*/  FFMA.FTZ R229, R6, UR11, -R121 ;  /* 0x0000000b06e57c23 */ /* 0x000fe20008010879 */
[----:B------:R1:W-:Y:S01]  /*1ff0*/  MUFU.EX2 R230, R233 ;  /* 0x000000e900e67308 */ /* 0x0003e20000000800 */
[C---:B------:R-:W-:Y:S04]  /*2000*/  HMMA.16816.F32.BF16 R16, R108.reuse, R114, R16 ;  /* 0x000000726c10723c */ /* 0x040fe80000041810 */
[----:B------:R-:W-:Y:S01]  /*2010*/  FFMA.FTZ R236, R11, UR11, -R123 ;  /* 0x0000000b0bec7c23 */ /* 0x000fe2000801087b */
[--C-:B------:R-:W-:Y:S01]  /*2020*/  FFMA.FTZ R237, R9, UR11, -R131.reuse ;  /* 0x0000000b09ed7c23 */ /* 0x100fe20008010883 */
[--C-:B------:R-:W-:Y:S03]  /*2030*/  FFMA.FTZ R209, R8, UR11, -R131.reuse ;  /* 0x0000000b08d17c23 */ /* 0x100fe60008010883 */
[----:B------:R-:W-:Y:S01]  /*2040*/  MUFU.EX2 R223, R223 ;  /* 0x000000df00df7308 */ /* 0x000fe20000000800 */
[-C--:B----4-:R-:W-:Y:S03]  /*2050*/  HMMA.16816.F32.BF16 R20, R108, R100.reuse, R20 ;  /* 0x000000646c14723c */ /* 0x090fe60000041814 */
[--C-:B------:R-:W-:Y:S01]  /*2060*/  FFMA.FTZ R235, R12, UR11, -R131.reuse ;  /* 0x0000000b0ceb7c23 */ /* 0x100fe20008010883 */
[----:B------:R-:W-:Y:S01]  /*2070*/  FFMA.FTZ R238, R13, UR11, -R131 ;  /* 0x0000000b0dee7c23 */ /* 0x000fe20008010883 */
[----:B------:R-:W-:Y:S04]  /*2080*/  FFMA.FTZ R240, R15, UR11, -R123 ;  /* 0x0000000b0ff07c23 */ /* 0x000fe8000801087b */
[----:B------:R-:W4:Y:S01]  /*2090*/  MUFU.EX2 R228, R228 ;  /* 0x000000e400e47308 */ /* 0x000f220000000800 */
[C---:B------:R-:W-:Y:S04]  /*20a0*/  HMMA.16816.F32.BF16 R24, R116.reuse, R100, R24 ;  /* 0x000000647418723c */ /* 0x040fe80000041818 */
[--C-:B------:R-:W-:Y:S01]  /*20b0*/  FFMA.FTZ R242, R16, UR11, -R122.reuse ;  /* 0x0000000b10f27c23 */ /* 0x100fe2000801087a */
[--C-:B------:R-:W-:Y:S01]  /*20c0*/  FFMA.FTZ R243, R17, UR11, -R122.reuse ;  /* 0x0000000b11f37c23 */ /* 0x100fe2000801087a */
[--C-:B------:R-:W-:Y:S01]  /*20d0*/  FFMA.FTZ R244, R18, UR11, -R121.reuse ;  /* 0x0000000b12f47c23 */ /* 0x100fe20008010879 */
[----:B------:R-:W-:Y:S01]  /*20e0*/  FFMA.FTZ R245, R19, UR11, -R121 ;  /* 0x0000000b13f57c23 */ /* 0x000fe20008010879 */
[-C--:B------:R-:W-:Y:S01]  /*20f0*/  HMMA.16816.F32.BF16 R28, R116, R102.reuse, R28 ;  /* 0x00000066741c723c */ /* 0x080fe2000004181c */
[----:B------:R-:W4:Y:S02]  /*2100*/  MUFU.EX2 R229, R229 ;  /* 0x000000e500e57308 */ /* 0x000f240000000800 */
[----:B-1----:R-:W-:Y:S01]  /*2110*/  FFMA.FTZ R233, R10, UR11, -R123 ;  /* 0x0000000b0ae97c23 */ /* 0x002fe2000801087b */
[--C-:B------:R-:W-:Y:S01]  /*2120*/  FFMA.FTZ R247, R21, UR11, -R122.reuse ;  /* 0x0000000b15f77c23 */ /* 0x100fe2000801087a */
[--C-:B------:R-:W-:Y:S01]  /*2130*/  FFMA.FTZ R249, R23, UR11, -R121.reuse ;  /* 0x0000000b17f97c23 */ /* 0x100fe20008010879 */
[--C-:B------:R-:W-:Y:S01]  /*2140*/  FFMA.FTZ R246, R20, UR11, -R122.reuse ;  /* 0x0000000b14f67c23 */ /* 0x100fe2000801087a */
[----:B------:R-:W-:Y:S01]  /*2150*/  FFMA.FTZ R248, R22, UR11, -R121 ;  /* 0x0000000b16f87c23 */ /* 0x000fe20008010879 */
[----:B------:R-:W-:Y:S03]  /*2160*/  HMMA.16816.F32.BF16 R32, R108, R102, R32 ;  /* 0x000000666c20723c */ /* 0x000fe60000041820 */
[----:B------:R-:W-:Y:S01]  /*2170*/  MUFU.EX2 R242, R242 ;  /* 0x000000f200f27308 */ /* 0x000fe20000000800 */
[----:B------:R-:W-:Y:S01]  /*2180*/  FFMA.FTZ R27, R27, UR11, -R123 ;  /* 0x0000000b1b1b7c23 */ /* 0x000fe2000801087b */
[--C-:B------:R-:W-:Y:S01]  /*2190*/  FFMA.FTZ R250, R24, UR11, -R131.reuse ;  /* 0x0000000b18fa7c23 */ /* 0x100fe20008010883 */
[----:B------:R-:W-:Y:S01]  /*21a0*/  FFMA.FTZ R251, R25, UR11, -R131 ;  /* 0x0000000b19fb7c23 */ /* 0x000fe20008010883 */
[----:B------:R-:W-:Y:S06]  /*21b0*/  FFMA.FTZ R252, R26, UR11, -R123 ;  /* 0x0000000b1afc7c23 */ /* 0x000fec000801087b */
[----:B------:R1:W-:Y:S01]  /*21c0*/  MUFU.EX2 R129, R27 ;  /* 0x0000001b00817308 */ /* 0x0003e20000000800 */
[--C-:B------:R-:W-:Y:S01]  /*21d0*/  FFMA.FTZ R130, R28, UR11, -R131.reuse ;  /* 0x0000000b1c827c23 */ /* 0x100fe20008010883 */
[----:B------:R-:W-:Y:S01]  /*21e0*/  FFMA.FTZ R131, R29, UR11, -R131 ;  /* 0x0000000b1d837c23 */ /* 0x000fe20008010883 */
[----:B----4-:R-:W-:Y:S01]  /*21f0*/  F2FP.BF16.F32.PACK_AB R29, R228, R223 ;  /* 0x000000dfe41d723e */ /* 0x010fe200000010ff */
[----:B------:R-:W-:Y:S06]  /*2200*/  FFMA.FTZ R30, R30, UR11, -R123 ;  /* 0x0000000b1e1e7c23 */ /* 0x000fec000801087b */
[----:B------:R-:W4:Y:S01]  /*2210*/  MUFU.EX2 R243, R243 ;  /* 0x000000f300f37308 */ /* 0x000f220000000800 */
[----:B------:R4:W-:Y:S01]  /*2220*/  STS [R200], R29 ;  /* 0x0000001dc8007388 */ /* 0x0009e20000000800 */
[--C-:B------:R-:W-:Y:S01]  /*2230*/  FFMA.FTZ R34, R34, UR11, -R121.reuse ;  /* 0x0000000b22227c23 */ /* 0x100fe20008010879 */
[--C-:B------:R-:W-:Y:S01]  /*2240*/  FFMA.FTZ R134, R32, UR11, -R122.reuse ;  /* 0x0000000b20867c23 */ /* 0x100fe2000801087a */
[----:B------:R-:W-:Y:S01]  /*2250*/  FFMA.FTZ R122, R33, UR11, -R122 ;  /* 0x0000000b217a7c23 */ /* 0x000fe2000801087a */
[----:B------:R-:W-:Y:S05]  /*2260*/  FFMA.FTZ R121, R35, UR11, -R121 ;  /* 0x0000000b23797c23 */ /* 0x000fea0008010879 */
[----:B------:R-:W-:Y:S01]  /*2270*/  MUFU.EX2 R244, R244 ;  /* 0x000000f400f47308 */ /* 0x000fe20000000800 */
[----:B-1----:R-:W-:Y:S05]  /*2280*/  F2FP.BF16.F32.PACK_AB R27, R230, R229 ;  /* 0x000000e5e61b723e */ /* 0x002fea00000010ff */
[----:B------:R-:W-:Y:S04]  /*2290*/  STS [R200+0x400], R27 ;  /* 0x0004001bc8007388 */ /* 0x000fe80000000800 */
[----:B------:R-:W1:Y:S01]  /*22a0*/  MUFU.EX2 R245, R245 ;  /* 0x000000f500f57308 */ /* 0x000e620000000800 */
[----:B----4-:R-:W-:Y:S05]  /*22b0*/  F2FP.BF16.F32.PACK_AB R23, R243, R242 ;  /* 0x000000f2f317723e */ /* 0x010fea00000010ff */
[----:B------:R-:W-:Y:S04]  /*22c0*/  STS [R222], R23 ;  /* 0x00000017de007388 */ /* 0x000fe80000000800 */
[----:B------:R4:W-:Y:S10]  /*22d0*/  MUFU.EX2 R232, R237 ;  /* 0x000000ed00e87308 */ /* 0x0009f40000000800 */
[----:B------:R-:W-:Y:S01]  /*22e0*/  MUFU.EX2 R233, R233 ;  /* 0x000000e900e97308 */ /* 0x000fe20000000800 */
[----:B-1----:R-:W-:Y:S05]  /*22f0*/  F2FP.BF16.F32.PACK_AB R21, R245, R244 ;  /* 0x000000f4f515723e */ /* 0x002fea00000010ff */
[----:B------:R-:W-:Y:S04]  /*2300*/  STS [R222+0x400], R21 ;  /* 0x00040015de007388 */ /* 0x000fe80000000800 */
[----:B------:R-:W1:Y:S01]  /*2310*/  MUFU.EX2 R236, R236 ;  /* 0x000000ec00ec7308 */ /* 0x000e620000000800 */
[--C-:B----4-:R-:W-:Y:S01]  /*2320*/  FFMA.FTZ R237, R14, UR11, -R123.reuse ;  /* 0x0000000b0eed7c23 */ /* 0x110fe2000801087b */
[----:B------:R-:W-:Y:S08]  /*2330*/  FFMA.FTZ R123, R31, UR11, -R123 ;  /* 0x0000000b1f7b7c23 */ /* 0x000ff0000801087b */
[----:B------:R-:W4:Y:S10]  /*2340*/  MUFU.EX2 R209, R209 ;  /* 0x000000d100d17308 */ /* 0x000f340000000800 */
[----:B------:R-:W-:Y:S01]  /*2350*/  MUFU.EX2 R235, R235 ;  /* 0x000000eb00eb7308 */ /* 0x000fe20000000800 */
[----:B-1----:R-:W-:Y:S05]  /*2360*/  F2FP.BF16.F32.PACK_AB R25, R236, R233 ;  /* 0x000000e9ec19723e */ /* 0x002fea00000010ff */
[----:B------:R1:W-:Y:S04]  /*2370*/  STS [R200+0x1400], R25 ;  /* 0x00140019c8007388 */ /* 0x0003e80000000800 */
[----:B------:R-:W1:Y:S01]  /*2380*/  MUFU.EX2 R238, R238 ;  /* 0x000000ee00ee7308 */ /* 0x000e620000000800 */
[----:B----4-:R-:W-:Y:S05]  /*2390*/  F2FP.BF16.F32.PACK_AB R33, R232, R209 ;  /* 0x000000d1e821723e */ /* 0x010fea00000010ff */
[----:B------:R-:W-:Y:S04]  /*23a0*/  STS [R200+0x1000], R33 ;  /* 0x00100021c8007388 */ /* 0x000fe80000000800 */
[----:B------:R-:W-:Y:S10]  /*23b0*/  MUFU.EX2 R237, R237 ;  /* 0x000000ed00ed7308 */ /* 0x000ff40000000800 */
[----:B------:R-:W4:Y:S01]  /*23c0*/  MUFU.EX2 R240, R240 ;  /* 0x000000f000f07308 */ /* 0x000f220000000800 */
[----:B-1----:R-:W-:Y:S05]  /*23d0*/  F2FP.BF16.F32.PACK_AB R31, R238, R235 ;  /* 0x000000ebee1f723e */ /* 0x002fea00000010ff */
[----:B------:R-:W-:Y:S04]  /*23e0*/  STS [R222+0x1000], R31 ;  /* 0x0010001fde007388 */ /* 0x000fe80000000800 */
[----:B------:R-:W-:Y:S10]  /*23f0*/  MUFU.EX2 R246, R246 ;  /* 0x000000f600f67308 */ /* 0x000ff40000000800 */
[----:B------:R-:W-:Y:S01]  /*2400*/  MUFU.EX2 R247, R247 ;  /* 0x000000f700f77308 */ /* 0x000fe20000000800 */
[----:B----4-:R-:W-:Y:S05]  /*2410*/  F2FP.BF16.F32.PACK_AB R29, R240, R237 ;  /* 0x000000edf01d723e */ /* 0x010fea00000010ff */
        /* <DEDUP_REMOVED lines=9> */
[----:B----4-:R-:W-:Y:S05]  /*24b0*/  F2FP.BF16.F32.PACK_AB R34, R247, R246 ;  /* 0x000000f6f722723e */ /* 0x010fea00000010ff */
[----:B------:R-:W-:Y:S04]  /*24c0*/  STS [R221], R34 ;  /* 0x00000022dd007388 */ /* 0x000fe80000000800 */
[----:B------:R-:W4:Y:S10]  /*24d0*/  MUFU.EX2 R134, R134 ;  /* 0x0000008600867308 */ /* 0x000f340000000800 */
[----:B------:R-:W-:Y:S01]  /*24e0*/  MUFU.EX2 R250, R250 ;  /* 0x000000fa00fa7308 */ /* 0x000fe20000000800 */
[----:B-1----:R-:W-:Y:S05]  /*24f0*/  F2FP.BF16.F32.PACK_AB R25, R138, R137 ;  /* 0x000000898a19723e */ /* 0x002fea00000010ff */
[----:B------:R-:W-:Y:S04]  /*2500*/  STS [R220+0x400], R25 ;  /* 0x00040019dc007388 */ /* 0x000fe80000000800 */
[----:B------:R-:W1:Y:S01]  /*2510*/  MUFU.EX2 R251, R251 ;  /* 0x000000fb00fb7308 */ /* 0x000e620000000800 */
[----:B----4-:R-:W-:Y:S05]  /*2520*/  F2FP.BF16.F32.PACK_AB R27, R135, R134 ;  /* 0x00000086871b723e */ /* 0x010fea00000010ff */
[----:B------:R-:W-:Y:S04]  /*2530*/  STS [R220], R27 ;  /* 0x0000001bdc007388 */ /* 0x000fe80000000800 */
[----:B------:R-:W4:Y:S10]  /*2540*/  MUFU.EX2 R252, R252 ;  /* 0x000000fc00fc7308 */ /* 0x000f340000000800 */
[----:B------:R-:W2:Y:S01]  /*2550*/  MUFU.EX2 R139, R123 ;  /* 0x0000007b008b7308 */ /* 0x000ea20000000800 */
[----:B-1----:R-:W-:Y:S05]  /*2560*/  F2FP.BF16.F32.PACK_AB R26, R251, R250 ;  /* 0x000000fafb1a723e */ /* 0x002fea00000010ff */
[----:B------:R-:W-:Y:S04]  /*2570*/  STS [R221+0x1000], R26 ;  /* 0x0010001add007388 */ /* 0x000fe80000000800 */
[----:B------:R-:W-:Y:S01]  /*2580*/  MUFU.EX2 R130, R130 ;  /* 0x0000008200827308 */ /* 0x000fe20000000800 */
[----:B----4-:R-:W-:Y:S05]  /*2590*/  F2FP.BF16.F32.PACK_AB R22, R129, R252 ;  /* 0x000000fc8116723e */ /* 0x010fea00000010ff */
[----:B------:R-:W-:Y:S04]  /*25a0*/  STS [R221+0x1400], R22 ;  /* 0x00140016dd007388 */ /* 0x000fe80000000800 */
[----:B------:R-:W1:Y:S01]  /*25b0*/  MUFU.EX2 R131, R131 ;  /* 0x0000008300837308 */ /* 0x000e620000000800 */
[----:B--2---:R-:W-:Y:S05]  /*25c0*/  F2FP.BF16.F32.PACK_AB R21, R139, R133 ;  /* 0x000000858b15723e */ /* 0x004fea00000010ff */
[----:B------:R-:W-:Y:S01]  /*25d0*/  STS [R220+0x1400], R21 ;  /* 0x00140015dc007388 */ /* 0x000fe20000000800 */
[----:B-1----:R-:W-:Y:S05]  /*25e0*/  F2FP.BF16.F32.PACK_AB R23, R131, R130 ;  /* 0x000000828317723e */ /* 0x002fea00000010ff */
[----:B------:R-:W-:Y:S04]  /*25f0*/  STS [R220+0x1000], R23 ;  /* 0x00100017dc007388 */ /* 0x000fe80000000800 */
[----:B------:R-:W1:Y:S08]  /*2600*/  LDSM.16.M88.4 R100, [R190+0x4000] ;  /* 0x00400000be64783b */ /* 0x000e700000000200 */
[----:B------:R-:W2:Y:S08]  /*2610*/  LDSM.16.M88.4 R104, [R190+0x5000] ;  /* 0x00500000be68783b */ /* 0x000eb00000000200 */
[----:B------:R-:W4:Y:S08]  /*2620*/  LDSM.16.M88.4 R108, [R172+0x4000] ;  /* 0x00400000ac6c783b */ /* 0x000f300000000200 */
[----:B------:R-:W3:Y:S08]  /*2630*/  LDSM.16.M88.4 R112, [R172+0x5000] ;  /* 0x00500000ac70783b */ /* 0x000ef00000000200 */
[----:B------:R-:W3:Y:S01]  /*2640*/  LDSM.16.M88.4 R116, [R3+0x4000] ;  /* 0x004000000374783b */ /* 0x000ee20000000200 */
[-C--:B-1----:R-:W-:Y:S07]  /*2650*/  HMMA.16816.F32.BF16 R4, R100, R140.reuse, RZ ;  /* 0x0000008c6404723c */ /* 0x082fee00000418ff */
[----:B------:R-:W1:Y:S01]  /*2660*/  LDSM.16.M88.4 R120, [R3+0x5000] ;  /* 0x005000000378783b */ /* 0x000e620000000200 */
[C---:B--2---:R-:W-:Y:S08]  /*2670*/  HMMA.16816.F32.BF16 R8, R104.reuse, R140, RZ ;  /* 0x0000008c6808723c */ /* 0x044ff000000418ff */
[-C--:B------:R-:W-:Y:S08]  /*2680*/  HMMA.16816.F32.BF16 R12, R104, R142.reuse, RZ ;  /* 0x0000008e680c723c */ /* 0x080ff000000418ff */
[C---:B------:R-:W-:Y:S08]  /*2690*/  HMMA.16816.F32.BF16 R16, R100.reuse, R142, RZ ;  /* 0x0000008e6410723c */ /* 0x040ff000000418ff */
[-C--:B------:R-:W-:Y:S08]  /*26a0*/  HMMA.16816.F32.BF16 R20, R100, R144.reuse, RZ ;  /* 0x000000906414723c */ /* 0x080ff000000418ff */
[C---:B------:R-:W-:Y:S08]  /*26b0*/  HMMA.16816.F32.BF16 R24, R104.reuse, R144, RZ ;  /* 0x000000906818723c */ /* 0x040ff000000418ff */
[-C--:B------:R-:W-:Y:S01]  /*26c0*/  HMMA.16816.F32.BF16 R28, R104, R146.reuse, RZ ;  /* 0x00000092681c723c */ /* 0x080fe200000418ff */
[----:B------:R-:W-:Y:S07]  /*26d0*/  LDSM.16.M88.4 R104, [R2+0x5000] ;  /* 0x005000000268783b */ /* 0x000fee0000000200 */
[----:B------:R-:W-:Y:S01]  /*26e0*/  HMMA.16816.F32.BF16 R32, R100, R146, RZ ;  /* 0x000000926420723c */ /* 0x000fe200000418ff */
[----:B------:R-:W2:Y:S07]  /*26f0*/  LDSM.16.M88.4 R100, [R2+0x4000] ;  /* 0x004000000264783b */ /* 0x000eae0000000200 */
[-C--:B----4-:R-:W-:Y:S08]  /*2700*/  HMMA.16816.F32.BF16 R4, R108, R148.reuse, R4 ;  /* 0x000000946c04723c */ /* 0x090ff00000041804 */
[C---:B---3--:R-:W-:Y:S08]  /*2710*/  HMMA.16816.F32.BF16 R8, R112.reuse, R148, R8 ;  /* 0x000000947008723c */ /* 0x048ff00000041808 */
[-C--:B------:R-:W-:Y:S08]  /*2720*/  HMMA.16816.F32.BF16 R12, R112, R150.reuse, R12 ;  /* 0x00000096700c723c */ /* 0x080ff0000004180c */
[C---:B------:R-:W-:Y:S08]  /*2730*/  HMMA.16816.F32.BF16 R16, R108.reuse, R150, R16 ;  /* 0x000000966c10723c */ /* 0x040ff00000041810 */
[-C--:B------:R-:W-:Y:S08]  /*2740*/  HMMA.16816.F32.BF16 R20, R108, R152.reuse, R20 ;  /* 0x000000986c14723c */ /* 0x080ff00000041814 */
[C---:B------:R-:W-:Y:S08]  /*2750*/  HMMA.16816.F32.BF16 R24, R112.reuse, R152, R24 ;  /* 0x000000987018723c */ /* 0x040ff00000041818 */
[-C--:B------:R-:W-:Y:S08]  /*2760*/  HMMA.16816.F32.BF16 R28, R112, R154.reuse, R28 ;  /* 0x0000009a701c723c */ /* 0x080ff0000004181c */
[----:B------:R-:W-:Y:S08]  /*2770*/  HMMA.16816.F32.BF16 R32, R108, R154, R32 ;  /* 0x0000009a6c20723c */ /* 0x000ff00000041820 */
[-C--:B------:R-:W-:Y:S08]  /*2780*/  HMMA.16816.F32.BF16 R4, R116, R156.reuse, R4 ;  /* 0x0000009c7404723c */ /* 0x080ff00000041804 */
[C---:B-1----:R-:W-:Y:S08]  /*2790*/  HMMA.16816.F32.BF16 R8, R120.reuse, R156, R8 ;  /* 0x0000009c7808723c */ /* 0x042ff00000041808 */
[-C--:B------:R-:W-:Y:S08]  /*27a0*/  HMMA.16816.F32.BF16 R12, R120, R158.reuse, R12 ;  /* 0x0000009e780c723c */ /* 0x080ff0000004180c */
[C---:B------:R-:W-:Y:S08]  /*27b0*/  HMMA.16816.F32.BF16 R16, R116.reuse, R158, R16 ;  /* 0x0000009e7410723c */ /* 0x040ff00000041810 */
[-C--:B------:R-:W-:Y:S08]  /*27c0*/  HMMA.16816.F32.BF16 R20, R116, R160.reuse, R20 ;  /* 0x000000a07414723c */ /* 0x080ff00000041814 */
[C---:B------:R-:W-:Y:S08]  /*27d0*/  HMMA.16816.F32.BF16 R24, R120.reuse, R160, R24 ;  /* 0x000000a07818723c */ /* 0x040ff00000041818 */
[-C--:B------:R-:W-:Y:S08]  /*27e0*/  HMMA.16816.F32.BF16 R28, R120, R162.reuse, R28 ;  /* 0x000000a2781c723c */ /* 0x080ff0000004181c */
[----:B------:R-:W-:Y:S08]  /*27f0*/  HMMA.16816.F32.BF16 R32, R116, R162, R32 ;  /* 0x000000a27420723c */ /* 0x000ff00000041820 */
[-C--:B--2---:R-:W-:Y:S08]  /*2800*/  HMMA.16816.F32.BF16 R4, R100, R164.reuse, R4 ;  /* 0x000000a46404723c */ /* 0x084ff00000041804 */
[C---:B------:R-:W-:Y:S08]  /*2810*/  HMMA.16816.F32.BF16 R8, R104.reuse, R164, R8 ;  /* 0x000000a46808723c */ /* 0x040ff00000041808 */
[-C--:B------:R-:W-:Y:S03]  /*2820*/  HMMA.16816.F32.BF16 R12, R104, R166.reuse, R12 ;  /* 0x000000a6680c723c */ /* 0x080fe6000004180c */
[C---:B------:R-:W-:Y:S01]  /*2830*/  FADD.FTZ R122, -R231.reuse, R4 ;  /* 0x00000004e77a7221 */ /* 0x040fe20000010100 */
[----:B------:R-:W-:Y:S03]  /*2840*/  FADD.FTZ R121, -R231, R5 ;  /* 0x00000005e7797221 */ /* 0x000fe60000010100 */
[----:B------:R-:W-:Y:S01]  /*2850*/  FMUL.FTZ R223, R223, R122 ;  /* 0x0000007adfdf7220 */ /* 0x000fe20000410000 */
[C---:B------:R-:W-:Y:S04]  /*2860*/  HMMA.16816.F32.BF16 R16, R100.reuse, R166, R16 ;  /* 0x000000a66410723c */ /* 0x040fe80000041810 */
[----:B------:R-:W-:Y:S01]  /*2870*/  FMUL.FTZ R228, R228, R121 ;  /* 0x00000079e4e47220 */ /* 0x000fe20000410000 */
[----:B------:R-:W-:Y:S03]  /*2880*/  IADD3 R121, PT, PT, R218, 0x1, RZ ;  /* 0x00000001da797810 */ /* 0x000fe60007ffe0ff */
[-C--:B------:R-:W-:Y:S03]  /*2890*/  HMMA.16816.F32.BF16 R20, R100, R168.reuse, R20 ;  /* 0x000000a86414723c */ /* 0x080fe60000041814 */
[----:B------:R-:W-:Y:S02]  /*28a0*/  F2FP.BF16.F32.PACK_AB R223, R228, R223 ;  /* 0x000000dfe4df723e */ /* 0x000fe400000010ff */
[----:B------:R-:W-:Y:S03]  /*28b0*/  ISETP.NE.AND P1, PT, R121, 0x1, PT ;  /* 0x000000017900780c */ /* 0x000fe60003f25270 */
[C---:B------:R-:W-:Y:S04]  /*28c0*/  HMMA.16816.F32.BF16 R24, R104.reuse, R168, R24 ;  /* 0x000000a86818723c */ /* 0x040fe80000041818 */
[C---:B------:R-:W-:Y:S01]  /*28d0*/  FADD.FTZ R123, -R231.reuse, R16 ;  /* 0x00000010e77b7221 */ /* 0x040fe20000010100 */
[----:B------:R-:W-:Y:S03]  /*28e0*/  FADD.FTZ R122, -R231, R17 ;  /* 0x00000011e77a7221 */ /* 0x000fe60000010100 */
[-C--:B------:R-:W-:Y:S03]  /*28f0*/  HMMA.16816.F32.BF16 R28, R104, R170.reuse, R28 ;  /* 0x000000aa681c723c */ /* 0x080fe6000004181c */
[----:B------:R-:W-:Y:S01]  /*2900*/  FMUL.FTZ R242, R242, R123 ;  /* 0x0000007bf2f27220 */ /* 0x000fe20000410000 */
[----:B------:R-:W-:Y:S01]  /*2910*/  FMUL.FTZ R243, R243, R122 ;  /* 0x0000007af3f37220 */ /* 0x000fe20000410000 */
[C---:B------:R-:W-:Y:S01]  /*2920*/  FADD.FTZ R123, -R231.reuse, R20 ;  /* 0x00000014e77b7221 */ /* 0x040fe20000010100 */
[----:B------:R-:W-:Y:S01]  /*2930*/  FADD.FTZ R122, -R231, R21 ;  /* 0x00000015e77a7221 */ /* 0x000fe20000010100 */
[----:B------:R-:W-:Y:S01]  /*2940*/  FADD.FTZ R21, -R234, R7 ;  /* 0x00000007ea157221 */ /* 0x000fe20000010100 */
[----:B------:R-:W-:Y:S04]  /*2950*/  HMMA.16816.F32.BF16 R32, R100, R170, R32 ;  /* 0x000000aa6420723c */ /* 0x000fe80000041820 */
[----:B------:R-:W-:Y:S01]  /*2960*/  F2FP.BF16.F32.PACK_AB R243, R243, R242 ;  /* 0x000000f2f3f3723e */ /* 0x000fe200000010ff */
[----:B------:R-:W-:Y:S01]  /*2970*/  FMUL.FTZ R246, R246, R123 ;  /* 0x0000007bf6f67220 */ /* 0x000fe20000410000 */
[----:B------:R-:W-:Y:S01]  /*2980*/  FMUL.FTZ R247, R247, R122 ;  /* 0x0000007af7f77220 */ /* 0x000fe20000410000 */
[----:B------:R-:W-:Y:S04]  /*2990*/  FMUL.FTZ R230, R230, R21 ;  /* 0x00000015e6e67220 */ /* 0x000fe80000410000 */
[----:B------:R-:W-:Y:S01]  /*29a0*/  F2FP.BF16.F32.PACK_AB R246, R247, R246 ;  /* 0x000000f6f7f6723e */ /* 0x000fe200000010ff */
[C---:B------:R-:W-:Y:S07]  /*29b0*/  FADD.FTZ R247, -R234.reuse, R19 ;  /* 0x00000013eaf77221 */ /* 0x040fee0000010100 */
[C---:B------:R-:W-:Y:S01]  /*29c0*/  FADD.FTZ R228, -R231.reuse, R32 ;  /* 0x00000020e7e47221 */ /* 0x040fe20000010100 */
[----:B------:R-:W-:Y:S01]  /*29d0*/  FADD.FTZ R242, -R231, R33 ;  /* 0x00000021e7f27221 */ /* 0x000fe20000010100 */
[----:B------:R-:W-:Y:S02]  /*29e0*/  FADD.FTZ R231, -R234, R6 ;  /* 0x00000006eae77221 */ /* 0x000fe40000010100 */
[----:B------:R-:W-:Y:S01]  /*29f0*/  FMUL.FTZ R228, R134, R228 ;  /* 0x000000e486e47220 */ /* 0x000fe20000410000 */
[----:B------:R-:W-:Y:S01]  /*2a00*/  FMUL.FTZ R242, R135, R242 ;  /* 0x000000f287f27220 */ /* 0x000fe20000410000 */
[----:B------:R-:W-:Y:S01]  /*2a10*/  FMUL.FTZ R231, R229, R231 ;  /* 0x000000e7e5e77220 */ /* 0x000fe20000410000 */
[----:B------:R-:W-:Y:S03]  /*2a20*/  FADD.FTZ R229, -R234, R18 ;  /* 0x00000012eae57221 */ /* 0x000fe60000010100 */
[----:B------:R-:W-:Y:S01]  /*2a30*/  F2FP.BF16.F32.PACK_AB R228, R242, R228 ;  /* 0x000000e4f2e4723e */ /* 0x000fe200000010ff */
[----:B------:R-:W-:Y:S01]  /*2a40*/  FMUL.FTZ R229, R244, R229 ;  /* 0x000000e5f4e57220 */ /* 0x000fe20000410000 */
[----:B------:R-:W-:Y:S01]  /*2a50*/  F2FP.BF16.F32.PACK_AB R231, R230, R231 ;  /* 0x000000e7e6e7723e */ /* 0x000fe200000010ff */
[----:B------:R-:W-:Y:S01]  /*2a60*/  FMUL.FTZ R230, R245, R247 ;  /* 0x000000f7f5e67220 */ /* 0x000fe20000410000 */
[C---:B------:R-:W-:Y:S01]  /*2a70*/  FADD.FTZ R245, -R234.reuse, R22 ;  /* 0x00000016eaf57221 */ /* 0x040fe20000010100 */
[C---:B------:R-:W-:Y:S01]  /*2a80*/  FADD.FTZ R242, -R234.reuse, R23 ;  /* 0x00000017eaf27221 */ /* 0x040fe20000010100 */
[C---:B------:R-:W-:Y:S01]  /*2a90*/  FADD.FTZ R244, -R234.reuse, R34 ;  /* 0x00000022eaf47221 */ /* 0x040fe20000010100 */
[----:B------:R-:W-:Y:S01]  /*2aa0*/  FADD.FTZ R247, -R234, R35 ;  /* 0x00000023eaf77221 */ /* 0x000fe20000010100 */
[----:B------:R-:W-:Y:S01]  /*2ab0*/  FMUL.FTZ R245, R248, R245 ;  /* 0x000000f5f8f57220 */ /* 0x000fe20000410000 */
[----:B------:R-:W-:Y:S01]  /*2ac0*/  FMUL.FTZ R242, R249, R242 ;  /* 0x000000f2f9f27220 */ /* 0x000fe20000410000 */
[----:B------:R-:W-:Y:S01]  /*2ad0*/  FMUL.FTZ R244, R137, R244 ;  /* 0x000000f489f47220 */ /* 0x000fe20000410000 */
        /* <DEDUP_REMOVED lines=13> */
[----:B------:R-:W-:Y:S03]  /*2bb0*/  IADD3 R6, P0, PT, R210, UR7, RZ ;  /* 0x00000007d2067c10 */ /* 0x000fe6000ff1e0ff */
[----:B------:R-:W-:Y:S01]  /*2bc0*/  @!PT LDS RZ, [RZ] ;  /* 0x00000000fffff984 */ /* 0x000fe20000000800 */
[----:B------:R-:W-:Y:S01]  /*2bd0*/  @!PT LDS RZ, [RZ] ;  /* 0x00000000fffff984 */ /* 0x000fe20000000800 */
[----:B------:R-:W-:Y:S01]  /*2be0*/  @!PT LDS RZ, [RZ] ;  /* 0x00000000fffff984 */ /* 0x000fe20000000800 */
[----:B------:R1:W-:Y:S01]  /*2bf0*/  LDGSTS.E.BYPASS.LTC128B.128 [R219], desc[UR22][R210.64] ;  /* 0x00000000d2db7fae */ /* 0x0003e2000b981a16 */
[----:B------:R-:W-:Y:S05]  /*2c00*/  IADD3.X R7, PT, PT, R211, UR17, RZ, P0, !PT ;  /* 0x00000011d3077c10 */ /* 0x000fea00087fe4ff */
[----:B------:R1:W-:Y:S04]  /*2c10*/  LDGSTS.E.BYPASS.LTC128B.128 [R219+0x1000], desc[UR22][R6.64] ;  /* 0x0100000006db7fae */ /* 0x0003e8000b981a16 */
[----:B------:R-:W0:Y:S02]  /*2c20*/  LDGDEPBAR ;  /* 0x00000000000079af */ /* 0x000e240000000000 */
.L_x_217:
        /* <DEDUP_REMOVED lines=14> */
[C---:B------:R-:W-:Y:S01]  /*2d10*/  FADD.FTZ R5, -R241.reuse, R24 ;  /* 0x00000018f1057221 */ /* 0x040fe20000010100 */
        /* <DEDUP_REMOVED lines=9> */
[C---:B-1----:R-:W-:Y:S01]  /*2db0*/  FADD.FTZ R6, -R241.reuse, R29 ;  /* 0x0000001df1067221 */ /* 0x042fe20000010100 */
[----:B------:R-:W-:Y:S01]  /*2dc0*/  FADD.FTZ R7, -R241, R28 ;  /* 0x0000001cf1077221 */ /* 0x000fe20000010100 */
[----:B------:R-:W-:Y:S01]  /*2dd0*/  STS [R222+-0x3c00], R229 ;  /* 0xffc400e5de007388 */ /* 0x000fe20000000800 */
        /* <DEDUP_REMOVED lines=8> */
[----:B------:R-:W-:Y:S01]  /*2e60*/  F2FP.BF16.F32.PACK_AB R28, R4, R5 ;  /* 0x00000005041c723e */ /* 0x000fe200000010ff */
[C---:B------:R-:W-:Y:S01]  /*2e70*/  FADD.FTZ R5, -R239.reuse, R26 ;  /* 0x0000001aef057221 */ /* 0x040fe20000010100 */
[C---:B------:R-:W-:Y:S01]  /*2e80*/  FADD.FTZ R4, -R239.reuse, R27 ;  /* 0x0000001bef047221 */ /* 0x040fe20000010100 */
[----:B------:R-:W-:Y:S01]  /*2e90*/  F2FP.BF16.F32.PACK_AB R242, R242, R245 ;  /* 0x000000f5f2f2723e */ /* 0x000fe200000010ff */
[----:B------:R-:W-:Y:S01]  /*2ea0*/  STS [R222+-0x3000], R13 ;  /* 0xffd0000dde007388 */ /* 0x000fe20000000800 */
[----:B------:R-:W-:Y:S01]  /*2eb0*/  F2FP.BF16.F32.PACK_AB R101, R6, R7 ;  /* 0x000000070665723e */ /* 0x000fe200000010ff */
[----:B------:R-:W-:Y:S01]  /*2ec0*/  FADD.FTZ R6, -R239, R31 ;  /* 0x0000001fef067221 */ /* 0x000fe20000010100 */
[----:B------:R-:W-:Y:S01]  /*2ed0*/  FMUL.FTZ R5, R252, R5 ;  /* 0x00000005fc057220 */ /* 0x000fe20000410000 */
[----:B------:R-:W-:Y:S01]  /*2ee0*/  STS [R222+-0x2c00], R15 ;  /* 0xffd4000fde007388 */ /* 0x000fe20000000800 */
[----:B------:R-:W-:Y:S01]  /*2ef0*/  FMUL.FTZ R4, R129, R4 ;  /* 0x0000000481047220 */ /* 0x000fe20000410000 */
[----:B------:R-:W-:Y:S01]  /*2f00*/  FADD.FTZ R30, -R239, R30 ;  /* 0x0000001eef1e7221 */ /* 0x000fe20000010100 */
[----:B------:R-:W-:Y:S01]  /*2f10*/  F2FP.BF16.F32.PACK_AB R247, R247, R244 ;  /* 0x000000f4f7f7723e */ /* 0x000fe200000010ff */
[----:B------:R-:W-:Y:S01]  /*2f20*/  STS [R221+-0x4000], R246 ;  /* 0xffc000f6dd007388 */ /* 0x000fe20000000800 */
[----:B------:R-:W-:Y:S01]  /*2f30*/  FMUL.FTZ R139, R139, R6 ;  /* 0x000000068b8b7220 */ /* 0x000fe20000410000 */
[----:B------:R-:W-:Y:S01]  /*2f40*/  FMUL.FTZ R30, R133, R30 ;  /* 0x0000001e851e7220 */ /* 0x000fe20000410000 */
[----:B------:R-:W-:Y:S01]  /*2f50*/  F2FP.BF16.F32.PACK_AB R32, R4, R5 ;  /* 0x000000050420723e */ /* 0x000fe200000010ff */
[----:B------:R-:W-:Y:S01]  /*2f60*/  STS [R221+-0x3c00], R242 ;  /* 0xffc400f2dd007388 */ /* 0x000fe20000000800 */
[----:B------:R-:W-:Y:S02]  /*2f70*/  IMAD R116, R205, UR10, RZ ;  /* 0x0000000acd747c24 */ /* 0x000fe4000f8e02ff */
[----:B------:R-:W-:Y:S01]  /*2f80*/  F2FP.BF16.F32.PACK_AB R139, R139, R30 ;  /* 0x0000001e8b8b723e */ /* 0x000fe200000010ff */
        /* <DEDUP_REMOVED lines=65> */
[----:B------:R-:W-:Y:S03]  /*33a0*/  IADD3 R6, P0, PT, R212, UR6, RZ ;  /* 0x00000006d4067c10 */ /* 0x000fe6000ff1e0ff */
[----:B------:R-:W-:Y:S01]  /*33b0*/  @!PT LDS RZ, [RZ] ;  /* 0x00000000fffff984 */ /* 0x000fe20000000800 */
[----:B------:R-:W-:Y:S01]  /*33c0*/  @!PT LDS RZ, [RZ] ;  /* 0x00000000fffff984 */ /* 0x000fe20000000800 */
[----:B------:R-:W-:Y:S01]  /*33d0*/  @!PT LDS RZ, [RZ] ;  /* 0x00000000fffff984 */ /* 0x000fe20000000800 */
[----:B------:R1:W-:Y:S01]  /*33e0*/  LDGSTS.E.BYPASS.LTC128B.128 [R202+0x4000], desc[UR22][R212.64] ;  /* 0x04000000d4ca7fae */ /* 0x0003e2000b981a16 */
[----:B------:R-:W-:Y:S05]  /*33f0*/  IADD3.X R7, PT, PT, R213, UR8, RZ, P0, !PT ;  /* 0x00000008d5077c10 */ /* 0x000fea00087fe4ff */
[----:B------:R1:W-:Y:S04]  /*3400*/  LDGSTS.E.BYPASS.LTC128B.128 [R202+0x5000], desc[UR22][R6.64] ;  /* 0x0500000006ca7fae */ /* 0x0003e8000b981a16 */
[----:B------:R-:W0:Y:S02]  /*3410*/  LDGDEPBAR ;  /* 0x00000000000079af */ /* 0x000e240000000000 */
.L_x_218:
        /* <DEDUP_REMOVED lines=28> */
[C---:B------:R-:W-:Y:S01]  /*35e0*/  HMMA.16816.F32.BF16 R12, R100.reuse, R108, R12 ;  /* 0x0000006c640c723c */ /* 0x040fe2000004180c */
[----:B------:R-:W-:Y:S05]  /*35f0*/  IMAD.U32 R109, RZ, RZ, UR9 ;  /* 0x00000009ff6d7e24 */ /* 0x000fea000f8e00ff */
[----:B------:R-:W-:Y:S02]  /*3600*/  LEA R108, P0, R109, R224, 0x2 ;  /* 0x000000e06d6c7211 */ /* 0x000fe400078010ff */
        /* <DEDUP_REMOVED lines=8> */
[C---:B--2---:R-:W-:Y:S01]  /*3690*/  HMMA.16816.F32.BF16 R4, R24.reuse, R32, R4 ;  /* 0x000000201804723c */ /* 0x044fe20000041804 */
[----:B------:R-:W-:Y:S05]  /*36a0*/  IMAD.U32 R33, RZ, RZ, UR9 ;  /* 0x00000009ff217e24 */ /* 0x000fea000f8e00ff */
[----:B------:R-:W-:Y:S02]  /*36b0*/  LEA.HI.X.SX32 R109, R33, R225, 0x2, P0 ;  /* 0x000000e1216d7211 */ /* 0x000fe400000f16ff */
[C---:B------:R-:W-:Y:S01]  /*36c0*/  HMMA.16816.F32.BF16 R8, R24.reuse, R34, R8 ;  /* 0x000000221808723c */ /* 0x040fe20000041808 */
[----:B------:R-:W-:Y:S02]  /*36d0*/  LDSM.16.MT88.4 R32, [R188+0x9000] ;  /* 0x00900000bc20783b */ /* 0x000fe40000004200 */
[C---:B------:R-:W-:Y:S04]  /*36e0*/  LEA R110, P0, R116.reuse, R108, 0x5 ;  /* 0x0000006c746e7211 */ /* 0x040fe800078028ff */
[C---:B------:R-:W-:Y:S01]  /*36f0*/  LEA.HI.X.SX32 R111, R116.reuse, R109, 0x5, P0 ;  /* 0x0000006d746f7211 */ /* 0x040fe200000f2eff */
[C---:B---3--:R-:W-:Y:S03]  /*3700*/  HMMA.16816.F32.BF16 R12, R24.reuse, R104, R12 ;  /* 0x00000068180c723c */ /* 0x048fe6000004180c */
[C---:B------:R-:W-:Y:S04]  /*3710*/  LEA R112, P0, R116.reuse, R110, 0x5 ;  /* 0x0000006e74707211 */ /* 0x040fe800078028ff */
[C---:B------:R-:W-:Y:S01]  /*3720*/  LEA.HI.X.SX32 R113, R116.reuse, R111, 0x5, P0 ;  /* 0x0000006f74717211 */ /* 0x040fe200000f2eff */
[----:B------:R-:W-:Y:S01]  /*3730*/  HMMA.16816.F32.BF16 R16, R24, R106, R16 ;  /* 0x0000006a1810723c */ /* 0x000fe20000041810 */
[----:B------:R-:W2:Y:S02]  /*3740*/  LDSM.16.M88.4 R24, [R176+0x2000] ;  /* 0x00200000b018783b */ /* 0x000ea40000000200 */
[C---:B------:R-:W-:Y:S02]  /*3750*/  LEA R114, P0, R116.reuse, R112, 0x5 ;  /* 0x0000007074727211 */ /* 0x040fe400078028ff */
[----:B------:R-:W-:Y:S02]  /*3760*/  LDSM.16.MT88.4 R104, [R0+0x9800] ;  /* 0x009800000068783b */ /* 0x000fe40000004200 */
        /* <DEDUP_REMOVED lines=8> */
[C---:B------:R-:W-:Y:S05]  /*37f0*/  LEA.HI.X.SX32 R121, R116.reuse, R119, 0x5, P0 ;  /* 0x0000007774797211 */ /* 0x040fea00000f2eff */
[----:B------:R-:W-:Y:S01]  /*3800*/  HMMA.16816.F32.BF16 R16, R28, R22, R16 ;  /* 0x000000161c10723c */ /* 0x000fe20000041810 */
[----:B------:R-:W-:Y:S04]  /*3810*/  LDSM.16.M88.4 R20, [R175+0x2000] ;  /* 0x00200000af14783b */ /* 0x000fe80000000200 */
[----:B------:R-:W3:Y:S03]  /*3820*/  LDSM.16.MT88.4 R28, [R188+0x9800] ;  /* 0x00980000bc1c783b */ /* 0x000ee60000004200 */
[C---:B--2---:R-:W-:Y:S05]  /*3830*/  HMMA.16816.F32.BF16 R4, R24.reuse, R32, R4 ;  /* 0x000000201804723c */ /* 0x044fea0000041804 */
[C---:B------:R-:W-:Y:S03]  /*3840*/  LEA R32, P0, R116.reuse, R120, 0x5 ;  /* 0x0000007874207211 */ /* 0x040fe600078028ff */
[C---:B------:R-:W-:Y:S03]  /*3850*/  HMMA.16816.F32.BF16 R8, R24.reuse, R34, R8 ;  /* 0x000000221808723c */ /* 0x040fe60000041808 */
        /* <DEDUP_REMOVED lines=27> */
[C---:B------:R-:W-:Y:S01]  /*3a10*/  LEA.HI.X.SX32 R107, R116.reuse, R105, 0x5, P0 ;  /* 0x00000069746b7211 */ /* 0x040fe200000f2eff */
[----:B------:R-:W-:Y:S01]  /*3a20*/  REDG.E.ADD.F32.FTZ.RN.STRONG.GPU desc[UR22][R114.64], R8 ;  /* 0x00000008720079a6 */ /* 0x000fe2000c12f316 */
[C---:B------:R-:W-:Y:S03]  /*3a30*/  LEA R124, P0, R116.reuse, R106, 0x5 ;  /* 0x0000006a747c7211 */ /* 0x040fe600078028ff */
[----:B------:R-:W-:Y:S01]  /*3a40*/  REDG.E.ADD.F32.FTZ.RN.STRONG.GPU desc[UR22][R118.64], R9 ;  /* 0x00000009760079a6 */ /* 0x000fe2000c12f316 */
[----:B------:R-:W-:Y:S03]  /*3a50*/  LEA.HI.X.SX32 R125, R116, R107, 0x5, P0 ;  /* 0x0000006b747d7211 */ /* 0x000fe600000f2eff */
        /* <DEDUP_REMOVED lines=69> */
.L_x_216:
[----:B------:R-:W1:Y:S01]  /*3eb0*/  LDCU UR6, c[0x0][0x500] ;  /* 0x0000a000ff0677ac */ /* 0x000e620008000800 */
[----:B------:R-:W-:Y:S01]  /*3ec0*/  F2FP.BF16.F32.PACK_AB R36, R37, R36 ;  /* 0x000000242524723e */ /* 0x000fe200000010ff */
[----:B------:R-:W2:Y:S01]  /*3ed0*/  LDC.64 R6, c[0x0][0x5c0] ;  /* 0x00017000ff067b82 */ /* 0x000ea20000000a00 */
[----:B------:R-:W-:Y:S01]  /*3ee0*/  F2FP.BF16.F32.PACK_AB R38, R39, R38 ;  /* 0x000000262726723e */ /* 0x000fe200000010ff */
[----:B------:R-:W3:Y:S01]  /*3ef0*/  LDCU.64 UR4, c[0x0][0x5a8] ;  /* 0x0000b500ff0477ac */ /* 0x000ee20008000a00 */
[----:B------:R-:W-:Y:S02]  /*3f00*/  F2FP.BF16.F32.PACK_AB R48, R49, R48 ;  /* 0x000000303130723e */ /* 0x000fe400000010ff */
[----:B------:R-:W-:Y:S01]  /*3f10*/  F2FP.BF16.F32.PACK_AB R50, R51, R50 ;  /* 0x000000323332723e */ /* 0x000fe200000010ff */
[----:B------:R-:W4:Y:S01]  /*3f20*/  LDCU.64 UR8, c[0x0][0x5e0] ;  /* 0x0000bc00ff0877ac */ /* 0x000f220008000a00 */
[----:B------:R-:W-:Y:S02]  /*3f30*/  F2FP.BF16.F32.PACK_AB R40, R41, R40 ;  /* 0x000000282928723e */ /* 0x000fe400000010ff */
[----:B------:R-:W-:-:S02]  /*3f40*/  F2FP.BF16.F32.PACK_AB R42, R43, R42 ;  /* 0x0000002a2b2a723e */ /* 0x000fc400000010ff */
[----:B------:R-:W-:Y:S02]  /*3f50*/  F2FP.BF16.F32.PACK_AB R44, R45, R44 ;  /* 0x0000002c2d2c723e */ /* 0x000fe400000010ff */
[----:B------:R-:W-:Y:S02]  /*3f60*/  F2FP.BF16.F32.PACK_AB R46, R47, R46 ;  /* 0x0000002e2f2e723e */ /* 0x000fe400000010ff */
[----:B------:R-:W-:Y:S01]  /*3f70*/  MOV R205, RZ ;  /* 0x000000ff00cd7202 */ /* 0x000fe20000000f00 */
[----:B-1----:R-:W-:Y:S01]  /*3f80*/  FMUL.FTZ R68, R68, UR6 ;  /* 0x0000000644447c20 */ /* 0x002fe20008410000 */
        /* <DEDUP_REMOVED lines=31> */
[----:B------:R-:W-:Y:S01]  /*4180*/  FMUL.FTZ R92, R92, UR6 ;  /* 0x000000065c5c7c20 */ /* 0x000fe20008410000 */
[----:B------:R-:W-:Y:S01]  /*4190*/  F2FP.BF16.F32.PACK_AB R82, R83, R82 ;  /* 0x000000525352723e */ /* 0x000fe200000010ff */
[----:B------:R-:W-:Y:S01]  /*41a0*/  FMUL.FTZ R93, R93, UR6 ;  /* 0x000000065d5d7c20 */ /* 0x000fe20008410000 */
[----:B------:R-:W-:Y:S01]  /*41b0*/  FMUL.FTZ R94, R94, UR6 ;  /* 0x000000065e5e7c20 */ /* 0x000fe20008410000 */
[----:B------:R-:W-:Y:S01]  /*41c0*/  FMUL.FTZ R95, R95, UR6 ;  /* 0x000000065f5f7c20 */ /* 0x000fe20008410000 */
[----:B------:R-:W-:Y:S01]  /*41d0*/  F2FP.BF16.F32.PACK_AB R72, R73, R72 ;  /* 0x000000484948723e */ /* 0x000fe200000010ff */
[----:B------:R-:W1:Y:S01]  /*41e0*/  LDCU.64 UR6, c[0x0][0x5d8] ;  /* 0x0000bb00ff0677ac */ /* 0x000e620008000a00 */
[----:B------:R-:W-:Y:S01]  /*41f0*/  F2FP.BF16.F32.PACK_AB R74, R75, R74 ;  /* 0x0000004a4b4a723e */ /* 0x000fe200000010ff */
[----:B---3--:R-:W-:Y:S01]  /*4200*/  IMAD.WIDE.U32 R4, R194, UR4, R204 ;  /* 0x00000004c2047c25 */ /* 0x008fe2000f8e00cc */
[----:B------:R-:W-:-:S02]  /*4210*/  F2FP.BF16.F32.PACK_AB R76, R77, R76 ;  /* 0x0000004c4d4c723e */ /* 0x000fc400000010ff */
[----:B------:R-:W-:Y:S01]  /*4220*/  F2FP.BF16.F32.PACK_AB R78, R79, R78 ;  /* 0x0000004e4f4e723e */ /* 0x000fe200000010ff */
[----:B------:R-:W-:Y:S01]  /*4230*/  IMAD R9, R194, UR5, R5 ;  /* 0x00000005c2097c24 */ /* 0x000fe2000f8e0205 */
[----:B------:R-:W-:Y:S01]  /*4240*/  F2FP.BF16.F32.PACK_AB R84, R85, R84 ;  /* 0x000000545554723e */ /* 0x000fe200000010ff */
[----:B------:R-:W3:Y:S01]  /*4250*/  LDCU.64 UR4, c[0x0][0x5b0] ;  /* 0x0000b600ff0477ac */ /* 0x000ee20008000a00 */
[----:B------:R-:W-:Y:S02]  /*4260*/  F2FP.BF16.F32.PACK_AB R86, R87, R86 ;  /* 0x000000565756723e */ /* 0x000fe400000010ff */
[----:B------:R-:W-:Y:S01]  /*4270*/  F2FP.BF16.F32.PACK_AB R97, R97, R96 ;  /* 0x000000606161723e */ /* 0x000fe200000010ff */
[----:B------:R-:W-:Y:S01]  /*4280*/  STS [R193+0x6000], R68 ;  /* 0x00600044c1007388 */ /* 0x000fe20000000800 */
[----:B------:R-:W-:Y:S02]  /*4290*/  F2FP.BF16.F32.PACK_AB R99, R99, R98 ;  /* 0x000000626363723e */ /* 0x000fe400000010ff */
[----:B------:R-:W-:Y:S01]  /*42a0*/  F2FP.BF16.F32.PACK_AB R88, R89, R88 ;  /* 0x000000585958723e */ /* 0x000fe200000010ff */
[----:B------:R-:W-:Y:S01]  /*42b0*/  STS [R193+0x6400], R70 ;  /* 0x00640046c1007388 */ /* 0x000fe20000000800 */
[----:B------:R-:W-:-:S02]  /*42c0*/  F2FP.BF16.F32.PACK_AB R90, R91, R90 ;  /* 0x0000005a5b5a723e */ /* 0x000fc400000010ff */
[----:B------:R-:W-:Y:S01]  /*42d0*/  F2FP.BF16.F32.PACK_AB R93, R93, R92 ;  /* 0x0000005c5d5d723e */ /* 0x000fe200000010ff */
[----:B------:R-:W-:Y:S01]  /*42e0*/  STS [R203+0x6000], R80 ;  /* 0x00600050cb007388 */ /* 0x000fe20000000800 */
        /* <DEDUP_REMOVED lines=13> */
[----:B------:R-:W-:Y:S01]  /*43c0*/  MOV R8, R4 ;  /* 0x0000000400087202 */ /* 0x000fe20000000f00 */
[----:B------:R-:W-:Y:S01]  /*43d0*/  STS [R203+0x8400], R78 ;  /* 0x0084004ecb007388 */ /* 0x000fe20000000800 */
[----:B------:R-:W4:Y:S03]  /*43e0*/  LDC.64 R4, c[0x0][0x5c8] ;  /* 0x00017200ff047b82 */ /* 0x000f260000000a00 */
[----:B------:R-:W-:Y:S01]  /*43f0*/  STS [R191], R84 ;  /* 0x00000054bf007388 */ /* 0x000fe20000000800 */
[----:B-1----:R-:W-:-:S03]  /*4400*/  IMAD.WIDE.U32 R10, R189, UR6, R8 ;  /* 0x00000006bd0a7c25 */ /* 0x002fc6000f8e0008 */
[----:B------:R-:W-:Y:S01]  /*4410*/  STS [R191+0x400], R86 ;  /* 0x00040056bf007388 */ /* 0x000fe20000000800 */
[----:B------:R-:W-:Y:S02]  /*4420*/  IMAD R11, R189, UR7, R11 ;  /* 0x00000007bd0b7c24 */ /* 0x000fe4000f8e020b */
[C---:B--2---:R-:W-:Y:S01]  /*4430*/  IMAD R8, R6.reuse, UR31, RZ ;  /* 0x0000001f06087c24 */ /* 0x044fe2000f8e02ff */
[----:B------:R-:W-:Y:S01]  /*4440*/  STS [R206], R97 ;  /* 0x00000061ce007388 */ /* 0x000fe20000000800 */
[----:B------:R-:W-:-:S03]  /*4450*/  IMAD.WIDE.U32 R10, R6, UR14, R10 ;  /* 0x0000000e060a7c25 */ /* 0x000fc6000f8e000a */
[----:B------:R-:W-:Y:S01]  /*4460*/  STS [R206+0x400], R99 ;  /* 0x00040063ce007388 */ /* 0x000fe20000000800 */
[----:B------:R-:W-:-:S03]  /*4470*/  IMAD R8, R7, UR14, R8 ;  /* 0x0000000e07087c24 */ /* 0x000fc6000f8e0208 */
[----:B------:R-:W-:Y:S01]  /*4480*/  STS [R191+0x2000], R88 ;  /* 0x00200058bf007388 */ /* 0x000fe20000000800 */
[----:B------:R-:W-:Y:S01]  /*4490*/  IMAD.IADD R9, R11, 0x1, R8 ;  /* 0x000000010b097824 */ /* 0x000fe200078e0208 */
[----:B------:R-:W-:Y:S02]  /*44a0*/  MOV R8, R10 ;  /* 0x0000000a00087202 */ /* 0x000fe40000000f00 */
[----:B------:R-:W-:Y:S04]  /*44b0*/  STS [R191+0x2400], R90 ;  /* 0x0024005abf007388 */ /* 0x000fe80000000800 */
[----:B------:R-:W-:Y:S04]  /*44c0*/  STS [R206+0x2000], R93 ;  /* 0x0020005dce007388 */ /* 0x000fe80000000800 */
[----:B------:R-:W-:Y:S04]  /*44d0*/  STS [R206+0x2400], R95 ;  /* 0x0024005fce007388 */ /* 0x000fe80000000800 */
[----:B------:R-:W-:Y:S04]  /*44e0*/  STS [R193+0xa000], R36 ;  /* 0x00a00024c1007388 */ /* 0x000fe80000000800 */
[----:B------:R-:W-:Y:S04]  /*44f0*/  STS [R193+0xa400], R38 ;  /* 0x00a40026c1007388 */ /* 0x000fe80000000800 */
[----:B------:R-:W-:Y:S04]  /*4500*/  STS [R203+0xa000], R48 ;  /* 0x00a00030cb007388 */ /* 0x000fe80000000800 */
[----:B------:R-:W-:Y:S04]  /*4510*/  STS [R203+0xa400], R50 ;  /* 0x00a40032cb007388 */ /* 0x000fe80000000800 */
[----:B------:R4:W-:Y:S04]  /*4520*/  STS [R193+0xc000], R40 ;  /* 0x00c00028c1007388 */ /* 0x0009e80000000800 */
[----:B------:R1:W-:Y:S04]  /*4530*/  STS [R193+0xc400], R42 ;  /* 0x00c4002ac1007388 */ /* 0x0003e80000000800 */
[----:B------:R3:W-:Y:S04]  /*4540*/  STS [R203+0xc000], R44 ;  /* 0x00c0002ccb007388 */ /* 0x0007e80000000800 */
[----:B------:R2:W-:Y:S04]  /*4550*/  STS [R203+0xc400], R46 ;  /* 0x00c4002ecb007388 */ /* 0x0005e80000000800 */
[----:B------:R-:W-:Y:S04]  /*4560*/  STS [R191+0x4000], R52 ;  /* 0x00400034bf007388 */ /* 0x000fe80000000800 */
[----:B------:R2:W-:Y:S04]  /*4570*/  STS [R191+0x4400], R54 ;  /* 0x00440036bf007388 */ /* 0x0005e80000000800 */
[----:B------:R-:W-:Y:S01]  /*4580*/  STS [R206+0x4000], R65 ;  /* 0x00400041ce007388 */ /* 0x000fe20000000800 */
[----:B----4-:R-:W-:-:S03]  /*4590*/  IMAD R40, R4, UR31, RZ ;  /* 0x0000001f04287c24 */ /* 0x010fc6000f8e02ff */
[----:B------:R-:W-:Y:S01]  /*45a0*/  STS [R206+0x4400], R67 ;  /* 0x00440043ce007388 */ /* 0x000fe20000000800 */
[----:B-1----:R-:W-:-:S03]  /*45b0*/  IMAD.WIDE.U32 R42, R199, R6, R8 ;  /* 0x00000006c72a7225 */ /* 0x002fc600078e0008 */
[----:B------:R-:W-:Y:S01]  /*45c0*/  STS [R191+0x6000], R56 ;  /* 0x00600038bf007388 */ /* 0x000fe20000000800 */
[----:B---3--:R-:W-:-:S03]  /*45d0*/  IMAD.WIDE.U32 R44, R194, UR4, R204 ;  /* 0x00000004c22c7c25 */ /* 0x008fc6000f8e00cc */
[----:B------:R-:W-:Y:S01]  /*45e0*/  STS [R191+0x6400], R58 ;  /* 0x0064003abf007388 */ /* 0x000fe20000000800 */
[----:B------:R-:W-:Y:S01]  /*45f0*/  IMAD R45, R194, UR5, R45 ;  /* 0x00000005c22d7c24 */ /* 0x000fe2000f8e022d */
[----:B------:R-:W2:Y:S01]  /*4600*/  LDCU.128 UR4, c[0x0][0x560] ;  /* 0x0000ac00ff0477ac */ /* 0x000ea20008000c00 */
[----:B------:R-:W-:Y:S01]  /*4610*/  IMAD R40, R5, UR14, R40 ;  /* 0x0000000e05287c24 */ /* 0x000fe2000f8e0228 */
[----:B------:R-:W-:Y:S01]  /*4620*/  STS [R206+0x6000], R61 ;  /* 0x0060003dce007388 */ /* 0x000fe20000000800 */
[----:B------:R-:W-:-:S03]  /*4630*/  IMAD.WIDE.U32 R44, R189, UR8, R44 ;  /* 0x00000008bd2c7c25 */ /* 0x000fc6000f8e002c */
[----:B------:R-:W-:Y:S01]  /*4640*/  STS [R206+0x6400], R63 ;  /* 0x0064003fce007388 */ /* 0x000fe20000000800 */
[----:B------:R-:W-:Y:S02]  /*4650*/  IMAD R45, R189, UR9, R45 ;  /* 0x00000009bd2d7c24 */ /* 0x000fe4000f8e022d */
[----:B------:R-:W-:Y:S01]  /*4660*/  IMAD R41, R199, R7, R43 ;  /* 0x00000007c7297224 */ /* 0x000fe200078e022b */
[----:B------:R-:W-:Y:S01]  /*4670*/  BAR.SYNC.DEFER_BLOCKING 0x0 ;  /* 0x0000000000007b1d */ /* 0x000fe20000010000 */
[----:B------:R-:W-:-:S04]  /*4680*/  IMAD.WIDE.U32 R44, R4, UR14, R44 ;  /* 0x0000000e042c7c25 */ /* 0x000fc8000f8e002c */
[----:B------:R-:W-:Y:S01]  /*4690*/  IMAD.IADD R45, R45, 0x1, R40 ;  /* 0x000000012d2d7824 */ /* 0x000fe200078e0228 */
[----:B------:R-:W-:Y:S02]  /*46a0*/  SHF.L.U64.HI R40, R6, 0x6, R7 ;  /* 0x0000000606287819 */ /* 0x000fe40000010207 */
[----:B--2---:R-:W-:Y:S01]  /*46b0*/  LEA R46, P0, R42, UR4, 0x1 ;  /* 0x000000042a2e7c11 */ /* 0x004fe2000f8008ff */
[----:B------:R-:W-:-:S03]  /*46c0*/  IMAD.WIDE.U32 R44, R199, R4, R44 ;  /* 0x00000004c72c7225 */ /* 0x000fc600078e002c */
[----:B------:R-:W-:Y:S02]  /*46d0*/  LEA.HI.X R47, R42, UR5, R41, 0x1, P0 ;  /* 0x000000052a2f7c11 */ /* 0x000fe400080f0c29 */
[CC--:B------:R-:W-:Y:S02]  /*46e0*/  LEA R42, P0, R6.reuse, R46.reuse, 0x7 ;  /* 0x0000002e062a7211 */ /* 0x0c0fe400078038ff */
[C---:B------:R-:W-:Y:S02]  /*46f0*/  SHF.L.U32 R41, R6.reuse, 0x6, RZ ;  /* 0x0000000606297819 */ /* 0x040fe400000006ff */
[----:B------:R-:W-:Y:S01]  /*4700*/  LEA.HI.X R43, R6, R47, R7, 0x7, P0 ;  /* 0x0000002f062b7211 */ /* 0x000fe200000f3c07 */
[----:B------:R-:W-:Y:S01]  /*4710*/  IMAD R6, R199, R5, R45 ;  /* 0x00000005c7067224 */ /* 0x000fe200078e022d */
[----:B------:R-:W-:Y:S02]  /*4720*/  LEA R50, P0, R44, UR6, 0x1 ;  /* 0x000000062c327c11 */ /* 0x000fe4000f8008ff */
[----:B------:R-:W-:Y:S01]  /*4730*/  IADD3 R48, P1, PT, R41, R46, RZ ;  /* 0x0000002e29307210 */ /* 0x000fe20007f3e0ff */
[----:B------:R-:W1:Y:S01]  /*4740*/  LDS.128 R36, [R202+0x6000] ;  /* 0x00600000ca247984 */ /* 0x000e620000000c00 */
[----:B------:R-:W-:-:S02]  /*4750*/  SHF.L.U32 R7, R4, 0x6, RZ ;  /* 0x0000000604077819 */ /* 0x000fc400000006ff */
[----:B------:R-:W-:Y:S01]  /*4760*/  LEA.HI.X R51, R44, UR7, R6, 0x1, P0 ;  /* 0x000000072c337c11 */ /* 0x000fe200080f0c06 */
[----:B------:R-:W2:Y:S01]  /*4770*/  LDS.128 R32, [R202+0x7000] ;  /* 0x00700000ca207984 */ /* 0x000ea20000000c00 */
[----:B------:R-:W-:Y:S02]  /*4780*/  IADD3 R54, P2, PT, R42, R41, RZ ;  /* 0x000000292a367210 */ /* 0x000fe40007f5e0ff */
[-C--:B------:R-:W-:Y:S01]  /*4790*/  LEA R44, P0, R4, R50.reuse, 0x7 ;  /* 0x00000032042c7211 */ /* 0x080fe200078038ff */
[----:B------:R-:W3:Y:S01]  /*47a0*/  LDS.128 R28, [R202+0x8000] ;  /* 0x00800000ca1c7984 */ /* 0x000ee20000000c00 */
[----:B------:R-:W-:Y:S01]  /*47b0*/  IADD3.X R49, PT, PT, R40, R47, RZ, P1, !PT ;  /* 0x0000002f28317210 */ /* 0x000fe20000ffe4ff */
[----:B------:R-:W-:Y:S01]  /*47c0*/  IMAD.X R55, R43, 0x1, R40, P2 ;  /* 0x000000012b377824 */ /* 0x000fe200010e0628 */
[----:B------:R-:W-:Y:S01]  /*47d0*/  SHF.L.U64.HI R6, R4, 0x6, R5 ;  /* 0x0000000604067819 */ /* 0x000fe20000010205 */
[----:B------:R-:W4:Y:S01]  /*47e0*/  LDS.128 R24, [R202+0x9000] ;  /* 0x00900000ca187984 */ /* 0x000f220000000c00 */
[----:B------:R-:W-:-:S02]  /*47f0*/  IADD3 R52, P1, PT, R7, R50, RZ ;  /* 0x0000003207347210 */ /* 0x000fc40007f3e0ff */
[----:B------:R-:W-:Y:S01]  /*4800*/  LEA.HI.X R45, R4, R51, R5, 0x7, P0 ;  /* 0x00000033042d7211 */ /* 0x000fe200000f3c05 */
[----:B------:R-:W4:Y:S01]  /*4810*/  LDS.128 R20, [R202+0xa000] ;  /* 0x00a00000ca147984 */ /* 0x000f220000000c00 */
[----:B------:R-:W-:Y:S02]  /*4820*/  IADD3 R4, P0, PT, R44, R7, RZ ;  /* 0x000000072c047210 */ /* 0x000fe40007f1e0ff */
[----:B------:R-:W-:Y:S01]  /*4830*/  IADD3.X R53, PT, PT, R6, R51, RZ, P1, !PT ;  /* 0x0000003306357210 */ /* 0x000fe20000ffe4ff */
[----:B------:R-:W4:Y:S01]  /*4840*/  LDS.128 R16, [R202+0xb000] ;  /* 0x00b00000ca107984 */ /* 0x000f220000000c00 */
[----:B------:R-:W-:-:S03]  /*4850*/  IADD3.X R5, PT, PT, R45, R6, RZ, P0, !PT ;  /* 0x000000062d057210 */ /* 0x000fc600007fe4ff */
[----:B------:R-:W4:Y:S04]  /*4860*/  LDS.128 R12, [R202+0xc000] ;  /* 0x00c00000ca0c7984 */ /* 0x000f280000000c00 */
[----:B------:R-:W4:Y:S04]  /*4870*/  LDS.128 R8, [R202+0xd000] ;  /* 0x00d00000ca087984 */ /* 0x000f280000000c00 */
[----:B-1----:R1:W-:Y:S04]  /*4880*/  STG.E.128 desc[UR22][R46.64], R36 ;  /* 0x000000242e007986 */ /* 0x0023e8000c101d16 */
[----:B--2---:R1:W-:Y:S04]  /*4890*/  STG.E.128 desc[UR22][R48.64], R32 ;  /* 0x0000002030007986 */ /* 0x0043e8000c101d16 */
[----:B---3--:R1:W-:Y:S04]  /*48a0*/  STG.E.128 desc[UR22][R42.64], R28 ;  /* 0x0000001c2a007986 */ /* 0x0083e8000c101d16 */
[----:B----4-:R1:W-:Y:S04]  /*48b0*/  STG.E.128 desc[UR22][R54.64], R24 ;  /* 0x0000001836007986 */ /* 0x0103e8000c101d16 */
[----:B------:R1:W-:Y:S04]  /*48c0*/  STG.E.128 desc[UR22][R50.64], R20 ;  /* 0x0000001432007986 */ /* 0x0003e8000c101d16 */
[----:B------:R1:W-:Y:S04]  /*48d0*/  STG.E.128 desc[UR22][R52.64], R16 ;  /* 0x0000001034007986 */ /* 0x0003e8000c101d16 */
[----:B------:R1:W-:Y:S04]  /*48e0*/  STG.E.128 desc[UR22][R44.64], R12 ;  /* 0x0000000c2c007986 */ /* 0x0003e8000c101d16 */
[----:B------:R1:W-:Y:S02]  /*48f0*/  STG.E.128 desc[UR22][R4.64], R8 ;  /* 0x0000000804007986 */ /* 0x0003e4000c101d16 */
.L_x_213:
[----:B------:R-:W2:Y:S01]  /*4900*/  LDCU UR5, c[0x0][0x438] ;  /* 0x00008700ff0577ac */ /* 0x000ea20008000800 */
[----:B------:R-:W-:Y:S02]  /*4910*/  UIADD3 UR20, UPT, UPT, UR19, UR20, URZ ;  /* 0x0000001413147290 */ /* 0x000fe4000fffe0ff */
[----:B--2---:R-:W-:-:S04]  /*4920*/  UIADD3 UR5, UPT, UPT, UR5, 0x7f, URZ ;  /* 0x0000007f05057890 */ /* 0x004fc8000fffe0ff */
[----:B------:R-:W-:-:S04]  /*4930*/  USHF.R.S32.HI UR4, URZ, 0x1f, UR5 ;  /* 0x0000001fff047899 */ /* 0x000fc80008011405 */
[----:B------:R-:W-:-:S04]  /*4940*/  ULEA.HI UR4, UR4, UR5, URZ, 0x7 ;  /* 0x0000000504047291 */ /* 0x000fc8000f8f38ff */
[----:B------:R-:W-:-:S04]  /*4950*/  USHF.R.S32.HI UR4, URZ, 0x7, UR4 ;  /* 0x00000007ff047899 */ /* 0x000fc80008011404 */
[----:B------:R-:W-:-:S09]  /*4960*/  UISETP.GE.AND UP0, UPT, UR20, UR4, UPT ;  /* 0x000000041400728c */ /* 0x000fd2000bf06270 */
[----:B------:R-:W-:Y:S05]  /*4970*/  BRA.U !UP0, `(.L_x_220) ;  /* 0xffffffbd08407547 */ /* 0x000fea000b83ffff */
[----:B------:R-:W-:Y:S05]  /*4980*/  EXIT ;  /* 0x000000000000794d */ /* 0x000fea0003800000 */
.L_x_221:
        /* <DEDUP_REMOVED lines=15> */
.L_x_2756:


//--------------------- .text._ZN5flash44flash_bwd_dq_dk_dv_loop_seqk_parallel_kernelI23Flash_bwd_kernel_traitsILi64ELi64ELi128ELi8ELi2ELi4ELi4ELb1ELb0EN7cutlass10bfloat16_tE19Flash_kernel_traitsILi64ELi64ELi128ELi8ES3_EELb0ELb0ELb0ELb1ELb0ELb0ELb0EEEvNS_16Flash_bwd_paramsE --------------------------
	.section	.text._ZN5flash44flash_bwd_dq_dk_dv_loop_seqk_parallel_kernelI23Flash_bwd_kernel_traitsILi64ELi64ELi128ELi8ELi2ELi4ELi4ELb1ELb0EN7cutlass10bfloat16_tE19Flash_kernel_traitsILi64ELi64ELi128ELi8ES3_EELb0ELb0ELb0ELb1ELb0ELb0ELb0EEEvNS_16Flash_bwd_paramsE,"ax",@progbits
	.align	128
        .global         _ZN5flash44flash_bwd_dq_dk_dv_loop_seqk_parallel_kernelI23Flash_bwd_kernel_traitsILi64ELi64ELi128ELi8ELi2ELi4ELi4ELb1ELb0EN7cutlass10bfloat16_tE19Flash_kernel_traitsILi64ELi64ELi128ELi8ES3_EELb0ELb0ELb0ELb1ELb0ELb0ELb0EEEvNS_16Flash_bwd_paramsE
        .type           _ZN5flash44flash_bwd_dq_dk_dv_loop_seqk_parallel_kernelI23Flash_bwd_kernel_traitsILi64ELi64ELi128ELi8ELi2ELi4ELi4ELb1ELb0EN7cutlass10bfloat16_tE19Flash_kernel_traitsILi64ELi64ELi128ELi8ES3_EELb0ELb0ELb0ELb1ELb0ELb0ELb0EEEvNS_16Flash_bwd_paramsE,@function
        .size           _ZN5flash44flash_bwd_dq_dk_dv_loop_seqk_parallel_kernelI23Flash_bwd_kernel_traitsILi64ELi64ELi128ELi8ELi2ELi4ELi4ELb1ELb0EN7cutlass10bfloat16_tE19Flash_kernel_traitsILi64ELi64ELi128ELi8ES3_EELb0ELb0ELb0ELb1ELb0ELb0ELb0EEEvNS_16Flash_bwd_paramsE,(.L_x_2757 - _ZN5flash44flash_bwd_dq_dk_dv_loop_seqk_parallel_kernelI23Flash_bwd_kernel_traitsILi64ELi64ELi128ELi8ELi2ELi4ELi4ELb1ELb0EN7cutlass10bfloat16_tE19Flash_kernel_traitsILi64ELi64ELi128ELi8ES3_EELb0ELb0ELb0ELb1ELb0ELb0ELb0EEEvNS_16Flash_bwd_paramsE)
        .other          _ZN5flash44flash_bwd_dq_dk_dv_loop_seqk_parallel_kernelI23Flash_bwd_kernel_traitsILi64ELi64ELi128ELi8ELi2ELi4ELi4ELb1ELb0EN7cutlass10bfloat16_tE19Flash_kernel_traitsILi64ELi64ELi128ELi8ES3_EELb0ELb0ELb0ELb1ELb0ELb0ELb0EEEvNS_16Flash_bwd_paramsE,@"STO_CUDA_ENTRY STV_DEFAULT"
_ZN5flash44flash_bwd_dq_dk_dv_loop_seqk_parallel_kernelI23Flash_bwd_kernel_traitsILi64ELi64ELi128ELi8ELi2ELi4ELi4ELb1ELb0EN7cutlass10bfloat16_tE19Flash_kernel_traitsILi64ELi64ELi128ELi8ES3_EELb0ELb0ELb0ELb1ELb0ELb0ELb0EEEvNS_16Flash_bwd_paramsE:
.text._ZN5flash44flash_bwd_dq_dk_dv_loop_seqk_parallel_kernelI23Flash_bwd_kernel_traitsILi64ELi64ELi128ELi8ELi2ELi4ELi4ELb1ELb0EN7cutlass10bfloat16_tE19Flash_kernel_traitsILi64ELi64ELi128ELi8ES3_EELb0ELb0ELb0ELb1ELb0ELb0ELb0EEEvNS_16Flash_bwd_paramsE:
        /* <DEDUP_REMOVED lines=16> */
[----:B------:R-:W-:Y:S01]  /*0100*/  IMAD.MOV.U32 R187, RZ, RZ, 0x20 ;  /* 0x00000020ffbb7424 */ /* 0x000fe200078e00ff */
[----:B------:R-:W3:Y:S01]  /*0110*/  S2R R193, SR_CTAID.Z ;  /* 0x0000000000c17919 */ /* 0x000ee20000002700 */
        /* <DEDUP_REMOVED lines=8> */
[--C-:B-1----:R-:W-:Y:S01]  /*01a0*/  SHF.R.U32.HI R0, RZ, 0x1, R198.reuse ;  /* 0x00000001ff007819 */ /* 0x102fe200000116c6 */
[C---:B------:R-:W-:Y:S01]  /*01b0*/  IMAD.SHL.U32 R4, R198.reuse, 0x10, RZ ;  /* 0x00000010c6047824 */ /* 0x040fe200078e00ff */
[--C-:B------:R-:W-:Y:S01]  /*01c0*/  SHF.R.U32.HI R2, RZ, 0x2, R198.reuse ;  /* 0x00000002ff027819 */ /* 0x100fe200000116c6 */
[----:B------:R-:W-:Y:S01]  /*01d0*/  IMAD.SHL.U32 R206, R198, 0x2, RZ ;  /* 0x00000002c6ce7824 */ /* 0x000fe200078e00ff */
[----:B------:R-:W-:Y:S01]  /*01e0*/  LOP3.LUT R197, R0, 0x10, RZ, 0xc0, !PT ;  /* 0x0000001000c57812 */ /* 0x000fe200078ec0ff */
[C---:B------:R-:W-:Y:S01]  /*01f0*/  IMAD.SHL.U32 R3, R198.reuse, 0x40, RZ ;  /* 0x00000040c6037824 */ /* 0x040fe200078e00ff */
[----:B------:R-:W-:Y:S01]  /*0200*/  SHF.R.U32.HI R5, RZ, 0x4, R198 ;  /* 0x00000004ff057819 */ /* 0x000fe200000116c6 */
[C---:B------:R-:W-:Y:S01]  /*0210*/  IMAD.SHL.U32 R199, R198.reuse, 0x8, RZ ;  /* 0x00000008c6c77824 */ /* 0x040fe200078e00ff */
[----:B------:R-:W-:Y:S01]  /*0220*/  LOP3.LUT R197, R197, 0x7, R2, 0xf8, !PT ;  /* 0x00000007c5c57812 */ /* 0x000fe200078ef802 */
[----:B------:R-:W-:Y:S01]  /*0230*/  IMAD.SHL.U32 R2, R198, 0x20, RZ ;  /* 0x00000020c6027824 */ /* 0x000fe200078e00ff */
[----:B------:R-:W-:-:S02]  /*0240*/  LOP3.LUT R4, R4, 0x1c0, RZ, 0xc0, !PT ;  /* 0x000001c004047812 */ /* 0x000fc400078ec0ff */
[----:B------:R-:W-:Y:S01]  /*0250*/  LOP3.LUT R188, R3, 0x1c0, RZ, 0xc0, !PT ;  /* 0x000001c003bc7812 */ /* 0x000fe200078ec0ff */
[----:B-----5:R-:W-:Y:S01]  /*0260*/  IMAD.U32 R8, RZ, RZ, UR4 ;  /* 0x00000004ff087e24 */ /* 0x020fe2000f8e00ff */
[----:B------:R-:W-:Y:S01]  /*0270*/  LOP3.LUT R196, R2, 0xc00, RZ, 0xc0, !PT ;  /* 0x00000c0002c47812 */ /* 0x000fe200078ec0ff */
[----:B------:R-:W-:Y:S01]  /*0280*/  UIADD3 UR4, UPT, UPT, UR6, 0xa000, URZ ;  /* 0x0000a00006047890 */ /* 0x000fe2000fffe0ff */
[----:B------:R-:W-:Y:S02]  /*0290*/  LOP3.LUT R5, R5, 0x8, RZ, 0xc0, !PT ;  /* 0x0000000805057812 */ /* 0x000fe400078ec0ff */
[--C-:B------:R-:W-:Y:S02]  /*02a0*/  LOP3.LUT R4, R4, 0x38, R206.reuse, 0xf8, !PT ;  /* 0x0000003804047812 */ /* 0x100fe400078ef8ce */
[----:B------:R-:W-:Y:S02]  /*02b0*/  LOP3.LUT R196, R196, 0x6, R206, 0xf8, !PT ;  /* 0x00000006c4c47812 */ /* 0x000fe400078ef8ce */
[----:B------:R-:W-:-:S02]  /*02c0*/  LOP3.LUT R189, R3, 0x200, RZ, 0xc0, !PT ;  /* 0x0000020003bd7812 */ /* 0x000fc400078ec0ff */
[----:B------:R-:W-:Y:S02]  /*02d0*/  LOP3.LUT P1, R190, R198, 0x10, RZ, 0xc0, !PT ;  /* 0x00000010c6be7812 */ /* 0x000fe4000782c0ff */
[----:B------:R-:W-:Y:S02]  /*02e0*/  LOP3.LUT R188, R188, 0x38, R199, 0xf8, !PT ;  /* 0x00000038bcbc7812 */ /* 0x000fe400078ef8c7 */
[----:B------:R-:W-:Y:S02]  /*02f0*/  LOP3.LUT R196, R196, R4, R5, 0xf6, !PT ;  /* 0x00000004c4c47212 */ /* 0x000fe400078ef605 */
[----:B------:R-:W-:Y:S02]  /*0300*/  LOP3.LUT R206, R206, 0x7006, R2, 0xc8, !PT ;  /* 0x00007006cece7812 */ /* 0x000fe400078ec802 */
[----:B------:R-:W-:Y:S02]  /*0310*/  LOP3.LUT R4, R4, 0x20, R0, 0x78, !PT ;  /* 0x0000002004047812 */ /* 0x000fe400078e7800 */
[----:B------:R-:W-:-:S02]  /*0320*/  LOP3.LUT R182, R0, 0x30, RZ, 0xc0, !PT ;  /* 0x0000003000b67812 */ /* 0x000fc400078ec0ff */
[C-C-:B------:R-:W-:Y:S02]  /*0330*/  LOP3.LUT R191, R189.reuse, 0x400, R2.reuse, 0xf8, !PT ;  /* 0x00000400bdbf7812 */ /* 0x140fe400078ef802 */
[----:B------:R-:W-:Y:S02]  /*0340*/  LOP3.LUT R189, R189, 0xc00, R2, 0xf8, !PT ;  /* 0x00000c00bdbd7812 */ /* 0x000fe400078ef802 */
[----:B------:R-:W-:Y:S02]  /*0350*/  LOP3.LUT R0, R188, 0x8, R0, 0x78, !PT ;  /* 0x00000008bc007812 */ /* 0x000fe400078e7800 */
[----:B------:R-:W-:Y:S02]  /*0360*/  LEA R196, R196, UR6, 0x1 ;  /* 0x00000006c4c47c11 */ /* 0x000fe4000f8e08ff */
[----:B------:R-:W-:Y:S02]  /*0370*/  LOP3.LUT R190, R188, R5, R190, 0x1e, !PT ;  /* 0x00000005bcbe7212 */ /* 0x000fe400078e1ebe */
[----:B------:R-:W-:Y:S01]  /*0380*/  LOP3.LUT R206, R206, 0x400, R2, 0xf8, !PT ;  /* 0x00000400cece7812 */ /* 0x000fe200078ef802 */
[----:B------:R-:W-:Y:S01]  /*0390*/  VIADD R195, R196, 0x6040 ;  /* 0x00006040c4c37836 */ /* 0x000fe20000000000 */
[----:B---3--:R-:W-:-:S02]  /*03a0*/  LEA R202, P0, R194, R202, 0x2 ;  /* 0x000000cac2ca7211 */ /* 0x008fc400078010ff */
[--C-:B------:R-:W-:Y:S02]  /*03b0*/  LOP3.LUT R188, R188, 0x8, R198.reuse, 0x78, !PT ;  /* 0x00000008bcbc7812 */ /* 0x100fe400078e78c6 */
[----:B------:R-:W-:Y:S02]  /*03c0*/  LOP3.LUT P2, RZ, R198, 0x8, RZ, 0xc0, !PT ;  /* 0x00000008c6ff7812 */ /* 0x000fe4000784c0ff */
[----:B------:R-:W-:Y:S02]  /*03d0*/  LOP3.LUT R182, R182, 0x8, R198, 0xf8, !PT ;  /* 0x00000008b6b67812 */ /* 0x000fe400078ef8c6 */
[-C--:B------:R-:W-:Y:S02]  /*03e0*/  LOP3.LUT R191, R191, R0.reuse, RZ, 0xfc, !PT ;  /* 0x00000000bfbf7212 */ /* 0x080fe400078efcff */
[----:B------:R-:W-:Y:S01]  /*03f0*/  LOP3.LUT R189, R189, R0, RZ, 0xfc, !PT ;  /* 0x00000000bdbd7212 */ /* 0x000fe200078efcff */
[----:B------:R-:W-:Y:S01]  /*0400*/  VIADD R0, R196, 0x6000 ;  /* 0x00006000c4007836 */ /* 0x000fe20000000000 */
[----:B------:R-:W-:-:S02]  /*0410*/  LOP3.LUT R206, R206, R4, RZ, 0xfc, !PT ;  /* 0x00000004cece7212 */ /* 0x000fc400078efcff */
[----:B------:R-:W-:Y:S01]  /*0420*/  LEA.HI.X R203, R194, R203, RZ, 0x2, P0 ;  /* 0x000000cbc2cb7211 */ /* 0x000fe200000f14ff */
[----:B------:R-:W-:Y:S01]  /*0430*/  @P1 VIADD R195, R0, 0xffffffc0 ;  /* 0xffffffc000c31836 */ /* 0x000fe20000000000 */
[----:B------:R-:W-:Y:S02]  /*0440*/  LOP3.LUT R188, R188, 0x7a00, R2, 0xf8, !PT ;  /* 0x00007a00bcbc7812 */ /* 0x000fe400078ef802 */
[----:B------:R-:W-:Y:S02]  /*0450*/  LOP3.LUT P0, RZ, R198, 0x4, RZ, 0xc0, !PT ;  /* 0x00000004c6ff7812 */ /* 0x000fe4000780c0ff */
[----:B------:R-:W-:Y:S02]  /*0460*/  LOP3.LUT R182, R182, 0x1c0, R3, 0xf8, !PT ;  /* 0x000001c0b6b67812 */ /* 0x000fe400078ef803 */
[----:B------:R-:W-:Y:S02]  /*0470*/  LOP3.LUT R207, R199, 0x1f8, RZ, 0xc0, !PT ;  /* 0x000001f8c7cf7812 */ /* 0x000fe400078ec0ff */
[----:B------:R-:W-:-:S02]  /*0480*/  LEA R206, R206, UR5, 0x1 ;  /* 0x00000005cece7c11 */ /* 0x000fc4000f8e08ff */
[----:B------:R-:W-:Y:S02]  /*0490*/  LOP3.LUT R190, R190, 0x200, R3, 0xf8, !PT ;  /* 0x00000200bebe7812 */ /* 0x000fe400078ef803 */
[----:B------:R-:W-:Y:S01]  /*04a0*/  LOP3.LUT P1, RZ, R198, 0x2, RZ, 0xc0, !PT ;  /* 0x00000002c6ff7812 */ /* 0x000fe2000782c0ff */
[C---:B------:R-:W-:Y:S01]  /*04b0*/  VIADD R242, R206.reuse, 0x20 ;  /* 0x00000020cef27836 */ /* 0x040fe20000000000 */
[----:B------:R-:W-:Y:S01]  /*04c0*/  SEL R185, R185, 0xffffffc0, !P0 ;  /* 0xffffffc0b9b97807 */ /* 0x000fe20004000000 */
[----:B------:R-:W-:Y:S01]  /*04d0*/  @P2 VIADD R242, R206, 0xffffffe0 ;  /* 0xffffffe0cef22836 */ /* 0x000fe20000000000 */
[----:B------:R-:W-:Y:S02]  /*04e0*/  LEA R191, R191, UR6, 0x1 ;  /* 0x00000006bfbf7c11 */ /* 0x000fe4000f8e08ff */
[----:B------:R-:W-:Y:S02]  /*04f0*/  LEA R189, R189, UR4, 0x1 ;  /* 0x00000004bdbd7c11 */ /* 0x000fe4000f8e08ff */
[----:B------:R-:W-:Y:S01]  /*0500*/  LEA R188, R188, UR4, 0x1 ;  /* 0x00000004bcbc7c11 */ /* 0x000fe2000f8e08ff */
[----:B------:R-:W-:Y:S01]  /*0510*/  IMAD.IADD R3, R191, 0x1, R185 ;  /* 0x00000001bf037824 */ /* 0x000fe200078e02b9 */
[----:B------:R-:W-:Y:S01]  /*0520*/  LOP3.LUT R182, R182, 0x38, R199, 0x78, !PT ;  /* 0x00000038b6b67812 */ /* 0x000fe200078e78c7 */
[--C-:B------:R-:W-:Y:S01]  /*0530*/  IMAD.IADD R180, R189, 0x1, R185.reuse ;  /* 0x00000001bdb47824 */ /* 0x100fe200078e02b9 */
[----:B------:R-:W-:Y:S01]  /*0540*/  LOP3.LUT R207, R207, 0x38, R198, 0x78, !PT ;  /* 0x00000038cfcf7812 */ /* 0x000fe200078e78c6 */
[----:B------:R-:W-:Y:S01]  /*0550*/  IMAD.IADD R184, R188, 0x1, R185 ;  /* 0x00000001bcb87824 */ /* 0x000fe200078e02b9 */
[----:B------:R-:W-:-:S02]  /*0560*/  SEL R212, R212, 0xfffffff0, !P0 ;  /* 0xfffffff0d4d47807 */ /* 0x000fc40004000000 */
[----:B------:R-:W-:Y:S02]  /*0570*/  SHF.R.U32.HI R200, RZ, 0x3, R198 ;  /* 0x00000003ffc87819 */ /* 0x000fe400000116c6 */
[----:B------:R-:W-:Y:S01]  /*0580*/  SEL R187, R187, 0xffffffe0, !P1 ;  /* 0xffffffe0bbbb7807 */ /* 0x000fe20004800000 */
[----:B------:R-:W-:Y:S01]  /*0590*/  IMAD.IADD R243, R206, 0x1, R212 ;  /* 0x00000001cef37824 */ /* 0x000fe200078e02d4 */
[----:B------:R-:W-:Y:S01]  /*05a0*/  LEA R190, R190, UR6, 0x1 ;  /* 0x00000006bebe7c11 */ /* 0x000fe2000f8e08ff */
[----:B------:R-:W-:Y:S01]  /*05b0*/  VIADD R205, R200, 0x20 ;  /* 0x00000020c8cd7836 */ /* 0x000fe20000000000 */
[----:B------:R-:W-:Y:S01]  /*05c0*/  LOP3.LUT R182, R182, 0x200, R2, 0xf8, !PT ;  /* 0x00000200b6b67812 */ /* 0x000fe200078ef802 */
[C---:B------:R-:W-:Y:S01]  /*05d0*/  VIADD R204, R200.reuse, 0x40 ;  /* 0x00000040c8cc7836 */ /* 0x040fe20000000000 */
[----:B------:R-:W-:Y:S01]  /*05e0*/  LOP3.LUT R207, R207, 0x1e00, R199, 0xf8, !PT ;  /* 0x00001e00cfcf7812 */ /* 0x000fe200078ef8c7 */
[----:B------:R-:W-:Y:S01]  /*05f0*/  VIADD R201, R200, 0x60 ;  /* 0x00000060c8c97836 */ /* 0x000fe20000000000 */
[----:B------:R-:W-:Y:S01]  /*0600*/  SHF.R.U32.HI R198, RZ, 0x5, R198 ;  /* 0x00000005ffc67819 */ /* 0x000fe200000116c6 */
[--C-:B------:R-:W-:Y:S01]  /*0610*/  IMAD.IADD R186, R188, 0x1, R187.reuse ;  /* 0x00000001bcba7824 */ /* 0x100fe200078e02bb */
[----:B------:R-:W-:Y:S01]  /*0620*/  LOP3.LUT R208, R199, 0x38, RZ, 0xc0, !PT ;  /* 0x00000038c7d07812 */ /* 0x000fe200078ec0ff */
[----:B------:R-:W-:Y:S01]  /*0630*/  IMAD.IADD R176, R191, 0x1, R187 ;  /* 0x00000001bfb07824 */ /* 0x000fe200078e02bb */
[----:B------:R-:W-:Y:S01]  /*0640*/  LEA R207, R207, UR6, 0x1 ;  /* 0x00000006cfcf7c11 */ /* 0x000fe2000f8e08ff */
[----:B------:R-:W-:Y:S01]  /*0650*/  IMAD.IADD R0, R190, 0x1, R185 ;  /* 0x00000001be007824 */ /* 0x000fe200078e02b9 */
[----:B------:R-:W-:Y:S01]  /*0660*/  LEA R182, R182, UR5, 0x1 ;  /* 0x00000005b6b67c11 */ /* 0x000fe2000f8e08ff */
[----:B------:R-:W-:-:S02]  /*0670*/  IMAD.IADD R181, R189, 0x1, R187 ;  /* 0x00000001bdb57824 */ /* 0x000fc400078e02bb */
[C---:B------:R-:W-:Y:S02]  /*0680*/  IMAD.IADD R183, R187.reuse, 0x1, R184 ;  /* 0x00000001bbb77824 */ /* 0x040fe400078e02b8 */
[C---:B------:R-:W-:Y:S02]  /*0690*/  IMAD.IADD R2, R187.reuse, 0x1, R3 ;  /* 0x00000001bb027824 */ /* 0x040fe400078e0203 */
[----:B------:R-:W-:Y:S02]  /*06a0*/  IMAD.IADD R179, R187, 0x1, R180 ;  /* 0x00000001bbb37824 */ /* 0x000fe400078e02b4 */
[----:B--2-4-:R-:W-:-:S07]  /*06b0*/  IMAD.IADD R212, R212, 0x1, R242 ;  /* 0x00000001d4d47824 */ /* 0x014fce00078e02f2 */
.L_x_301:
[----:B------:R-:W1:Y:S01]  /*06c0*/  LDCU.64 UR6, c[0x0][0x470] ;  /* 0x00008e00ff0677ac */ /* 0x000e620008000a00 */
[----:B--2---:R-:W2:Y:S01]  /*06d0*/  LDC.64 R4, c[0x0][0x460] ;  /* 0x00011800ff047b82 */ /* 0x004ea20000000a00 */
[----:B------:R-:W-:Y:S01]  /*06e0*/  IMAD.SHL.U32 R14, R194, 0x4, RZ ;  /* 0x00000004c20e7824 */ /* 0x000fe200078e00ff */
[----:B---3--:R-:W3:Y:S01]  /*06f0*/  LDCU.64 UR4, c[0x0][0x478] ;  /* 0x00008f00ff0477ac */ /* 0x008ee20008000a00 */
[----:B------:R-:W-:-:S05]  /*0700*/  IMAD.MOV.U32 R240, RZ, RZ, RZ ;  /* 0x000000fffff07224 */ /* 0x000fca00078e00ff */
[----:B------:R-:W4:Y:S01]  /*0710*/  LDC.64 R6, c[0x0][0x468] ;  /* 0x00011a00ff067b82 */ /* 0x000f220000000a00 */
        /* <DEDUP_REMOVED lines=12> */
[----:B------:R-:W-:-:S03]  /*07e0*/  @P4 IADD3.X R11, PT, PT, R4, UR5, RZ, P1, !PT ;  /* 0x00000005040b4c10 */ /* 0x000fc60008ffe4ff */
[----:B------:R1:W2:Y:S04]  /*07f0*/  @P5 LDG.E R240, desc[UR14][R12.64] ;  /* 0x0000000e0cf05981 */ /* 0x0002a8000c1e1900 */
[----:B------:R-:W2:Y:S04]  /*0800*/  @P4 LDG.E R239, desc[UR14][R10.64] ;  /* 0x0000000e0aef4981 */ /* 0x000ea8000c1e1900 */
[----:B-----5:R3:W5:Y:S01]  /*0810*/  @P3 LDG.E R9, desc[UR14][R202.64+0x4] ;  /* 0x0000040eca093981 */ /* 0x020762000c1e1900 */
[----:B----4-:R-:W-:Y:S02]  /*0820*/  IADD3 R14, P1, PT, R14, R6, RZ ;  /* 0x000000060e0e7210 */ /* 0x010fe40007f3e0ff */
[----:B------:R-:W-:Y:S01]  /*0830*/  ISETP.NE.AND P5, PT, R192, RZ, PT ;  /* 0x000000ffc000720c */ /* 0x000fe20003fa5270 */
[----:B-1----:R-:W-:Y:S01]  /*0840*/  IMAD.MOV.U32 R12, RZ, RZ, -0x1 ;  /* 0xffffffffff0c7424 */ /* 0x002fe200078e00ff */
[----:B------:R-:W-:Y:S01]  /*0850*/  ISETP.EQ.U32.AND P2, PT, R6, RZ, PT ;  /* 0x000000ff0600720c */ /* 0x000fe20003f42070 */
[----:B------:R-:W-:Y:S01]  /*0860*/  IMAD.MOV.U32 R241, RZ, RZ, -0x1 ;  /* 0xfffffffffff17424 */ /* 0x000fe200078e00ff */
[----:B------:R-:W1:Y:S03]  /*0870*/  @!P4 LDC R10, c[0x0][0x43c] ;  /* 0x00010f00ff0acb82 */ /* 0x000e660000000800 */
[----:B------:R3:W5:Y:S01]  /*0880*/  @P0 LDG.E R12, desc[UR14][R202.64] ;  /* 0x0000000eca0c0981 */ /* 0x000762000c1e1900 */
[----:B------:R-:W-:Y:S01]  /*0890*/  ISETP.EQ.OR.EX P2, PT, R7, RZ, !P5, P2 ;  /* 0x000000ff0700720c */ /* 0x000fe20006f42720 */
[----:B------:R-:W-:-:S03]  /*08a0*/  IMAD.X R15, R4, 0x1, R7, P1 ;  /* 0x00000001040f7824 */ /* 0x000fc600008e0607 */
[----:B------:R-:W4:Y:S09]  /*08b0*/  @!P4 LDC.64 R4, c[0x0][0x488] ;  /* 0x00012200ff04cb82 */ /* 0x000f320000000a00 */
[----:B------:R3:W5:Y:S01]  /*08c0*/  @!P2 LDG.E R241, desc[UR14][R14.64] ;  /* 0x0000000e0ef1a981 */ /* 0x000762000c1e1900 */
[----:B------:R-:W2:Y:S01]  /*08d0*/  @!P3 LDC R231, c[0x0][0x434] ;  /* 0x00010d00ffe7bb82 */ /* 0x000ea20000000800 */
[----:B------:R-:W-:-:S04]  /*08e0*/  ISETP.NE.U32.AND P2, PT, R6, RZ, PT ;  /* 0x000000ff0600720c */ /* 0x000fc80003f45070 */
[----:B------:R-:W-:Y:S01]  /*08f0*/  ISETP.NE.AND.EX P2, PT, R7, RZ, PT, P2 ;  /* 0x000000ff0700720c */ /* 0x000fe20003f45320 */
[----:B------:R-:W-:Y:S01]  /*0900*/  USHF.L.U32 UR17, UR13, 0x7, URZ ;  /* 0x000000070d117899 */ /* 0x000fe200080006ff */
[----:B----4-:R-:W-:-:S04]  /*0910*/  @!P4 ISETP.NE.U32.AND P1, PT, R4, RZ, PT ;  /* 0x000000ff0400c20c */ /* 0x010fc80003f25070 */
[----:B------:R-:W-:-:S04]  /*0920*/  @!P4 ISETP.NE.AND.EX P1, PT, R5, RZ, PT, P1 ;  /* 0x000000ff0500c20c */ /* 0x000fc80003f25310 */
[----:B-1----:R-:W-:Y:S01]  /*0930*/  @!P4 SEL R10, R10, RZ, P1 ;  /* 0x000000ff0a0ac207 */ /* 0x002fe20000800000 */
[----:B--2---:R-:W-:Y:S02]  /*0940*/  @P4 IMAD.IADD R239, R239, 0x1, -R240 ;  /* 0x00000001efef4824 */ /* 0x004fe400078e0af0 */
[----:B---3--:R-:W-:Y:S06]  /*0950*/  @!P2 BRA `(.L_x_222) ;  /* 0x00000000000ca947 */ /* 0x008fec0003800000 */
[----:B------:R-:W2:Y:S02]  /*0960*/  @P5 LDG.E R8, desc[UR14][R14.64+0x4] ;  /* 0x0000040e0e085981 */ /* 0x000ea4000c1e1900 */
[----:B--2--5:R-:W-:-:S06]  /*0970*/  @P5 IADD3 R8, PT, PT, R8, -R241, RZ ;  /* 0x800000f108085210 */ /* 0x024fcc0007ffe0ff */
[----:B------:R1:W5:Y:S02]  /*0980*/  @!P5 LDG.E R8, desc[UR14][R14.64] ;  /* 0x0000000e0e08d981 */ /* 0x000364000c1e1900 */
.L_x_222:
        /* <DEDUP_REMOVED lines=16> */
[----:B------:R-:W-:Y:S02]  /*0a90*/  @!P3 IMAD.MOV.U32 R29, RZ, RZ, R10 ;  /* 0x000000ffff1db224 */ /* 0x000fe400078e000a */
        /* <DEDUP_REMOVED lines=12> */
[----:B------:R-:W-:Y:S02]  /*0b60*/  IADD3 R7, PT, PT, R9, R6, RZ ;  /* 0x0000000609077210 */ /* 0x000fe40007ffe0ff */
[----:B------:R-:W-:-:S05]  /*0b70*/  MOV R6, R8 ;  /* 0x0000000800067202 */ /* 0x000fca0000000f00 */
[----:B---3--:R-:W-:-:S04]  /*0b80*/  IMAD.WIDE.U32 R20, R194, UR6, R6 ;  /* 0x00000006c2147c25 */ /* 0x008fc8000f8e0006 */
[----:B------:R-:W-:Y:S01]  /*0b90*/  IMAD R19, R194, UR7, R21 ;  /* 0x00000007c2137c24 */ /* 0x000fe2000f8e0215 */
[----:B------:R-:W-:Y:S06]  /*0ba0*/  BRA `(.L_x_225) ;  /* 0x0000000000147947 */ /* 0x000fec0003800000 */
.L_x_224:
[----:B------:R-:W2:Y:S01]  /*0bb0*/  LDC.64 R4, c[0x0][0x3b8] ;  /* 0x0000ee00ff047b82 */ /* 0x000ea20000000a00 */
[----:B------:R-:W-:-:S05]  /*0bc0*/  IADD3 R20, PT, PT, R240, R241, RZ ;  /* 0x000000f1f0147210 */ /* 0x000fca0007ffe0ff */
[C---:B--2---:R-:W-:Y:S02]  /*0bd0*/  IMAD R19, R20.reuse, R5, RZ ;  /* 0x0000000514137224 */ /* 0x044fe400078e02ff */
[----:B------:R-:W-:-:S05]  /*0be0*/  IMAD.WIDE.U32 R20, R20, R4, RZ ;  /* 0x0000000414147225 */ /* 0x000fca00078e00ff */
[----:B------:R-:W-:Y:S02]  /*0bf0*/  IADD3 R19, PT, PT, R21, R19, RZ ;  /* 0x0000001315137210 */ /* 0x000fe40007ffe0ff */
.L_x_225:
[----:B------:R-:W2:Y:S01]  /*0c00*/  LDC R6, c[0x0][0x3e8] ;  /* 0x0000fa00ff067b82 */ /* 0x000ea20000000800 */
[----:B------:R-:W-:Y:S01]  /*0c10*/  USHF.R.S32.HI UR16, URZ, 0x1f, UR17 ;  /* 0x0000001fff107899 */ /* 0x000fe20008011411 */
[----:B--2---:R-:W-:-:S04]  /*0c20*/  IABS R9, R6 ;  /* 0x0000000600097213 */ /* 0x004fc80000000000 */
[----:B------:R-:W2:Y:S08]  /*0c30*/  I2F.RP R10, R9 ;  /* 0x00000009000a7306 */ /* 0x000eb00000209400 */
[----:B--2---:R-:W2:Y:S02]  /*0c40*/  MUFU.RCP R10, R10 ;  /* 0x0000000a000a7308 */ /* 0x004ea40000001000 */
[----:B--2---:R-:W-:-:S06]  /*0c50*/  VIADD R10, R10, 0xffffffe ;  /* 0x0ffffffe0a0a7836 */ /* 0x004fcc0000000000 */
[----:B------:R-:W2:Y:S02]  /*0c60*/  F2I.FTZ.U32.TRUNC.NTZ R11, R10 ;  /* 0x0000000a000b7305 */ /* 0x000ea4000021f000 */
[----:B--2---:R-:W-:Y:S02]  /*0c70*/  IMAD.MOV R7, RZ, RZ, -R11 ;  /* 0x000000ffff077224 */ /* 0x004fe400078e0a0b */
[----:B------:R-:W-:Y:S02]  /*0c80*/  IMAD.MOV.U32 R10, RZ, RZ, RZ ;  /* 0x000000ffff0a7224 */ /* 0x000fe400078e00ff */
[----:B------:R-:W-:Y:S01]  /*0c90*/  IMAD R8, R7, R9, RZ ;  /* 0x0000000907087224 */ /* 0x000fe200078e02ff */
[----:B------:R-:W-:-:S03]  /*0ca0*/  IABS R7, R193 ;  /* 0x000000c100077213 */ /* 0x000fc60000000000 */
[----:B------:R-:W-:Y:S01]  /*0cb0*/  IMAD.HI.U32 R10, R11, R8, R10 ;  /* 0x000000080b0a7227 */ /* 0x000fe200078e000a */
[----:B------:R-:W-:-:S05]  /*0cc0*/  MOV R8, R7 ;  /* 0x0000000700087202 */ /* 0x000fca0000000f00 */
[----:B------:R-:W-:-:S04]  /*0cd0*/  IMAD.HI.U32 R18, R10, R8, RZ ;  /* 0x000000080a127227 */ /* 0x000fc800078e00ff */
        /* <DEDUP_REMOVED lines=26> */
[----:B------:R-:W-:Y:S01]  /*0e80*/  MOV R25, R8 ;  /* 0x0000000800197202 */ /* 0x000fe20000000f00 */
[----:B------:R-:W-:Y:S06]  /*0e90*/  BRA `(.L_x_227) ;  /* 0x0000000000187947 */ /* 0x000fec0003800000 */
.L_x_226:
[----:B------:R-:W2:Y:S01]  /*0ea0*/  LDC.64 R6, c[0x0][0x3c0] ;  /* 0x0000f000ff067b82 */ /* 0x000ea20000000a00 */
[----:B------:R-:W-:-:S05]  /*0eb0*/  IADD3 R8, PT, PT, R240, R241, RZ ;  /* 0x000000f1f0087210 */ /* 0x000fca0007ffe0ff */
[C---:B--2---:R-:W-:Y:S02]  /*0ec0*/  IMAD R24, R8.reuse, R7, RZ ;  /* 0x0000000708187224 */ /* 0x044fe400078e02ff */
[----:B------:R-:W-:-:S05]  /*0ed0*/  IMAD.WIDE.U32 R8, R8, R6, RZ ;  /* 0x0000000608087225 */ /* 0x000fca00078e00ff */
[----:B------:R-:W-:Y:S02]  /*0ee0*/  IADD3 R24, PT, PT, R9, R24, RZ ;  /* 0x0000001809187210 */ /* 0x000fe40007ffe0ff */
[----:B------:R-:W-:-:S07]  /*0ef0*/  MOV R25, R8 ;  /* 0x0000000800197202 */ /* 0x000fce0000000f00 */
.L_x_227:
[----:B------:R-:W2:Y:S01]  /*0f00*/  @!P3 LDC.64 R10, c[0x0][0x588] ;  /* 0x00016200ff0abb82 */ /* 0x000ea20000000a00 */
[----:B------:R-:W3:Y:S07]  /*0f10*/  LDCU UR6, c[0x0][0x3e0] ;  /* 0x00007c00ff0677ac */ /* 0x000eee0008000800 */
[----:B------:R-:W4:Y:S08]  /*0f20*/  @P3 LDC.64 R8, c[0x0][0x590] ;  /* 0x00016400ff083b82 */ /* 0x000f300000000a00 */
[----:B------:R-:W3:Y:S01]  /*0f30*/  LDC R222, c[0x0][0x44c] ;  /* 0x00011300ffde7b82 */ /* 0x000ee20000000800 */
[----:B--2---:R-:W-:-:S04]  /*0f40*/  @!P3 IMAD.WIDE.U32 R38, R194, R10, RZ ;  /* 0x0000000ac226b225 */ /* 0x004fc800078e00ff */
[----:B------:R-:W-:Y:S02]  /*0f50*/  @!P3 IMAD R32, R194, R11, R39 ;  /* 0x0000000bc220b224 */ /* 0x000fe400078e0227 */
[----:B----4-:R-:W-:-:S04]  /*0f60*/  @P3 IMAD.WIDE.U32 R10, R12, R8, RZ ;  /* 0x000000080c0a3225 */ /* 0x010fc800078e00ff */
[----:B------:R-:W-:Y:S01]  /*0f70*/  @P3 IMAD R32, R12, R9, R11 ;  /* 0x000000090c203224 */ /* 0x000fe200078e020b */
[----:B------:R-:W-:Y:S01]  /*0f80*/  @P3 MOV R38, R10 ;  /* 0x0000000a00263202 */ /* 0x000fe20000000f00 */
[----:B---3--:R-:W-:Y:S01]  /*0f90*/  IMAD.WIDE R36, R222, UR6, RZ ;  /* 0x00000006de247c25 */ /* 0x008fe2000f8e02ff */
[----:B------:R-:W-:Y:S06]  /*0fa0*/  @P3 BRA `(.L_x_228) ;  /* 0x0000000000443947 */ /* 0x000fec0003800000 */
[----:B------:R-:W2:Y:S02]  /*0fb0*/  LDCU UR4, c[0x0][0x444] ;  /* 0x00008880ff0477ac */ /* 0x000ea40008000800 */
[----:B--2---:R-:W-:Y:S01]  /*0fc0*/  USHF.R.S32.HI UR5, URZ, 0x1f, UR4 ;  /* 0x0000001fff057899 */ /* 0x004fe20008011404 */
[----:B------:R-:W-:Y:S01]  /*0fd0*/  IMAD.WIDE.U32 R10, R194, UR4, RZ ;  /* 0x00000004c20a7c25 */ /* 0x000fe2000f8e00ff */
[----:B------:R-:W-:-:S04]  /*0fe0*/  USHF.R.S32.HI UR4, URZ, 0x1f, UR6 ;  /* 0x0000001fff047899 */ /* 0x000fc80008011406 */
[----:B------:R-:W-:Y:S02]  /*0ff0*/  IMAD R8, R194, UR5, RZ ;  /* 0x00000005c2087c24 */ /* 0x000fe4000f8e02ff */
[----:B------:R-:W-:-:S03]  /*1000*/  IMAD.WIDE.U32 R22, R10, UR6, RZ ;  /* 0x000000060a167c25 */ /* 0x000fc6000f8e00ff */
[----:B------:R-:W-:-:S05]  /*1010*/  IADD3 R8, PT, PT, R11, R8, RZ ;  /* 0x000000080b087210 */ /* 0x000fca0007ffe0ff */
[----:B-1----:R-:W-:Y:S01]  /*1020*/  IMAD R14, R8, UR6, RZ ;  /* 0x00000006080e7c24 */ /* 0x002fe2000f8e02ff */
[----:B------:R-:W-:-:S03]  /*1030*/  SHF.R.S32.HI R8, RZ, 0x1f, R222 ;  /* 0x0000001fff087819 */ /* 0x000fc600000114de */
[----:B------:R-:W-:Y:S02]  /*1040*/  IMAD R14, R10, UR4, R14 ;  /* 0x000000040a0e7c24 */ /* 0x000fe4000f8e020e */
[----:B------:R-:W-:-:S03]  /*1050*/  IMAD.WIDE.U32 R10, R22, R222, RZ ;  /* 0x000000de160a7225 */ /* 0x000fc600078e00ff */
[----:B------:R-:W-:Y:S02]  /*1060*/  IADD3 R14, PT, PT, R23, R14, RZ ;  /* 0x0000000e170e7210 */ /* 0x000fe40007ffe0ff */
[----:B------:R-:W-:-:S03]  /*1070*/  MOV R34, R10 ;  /* 0x0000000a00227202 */ /* 0x000fc60000000f00 */
[----:B------:R-:W-:-:S04]  /*1080*/  IMAD R14, R14, R222, RZ ;  /* 0x000000de0e0e7224 */ /* 0x000fc800078e02ff */
[----:B------:R-:W-:-:S05]  /*1090*/  IMAD R14, R8, R22, R14 ;  /* 0x00000016080e7224 */ /* 0x000fca00078e020e */
[----:B------:R-:W-:Y:S01]  /*10a0*/  IADD3 R14, PT, PT, R11, R14, RZ ;  /* 0x0000000e0b0e7210 */ /* 0x000fe20007ffe0ff */
[----:B------:R-:W-:Y:S06]  /*10b0*/  BRA `(.L_x_229) ;  /* 0x00000000000c7947 */ /* 0x000fec0003800000 */
.L_x_228:
[-C--:B-1----:R-:W-:Y:S02]  /*10c0*/  IMAD R14, R37, R12.reuse, RZ ;  /* 0x0000000c250e7224 */ /* 0x082fe400078e02ff */
[----:B------:R-:W-:-:S05]  /*10d0*/  IMAD.WIDE.U32 R34, R36, R12, RZ ;  /* 0x0000000c24227225 */ /* 0x000fca00078e00ff */
[----:B------:R-:W-:Y:S02]  /*10e0*/  IADD3 R14, PT, PT, R35, R14, RZ ;  /* 0x0000000e230e7210 */ /* 0x000fe40007ffe0ff */
.L_x_229:
        /* <DEDUP_REMOVED lines=20> */
.L_x_230:
[----:B------:R-:W1:Y:S01]  /*1230*/  LDC R31, c[0x0][0x434] ;  /* 0x00010d00ff1f7b82 */ /* 0x000e620000000800 */
[----:B------:R-:W-:-:S04]  /*1240*/  IMAD R8, R194, UR6, R193 ;  /* 0x00000006c2087c24 */ /* 0x000fc8000f8e02c1 */
[----:B-1----:R-:W-:-:S03]  /*1250*/  IMAD R31, R8, R31, RZ ;  /* 0x0000001f081f7224 */ /* 0x002fc600078e02ff */
.L_x_231:
        /* <DEDUP_REMOVED lines=12> */
.L_x_232:
[----:B------:R-:W1:Y:S01]  /*1320*/  LDC R35, c[0x0][0x444] ;  /* 0x00011100ff237b82 */ /* 0x000e620000000800 */
[----:B------:R-:W-:-:S04]  /*1330*/  IMAD R8, R194, UR6, R193 ;  /* 0x00000006c2087c24 */ /* 0x000fc8000f8e02c1 */
[----:B-1----:R-:W-:-:S07]  /*1340*/  IMAD R35, R8, R35, RZ ;  /* 0x0000002308237224 */ /* 0x002fce00078e02ff */
.L_x_233:
[----:B------:R-:W1:Y:S01]  /*1350*/  S2R R21, SR_TID.X ;  /* 0x0000000000157919 */ /* 0x000e620000002100 */
[----:B------:R-:W2:Y:S01]  /*1360*/  LDC.64 R10, c[0x0][0x3b0] ;  /* 0x0000ec00ff0a7b82 */ /* 0x000ea20000000a00 */
[--C-:B------:R-:W-:Y:S01]  /*1370*/  IADD3 R34, P1, P0, R22, R34, R15.reuse ;  /* 0x0000002216227210 */ /* 0x100fe2000783e00f */
[----:B------:R-:W-:Y:S01]  /*1380*/  IMAD.MOV.U32 R22, RZ, RZ, R208 ;  /* 0x000000ffff167224 */ /* 0x000fe200078e00d0 */
[----:B------:R-:W-:Y:S01]  /*1390*/  SHF.R.S32.HI R15, RZ, 0x1f, R15 ;  /* 0x0000001fff0f7819 */ /* 0x000fe2000001140f */
[----:B------:R-:W-:Y:S01]  /*13a0*/  IMAD.MOV.U32 R23, RZ, RZ, RZ ;  /* 0x000000ffff177224 */ /* 0x000fe200078e00ff */
[----:B------:R-:W3:Y:S01]  /*13b0*/  LDCU.64 UR10, c[0x0][0x3c8] ;  /* 0x00007900ff0a77ac */ /* 0x000ee20008000a00 */
[----:B------:R-:W-:Y:S01]  /*13c0*/  IMAD R222, R222, UR6, RZ ;  /* 0x00000006dede7c24 */ /* 0x000fe2000f8e02ff */
[----:B------:R-:W-:Y:S01]  /*13d0*/  IADD3.X R33, PT, PT, R33, R14, R15, P1, P0 ;  /* 0x0000000e21217210 */ /* 0x000fe20000fe040f */
[----:B------:R-:W4:Y:S01]  /*13e0*/  LDC.64 R8, c[0x0][0x590] ;  /* 0x00016400ff087b82 */ /* 0x000f220000000a00 */
[----:B------:R-:W-:Y:S01]  /*13f0*/  IADD3 R38, P0, PT, R208, R38, RZ ;  /* 0x00000026d0267210 */ /* 0x000fe20007f1e0ff */
[----:B------:R-:W5:Y:S01]  /*1400*/  LDCU.64 UR6, c[0x0][0x550] ;  /* 0x0000aa00ff0677ac */ /* 0x000f620008000a00 */
[----:B------:R-:W-:Y:S01]  /*1410*/  ISETP.NE.AND P4, PT, RZ, UR5, PT ;  /* 0x00000005ff007c0c */ /* 0x000fe2000bf85270 */
[----:B------:R-:W-:Y:S01]  /*1420*/  IMAD R31, R27, 0x40, R31 ;  /* 0x000000401b1f7824 */ /* 0x000fe200078e021f */
[----:B------:R-:W-:Y:S01]  /*1430*/  IADD3.X R39, PT, PT, RZ, R32, RZ, P0, !PT ;  /* 0x00000020ff277210 */ /* 0x000fe200007fe4ff */
[----:B------:R-:W5:Y:S01]  /*1440*/  LDCU.64 UR4, c[0x0][0x570] ;  /* 0x0000ae00ff0477ac */ /* 0x000f620008000a00 */
[----:B------:R-:W-:Y:S01]  /*1450*/  ISETP.GT.AND P3, PT, R231, RZ, PT ;  /* 0x000000ffe700720c */ /* 0x000fe20003f64270 */
[----:B------:R-:W3:Y:S01]  /*1460*/  LDC.64 R12, c[0x0][0x5f8] ;  /* 0x00017e00ff0c7b82 */ /* 0x000ee20000000a00 */
[----:B------:R-:W-:Y:S01]  /*1470*/  LEA R35, R27, R35, 0x6 ;  /* 0x000000231b237211 */ /* 0x000fe200078e30ff */
[----:B------:R-:W5:Y:S01]  /*1480*/  LDCU.64 UR8, c[0x0][0x380] ;  /* 0x00007000ff0877ac */ /* 0x000f620008000a00 */
[----:B------:R-:W-:Y:S05]  /*1490*/  BSSY.RECONVERGENT B1, `(.L_x_223) ;  /* 0x0000618000017945 */ /* 0x000fea0003800200 */
[----:B------:R-:W5:Y:S01]  /*14a0*/  LDC.64 R14, c[0x0][0x598] ;  /* 0x00016600ff0e7b82 */ /* 0x000f620000000a00 */
[----:B--2---:R-:W-:-:S02]  /*14b0*/  IMAD R32, R30, R10, RZ ;  /* 0x0000000a1e207224 */ /* 0x004fc400078e02ff */
[----:B------:R-:W-:Y:S01]  /*14c0*/  IMAD.WIDE.U32 R44, R28, R10, R22 ;  /* 0x0000000a1c2c7225 */ /* 0x000fe200078e0016 */
[----:B-1----:R-:W-:-:S03]  /*14d0*/  LOP3.LUT R36, R21, 0x1f, RZ, 0xc0, !PT ;  /* 0x0000001f15247812 */ /* 0x002fc600078ec0ff */
[-C--:B----4-:R-:W-:Y:S01]  /*14e0*/  IMAD R30, R30, R8.reuse, RZ ;  /* 0x000000081e1e7224 */ /* 0x090fe200078e02ff */
[----:B------:R-:W1:Y:S01]  /*14f0*/  LDC.64 R42, c[0x0][0x5e8] ;  /* 0x00017a00ff2a7b82 */ /* 0x000e620000000a00 */
[----:B------:R-:W-:Y:S01]  /*1500*/  IMAD.WIDE.U32 R38, R28, R8, R38 ;  /* 0x000000081c267225 */ /* 0x000fe200078e0026 */
[----:B------:R-:W-:-:S03]  /*1510*/  SHF.L.U64.HI R213, R8, 0x5, R9 ;  /* 0x0000000508d57819 */ /* 0x000fc60000010209 */
[----:B------:R-:W-:Y:S02]  /*1520*/  IMAD R30, R28, R9, R30 ;  /* 0x000000091c1e7224 */ /* 0x000fe400078e021e */
[----:B---3--:R-:W-:Y:S01]  /*1530*/  IMAD.WIDE.U32 R40, R12, UR12, RZ ;  /* 0x0000000c0c287c25 */ /* 0x008fe2000f8e00ff */
[----:B------:R-:W2:Y:S03]  /*1540*/  LDC.64 R246, c[0x0][0x420] ;  /* 0x00010800fff67b82 */ /* 0x000ea60000000a00 */
[----:B------:R-:W-:Y:S01]  /*1550*/  IMAD R32, R28, R11, R32 ;  /* 0x0000000b1c207224 */ /* 0x000fe200078e0220 */
[----:B------:R-:W-:Y:S01]  /*1560*/  IADD3 R28, P2, PT, R29, R44, RZ ;  /* 0x0000002c1d1c7210 */ /* 0x000fe20007f5e0ff */
[----:B------:R-:W-:Y:S01]  /*1570*/  IMAD R36, R198, R222, R36 ;  /* 0x000000dec6247224 */ /* 0x000fe200078e0224 */
[----:B------:R-:W-:Y:S01]  /*1580*/  SEL R12, R40, RZ, P4 ;  /* 0x000000ff280c7207 */ /* 0x000fe20002000000 */
[----:B------:R-:W-:Y:S01]  /*1590*/  IMAD.IADD R39, R39, 0x1, R30 ;  /* 0x0000000127277824 */ /* 0x000fe200078e021e */
[----:B------:R-:W-:Y:S01]  /*15a0*/  IADD3.X R29, PT, PT, R26, R45, R32, P2, !PT ;  /* 0x0000002d1a1d7210 */ /* 0x000fe200017fe420 */
[----:B------:R-:W-:Y:S01]  /*15b0*/  IMAD R13, R13, UR12, R41 ;  /* 0x0000000c0d0d7c24 */ /* 0x000fe2000f8e0229 */
[----:B------:R-:W-:Y:S01]  /*15c0*/  IADD3 R12, P1, P0, R36, R34, R12 ;  /* 0x00000022240c7210 */ /* 0x000fe2000783e00c */
[----:B-----5:R-:W-:Y:S01]  /*15d0*/  IMAD.WIDE.U32 R38, R193, R14, R38 ;  /* 0x0000000ec1267225 */ /* 0x020fe200078e0026 */
[----:B------:R-:W-:-:S02]  /*15e0*/  SHF.R.S32.HI R36, RZ, 0x1f, R36 ;  /* 0x0000001fff247819 */ /* 0x000fc40000011424 */
[----:B------:R-:W-:Y:S01]  /*15f0*/  SEL R13, R13, RZ, P4 ;  /* 0x000000ff0d0d7207 */ /* 0x000fe20002000000 */
[----:B------:R-:W-:Y:S01]  /*1600*/  IMAD.SHL.U32 R14, R222, 0x40, RZ ;  /* 0x00000040de0e7824 */ /* 0x000fe200078e00ff */
[----:B------:R-:W-:Y:S01]  /*1610*/  SHF.L.U64.HI R26, R10, 0x5, R11 ;  /* 0x000000050a1a7819 */ /* 0x000fe2000001020b */
[C---:B------:R-:W-:Y:S01]  /*1620*/  IMAD.WIDE.U32 R28, R193.reuse, UR10, R28 ;  /* 0x0000000ac11c7c25 */ /* 0x040fe2000f8e001c */
[----:B------:R-:W-:Y:S02]  /*1630*/  IADD3.X R13, PT, PT, R36, R33, R13, P1, P0 ;  /* 0x00000021240d7210 */ /* 0x000fe40000fe040d */
[C---:B------:R-:W-:Y:S01]  /*1640*/  IADD3 R12, P0, PT, R14.reuse, R12, RZ ;  /* 0x0000000c0e0c7210 */ /* 0x040fe20007f1e0ff */
[C---:B------:R-:W-:Y:S02]  /*1650*/  IMAD R29, R193.reuse, UR11, R29 ;  /* 0x0000000bc11d7c24 */ /* 0x040fe4000f8e021d */
[----:B------:R-:W-:Y:S01]  /*1660*/  IMAD R39, R193, R15, R39 ;  /* 0x0000000fc1277224 */ /* 0x000fe200078e0227 */
[----:B------:R-:W-:Y:S01]  /*1670*/  LEA.HI.X.SX32 R13, R14, R13, 0x1, P0 ;  /* 0x0000000d0e0d7211 */ /* 0x000fe200000f0eff */
[----:B------:R-:W-:Y:S01]  /*1680*/  IMAD.WIDE.U32 R14, R200, R10, R28 ;  /* 0x0000000ac80e7225 */ /* 0x000fe200078e001c */
[----:B------:R-:W-:-:S03]  /*1690*/  LEA R244, P0, R12, UR4, 0x2 ;  /* 0x000000040cf47c11 */ /* 0x000fc6000f8010ff */
[----:B------:R-:W-:Y:S01]  /*16a0*/  IMAD.WIDE.U32 R28, R200, R8, R38 ;  /* 0x00000008c81c7225 */ /* 0x000fe200078e0026 */
[----:B------:R-:W-:Y:S02]  /*16b0*/  LEA R219, P2, R14, UR8, 0x1 ;  /* 0x000000080edb7c11 */ /* 0x000fe4000f8408ff */
[----:B------:R-:W-:Y:S01]  /*16c0*/  LEA.HI.X R245, R12, UR5, R13, 0x2, P0 ;  /* 0x000000050cf57c11 */ /* 0x000fe200080f140d */
[----:B------:R-:W-:Y:S01]  /*16d0*/  IMAD R220, R200, R9, R29 ;  /* 0x00000009c8dc7224 */ /* 0x000fe200078e021d */
[----:B------:R-:W-:Y:S01]  /*16e0*/  LEA R221, P1, R28, UR6, 0x1 ;  /* 0x000000061cdd7c11 */ /* 0x000fe2000f8208ff */
[----:B------:R-:W-:Y:S02]  /*16f0*/  IMAD R218, R200, R11, R15 ;  /* 0x0000000bc8da7224 */ /* 0x000fe400078e020f */
[----:B-1----:R-:W-:Y:S01]  /*1700*/  IMAD.WIDE R42, R35, 0x4, R42 ;  /* 0x00000004232a7825 */ /* 0x002fe200078e022a */
[----:B------:R-:W-:Y:S02]  /*1710*/  LEA.HI.X R220, R28, UR7, R220, 0x1, P1 ;  /* 0x000000071cdc7c11 */ /* 0x000fe400088f0cdc */
[----:B------:R-:W-:Y:S01]  /*1720*/  LEA.HI.X R218, R14, UR9, R218, 0x1, P2 ;  /* 0x000000090eda7c11 */ /* 0x000fe200090f0cda */
[----:B------:R-:W-:Y:S01]  /*1730*/  IMAD.SHL.U32 R28, R10, 0x20, RZ ;  /* 0x000000200a1c7824 */ /* 0x000fe200078e00ff */
[C---:B------:R-:W-:Y:S01]  /*1740*/  IADD3 R13, P1, PT, R200.reuse, 0x20, RZ ;  /* 0x00000020c80d7810 */ /* 0x040fe20007f3e0ff */
[----:B------:R-:W-:Y:S01]  /*1750*/  IMAD.MOV.U32 R216, RZ, RZ, R42 ;  /* 0x000000ffffd87224 */ /* 0x000fe200078e002a */
[C---:B------:R-:W-:Y:S01]  /*1760*/  IADD3 R12, P2, PT, R200.reuse, 0x60, RZ ;  /* 0x00000060c80c7810 */ /* 0x040fe20007f5e0ff */
[----:B--2---:R-:W-:Y:S01]  /*1770*/  IMAD.WIDE R246, R31, 0x4, R246 ;  /* 0x000000041ff67825 */ /* 0x004fe200078e02f6 */
[----:B------:R-:W-:-:S02]  /*1780*/  IADD3 R14, P0, PT, R200, 0x40, RZ ;  /* 0x00000040c80e7810 */ /* 0x000fc40007f1e0ff */
[----:B------:R-:W-:Y:S01]  /*1790*/  MOV R215, R43 ;  /* 0x0000002b00d77202 */ /* 0x000fe20000000f00 */
[----:B------:R-:W-:Y:S01]  /*17a0*/  IMAD.SHL.U32 R214, R8, 0x20, RZ ;  /* 0x0000002008d67824 */ /* 0x000fe200078e00ff */
[----:B------:R-:W-:Y:S01]  /*17b0*/  IADD3.X R10, PT, PT, RZ, RZ, RZ, P2, !PT ;  /* 0x000000ffff0a7210 */ /* 0x000fe200017fe4ff */
[----:B------:R-:W-:Y:S01]  /*17c0*/  IMAD.X R11, RZ, RZ, RZ, P1 ;  /* 0x000000ffff0b7224 */ /* 0x000fe200008e06ff */
[----:B------:R-:W-:Y:S01]  /*17d0*/  IADD3.X R15, PT, PT, RZ, RZ, RZ, P0, !PT ;  /* 0x000000ffff0f7210 */ /* 0x000fe200007fe4ff */
[----:B------:R-:W-:Y:S06]  /*17e0*/  @P3 BRA `(.L_x_234) ;  /* 0x0000000800543947 */ /* 0x000fec0003800000 */
        /* <DEDUP_REMOVED lines=13> */
.L_x_235:
[----:B------:R-:W1:Y:S01]  /*18c0*/  LDC.64 R6, c[0x0][0x5c0] ;  /* 0x00017000ff067b82 */ /* 0x000e620000000a00 */
[----:B------:R-:W-:-:S05]  /*18d0*/  IADD3 R4, PT, PT, R240, R241, RZ ;  /* 0x000000f1f0047210 */ /* 0x000fca0007ffe0ff */
[C---:B-1----:R-:W-:Y:S02]  /*18e0*/  IMAD R16, R4.reuse, R7, RZ ;  /* 0x0000000704107224 */ /* 0x042fe400078e02ff */
[----:B------:R-:W-:-:S05]  /*18f0*/  IMAD.WIDE.U32 R4, R4, R6, RZ ;  /* 0x0000000604047225 */ /* 0x000fca00078e00ff */
[----:B------:R-:W-:Y:S02]  /*1900*/  IADD3 R16, PT, PT, R5, R16, RZ ;  /* 0x0000001005107210 */ /* 0x000fe40007ffe0ff */
[----:B------:R-:W-:Y:S02]  /*1910*/  MOV R8, R4 ;  /* 0x0000000400087202 */ /* 0x000fe40000000f00 */
.L_x_236:
        /* <DEDUP_REMOVED lines=13> */
.L_x_237:
[----:B------:R-:W1:Y:S01]  /*19f0*/  LDC.64 R4, c[0x0][0x5c8] ;  /* 0x00017200ff047b82 */ /* 0x000e620000000a00 */
[----:B------:R-:W-:-:S05]  /*1a00*/  IADD3 R240, PT, PT, R240, R241, RZ ;  /* 0x000000f1f0f07210 */ /* 0x000fca0007ffe0ff */
[C---:B-1----:R-:W-:Y:S02]  /*1a10*/  IMAD R17, R240.reuse, R5, RZ ;  /* 0x00000005f0117224 */ /* 0x042fe400078e02ff */
[----:B------:R-:W-:-:S05]  /*1a20*/  IMAD.WIDE.U32 R18, R240, R4, RZ ;  /* 0x00000004f0127225 */ /* 0x000fca00078e00ff */
[----:B------:R-:W-:-:S07]  /*1a30*/  IADD3 R17, PT, PT, R19, R17, RZ ;  /* 0x0000001113117210 */ /* 0x000fce0007ffe0ff */
.L_x_238:
[----:B------:R-:W1:Y:S01]  /*1a40*/  LDCU UR4, c[0x0][0x440] ;  /* 0x00008800ff0477ac */ /* 0x000e620008000800 */
[----:B------:R-:W-:Y:S01]  /*1a50*/  VIADD R239, R239, -UR17 ;  /* 0x80000011efef7c36 */ /* 0x000fe20008000000 */
        /* <DEDUP_REMOVED lines=32> */
.L_x_240:
[----:B------:R-:W-:Y:S05]  /*1c60*/  BSYNC.RECONVERGENT B0 ;  /* 0x0000000000007941 */ /* 0x000fea0003800200 */
.L_x_239:
        /* <DEDUP_REMOVED lines=12> */
.L_x_242:
[----:B------:R-:W-:Y:S05]  /*1d30*/  BSYNC.RECONVERGENT B0 ;  /* 0x0000000000007941 */ /* 0x000fea0003800200 */
.L_x_241:
        /* <DEDUP_REMOVED lines=11> */
.L_x_244:
[----:B------:R-:W-:Y:S05]  /*1df0*/  BSYNC.RECONVERGENT B0 ;  /* 0x0000000000007941 */ /* 0x000fea0003800200 */
.L_x_243:
        /* <DEDUP_REMOVED lines=27> */
.L_x_246:
[----:B------:R-:W-:Y:S05]  /*1fb0*/  BSYNC.RECONVERGENT B0 ;  /* 0x0000000000007941 */ /* 0x000fea0003800200 */
.L_x_245:
        /* <DEDUP_REMOVED lines=12> */
.L_x_248:
[----:B------:R-:W-:Y:S05]  /*2080*/  BSYNC.RECONVERGENT B0 ;  /* 0x0000000000007941 */ /* 0x000fea0003800200 */
.L_x_247:
        /* <DEDUP_REMOVED lines=11> */
.L_x_234:
[----:B------:R-:W1:Y:S01]  /*2140*/  LDCU.64 UR4, c[0x0][0x3d8] ;  /* 0x00007b00ff0477ac */ /* 0x000e620008000a00 */
[C---:B------:R-:W-:Y:S01]  /*2150*/  IMAD R8, R6.reuse, UR16, RZ ;  /* 0x0000001006087c24 */ /* 0x040fe2000f8e02ff */
[----:B------:R-:W-:Y:S01]  /*2160*/  IADD3 R210, PT, PT, R239, -UR17, RZ ;  /* 0x80000011efd27c10 */ /* 0x000fe2000fffe0ff */
        /* <DEDUP_REMOVED lines=30> */
.L_x_252:
[----:B------:R3:W-:Y:S01]  /*2350*/  STS.128 [R207+0xa000], RZ ;  /* 0x00a000ffcf007388 */ /* 0x0007e20000000c00 */
[----:B------:R-:W-:Y:S05]  /*2360*/  BRA `(.L_x_253) ;  /* 0x0000000000047947 */ /* 0x000fea0003800000 */
.L_x_251:
[----:B------:R1:W-:Y:S02]  /*2370*/  STS.128 [R207+0xa000], RZ ;  /* 0x00a000ffcf007388 */ /* 0x0003e40000000c00 */
.L_x_253:
[----:B------:R-:W-:Y:S05]  /*2380*/  BSYNC.RECONVERGENT B0 ;  /* 0x0000000000007941 */ /* 0x000fea0003800200 */
.L_x_250:
        /* <DEDUP_REMOVED lines=23> */
.L_x_255:
[----:B------:R-:W-:Y:S05]  /*2500*/  BSYNC.RECONVERGENT B0 ;  /* 0x0000000000007941 */ /* 0x000fea0003800200 */
.L_x_254:
        /* <DEDUP_REMOVED lines=20> */
.L_x_257:
[----:B------:R-:W-:Y:S05]  /*2650*/  BSYNC.RECONVERGENT B0 ;  /* 0x0000000000007941 */ /* 0x000fea0003800200 */
.L_x_256:
        /* <DEDUP_REMOVED lines=19> */
.L_x_259:
[----:B------:R-:W-:Y:S05]  /*2790*/  BSYNC.RECONVERGENT B0 ;  /* 0x0000000000007941 */ /* 0x000fea0003800200 */
.L_x_258:
        /* <DEDUP_REMOVED lines=15> */
.L_x_262:
[----:B------:R1:W-:Y:S01]  /*2890*/  STS.128 [R207+0x4000], RZ ;  /* 0x004000ffcf007388 */ /* 0x0003e20000000c00 */
[----:B------:R-:W-:Y:S05]  /*28a0*/  BRA `(.L_x_263) ;  /* 0x0000000000047947 */ /* 0x000fea0003800000 */
.L_x_261:
[----:B------:R1:W-:Y:S02]  /*28b0*/  STS.128 [R207+0x4000], RZ ;  /* 0x004000ffcf007388 */ /* 0x0003e40000000c00 */
.L_x_263:
[----:B------:R-:W-:Y:S05]  /*28c0*/  BSYNC.RECONVERGENT B0 ;  /* 0x0000000000007941 */ /* 0x000fea0003800200 */
.L_x_260:
        /* <DEDUP_REMOVED lines=14> */
.L_x_265:
[----:B------:R-:W-:Y:S05]  /*29b0*/  BSYNC.RECONVERGENT B0 ;  /* 0x0000000000007941 */ /* 0x000fea0003800200 */
.L_x_264:
        /* <DEDUP_REMOVED lines=13> */
.L_x_268:
[----:B------:R1:W-:Y:S01]  /*2a90*/  STS.128 [R237], RZ ;  /* 0x000000ffed007388 */ /* 0x0003e20000000c00 */
[----:B------:R-:W-:Y:S05]  /*2aa0*/  BRA `(.L_x_269) ;  /* 0x0000000000047947 */ /* 0x000fea0003800000 */
.L_x_267:
[----:B------:R1:W-:Y:S02]  /*2ab0*/  STS.128 [R237], RZ ;  /* 0x000000ffed007388 */ /* 0x0003e40000000c00 */
.L_x_269:
[----:B------:R-:W-:Y:S05]  /*2ac0*/  BSYNC.RECONVERGENT B0 ;  /* 0x0000000000007941 */ /* 0x000fea0003800200 */
.L_x_266:
[C---:B------:R-:W-:Y:S01]  /*2ad0*/  VIADD R7, R197.reuse, 0x8 ;  /* 0x00000008c5077836 */ /* 0x040fe20000000000 */
[CC--:B------:R-:W-:Y:S01]  /*2ae0*/  ISETP.GE.AND P2, PT, R197.reuse, R6.reuse, PT ;  /* 0x00000006c500720c */ /* 0x0c0fe20003f46270 */
[----:B------:R-:W-:Y:S01]  /*2af0*/  IMAD.MOV.U32 R236, RZ, RZ, 0x7f800000 ;  /* 0x7f800000ffec7424 */ /* 0x000fe200078e00ff */
[----:B-1----:R-:W-:Y:S01]  /*2b00*/  LOP3.LUT R8, R197, 0x20, RZ, 0xfc, !PT ;  /* 0x00000020c5087812 */ /* 0x002fe200078efcff */
        /* <DEDUP_REMOVED lines=25> */
.L_x_271:
[----:B------:R-:W-:Y:S05]  /*2ca0*/  BSYNC.RECONVERGENT B0 ;  /* 0x0000000000007941 */ /* 0x000fea0003800200 */
.L_x_270:
        /* <DEDUP_REMOVED lines=27> */
.L_x_274:
[----:B------:R3:W-:Y:S01]  /*2e60*/  STS.128 [R207+0x6000], RZ ;  /* 0x006000ffcf007388 */ /* 0x0007e20000000c00 */
[----:B------:R-:W-:Y:S05]  /*2e70*/  BRA `(.L_x_275) ;  /* 0x0000000000047947 */ /* 0x000fea0003800000 */
.L_x_273:
[----:B------:R1:W-:Y:S02]  /*2e80*/  STS.128 [R207+0x6000], RZ ;  /* 0x006000ffcf007388 */ /* 0x0003e40000000c00 */
.L_x_275:
[----:B------:R-:W-:Y:S05]  /*2e90*/  BSYNC.RECONVERGENT B0 ;  /* 0x0000000000007941 */ /* 0x000fea0003800200 */
.L_x_272:
[----:B------:R1:W-:Y:S01]  /*2ea0*/  @P5 STS.128 [R207+0x7000], RZ ;  /* 0x007000ffcf005388 */ /* 0x0003e20000000c00 */
[----:B------:R-:W-:Y:S04]  /*2eb0*/  BSSY.RECONVERGENT B0, `(.L_x_276) ;  /* 0x0000013000007945 */ /* 0x000fe80003800200 */
        /* <DEDUP_REMOVED lines=18> */
.L_x_277:
[----:B------:R-:W-:Y:S05]  /*2fe0*/  BSYNC.RECONVERGENT B0 ;  /* 0x0000000000007941 */ /* 0x000fea0003800200 */
.L_x_276:
[----:B------:R1:W-:Y:S01]  /*2ff0*/  @P4 STS.128 [R207+0x8000], RZ ;  /* 0x008000ffcf004388 */ /* 0x0003e20000000c00 */
[----:B------:R-:W-:Y:S04]  /*3000*/  BSSY.RECONVERGENT B0, `(.L_x_278) ;  /* 0x0000013000007945 */ /* 0x000fe80003800200 */
[----:B------:R-:W-:Y:S05]  /*3010*/  @P4 BRA `(.L_x_279) ;  /* 0x0000000000444947 */ /* 0x000fea0003800000 */
[----:B------:R-:W3:Y:S02]  /*3020*/  LDCU UR4, c[0x0][0x440] ;  /* 0x00008800ff0477ac */ /* 0x000ee40008000800 */
[----:B---3--:R-:W-:-:S13]  /*3030*/  ISETP.GE.AND P0, PT, R208, UR4, PT ;  /* 0x00000004d0007c0c */ /* 0x008fda000bf06270 */
[----:B------:R3:W-:Y:S01]  /*3040*/  @P0 STS.128 [R207+0x8000], RZ ;  /* 0x008000ffcf000388 */ /* 0x0007e20000000c00 */
[----:B------:R-:W-:Y:S05]  /*3050*/  @P0 BRA `(.L_x_279) ;  /* 0x0000000000340947 */ /* 0x000fea0003800000 */
[----:B------:R-:W2:Y:S01]  /*3060*/  LDCU.64 UR4, c[0x0][0x388] ;  /* 0x00007100ff0477ac */ /* 0x000ea20008000a00 */
[----:B------:R-:W-:Y:S01]  /*3070*/  IMAD R7, R15, R4, RZ ;  /* 0x000000040f077224 */ /* 0x000fe200078e02ff */
[----:B-1----:R-:W-:Y:S02]  /*3080*/  MOV R18, R8 ;  /* 0x0000000800127202 */ /* 0x002fe40000000f00 */
[----:B------:R-:W-:Y:S01]  /*3090*/  MOV R19, R6 ;  /* 0x0000000600137202 */ /* 0x000fe20000000f00 */
[C---:B------:R-:W-:Y:S02]  /*30a0*/  IMAD R7, R14.reuse, R5, R7 ;  /* 0x000000050e077224 */ /* 0x040fe400078e0207 */
[----:B------:R-:W-:-:S05]  /*30b0*/  IMAD.WIDE.U32 R14, R14, R4, R18 ;  /* 0x000000040e0e7225 */ /* 0x000fca00078e0012 */
[----:B------:R-:W-:Y:S02]  /*30c0*/  IADD3 R7, PT, PT, R15, R7, RZ ;  /* 0x000000070f077210 */ /* 0x000fe40007ffe0ff */
[----:B--2---:R-:W-:-:S04]  /*30d0*/  LEA R18, P0, R14, UR4, 0x1 ;  /* 0x000000040e127c11 */ /* 0x004fc8000f8008ff */
[----:B------:R-:W-:-:S05]  /*30e0*/  LEA.HI.X R19, R14, UR5, R7, 0x1, P0 ;  /* 0x000000050e137c11 */ /* 0x000fca00080f0c07 */
[----:B------:R-:W-:Y:S01]  /*30f0*/  @!PT LDS RZ, [RZ] ;  /* 0x00000000fffff984 */ /* 0x000fe20000000800 */
[----:B------:R-:W-:Y:S01]  /*3100*/  @!PT LDS RZ, [RZ] ;  /* 0x00000000fffff984 */ /* 0x000fe20000000800 */
[----:B------:R-:W-:Y:S01]  /*3110*/  @!PT LDS RZ, [RZ] ;  /* 0x00000000fffff984 */ /* 0x000fe20000000800 */
[----:B------:R1:W-:Y:S04]  /*3120*/  LDGSTS.E.BYPASS.LTC128B.128 [R207+0x8000], desc[UR14][R18.64] ;  /* 0x0800000012cf7fae */ /* 0x0003e8000b981a0e */
.L_x_279:
[----:B------:R-:W-:Y:S05]  /*3130*/  BSYNC.RECONVERGENT B0 ;  /* 0x0000000000007941 */ /* 0x000fea0003800200 */
.L_x_278:
        /* <DEDUP_REMOVED lines=20> */
.L_x_281:
[----:B------:R-:W-:Y:S05]  /*3280*/  BSYNC.RECONVERGENT B0 ;  /* 0x0000000000007941 */ /* 0x000fea0003800200 */
.L_x_280:
[----:B------:R-:W3:Y:S01]  /*3290*/  LDCU.64 UR4, c[0x0][0x538] ;  /* 0x0000a700ff0477ac */ /* 0x000ee20008000a00 */
[----:B------:R-:W0:Y:S01]  /*32a0*/  LDGDEPBAR ;  /* 0x00000000000079af */ /* 0x000e220000000000 */
[----:B------:R-:W2:Y:S01]  /*32b0*/  LDC R209, c[0x0][0x44c] ;  /* 0x00011300ffd17b82 */ /* 0x000ea20000000800 */
[----:B------:R-:W-:Y:S01]  /*32c0*/  IMAD.MOV.U32 R232, RZ, RZ, RZ ;  /* 0x000000ffffe87224 */ /* 0x000fe200078e00ff */
[----:B------:R-:W1:Y:S01]  /*32d0*/  LDCU UR6, c[0x0][0x3e0] ;  /* 0x00007c00ff0677ac */ /* 0x000e620008000800 */
[----:B------:R-:W1:Y:S01]  /*32e0*/  LDCU UR7, c[0x0][0x45c] ;  /* 0x00008b80ff0777ac */ /* 0x000e620008000800 */
[----:B---3--:R-:W-:-:S04]  /*32f0*/  ISETP.NE.U32.AND P1, PT, RZ, UR4, PT ;  /* 0x00000004ff007c0c */ /* 0x008fc8000bf25070 */
[----:B------:R-:W-:Y:S01]  /*3300*/  ISETP.NE.AND.EX P1, PT, RZ, UR5, PT, P1 ;  /* 0x00000005ff007c0c */ /* 0x000fe2000bf25310 */
[----:B------:R-:W-:-:S04]  /*3310*/  DEPBAR.LE SB0, 0x1 ;  /* 0x000080400000791a */ /* 0x000fc80000000000 */
[----:B------:R-:W-:Y:S08]  /*3320*/  BAR.SYNC.DEFER_BLOCKING 0x0 ;  /* 0x0000000000007b1d */ /* 0x000ff00000010000 */
[----:B-1----:R-:W1:Y:S01]  /*3330*/  @P1 LDC.64 R4, c[0x0][0x540] ;  /* 0x00015000ff041b82 */ /* 0x002e620000000a00 */
[----:B------:R-:W-:Y:S02]  /*3340*/  @P1 IMAD.MOV.U32 R6, RZ, RZ, R193 ;  /* 0x000000ffff061224 */ /* 0x000fe400078e00c1 */
[----:B------:R-:W-:Y:S01]  /*3350*/  @P1 IMAD.MOV.U32 R7, RZ, RZ, RZ ;  /* 0x000000ffff071224 */ /* 0x000fe200078e00ff */
[----:B------:R3:W1:Y:S04]  /*3360*/  LDSM.16.M88.4 R144, [R188] ;  /* 0x00000000bc90783b */ /* 0x0006680000000200 */
[----:B------:R3:W1:Y:S02]  /*3370*/  LDSM.16.M88.4 R148, [R188+0x800] ;  /* 0x00080000bc94783b */ /* 0x0006640000000200 */
[----:B-1----:R-:W-:-:S02]  /*3380*/  @P1 IMAD.WIDE.U32 R6, R194, R4, R6 ;  /* 0x00000004c2061225 */ /* 0x002fc400078e0006 */
[----:B------:R3:W1:Y:S02]  /*3390*/  LDSM.16.M88.4 R152, [R186] ;  /* 0x00000000ba98783b */ /* 0x0006640000000200 */
[----:B------:R-:W-:Y:S01]  /*33a0*/  @P1 IMAD R5, R194, R5, R7 ;  /* 0x00000005c2051224 */ /* 0x000fe200078e0207 */
[C---:B------:R-:W-:Y:S01]  /*33b0*/  @P1 LEA R4, P0, R6.reuse, UR4, 0x2 ;  /* 0x0000000406041c11 */ /* 0x040fe2000f8010ff */
[----:B------:R3:W1:Y:S01]  /*33c0*/  LDSM.16.M88.4 R156, [R186+0x800] ;  /* 0x00080000ba9c783b */ /* 0x0006620000000200 */
[----:B------:R-:W4:Y:S02]  /*33d0*/  LDCU UR4, c[0x0][0x590] ;  /* 0x0000b200ff0477ac */ /* 0x000f240008000800 */
[----:B------:R-:W-:Y:S01]  /*33e0*/  @P1 LEA.HI.X R5, R6, UR5, R5, 0x2, P0 ;  /* 0x0000000506051c11 */ /* 0x000fe200080f1405 */
[----:B------:R3:W1:Y:S01]  /*33f0*/  LDSM.16.M88.4 R160, [R184] ;  /* 0x00000000b8a0783b */ /* 0x0006620000000200 */
[----:B------:R-:W-:Y:S01]  /*3400*/  IMAD.SHL.U32 R6, R21, 0x2, RZ ;  /* 0x0000000215067824 */ /* 0x000fe200078e00ff */
[----:B------:R-:W-:-:S02]  /*3410*/  CS2R R94, SRZ ;  /* 0x00000000005e7805 */ /* 0x000fc4000001ff00 */
[----:B------:R3:W1:Y:S04]  /*3420*/  LDSM.16.M88.4 R164, [R184+0x800] ;  /* 0x00080000b8a4783b */ /* 0x0006680000000200 */
[----:B------:R3:W1:Y:S04]  /*3430*/  LDSM.16.M88.4 R168, [R183] ;  /* 0x00000000b7a8783b */ /* 0x0006680000000200 */
[----:B------:R3:W1:Y:S01]  /*3440*/  LDSM.16.M88.4 R172, [R183+0x800] ;  /* 0x00080000b7ac783b */ /* 0x0006620000000200 */
[----:B------:R-:W-:Y:S01]  /*3450*/  IMAD.IADD R7, R197, 0x1, R239 ;  /* 0x00000001c5077824 */ /* 0x000fe200078e02ef */
[----:B------:R-:W-:Y:S01]  /*3460*/  CS2R R92, SRZ ;  /* 0x00000000005c7805 */ /* 0x000fe2000001ff00 */
[----:B------:R-:W-:Y:S01]  /*3470*/  IMAD.IADD R178, R191, 0x1, R177 ;  /* 0x00000001bfb27824 */ /* 0x000fe200078e02b1 */
[----:B------:R2:W3:Y:S01]  /*3480*/  @P1 LDG.E R5, desc[UR14][R4.64] ;  /* 0x0000000e04051981 */ /* 0x0004e2000c1e1900 */
[----:B------:R-:W-:Y:S01]  /*3490*/  SHF.R.U32.HI R21, RZ, 0x1, R21 ;  /* 0x00000001ff157819 */ /* 0x000fe20000011615 */
[----:B------:R-:W-:Y:S01]  /*34a0*/  IMAD R7, R16, 0x40, R7 ;  /* 0x0000004010077824 */ /* 0x000fe200078e0207 */
[----:B------:R-:W-:Y:S01]  /*34b0*/  LOP3.LUT R6, R6, 0x6, RZ, 0xc0, !PT ;  /* 0x0000000606067812 */ /* 0x000fe200078ec0ff */
[----:B------:R-:W-:Y:S01]  /*34c0*/  IMAD.SHL.U32 R222, R222, 0x8, RZ ;  /* 0x00000008dede7824 */ /* 0x000fe200078e00ff */
[----:B------:R-:W-:Y:S01]  /*34d0*/  CS2R R98, SRZ ;  /* 0x0000000000627805 */ /* 0x000fe2000001ff00 */
[----:B------:R-:W-:Y:S01]  /*34e0*/  IMAD.IADD R177, R190, 0x1, R177 ;  /* 0x00000001beb17824 */ /* 0x000fe200078e02b1 */
[----:B------:R-:W-:Y:S01]  /*34f0*/  LOP3.LUT R6, R6, 0x1e0, R21, 0xf8, !PT ;  /* 0x000001e006067812 */ /* 0x000fe200078ef815 */
[----:B------:R-:W-:Y:S01]  /*3500*/  IMAD.MOV.U32 R230, RZ, RZ, R237 ;  /* 0x000000ffffe67224 */ /* 0x000fe200078e00ed */
[----:B------:R-:W-:-:S02]  /*3510*/  CS2R R96, SRZ ;  /* 0x0000000000607805 */ /* 0x000fc4000001ff00 */
[----:B------:R-:W-:Y:S02]  /*3520*/  CS2R R90, SRZ ;  /* 0x00000000005a7805 */ /* 0x000fe4000001ff00 */
[----:B------:R-:W-:Y:S01]  /*3530*/  CS2R R88, SRZ ;  /* 0x0000000000587805 */ /* 0x000fe2000001ff00 */
[----:B------:R-:W-:Y:S01]  /*3540*/  VIADD R211, R6, UR17 ;  /* 0x0000001106d37c36 */ /* 0x000fe20008000000 */
[----:B------:R-:W-:Y:S01]  /*3550*/  UIADD3 UR17, UPT, UPT, UR17, 0x80, URZ ;  /* 0x0000008011117890 */ /* 0x000fe2000fffe0ff */
[----:B------:R-:W-:Y:S02]  /*3560*/  CS2R R86, SRZ ;  /* 0x0000000000567805 */ /* 0x000fe4000001ff00 */
[----:B------:R-:W-:Y:S02]  /*3570*/  CS2R R84, SRZ ;  /* 0x0000000000547805 */ /* 0x000fe4000001ff00 */
[----:B------:R-:W-:Y:S02]  /*3580*/  CS2R R78, SRZ ;  /* 0x00000000004e7805 */ /* 0x000fe4000001ff00 */
[----:B------:R-:W-:-:S02]  /*3590*/  IADD3 R231, PT, PT, R7, -R211, -R231 ;  /* 0x800000d307e77210 */ /* 0x000fc40007ffe8e7 */
[----:B------:R-:W-:Y:S02]  /*35a0*/  CS2R R76, SRZ ;  /* 0x00000000004c7805 */ /* 0x000fe4000001ff00 */
[----:B------:R-:W-:Y:S02]  /*35b0*/  ISETP.LE.AND P3, PT, R239, UR17, PT ;  /* 0x00000011ef007c0c */ /* 0x000fe4000bf63270 */
[----:B------:R-:W-:Y:S02]  /*35c0*/  CS2R R82, SRZ ;  /* 0x0000000000527805 */ /* 0x000fe4000001ff00 */
[----:B------:R-:W-:Y:S02]  /*35d0*/  CS2R R80, SRZ ;  /* 0x0000000000507805 */ /* 0x000fe4000001ff00 */
[----:B------:R-:W-:Y:S02]  /*35e0*/  CS2R R74, SRZ ;  /* 0x00000000004a7805 */ /* 0x000fe4000001ff00 */
[----:B------:R-:W-:-:S02]  /*35f0*/  CS2R R72, SRZ ;  /* 0x0000000000487805 */ /* 0x000fc4000001ff00 */
[----:B------:R-:W-:Y:S01]  /*3600*/  CS2R R70, SRZ ;  /* 0x0000000000467805 */ /* 0x000fe2000001ff00 */
[----:B--2---:R-:W2:Y:S01]  /*3610*/  @P1 LDC R4, c[0x0][0x458] ;  /* 0x00011600ff041b82 */ /* 0x004ea20000000800 */
        /* <DEDUP_REMOVED lines=17> */
[----:B------:R-:W-:Y:S01]  /*3730*/  VIADD R231, R231, 0xffffffd7 ;  /* 0xffffffd7e7e77836 */ /* 0x000fe20000000000 */
[----:B------:R-:W1:Y:S01]  /*3740*/  LDCU UR5, c[0x0][0x440] ;  /* 0x00008800ff0577ac */ /* 0x000e620008000800 */
[----:B------:R-:W-:-:S02]  /*3750*/  @P3 VIADD R229, R211, 0x19 ;  /* 0x00000019d3e53836 */ /* 0x000fc40000000000 */
[C---:B------:R-:W-:Y:S01]  /*3760*/  @P3 VIADD R228, R211.reuse, 0x18 ;  /* 0x00000018d3e43836 */ /* 0x040fe20000000000 */
[----:B----4-:R-:W-:Y:S01]  /*3770*/  USHF.L.U32 UR4, UR4, 0x6, URZ ;  /* 0x0000000604047899 */ /* 0x010fe200080006ff */
[----:B--2---:R-:W3:Y:S01]  /*3780*/  @P1 MUFU.RCP R4, R4 ;  /* 0x0000000400041308 */ /* 0x004ee20000001000 */
[C---:B------:R-:W-:Y:S02]  /*3790*/  @P3 VIADD R227, R211.reuse, 0x11 ;  /* 0x00000011d3e33836 */ /* 0x040fe40000000000 */
[C---:B------:R-:W-:Y:S02]  /*37a0*/  @P3 VIADD R226, R211.reuse, 0x10 ;  /* 0x00000010d3e23836 */ /* 0x040fe40000000000 */
[C---:B------:R-:W-:Y:S02]  /*37b0*/  @P3 VIADD R225, R211.reuse, 0x9 ;  /* 0x00000009d3e13836 */ /* 0x040fe40000000000 */
[C---:B------:R-:W-:Y:S02]  /*37c0*/  @P3 VIADD R224, R211.reuse, 0x8 ;  /* 0x00000008d3e03836 */ /* 0x040fe40000000000 */
[----:B------:R-:W-:-:S02]  /*37d0*/  @P3 VIADD R223, R211, 0x1 ;  /* 0x00000001d3df3836 */ /* 0x000fc40000000000 */
[----:B-1-3--:R-:W-:-:S07]  /*37e0*/  @P1 FMUL.FTZ R232, R5, R4 ;  /* 0x0000000405e81220 */ /* 0x00afce0000410000 */
.L_x_284:
[----:B------:R-:W0:Y:S01]  /*37f0*/  LDGDEPBAR ;  /* 0x00000000000079af */ /* 0x000e220000000000 */
[--C-:B------:R-:W-:Y:S01]  /*3800*/  IMAD.IADD R112, R187, 0x1, R178.reuse ;  /* 0x00000001bb707824 */ /* 0x100fe200078e02b2 */
[-C--:B------:R-:W-:Y:S01]  /*3810*/  @P3 ISETP.GE.AND P4, PT, R223, R239.reuse, PT ;  /* 0x000000efdf00320c */ /* 0x080fe20003f86270 */
[----:B------:R-:W-:Y:S01]  /*3820*/  IMAD.IADD R140, R185, 0x1, R178 ;  /* 0x00000001b98c7824 */ /* 0x000fe200078e02b2 */
[C---:B-----5:R-:W-:Y:S01]  /*3830*/  FSETP.NEU.FTZ.AND P0, PT, R236.reuse, -INF , PT ;  /* 0xff800000ec00780b */ /* 0x060fe20003f1d000 */
[----:B------:R-:W-:Y:S01]  /*3840*/  IMAD.MOV.U32 R217, RZ, RZ, R215 ;  /* 0x000000ffffd97224 */ /* 0x000fe200078e00d7 */
[----:B------:R-:W-:Y:S02]  /*3850*/  @P3 ISETP.GE.AND P2, PT, R211, R239, PT ;  /* 0x000000efd300320c */ /* 0x000fe40003f46270 */
[----:B------:R-:W-:Y:S01]  /*3860*/  FSETP.NEU.FTZ.AND P1, PT, R235, -INF , PT ;  /* 0xff800000eb00780b */ /* 0x000fe20003f3d000 */
[----:B------:R-:W-:Y:S04]  /*3870*/  DEPBAR.LE SB0, 0x0 ;  /* 0x000080000000791a */ /* 0x000fe80000000000 */
[----:B------:R-:W-:Y:S06]  /*3880*/  BAR.SYNC.DEFER_BLOCKING 0x0 ;  /* 0x0000000000007b1d */ /* 0x000fec0000010000 */
[----:B------:R-:W-:Y:S08]  /*3890*/  LDSM.16.M88.4 R32, [R178] ;  /* 0x00000000b220783b */ /* 0x000ff00000000200 */
[----:B------:R-:W1:Y:S08]  /*38a0*/  LDSM.16.M88.4 R16, [R188+-0x4000] ;  /* 0xffc00000bc10783b */ /* 0x000e700000000200 */
[----:B------:R-:W2:Y:S08]  /*38b0*/  LDSM.16.M88.4 R28, [R178+0x1000] ;  /* 0x00100000b21c783b */ /* 0x000eb00000000200 */
[----:B------:R-:W3:Y:S08]  /*38c0*/  LDSM.16.M88.4 R100, [R188+-0x3800] ;  /* 0xffc80000bc64783b */ /* 0x000ef00000000200 */
[----:B------:R-:W-:Y:S08]  /*38d0*/  LDSM.16.M88.4 R104, [R112] ;  /* 0x000000007068783b */ /* 0x000ff00000000200 */
[----:B------:R-:W4:Y:S01]  /*38e0*/  LDSM.16.M88.4 R108, [R186+-0x4000] ;  /* 0xffc00000ba6c783b */ /* 0x000f220000000200 */
[-C--:B-1----:R-:W-:Y:S07]  /*38f0*/  HMMA.16816.F32.BF16 R4, R32, R16.reuse, RZ ;  /* 0x000000102004723c */ /* 0x082fee00000418ff */
[----:B------:R-:W1:Y:S01]  /*3900*/  LDSM.16.M88.4 R112, [R112+0x1000] ;  /* 0x001000007070783b */ /* 0x000e620000000200 */
[C---:B--2---:R-:W-:Y:S07]  /*3910*/  HMMA.16816.F32.BF16 R8, R28.reuse, R16, RZ ;  /* 0x000000101c08723c */ /* 0x044fee00000418ff */
[----:B------:R-:W2:Y:S01]  /*3920*/  LDSM.16.M88.4 R116, [R186+-0x3800] ;  /* 0xffc80000ba74783b */ /* 0x000ea20000000200 */
[-C--:B------:R-:W-:Y:S07]  /*3930*/  HMMA.16816.F32.BF16 R12, R28, R18.reuse, RZ ;  /* 0x000000121c0c723c */ /* 0x080fee00000418ff */
[----:B------:R-:W-:Y:S01]  /*3940*/  LDSM.16.M88.4 R120, [R140] ;  /* 0x000000008c78783b */ /* 0x000fe20000000200 */
[C---:B------:R-:W-:Y:S07]  /*3950*/  HMMA.16816.F32.BF16 R16, R32.reuse, R18, RZ ;  /* 0x000000122010723c */ /* 0x040fee00000418ff */
[----:B------:R-:W2:Y:S01]  /*3960*/  LDSM.16.M88.4 R124, [R184+-0x4000] ;  /* 0xffc00000b87c783b */ /* 0x000ea20000000200 */
[-C--:B---3--:R-:W-:Y:S07]  /*3970*/  HMMA.16816.F32.BF16 R20, R32, R100.reuse, RZ ;  /* 0x000000642014723c */ /* 0x088fee00000418ff */
[----:B------:R3:W2:Y:S01]  /*3980*/  LDSM.16.M88.4 R128, [R140+0x1000] ;  /* 0x001000008c80783b */ /* 0x0006a20000000200 */
[C---:B------:R-:W-:Y:S07]  /*3990*/  HMMA.16816.F32.BF16 R24, R28.reuse, R100, RZ ;  /* 0x000000641c18723c */ /* 0x040fee00000418ff */
[----:B------:R-:W-:Y:S01]  /*39a0*/  LDSM.16.M88.4 R136, [R183+-0x4000] ;  /* 0xffc00000b788783b */ /* 0x000fe20000000200 */
[-C--:B------:R-:W-:Y:S08]  /*39b0*/  HMMA.16816.F32.BF16 R28, R28, R102.reuse, RZ ;  /* 0x000000661c1c723c */ /* 0x080ff000000418ff */
[----:B------:R-:W-:Y:S01]  /*39c0*/  HMMA.16816.F32.BF16 R32, R32, R102, RZ ;  /* 0x000000662020723c */ /* 0x000fe200000418ff */
[----:B------:R-:W2:Y:S01]  /*39d0*/  LDSM.16.M88.4 R100, [R184+-0x3800] ;  /* 0xffc80000b864783b */ /* 0x000ea20000000200 */
[----:B---3--:R-:W-:Y:S06]  /*39e0*/  IADD3 R140, PT, PT, R187, R140, RZ ;  /* 0x0000008cbb8c7210 */ /* 0x008fec0007ffe0ff */
[-C--:B----4-:R-:W-:Y:S01]  /*39f0*/  HMMA.16816.F32.BF16 R4, R104, R108.reuse, R4 ;  /* 0x0000006c6804723c */ /* 0x090fe20000041804 */
[----:B------:R-:W3:Y:S07]  /*3a00*/  LDSM.16.M88.4 R132, [R140] ;  /* 0x000000008c84783b */ /* 0x000eee0000000200 */
[C---:B-1----:R-:W-:Y:S01]  /*3a10*/  HMMA.16816.F32.BF16 R8, R112.reuse, R108, R8 ;  /* 0x0000006c7008723c */ /* 0x042fe20000041808 */
[----:B------:R-:W1:Y:S07]  /*3a20*/  LDSM.16.M88.4 R140, [R140+0x1000] ;  /* 0x001000008c8c783b */ /* 0x000e6e0000000200 */
[-C--:B------:R-:W-:Y:S08]  /*3a30*/  HMMA.16816.F32.BF16 R12, R112, R110.reuse, R12 ;  /* 0x0000006e700c723c */ /* 0x080ff0000004180c */
[C---:B------:R-:W-:Y:S08]  /*3a40*/  HMMA.16816.F32.BF16 R16, R104.reuse, R110, R16 ;  /* 0x0000006e6810723c */ /* 0x040ff00000041810 */
[-C--:B--2---:R-:W-:Y:S08]  /*3a50*/  HMMA.16816.F32.BF16 R20, R104, R116.reuse, R20 ;  /* 0x000000746814723c */ /* 0x084ff00000041814 */
[C---:B------:R-:W-:Y:S04]  /*3a60*/  HMMA.16816.F32.BF16 R24, R112.reuse, R116, R24 ;  /* 0x000000747018723c */ /* 0x040fe80000041818 */
[C---:B------:R-:W-:Y:S04]  /*3a70*/  IADD3 R117, PT, PT, R231.reuse, 0x9, RZ ;  /* 0x00000009e7757810 */ /* 0x040fe80007ffe0ff */
[-C--:B------:R-:W-:Y:S03]  /*3a80*/  HMMA.16816.F32.BF16 R28, R112, R118.reuse, R28 ;  /* 0x00000076701c723c */ /* 0x080fe6000004181c */
[----:B------:R-:W-:Y:S04]  /*3a90*/  IABS R117, R117 ;  /* 0x0000007500757213 */ /* 0x000fe80000000000 */
[----:B------:R-:W-:Y:S01]  /*3aa0*/  I2FP.F32.S32 R117, R117 ;  /* 0x0000007500757245 */ /* 0x000fe20000201400 */
[----:B------:R-:W-:Y:S04]  /*3ab0*/  HMMA.16816.F32.BF16 R32, R104, R118, R32 ;  /* 0x000000766820723c */ /* 0x000fe80000041820 */
[C---:B------:R-:W-:Y:S01]  /*3ac0*/  VIADD R106, R231.reuse, 0xffffffe8 ;  /* 0xffffffe8e76a7836 */ /* 0x040fe20000000000 */
[C---:B------:R-:W-:Y:S01]  /*3ad0*/  IADD3 R104, PT, PT, R231.reuse, -0xf, RZ ;  /* 0xfffffff1e7687810 */ /* 0x040fe20007ffe0ff */
[C---:B------:R-:W-:Y:S02]  /*3ae0*/  VIADD R107, R231.reuse, 0xffffffe9 ;  /* 0xffffffe9e76b7836 */ /* 0x040fe40000000000 */
[-C--:B------:R-:W-:Y:S05]  /*3af0*/  HMMA.16816.F32.BF16 R4, R120, R124.reuse, R4 ;  /* 0x0000007c7804723c */ /* 0x080fea0000041804 */
[----:B------:R-:W-:Y:S01]  /*3b00*/  IABS R106, R106 ;  /* 0x0000006a006a7213 */ /* 0x000fe20000000000 */
[C---:B------:R-:W-:Y:S01]  /*3b10*/  VIADD R118, R231.reuse, 0x8 ;  /* 0x00000008e7767836 */ /* 0x040fe20000000000 */
[----:B------:R-:W-:Y:S01]  /*3b20*/  IABS R107, R107 ;  /* 0x0000006b006b7213 */ /* 0x000fe20000000000 */
[C---:B------:R-:W-:Y:S04]  /*3b30*/  HMMA.16816.F32.BF16 R8, R128.reuse, R124, R8 ;  /* 0x0000007c8008723c */ /* 0x040fe80000041808 */
[----:B------:R-:W-:Y:S02]  /*3b40*/  I2FP.F32.S32 R106, R106 ;  /* 0x0000006a006a7245 */ /* 0x000fe40000201400 */
[----:B------:R-:W-:Y:S02]  /*3b50*/  I2FP.F32.S32 R107, R107 ;  /* 0x0000006b006b7245 */ /* 0x000fe40000201400 */
[-C--:B------:R-:W-:Y:S03]  /*3b60*/  HMMA.16816.F32.BF16 R12, R128, R126.reuse, R12 ;  /* 0x0000007e800c723c */ /* 0x080fe6000004180c */
[----:B------:R-:W-:Y:S02]  /*3b70*/  IABS R104, R104 ;  /* 0x0000006800687213 */ /* 0x000fe40000000000 */
[----:B------:R-:W-:Y:S02]  /*3b80*/  IABS R118, R118 ;  /* 0x0000007600767213 */ /* 0x000fe40000000000 */
[----:B------:R-:W-:Y:S01]  /*3b90*/  I2FP.F32.S32 R104, R104 ;  /* 0x0000006800687245 */ /* 0x000fe20000201400 */
[C---:B------:R-:W-:Y:S04]  /*3ba0*/  HMMA.16816.F32.BF16 R16, R120.reuse, R126, R16 ;  /* 0x0000007e7810723c */ /* 0x040fe80000041810 */
[----:B------:R-:W-:Y:S04]  /*3bb0*/  I2FP.F32.S32 R118, R118 ;  /* 0x0000007600767245 */ /* 0x000fe80000201400 */
[-C--:B------:R-:W-:Y:S08]  /*3bc0*/  HMMA.16816.F32.BF16 R20, R120, R100.reuse, R20 ;  /* 0x000000647814723c */ /* 0x080ff00000041814 */
[C---:B------:R-:W-:Y:S04]  /*3bd0*/  HMMA.16816.F32.BF16 R24, R128.reuse, R100, R24 ;  /* 0x000000648018723c */ /* 0x040fe80000041818 */
[----:B------:R-:W-:Y:S01]  /*3be0*/  FMUL.FTZ R100, R236, 1.4426950216293334961 ;  /* 0x3fb8aa3bec647820 */ /* 0x000fe20000410000 */
[C---:B------:R-:W-:Y:S03]  /*3bf0*/  VIADD R101, R231.reuse, 0x11 ;  /* 0x00000011e7657836 */ /* 0x040fe60000000000 */
[-C--:B------:R-:W-:Y:S03]  /*3c00*/  HMMA.16816.F32.BF16 R28, R128, R102.reuse, R28 ;  /* 0x00000066801c723c */ /* 0x080fe6000004181c */
[----:B------:R-:W-:Y:S02]  /*3c10*/  FSEL R100, R100, RZ, P0 ;  /* 0x000000ff64647208 */ /* 0x000fe40000000000 */
[C---:B------:R-:W-:Y:S02]  /*3c20*/  FSETP.NEU.FTZ.AND P0, PT, R234.reuse, -INF , PT ;  /* 0xff800000ea00780b */ /* 0x040fe40003f1d000 */
[----:B------:R-:W-:Y:S01]  /*3c30*/  IABS R101, R101 ;  /* 0x0000006500657213 */ /* 0x000fe20000000000 */
[----:B------:R-:W-:Y:S04]  /*3c40*/  HMMA.16816.F32.BF16 R32, R120, R102, R32 ;  /* 0x000000667820723c */ /* 0x000fe80000041820 */
[----:B------:R-:W-:Y:S02]  /*3c50*/  VIADD R102, R231, 0xfffffff0 ;  /* 0xfffffff0e7667836 */ /* 0x000fe40000000000 */
[----:B------:R-:W-:Y:S01]  /*3c60*/  FMUL.FTZ R103, R234, 1.4426950216293334961 ;  /* 0x3fb8aa3bea677820 */ /* 0x000fe20000410000 */
[----:B------:R-:W-:Y:S01]  /*3c70*/  I2FP.F32.S32 R101, R101 ;  /* 0x0000006500657245 */ /* 0x000fe20000201400 */
[-C--:B---3--:R-:W-:Y:S05]  /*3c80*/  HMMA.16816.F32.BF16 R4, R132, R136.reuse, R4 ;  /* 0x000000888404723c */ /* 0x088fea0000041804 */
[----:B------:R-:W-:Y:S02]  /*3c90*/  IABS R102, R102 ;  /* 0x0000006600667213 */ /* 0x000fe40000000000 */
[----:B------:R-:W-:Y:S01]  /*3ca0*/  FSEL R103, R103, RZ, P0 ;  /* 0x000000ff67677208 */ /* 0x000fe20000000000 */
[C---:B-1----:R-:W-:Y:S04]  /*3cb0*/  HMMA.16816.F32.BF16 R8, R140.reuse, R136, R8 ;  /* 0x000000888c08723c */ /* 0x042fe80000041808 */
[----:B------:R-:W-:Y:S02]  /*3cc0*/  I2FP.F32.S32 R102, R102 ;  /* 0x0000006600667245 */ /* 0x000fe40000201400 */
[----:B------:R-:W-:Y:S02]  /*3cd0*/  FSETP.NEU.FTZ.AND P0, PT, R233, -INF , PT ;  /* 0xff800000e900780b */ /* 0x000fe40003f1d000 */
[-C--:B------:R-:W-:Y:S03]  /*3ce0*/  HMMA.16816.F32.BF16 R12, R140, R138.reuse, R12 ;  /* 0x0000008a8c0c723c */ /* 0x080fe6000004180c */
[-C--:B------:R-:W-:Y:S01]  /*3cf0*/  FFMA.FTZ R5, R106, -R232.reuse, R5 ;  /* 0x800000e86a057223 */ /* 0x080fe20000010005 */
[-C--:B------:R-:W-:Y:S01]  /*3d00*/  FFMA.FTZ R4, R107, -R232.reuse, R4 ;  /* 0x800000e86b047223 */ /* 0x080fe20000010004 */
[-C--:B------:R-:W-:Y:S01]  /*3d10*/  FFMA.FTZ R6, R104, -R232.reuse, R6 ;  /* 0x800000e868067223 */ /* 0x080fe20000010006 */
[-C--:B------:R-:W-:Y:S02]  /*3d20*/  FFMA.FTZ R7, R102, -R232.reuse, R7 ;  /* 0x800000e866077223 */ /* 0x080fe40000010007 */
[C---:B------:R-:W-:Y:S04]  /*3d30*/  HMMA.16816.F32.BF16 R16, R132.reuse, R138, R16 ;  /* 0x0000008a8410723c */ /* 0x040fe80000041810 */
[----:B------:R-:W-:Y:S01]  /*3d40*/  @P3 FSEL R5, R5, -INF , !P4 ;  /* 0xff80000005053808 */ /* 0x000fe20006000000 */
[-C--:B------:R-:W-:Y:S01]  /*3d50*/  FFMA.FTZ R10, R101, -R232.reuse, R10 ;  /* 0x800000e8650a7223 */ /* 0x080fe2000001000a */
[----:B------:R-:W-:Y:S01]  /*3d60*/  FMUL.FTZ R101, R235, 1.4426950216293334961 ;  /* 0x3fb8aa3beb657820 */ /* 0x000fe20000410000 */
[----:B------:R-:W-:Y:S01]  /*3d70*/  @P3 FSEL R4, R4, -INF , !P2 ;  /* 0xff80000004043808 */ /* 0x000fe20005000000 */
[-C--:B------:R-:W-:Y:S01]  /*3d80*/  FFMA.FTZ R8, R117, -R232.reuse, R8 ;  /* 0x800000e875087223 */ /* 0x080fe20000010008 */
[--C-:B------:R-:W-:Y:S01]  /*3d90*/  FFMA.FTZ R109, R5, UR7, -R100.reuse ;  /* 0x00000007056d7c23 */ /* 0x100fe20008010864 */
[----:B------:R-:W-:Y:S01]  /*3da0*/  VIADD R5, R231, 0x10 ;  /* 0x00000010e7057836 */ /* 0x000fe20000000000 */
[----:B------:R-:W-:Y:S01]  /*3db0*/  FSEL R101, R101, RZ, P1 ;  /* 0x000000ff65657208 */ /* 0x000fe20000800000 */
[-C--:B------:R-:W-:Y:S01]  /*3dc0*/  FFMA.FTZ R9, R118, -R232.reuse, R9 ;  /* 0x800000e876097223 */ /* 0x080fe20000010009 */
[----:B------:R-:W-:Y:S01]  /*3dd0*/  @P3 FSEL R6, R6, -INF , !P2 ;  /* 0xff80000006063808 */ /* 0x000fe20005000000 */
[----:B------:R-:W-:Y:S01]  /*3de0*/  FFMA.FTZ R110, R4, UR7, -R100 ;  /* 0x00000007046e7c23 */ /* 0x000fe20008010864 */
[----:B------:R-:W-:Y:S01]  /*3df0*/  IABS R5, R5 ;  /* 0x0000000500057213 */ /* 0x000fe20000000000 */
[----:B------:R-:W-:Y:S01]  /*3e00*/  MUFU.EX2 R109, R109 ;  /* 0x0000006d006d7308 */ /* 0x000fe20000000800 */
[----:B------:R-:W-:Y:S01]  /*3e10*/  IADD3 R4, PT, PT, R231, 0x1, RZ ;  /* 0x00000001e7047810 */ /* 0x000fe20007ffe0ff */
[----:B------:R-:W-:Y:S01]  /*3e20*/  FFMA.FTZ R108, R6, UR7, -R101 ;  /* 0x00000007066c7c23 */ /* 0x000fe20008010865 */
[----:B------:R-:W-:Y:S01]  /*3e30*/  I2FP.F32.S32 R5, R5 ;  /* 0x0000000500057245 */ /* 0x000fe20000201400 */
[----:B------:R-:W-:Y:S01]  /*3e40*/  FMUL.FTZ R6, R233, 1.4426950216293334961 ;  /* 0x3fb8aa3be9067820 */ /* 0x000fe20000410000 */
[----:B------:R-:W-:Y:S01]  /*3e50*/  @P3 FSEL R8, R8, -INF , !P2 ;  /* 0xff80000008083808 */ /* 0x000fe20005000000 */
[-C--:B------:R-:W-:Y:S01]  /*3e60*/  FFMA.FTZ R14, R117, -R232.reuse, R14 ;  /* 0x800000e8750e7223 */ /* 0x080fe2000001000e */
[----:B------:R-:W-:Y:S01]  /*3e70*/  @P3 FSEL R9, R9, -INF , !P4 ;  /* 0xff80000009093808 */ /* 0x000fe20006000000 */
[----:B------:R-:W-:Y:S01]  /*3e80*/  FFMA.FTZ R11, R5, -R232, R11 ;  /* 0x800000e8050b7223 */ /* 0x000fe2000001000b */
[----:B------:R-:W-:Y:S01]  /*3e90*/  @P3 FSEL R7, R7, -INF , !P4 ;  /* 0xff80000007073808 */ /* 0x000fe20006000000 */
[--C-:B------:R-:W-:Y:S01]  /*3ea0*/  FFMA.FTZ R113, R8, UR7, -R103.reuse ;  /* 0x0000000708717c23 */ /* 0x100fe20008010867 */
[----:B------:R-:W-:Y:S01]  /*3eb0*/  IABS R4, R4 ;  /* 0x0000000400047213 */ /* 0x000fe20000000000 */
[----:B------:R-:W-:Y:S01]  /*3ec0*/  FFMA.FTZ R112, R9, UR7, -R103 ;  /* 0x0000000709707c23 */ /* 0x000fe20008010867 */
[----:B------:R-:W-:Y:S01]  /*3ed0*/  IABS R5, R231 ;  /* 0x000000e700057213 */ /* 0x000fe20000000000 */
[----:B------:R-:W-:Y:S01]  /*3ee0*/  FFMA.FTZ R111, R7, UR7, -R101 ;  /* 0x00000007076f7c23 */ /* 0x000fe20008010865 */
[----:B------:R-:W-:Y:S01]  /*3ef0*/  FSEL R8, R6, RZ, P0 ;  /* 0x000000ff06087208 */ /* 0x000fe20000000000 */
[----:B------:R-:W-:Y:S01]  /*3f00*/  MUFU.EX2 R110, R110 ;  /* 0x0000006e006e7308 */ /* 0x000fe20000000800 */
[----:B------:R-:W-:Y:S01]  /*3f10*/  I2FP.F32.S32 R105, R4 ;  /* 0x0000000400697245 */ /* 0x000fe20000201400 */
[-C--:B------:R-:W-:Y:S01]  /*3f20*/  FFMA.FTZ R18, R107, -R232.reuse, R18 ;  /* 0x800000e86b127223 */ /* 0x080fe20000010012 */
[----:B------:R-:W-:Y:S01]  /*3f30*/  I2FP.F32.S32 R9, R5 ;  /* 0x0000000500097245 */ /* 0x000fe20000201400 */
[-C--:B------:R-:W-:Y:S01]  /*3f40*/  FFMA.FTZ R19, R106, -R232.reuse, R19 ;  /* 0x800000e86a137223 */ /* 0x080fe20000010013 */
[----:B------:R-:W1:Y:S01]  /*3f50*/  LDSM.16.M88.4 R4, [R183+-0x3800] ;  /* 0xffc80000b704783b */ /* 0x000e620000000200 */
[-C--:B------:R-:W-:Y:S01]  /*3f60*/  FFMA.FTZ R12, R105, -R232.reuse, R12 ;  /* 0x800000e8690c7223 */ /* 0x080fe2000001000c */
[-C--:B------:R-:W-:Y:S03]  /*3f70*/  @P3 ISETP.GE.AND P0, PT, R224, R239.reuse, PT ;  /* 0x000000efe000320c */ /* 0x080fe60003f06270 */
[----:B------:R-:W-:Y:S01]  /*3f80*/  MUFU.EX2 R108, R108 ;  /* 0x0000006c006c7308 */ /* 0x000fe20000000800 */
[----:B------:R-:W-:Y:S01]  /*3f90*/  @P3 FSEL R10, R10, -INF , !P2 ;  /* 0xff8000000a0a3808 */ /* 0x000fe20005000000 */
[-C--:B------:R-:W-:Y:S01]  /*3fa0*/  FFMA.FTZ R13, R9, -R232.reuse, R13 ;  /* 0x800000e8090d7223 */ /* 0x080fe2000001000d */
[----:B------:R-:W-:Y:S01]  /*3fb0*/  @P3 FSEL R12, R12, -INF , !P0 ;  /* 0xff8000000c0c3808 */ /* 0x000fe20004000000 */
[----:B------:R-:W-:Y:S01]  /*3fc0*/  FFMA.FTZ R15, R118, -R232, R15 ;  /* 0x800000e8760f7223 */ /* 0x000fe2000001000f */
[----:B------:R-:W-:Y:S01]  /*3fd0*/  @P3 FSEL R18, R18, -INF , !P0 ;  /* 0xff80000012123808 */ /* 0x000fe20004000000 */
[--C-:B------:R-:W-:Y:S01]  /*3fe0*/  FFMA.FTZ R114, R10, UR7, -R8.reuse ;  /* 0x000000070a727c23 */ /* 0x100fe20008010808 */
[----:B------:R-:W-:Y:S01]  /*3ff0*/  @P3 FSEL R14, R14, -INF , !P0 ;  /* 0xff8000000e0e3808 */ /* 0x000fe20004000000 */
[----:B------:R-:W-:Y:S02]  /*4000*/  FFMA.FTZ R116, R12, UR7, -R103 ;  /* 0x000000070c747c23 */ /* 0x000fe40008010867 */
[----:B------:R-:W2:Y:S01]  /*4010*/  MUFU.EX2 R111, R111 ;  /* 0x0000006f006f7308 */ /* 0x000ea20000000800 */
[----:B------:R-:W-:Y:S01]  /*4020*/  FFMA.FTZ R122, R18, UR7, -R101 ;  /* 0x00000007127a7c23 */ /* 0x000fe20008010865 */
[----:B------:R-:W-:Y:S01]  /*4030*/  @P3 FSEL R11, R11, -INF , !P4 ;  /* 0xff8000000b0b3808 */ /* 0x000fe20006000000 */
[--C-:B------:R-:W-:Y:S01]  /*4040*/  FFMA.FTZ R118, R14, UR7, -R8.reuse ;  /* 0x000000070e767c23 */ /* 0x100fe20008010808 */
[----:B------:R-:W-:Y:S01]  /*4050*/  VIADD R10, R231, 0xffffffe1 ;  /* 0xffffffe1e70a7836 */ /* 0x000fe20000000000 */
[----:B------:R-:W-:Y:S02]  /*4060*/  @P3 ISETP.GE.AND P1, PT, R225, R239, PT ;  /* 0x000000efe100320c */ /* 0x000fe40003f26270 */
[----:B------:R-:W-:Y:S03]  /*4070*/  FFMA.FTZ R115, R11, UR7, -R8 ;  /* 0x000000070b737c23 */ /* 0x000fe60008010808 */
[----:B------:R-:W-:Y:S01]  /*4080*/  MUFU.EX2 R122, R122 ;  /* 0x0000007a007a7308 */ /* 0x000fe20000000800 */
[----:B------:R-:W-:Y:S01]  /*4090*/  IABS R12, R10 ;  /* 0x0000000a000c7213 */ /* 0x000fe20000000000 */
[----:B------:R-:W-:Y:S01]  /*40a0*/  VIADD R10, R231, 0xffffffe0 ;  /* 0xffffffe0e70a7836 */ /* 0x000fe20000000000 */
[----:B------:R-:W-:Y:S02]  /*40b0*/  @P3 FSEL R13, R13, -INF , !P1 ;  /* 0xff8000000d0d3808 */ /* 0x000fe40004800000 */
[----:B------:R-:W-:Y:S02]  /*40c0*/  I2FP.F32.S32 R12, R12 ;  /* 0x0000000c000c7245 */ /* 0x000fe40000201400 */
[----:B------:R-:W-:Y:S01]  /*40d0*/  @P3 FSEL R19, R19, -INF , !P1 ;  /* 0xff80000013133808 */ /* 0x000fe20004800000 */
[----:B------:R-:W-:Y:S02]  /*40e0*/  FFMA.FTZ R117, R13, UR7, -R103 ;  /* 0x000000070d757c23 */ /* 0x000fe40008010867 */
[----:B------:R-:W-:Y:S01]  /*40f0*/  MUFU.EX2 R113, R113 ;  /* 0x0000007100717308 */ /* 0x000fe20000000800 */
[----:B------:R-:W-:Y:S01]  /*4100*/  FFMA.FTZ R16, R12, -R232, R16 ;  /* 0x800000e80c107223 */ /* 0x000fe20000010010 */
[----:B------:R-:W-:Y:S02]  /*4110*/  VIADD R13, R231, 0xffffffd8 ;  /* 0xffffffd8e70d7836 */ /* 0x000fe40000000000 */
[----:B------:R-:W-:Y:S01]  /*4120*/  FFMA.FTZ R123, R19, UR7, -R101 ;  /* 0x00000007137b7c23 */ /* 0x000fe20008010865 */
[----:B------:R-:W-:Y:S02]  /*4130*/  @P3 FSEL R15, R15, -INF , !P1 ;  /* 0xff8000000f0f3808 */ /* 0x000fe40004800000 */
[----:B------:R-:W-:Y:S02]  /*4140*/  @P3 FSEL R16, R16, -INF , !P0 ;  /* 0xff80000010103808 */ /* 0x000fe40004000000 */
[----:B------:R-:W-:Y:S01]  /*4150*/  IABS R13, R13 ;  /* 0x0000000d000d7213 */ /* 0x000fe20000000000 */
[----:B------:R-:W3:Y:S01]  /*4160*/  MUFU.EX2 R123, R123 ;  /* 0x0000007b007b7308 */ /* 0x000ee20000000800 */
[----:B------:R-:W-:Y:S01]  /*4170*/  FFMA.FTZ R119, R15, UR7, -R8 ;  /* 0x000000070f777c23 */ /* 0x000fe20008010808 */
[-C--:B-1----:R-:W-:Y:S03]  /*4180*/  HMMA.16816.F32.BF16 R20, R132, R4.reuse, R20 ;  /* 0x000000048414723c */ /* 0x082fe60000041814 */
[----:B------:R-:W-:Y:S01]  /*4190*/  FFMA.FTZ R120, R16, UR7, -R100 ;  /* 0x0000000710787c23 */ /* 0x000fe20008010864 */
[----:B------:R-:W-:Y:S04]  /*41a0*/  IADD3 R14, PT, PT, R231, -0x7, RZ ;  /* 0xfffffff9e70e7810 */ /* 0x000fe80007ffe0ff */
[----:B------:R-:W-:Y:S01]  /*41b0*/  MUFU.EX2 R112, R112 ;  /* 0x0000007000707308 */ /* 0x000fe20000000800 */
[----:B------:R-:W-:Y:S01]  /*41c0*/  @P3 ISETP.GE.AND P2, PT, R227, R239, PT ;  /* 0x000000efe300320c */ /* 0x000fe20003f46270 */
[C---:B------:R-:W-:Y:S04]  /*41d0*/  HMMA.16816.F32.BF16 R24, R140.reuse, R4, R24 ;  /* 0x000000048c18723c */ /* 0x040fe80000041818 */
[----:B------:R-:W-:Y:S04]  /*41e0*/  I2FP.F32.S32 R4, R13 ;  /* 0x0000000d00047245 */ /* 0x000fe80000201400 */
[----:B------:R-:W-:Y:S01]  /*41f0*/  MUFU.EX2 R120, R120 ;  /* 0x0000007800787308 */ /* 0x000fe20000000800 */
[----:B------:R-:W-:Y:S01]  /*4200*/  IABS R14, R14 ;  /* 0x0000000e000e7213 */ /* 0x000fe20000000000 */
[-C--:B------:R-:W-:Y:S03]  /*4210*/  HMMA.16816.F32.BF16 R28, R140, R6.reuse, R28 ;  /* 0x000000068c1c723c */ /* 0x080fe6000004181c */
[----:B------:R-:W-:Y:S01]  /*4220*/  FFMA.FTZ R22, R12, -R232, R22 ;  /* 0x800000e80c167223 */ /* 0x000fe20000010016 */
[----:B------:R-:W-:Y:S01]  /*4230*/  LEA R12, P0, R197, R216, 0x2 ;  /* 0x000000d8c50c7211 */ /* 0x000fe200078010ff */
[C---:B------:R-:W-:Y:S03]  /*4240*/  FFMA.FTZ R21, R4.reuse, -R232, R21 ;  /* 0x800000e804157223 */ /* 0x040fe60000010015 */
[----:B------:R-:W-:Y:S01]  /*4250*/  MUFU.EX2 R114, R114 ;  /* 0x0000007200727308 */ /* 0x000fe20000000800 */
[C---:B------:R-:W-:Y:S01]  /*4260*/  IADD3 R5, PT, PT, R231.reuse, -0x8, RZ ;  /* 0xfffffff8e7057810 */ /* 0x040fe20007ffe0ff */
[----:B------:R-:W-:Y:S04]  /*4270*/  HMMA.16816.F32.BF16 R32, R132, R6, R32 ;  /* 0x000000068420723c */ /* 0x000fe80000041820 */
[----:B------:R-:W-:Y:S01]  /*4280*/  IABS R10, R10 ;  /* 0x0000000a000a7213 */ /* 0x000fe20000000000 */
[----:B------:R-:W-:Y:S01]  /*4290*/  VIADD R6, R231, 0xffffffd1 ;  /* 0xffffffd1e7067836 */ /* 0x000fe20000000000 */
[----:B------:R-:W-:Y:S02]  /*42a0*/  IABS R5, R5 ;  /* 0x0000000500057213 */ /* 0x000fe40000000000 */
[----:B------:R-:W-:Y:S01]  /*42b0*/  MUFU.EX2 R115, R115 ;  /* 0x0000007300737308 */ /* 0x000fe20000000800 */
[----:B------:R-:W-:Y:S01]  /*42c0*/  I2FP.F32.S32 R11, R10 ;  /* 0x0000000a000b7245 */ /* 0x000fe20000201400 */
[-C--:B------:R-:W-:Y:S01]  /*42d0*/  FFMA.FTZ R26, R105, -R232.reuse, R26 ;  /* 0x800000e8691a7223 */ /* 0x080fe2000001001a */
[----:B------:R-:W-:Y:S01]  /*42e0*/  I2FP.F32.S32 R5, R5 ;  /* 0x0000000500057245 */ /* 0x000fe20000201400 */
[-C--:B------:R-:W-:Y:S01]  /*42f0*/  FFMA.FTZ R27, R9, -R232.reuse, R27 ;  /* 0x800000e8091b7223 */ /* 0x080fe2000001001b */
[----:B------:R-:W-:Y:S01]  /*4300*/  IADD3 R10, PT, PT, R231, -0x27, RZ ;  /* 0xffffffd9e70a7810 */ /* 0x000fe20007ffe0ff */
[-C--:B------:R-:W-:Y:S01]  /*4310*/  FFMA.FTZ R17, R11, -R232.reuse, R17 ;  /* 0x800000e80b117223 */ /* 0x080fe20000010011 */
[----:B------:R-:W-:Y:S01]  /*4320*/  IADD3 R7, PT, PT, R231, -0x30, RZ ;  /* 0xffffffd0e7077810 */ /* 0x000fe20007ffe0ff */
[CC--:B------:R-:W-:Y:S01]  /*4330*/  FFMA.FTZ R25, R5.reuse, -R232.reuse, R25 ;  /* 0x800000e805197223 */ /* 0x0c0fe20000010019 */
[----:B------:R-:W-:Y:S01]  /*4340*/  FFMA.FTZ R31, R5, -R232, R31 ;  /* 0x800000e8051f7223 */ /* 0x000fe2000001001f */
[----:B--2---:R-:W-:Y:S01]  /*4350*/  F2FP.BF16.F32.PACK_AB R5, R111, R108 ;  /* 0x0000006c6f05723e */ /* 0x004fe200000010ff */
[-C--:B------:R-:W-:Y:S01]  /*4360*/  FFMA.FTZ R23, R11, -R232.reuse, R23 ;  /* 0x800000e80b177223 */ /* 0x080fe20000010017 */
[----:B------:R-:W-:Y:S01]  /*4370*/  FFMA.FTZ R35, R4, -R232, R35 ;  /* 0x800000e804237223 */ /* 0x000fe20000010023 */
[----:B------:R-:W-:Y:S01]  /*4380*/  F2FP.BF16.F32.PACK_AB R4, R109, R110 ;  /* 0x0000006e6d04723e */ /* 0x000fe200000010ff */
[----:B------:R-:W-:Y:S01]  /*4390*/  MUFU.EX2 R116, R116 ;  /* 0x0000007400747308 */ /* 0x000fe20000000800 */
[----:B------:R-:W-:Y:S01]  /*43a0*/  @P3 FSEL R17, R17, -INF , !P1 ;  /* 0xff80000011113808 */ /* 0x000fe20004800000 */
[----:B------:R-:W-:Y:S01]  /*43b0*/  STS [R206+0x400], R5 ;  /* 0x00040005ce007388 */ /* 0x000fe20000000800 */
[----:B------:R-:W-:Y:S01]  /*43c0*/  IABS R10, R10 ;  /* 0x0000000a000a7213 */ /* 0x000fe20000000000 */
[----:B------:R-:W-:Y:S01]  /*43d0*/  FFMA.FTZ R28, R104, -R232, R28 ;  /* 0x800000e8681c7223 */ /* 0x000fe2000001001c */
[----:B------:R-:W-:Y:S01]  /*43e0*/  I2FP.F32.S32 R11, R14 ;  /* 0x0000000e000b7245 */ /* 0x000fe20000201400 */
[----:B------:R3:W-:Y:S01]  /*43f0*/  STS [R206], R4 ;  /* 0x00000004ce007388 */ /* 0x0007e20000000800 */
[----:B------:R-:W-:Y:S01]  /*4400*/  FFMA.FTZ R121, R17, UR7, -R100 ;  /* 0x0000000711797c23 */ /* 0x000fe20008010864 */
[----:B------:R-:W-:Y:S02]  /*4410*/  I2FP.F32.S32 R10, R10 ;  /* 0x0000000a000a7245 */ /* 0x000fe40000201400 */
[----:B------:R-:W-:Y:S01]  /*4420*/  MUFU.EX2 R117, R117 ;  /* 0x0000007500757308 */ /* 0x000fe20000000800 */
[----:B------:R-:W-:Y:S01]  /*4430*/  IABS R7, R7 ;  /* 0x0000000700077213 */ /* 0x000fe20000000000 */
[C---:B------:R-:W-:Y:S01]  /*4440*/  FFMA.FTZ R24, R11.reuse, -R232, R24 ;  /* 0x800000e80b187223 */ /* 0x040fe20000010018 */
[----:B------:R-:W-:Y:S01]  /*4450*/  IABS R6, R6 ;  /* 0x0000000600067213 */ /* 0x000fe20000000000 */
[-C--:B------:R-:W-:Y:S01]  /*4460*/  FFMA.FTZ R20, R10, -R232.reuse, R20 ;  /* 0x800000e80a147223 */ /* 0x080fe20000010014 */
[----:B------:R-:W-:Y:S01]  /*4470*/  I2FP.F32.S32 R7, R7 ;  /* 0x0000000700077245 */ /* 0x000fe20000201400 */
[-C--:B------:R-:W-:Y:S01]  /*4480*/  FFMA.FTZ R30, R11, -R232.reuse, R30 ;  /* 0x800000e80b1e7223 */ /* 0x080fe2000001001e */
[----:B------:R-:W-:Y:S03]  /*4490*/  @P3 ISETP.GE.AND P1, PT, R226, R239, PT ;  /* 0x000000efe200320c */ /* 0x000fe60003f26270 */
[----:B------:R-:W1:Y:S01]  /*44a0*/  MUFU.EX2 R121, R121 ;  /* 0x0000007900797308 */ /* 0x000e620000000800 */
[----:B------:R-:W-:Y:S01]  /*44b0*/  LEA.HI.X R13, R197, R217, RZ, 0x2, P0 ;  /* 0x000000d9c50d7211 */ /* 0x000fe200000f14ff */
[----:B------:R-:W-:Y:S01]  /*44c0*/  FFMA.FTZ R33, R7, -R232, R33 ;  /* 0x800000e807217223 */ /* 0x000fe20000010021 */
[----:B------:R-:W-:Y:S01]  /*44d0*/  I2FP.F32.S32 R6, R6 ;  /* 0x0000000600067245 */ /* 0x000fe20000201400 */
[-C--:B------:R-:W-:Y:S01]  /*44e0*/  FFMA.FTZ R34, R10, -R232.reuse, R34 ;  /* 0x800000e80a227223 */ /* 0x080fe20000010022 */
[----:B------:R-:W-:Y:S01]  /*44f0*/  @P3 ISETP.GE.AND P0, PT, R228, R239, PT ;  /* 0x000000efe400320c */ /* 0x000fe20003f06270 */
[-C--:B------:R-:W-:Y:S01]  /*4500*/  FFMA.FTZ R29, R102, -R232.reuse, R29 ;  /* 0x800000e8661d7223 */ /* 0x080fe2000001001d */
[----:B------:R-:W-:Y:S01]  /*4510*/  @P3 FSEL R20, R20, -INF , !P1 ;  /* 0xff80000014143808 */ /* 0x000fe20004800000 */
[----:B------:R-:W-:Y:S01]  /*4520*/  FFMA.FTZ R32, R6, -R232, R32 ;  /* 0x800000e806207223 */ /* 0x000fe20000010020 */
[----:B------:R-:W-:Y:S01]  /*4530*/  @P3 FSEL R22, R22, -INF , !P1 ;  /* 0xff80000016163808 */ /* 0x000fe20004800000 */
[----:B------:R-:W-:Y:S01]  /*4540*/  MUFU.EX2 R118, R118 ;  /* 0x0000007600767308 */ /* 0x000fe20000000800 */
[----:B------:R-:W-:Y:S01]  /*4550*/  @P3 FSEL R24, R24, -INF , !P1 ;  /* 0xff80000018183808 */ /* 0x000fe20004800000 */
[----:B------:R-:W-:Y:S01]  /*4560*/  FFMA.FTZ R125, R20, UR7, -R100 ;  /* 0x00000007147d7c23 */ /* 0x000fe20008010864 */
[----:B------:R-:W-:Y:S01]  /*4570*/  @P3 FSEL R26, R26, -INF , !P1 ;  /* 0xff8000001a1a3808 */ /* 0x000fe20004800000 */
[----:B------:R-:W-:Y:S01]  /*4580*/  FFMA.FTZ R127, R22, UR7, -R101 ;  /* 0x00000007167f7c23 */ /* 0x000fe20008010865 */
[----:B---3--:R-:W-:Y:S01]  /*4590*/  F2FP.BF16.F32.PACK_AB R4, R123, R122 ;  /* 0x0000007a7b04723e */ /* 0x008fe200000010ff */
[----:B------:R-:W-:Y:S01]  /*45a0*/  FFMA.FTZ R131, R24, UR7, -R103 ;  /* 0x0000000718837c23 */ /* 0x000fe20008010867 */
[----:B-1----:R-:W-:Y:S01]  /*45b0*/  F2FP.BF16.F32.PACK_AB R5, R121, R120 ;  /* 0x000000787905723e */ /* 0x002fe200000010ff */
[--C-:B------:R-:W-:Y:S01]  /*45c0*/  FFMA.FTZ R138, R26, UR7, -R8.reuse ;  /* 0x000000071a8a7c23 */ /* 0x100fe20008010808 */
[----:B------:R-:W-:Y:S01]  /*45d0*/  F2FP.BF16.F32.PACK_AB R7, R112, R113 ;  /* 0x000000717007723e */ /* 0x000fe200000010ff */
[----:B------:R-:W-:Y:S01]  /*45e0*/  STS [R243+0x400], R4 ;  /* 0x00040004f3007388 */ /* 0x000fe20000000800 */
[----:B------:R-:W-:Y:S01]  /*45f0*/  @P3 ISETP.GE.AND P1, PT, R229, R239, PT ;  /* 0x000000efe500320c */ /* 0x000fe20003f26270 */
[----:B------:R-:W1:Y:S01]  /*4600*/  MUFU.EX2 R119, R119 ;  /* 0x0000007700777308 */ /* 0x000e620000000800 */
[----:B------:R-:W-:Y:S01]  /*4610*/  @P3 FSEL R30, R30, -INF , !P0 ;  /* 0xff8000001e1e3808 */ /* 0x000fe20004000000 */
[----:B------:R-:W-:Y:S01]  /*4620*/  STS [R243], R5 ;  /* 0x00000005f3007388 */ /* 0x000fe20000000800 */
[----:B------:R-:W-:Y:S02]  /*4630*/  @P3 FSEL R27, R27, -INF , !P2 ;  /* 0xff8000001b1b3808 */ /* 0x000fe40005000000 */
[----:B------:R-:W-:Y:S01]  /*4640*/  @P3 FSEL R31, R31, -INF , !P1 ;  /* 0xff8000001f1f3808 */ /* 0x000fe20004800000 */
[----:B------:R1:W-:Y:S01]  /*4650*/  STS [R206+0x1000], R7 ;  /* 0x00100007ce007388 */ /* 0x0003e20000000800 */
[----:B------:R-:W-:Y:S01]  /*4660*/  F2FP.BF16.F32.PACK_AB R6, R115, R114 ;  /* 0x000000727306723e */ /* 0x000fe200000010ff */
[--C-:B------:R-:W-:Y:S01]  /*4670*/  FFMA.FTZ R135, R30, UR7, -R8.reuse ;  /* 0x000000071e877c23 */ /* 0x100fe20008010808 */
[----:B------:R-:W-:Y:S01]  /*4680*/  @P3 FSEL R21, R21, -INF , !P2 ;  /* 0xff80000015153808 */ /* 0x000fe20005000000 */
[--C-:B------:R-:W-:Y:S01]  /*4690*/  FFMA.FTZ R27, R27, UR7, -R8.reuse ;  /* 0x000000071b1b7c23 */ /* 0x100fe20008010808 */
[----:B------:R-:W-:Y:S01]  /*46a0*/  FFMA.FTZ R8, R31, UR7, -R8 ;  /* 0x000000071f087c23 */ /* 0x000fe20008010808 */
[----:B------:R2:W-:Y:S01]  /*46b0*/  STS [R206+0x1400], R6 ;  /* 0x00140006ce007388 */ /* 0x0005e20000000800 */
[----:B------:R-:W-:Y:S01]  /*46c0*/  @P3 FSEL R23, R23, -INF , !P2 ;  /* 0xff80000017173808 */ /* 0x000fe20005000000 */
[--C-:B------:R-:W-:Y:S01]  /*46d0*/  FFMA.FTZ R124, R21, UR7, -R100.reuse ;  /* 0x00000007157c7c23 */ /* 0x100fe20008010864 */
[----:B------:R3:W-:Y:S01]  /*46e0*/  MUFU.EX2 R142, R8 ;  /* 0x00000008008e7308 */ /* 0x0007e20000000800 */
[----:B------:R-:W-:Y:S01]  /*46f0*/  @P3 FSEL R32, R32, -INF , !P0 ;  /* 0xff80000020203808 */ /* 0x000fe20004000000 */
[----:B------:R-:W4:Y:S01]  /*4700*/  LDG.E R126, desc[UR14][R12.64] ;  /* 0x0000000e0c7e7981 */ /* 0x000f22000c1e1900 */
[--C-:B------:R-:W-:Y:S01]  /*4710*/  FFMA.FTZ R128, R23, UR7, -R101.reuse ;  /* 0x0000000717807c23 */ /* 0x100fe20008010865 */
[----:B------:R-:W-:Y:S02]  /*4720*/  @P3 FSEL R33, R33, -INF , !P1 ;  /* 0xff80000021213808 */ /* 0x000fe40004800000 */
[--C-:B------:R-:W-:Y:S01]  /*4730*/  FFMA.FTZ R139, R32, UR7, -R100.reuse ;  /* 0x00000007208b7c23 */ /* 0x100fe20008010864 */
[----:B------:R-:W-:Y:S03]  /*4740*/  @P3 FSEL R34, R34, -INF , !P0 ;  /* 0xff80000022223808 */ /* 0x000fe60004000000 */
[----:B------:R-:W-:Y:S01]  /*4750*/  MUFU.EX2 R125, R125 ;  /* 0x0000007d007d7308 */ /* 0x000fe20000000800 */
[----:B------:R-:W-:Y:S01]  /*4760*/  FFMA.FTZ R100, R33, UR7, -R100 ;  /* 0x0000000721647c23 */ /* 0x000fe20008010864 */
[----:B------:R-:W-:Y:S01]  /*4770*/  @P3 FSEL R35, R35, -INF , !P1 ;  /* 0xff80000023233808 */ /* 0x000fe20004800000 */
[----:B------:R-:W4:Y:S01]  /*4780*/  LDG.E R129, desc[UR14][R12.64+0x20] ;  /* 0x0000200e0c817981 */ /* 0x000f22000c1e1900 */
[----:B------:R-:W-:Y:S01]  /*4790*/  @P3 FSEL R25, R25, -INF , !P2 ;  /* 0xff80000019193808 */ /* 0x000fe20005000000 */
[--C-:B------:R-:W-:Y:S01]  /*47a0*/  FFMA.FTZ R141, R34, UR7, -R101.reuse ;  /* 0x00000007228d7c23 */ /* 0x100fe20008010865 */
[----:B------:R-:W-:Y:S01]  /*47b0*/  @P3 FSEL R28, R28, -INF , !P0 ;  /* 0xff8000001c1c3808 */ /* 0x000fe20004000000 */
[----:B------:R-:W-:Y:S03]  /*47c0*/  FFMA.FTZ R101, R35, UR7, -R101 ;  /* 0x0000000723657c23 */ /* 0x000fe60008010865 */
[----:B------:R-:W2:Y:S01]  /*47d0*/  MUFU.EX2 R124, R124 ;  /* 0x0000007c007c7308 */ /* 0x000ea20000000800 */
[----:B---3--:R-:W-:Y:S01]  /*47e0*/  F2FP.BF16.F32.PACK_AB R8, R117, R116 ;  /* 0x000000747508723e */ /* 0x008fe200000010ff */
[--C-:B------:R-:W-:Y:S01]  /*47f0*/  FFMA.FTZ R130, R25, UR7, -R103.reuse ;  /* 0x0000000719827c23 */ /* 0x100fe20008010867 */
[----:B-1----:R-:W-:Y:S01]  /*4800*/  F2FP.BF16.F32.PACK_AB R7, R119, R118 ;  /* 0x000000767707723e */ /* 0x002fe200000010ff */
[--C-:B------:R-:W-:Y:S01]  /*4810*/  FFMA.FTZ R133, R28, UR7, -R103.reuse ;  /* 0x000000071c857c23 */ /* 0x100fe20008010867 */
[----:B------:R-:W-:Y:S01]  /*4820*/  @P3 FSEL R29, R29, -INF , !P1 ;  /* 0xff8000001d1d3808 */ /* 0x000fe20004800000 */
[----:B------:R-:W-:Y:S01]  /*4830*/  STS [R243+0x1000], R8 ;  /* 0x00100008f3007388 */ /* 0x000fe20000000800 */
[----:B------:R-:W-:Y:S03]  /*4840*/  ISETP.NE.AND P2, PT, R238, RZ, PT ;  /* 0x000000ffee00720c */ /* 0x000fe60003f45270 */
[----:B------:R-:W-:Y:S01]  /*4850*/  MUFU.EX2 R127, R127 ;  /* 0x0000007f007f7308 */ /* 0x000fe20000000800 */
[----:B------:R-:W-:Y:S01]  /*4860*/  STS [R243+0x1400], R7 ;  /* 0x00140007f3007388 */ /* 0x000fe20000000800 */
[----:B------:R-:W-:Y:S03]  /*4870*/  FFMA.FTZ R103, R29, UR7, -R103 ;  /* 0x000000071d677c23 */ /* 0x000fe60008010867 */
[----:B------:R-:W5:Y:S05]  /*4880*/  LDG.E R137, desc[UR14][R12.64+0x80] ;  /* 0x0000800e0c897981 */ /* 0x000f6a000c1e1900 */
[----:B------:R-:W1:Y:S01]  /*4890*/  MUFU.EX2 R128, R128 ;  /* 0x0000008000807308 */ /* 0x000e620000000800 */
[----:B--2---:R-:W-:Y:S01]  /*48a0*/  F2FP.BF16.F32.PACK_AB R6, R124, R125 ;  /* 0x0000007d7c06723e */ /* 0x004fe200000010ff */
[----:B------:R2:W5:Y:S04]  /*48b0*/  LDG.E R136, desc[UR14][R12.64+0xa0] ;  /* 0x0000a00e0c887981 */ /* 0x000568000c1e1900 */
[----:B------:R3:W-:Y:S04]  /*48c0*/  STS [R242], R6 ;  /* 0x00000006f2007388 */ /* 0x0007e80000000800 */
[----:B------:R-:W-:Y:S10]  /*48d0*/  MUFU.EX2 R140, R100 ;  /* 0x00000064008c7308 */ /* 0x000ff40000000800 */
[----:B------:R-:W2:Y:S01]  /*48e0*/  MUFU.EX2 R139, R139 ;  /* 0x0000008b008b7308 */ /* 0x000ea20000000800 */
[----:B-1----:R-:W-:Y:S05]  /*48f0*/  F2FP.BF16.F32.PACK_AB R5, R128, R127 ;  /* 0x0000007f8005723e */ /* 0x002fea00000010ff */
[----:B------:R1:W-:Y:S04]  /*4900*/  STS [R242+0x400], R5 ;  /* 0x00040005f2007388 */ /* 0x0003e80000000800 */
[----:B------:R-:W-:Y:S10]  /*4910*/  MUFU.EX2 R143, R101 ;  /* 0x00000065008f7308 */ /* 0x000ff40000000800 */
[----:B------:R-:W3:Y:S01]  /*4920*/  MUFU.EX2 R141, R141 ;  /* 0x0000008d008d7308 */ /* 0x000ee20000000800 */
[----:B--2---:R-:W-:Y:S05]  /*4930*/  F2FP.BF16.F32.PACK_AB R4, R140, R139 ;  /* 0x0000008b8c04723e */ /* 0x004fea00000010ff */
[----:B------:R2:W-:Y:S04]  /*4940*/  STS [R212], R4 ;  /* 0x00000004d4007388 */ /* 0x0005e80000000800 */
[----:B------:R-:W-:Y:S10]  /*4950*/  MUFU.EX2 R131, R131 ;  /* 0x0000008300837308 */ /* 0x000ff40000000800 */
[----:B------:R-:W1:Y:S01]  /*4960*/  MUFU.EX2 R130, R130 ;  /* 0x0000008200827308 */ /* 0x000e620000000800 */
[----:B---3--:R-:W-:Y:S05]  /*4970*/  F2FP.BF16.F32.PACK_AB R6, R143, R141 ;  /* 0x0000008d8f06723e */ /* 0x008fea00000010ff */
[----:B------:R-:W-:Y:S04]  /*4980*/  STS [R212+0x400], R6 ;  /* 0x00040006d4007388 */ /* 0x000fe80000000800 */
[----:B------:R-:W-:Y:S10]  /*4990*/  MUFU.EX2 R138, R138 ;  /* 0x0000008a008a7308 */ /* 0x000ff40000000800 */
[----:B------:R-:W3:Y:S01]  /*49a0*/  MUFU.EX2 R132, R27 ;  /* 0x0000001b00847308 */ /* 0x000ee20000000800 */
[----:B-1----:R-:W-:Y:S05]  /*49b0*/  F2FP.BF16.F32.PACK_AB R8, R130, R131 ;  /* 0x000000838208723e */ /* 0x002fea00000010ff */
[----:B------:R-:W-:Y:S04]  /*49c0*/  STS [R242+0x1000], R8 ;  /* 0x00100008f2007388 */ /* 0x000fe80000000800 */
[----:B------:R-:W-:Y:S10]  /*49d0*/  MUFU.EX2 R134, R103 ;  /* 0x0000006700867308 */ /* 0x000ff40000000800 */
[----:B------:R-:W1:Y:S01]  /*49e0*/  MUFU.EX2 R133, R133 ;  /* 0x0000008500857308 */ /* 0x000e620000000800 */
[----:B---3--:R-:W-:Y:S05]  /*49f0*/  F2FP.BF16.F32.PACK_AB R7, R132, R138 ;  /* 0x0000008a8407723e */ /* 0x008fea00000010ff */
[----:B------:R-:W-:Y:S04]  /*4a00*/  STS [R242+0x1400], R7 ;  /* 0x00140007f2007388 */ /* 0x000fe80000000800 */
[----:B------:R-:W2:Y:S01]  /*4a10*/  MUFU.EX2 R135, R135 ;  /* 0x0000008700877308 */ /* 0x000ea20000000800 */
[----:B-1----:R-:W-:Y:S05]  /*4a20*/  F2FP.BF16.F32.PACK_AB R5, R134, R133 ;  /* 0x000000858605723e */ /* 0x002fea00000010ff */
[----:B------:R-:W-:Y:S01]  /*4a30*/  STS [R212+0x1000], R5 ;  /* 0x00100005d4007388 */ /* 0x000fe20000000800 */
[----:B--2---:R-:W-:Y:S05]  /*4a40*/  F2FP.BF16.F32.PACK_AB R4, R142, R135 ;  /* 0x000000878e04723e */ /* 0x004fea00000010ff */
[----:B------:R-:W-:Y:S04]  /*4a50*/  STS [R212+0x1400], R4 ;  /* 0x00140004d4007388 */ /* 0x000fe80000000800 */
[----:B------:R-:W1:Y:S08]  /*4a60*/  LDSM.16.M88.4 R32, [R191+0x4000] ;  /* 0x00400000bf20783b */ /* 0x000e700000000200 */
[----:B------:R-:W2:Y:S08]  /*4a70*/  LDSM.16.M88.4 R28, [R191+0x5000] ;  /* 0x00500000bf1c783b */ /* 0x000eb00000000200 */
[----:B------:R-:W3:Y:S08]  /*4a80*/  LDSM.16.M88.4 R100, [R176+0x4000] ;  /* 0x00400000b064783b */ /* 0x000ef00000000200 */
[----:B------:R-:W3:Y:S01]  /*4a90*/  LDSM.16.M88.4 R104, [R176+0x5000] ;  /* 0x00500000b068783b */ /* 0x000ee20000000200 */
        /* <DEDUP_REMOVED lines=9> */
[C---:B------:R-:W-:Y:S08]  /*4b30*/  HMMA.16816.F32.BF16 R8, R104.reuse, R152, R8 ;  /* 0x000000986808723c */ /* 0x040ff00000041808 */
[-C--:B------:R-:W-:Y:S08]  /*4b40*/  HMMA.16816.F32.BF16 R12, R104, R154.reuse, R12 ;  /* 0x0000009a680c723c */ /* 0x080ff0000004180c */
[C---:B------:R-:W-:Y:S08]  /*4b50*/  HMMA.16816.F32.BF16 R16, R100.reuse, R154, R16 ;  /* 0x0000009a6410723c */ /* 0x040ff00000041810 */
[-C--:B------:R-:W-:Y:S08]  /*4b60*/  HMMA.16816.F32.BF16 R20, R100, R156.reuse, R20 ;  /* 0x0000009c6414723c */ /* 0x080ff00000041814 */
[C---:B------:R-:W-:Y:S08]  /*4b70*/  HMMA.16816.F32.BF16 R24, R104.reuse, R156, R24 ;  /* 0x0000009c6818723c */ /* 0x040ff00000041818 */
[-C--:B------:R-:W-:Y:S01]  /*4b80*/  HMMA.16816.F32.BF16 R28, R104, R158.reuse, R28 ;  /* 0x0000009e681c723c */ /* 0x080fe2000004181c */
[----:B------:R-:W-:Y:S07]  /*4b90*/  LDSM.16.M88.4 R104, [R3+0x5000] ;  /* 0x005000000368783b */ /* 0x000fee0000000200 */
[----:B------:R-:W-:Y:S01]  /*4ba0*/  HMMA.16816.F32.BF16 R32, R100, R158, R32 ;  /* 0x0000009e6420723c */ /* 0x000fe20000041820 */
[----:B------:R-:W1:Y:S07]  /*4bb0*/  LDSM.16.M88.4 R100, [R3+0x4000] ;  /* 0x004000000364783b */ /* 0x000e6e0000000200 */
[-C--:B-1----:R-:W-:Y:S08]  /*4bc0*/  HMMA.16816.F32.BF16 R4, R100, R160.reuse, R4 ;  /* 0x000000a06404723c */ /* 0x082ff00000041804 */
        /* <DEDUP_REMOVED lines=11> */
[-C--:B------:R-:W-:Y:S03]  /*4c80*/  HMMA.16816.F32.BF16 R12, R104, R170.reuse, R12 ;  /* 0x000000aa680c723c */ /* 0x080fe6000004180c */
[C---:B----4-:R-:W-:Y:S01]  /*4c90*/  FADD.FTZ R4, -R126.reuse, R4 ;  /* 0x000000047e047221 */ /* 0x050fe20000010100 */
[----:B------:R-:W-:Y:S01]  /*4ca0*/  FADD.FTZ R5, -R126, R5 ;  /* 0x000000057e057221 */ /* 0x000fe20000010100 */
[C---:B------:R-:W-:Y:S01]  /*4cb0*/  FADD.FTZ R6, -R129.reuse, R6 ;  /* 0x0000000681067221 */ /* 0x040fe20000010100 */
[----:B------:R-:W-:Y:S01]  /*4cc0*/  FADD.FTZ R7, -R129, R7 ;  /* 0x0000000781077221 */ /* 0x000fe20000010100 */
[----:B------:R-:W-:Y:S01]  /*4cd0*/  FMUL.FTZ R4, R110, R4 ;  /* 0x000000046e047220 */ /* 0x000fe20000410000 */
[C---:B------:R-:W-:Y:S04]  /*4ce0*/  HMMA.16816.F32.BF16 R16, R100.reuse, R170, R16 ;  /* 0x000000aa6410723c */ /* 0x040fe80000041810 */
[----:B------:R-:W-:Y:S01]  /*4cf0*/  FMUL.FTZ R5, R109, R5 ;  /* 0x000000056d057220 */ /* 0x000fe20000410000 */
[----:B------:R-:W-:Y:S01]  /*4d00*/  FMUL.FTZ R6, R108, R6 ;  /* 0x000000066c067220 */ /* 0x000fe20000410000 */
[----:B------:R-:W-:Y:S02]  /*4d10*/  FMUL.FTZ R7, R111, R7 ;  /* 0x000000076f077220 */ /* 0x000fe40000410000 */
[-C--:B------:R-:W-:Y:S03]  /*4d20*/  HMMA.16816.F32.BF16 R20, R100, R172.reuse, R20 ;  /* 0x000000ac6414723c */ /* 0x080fe60000041814 */
[----:B------:R-:W-:Y:S02]  /*4d30*/  F2FP.BF16.F32.PACK_AB R4, R5, R4 ;  /* 0x000000040504723e */ /* 0x000fe400000010ff */
[----:B------:R-:W-:Y:S03]  /*4d40*/  F2FP.BF16.F32.PACK_AB R6, R7, R6 ;  /* 0x000000060706723e */ /* 0x000fe600000010ff */
[C---:B------:R-:W-:Y:S04]  /*4d50*/  HMMA.16816.F32.BF16 R24, R104.reuse, R172, R24 ;  /* 0x000000ac6818723c */ /* 0x040fe80000041818 */
[C---:B------:R-:W-:Y:S01]  /*4d60*/  FADD.FTZ R16, -R126.reuse, R16 ;  /* 0x000000107e107221 */ /* 0x040fe20000010100 */
[C---:B------:R-:W-:Y:S01]  /*4d70*/  FADD.FTZ R17, -R126.reuse, R17 ;  /* 0x000000117e117221 */ /* 0x040fe20000010100 */
[C---:B------:R-:W-:Y:S01]  /*4d80*/  FADD.FTZ R18, -R129.reuse, R18 ;  /* 0x0000001281127221 */ /* 0x040fe20000010100 */
[----:B------:R-:W-:Y:S01]  /*4d90*/  FADD.FTZ R19, -R129, R19 ;  /* 0x0000001381137221 */ /* 0x000fe20000010100 */
[-C--:B------:R-:W-:Y:S03]  /*4da0*/  HMMA.16816.F32.BF16 R28, R104, R174.reuse, R28 ;  /* 0x000000ae681c723c */ /* 0x080fe6000004181c */
[C---:B------:R-:W-:Y:S01]  /*4db0*/  FADD.FTZ R20, -R126.reuse, R20 ;  /* 0x000000147e147221 */ /* 0x040fe20000010100 */
[----:B------:R-:W-:Y:S01]  /*4dc0*/  FADD.FTZ R21, -R126, R21 ;  /* 0x000000157e157221 */ /* 0x000fe20000010100 */
[----:B------:R-:W-:Y:S01]  /*4dd0*/  FMUL.FTZ R16, R120, R16 ;  /* 0x0000001078107220 */ /* 0x000fe20000410000 */
[----:B------:R-:W-:Y:S01]  /*4de0*/  FMUL.FTZ R17, R121, R17 ;  /* 0x0000001179117220 */ /* 0x000fe20000410000 */
[----:B------:R-:W-:Y:S01]  /*4df0*/  FMUL.FTZ R20, R125, R20 ;  /* 0x000000147d147220 */ /* 0x000fe20000410000 */
[----:B------:R-:W-:Y:S04]  /*4e00*/  HMMA.16816.F32.BF16 R32, R100, R174, R32 ;  /* 0x000000ae6420723c */ /* 0x000fe80000041820 */
[----:B------:R-:W-:Y:S01]  /*4e10*/  FMUL.FTZ R21, R124, R21 ;  /* 0x000000157c157220 */ /* 0x000fe20000410000 */
[C---:B------:R-:W-:Y:S01]  /*4e20*/  FADD.FTZ R22, -R129.reuse, R22 ;  /* 0x0000001681167221 */ /* 0x040fe20000010100 */
[----:B------:R-:W-:Y:S01]  /*4e30*/  FADD.FTZ R23, -R129, R23 ;  /* 0x0000001781177221 */ /* 0x000fe20000010100 */
[----:B------:R-:W-:Y:S01]  /*4e40*/  F2FP.BF16.F32.PACK_AB R16, R17, R16 ;  /* 0x000000101110723e */ /* 0x000fe200000010ff */
[----:B------:R-:W-:Y:S01]  /*4e50*/  FMUL.FTZ R18, R122, R18 ;  /* 0x000000127a127220 */ /* 0x000fe20000410000 */
[----:B------:R-:W-:Y:S01]  /*4e60*/  F2FP.BF16.F32.PACK_AB R20, R21, R20 ;  /* 0x000000141514723e */ /* 0x000fe200000010ff */
[----:B------:R-:W-:Y:S01]  /*4e70*/  FMUL.FTZ R19, R123, R19 ;  /* 0x000000137b137220 */ /* 0x000fe20000410000 */
[----:B------:R-:W-:Y:S01]  /*4e80*/  FMUL.FTZ R22, R127, R22 ;  /* 0x000000167f167220 */ /* 0x000fe20000410000 */
[----:B------:R-:W-:Y:S07]  /*4e90*/  FMUL.FTZ R23, R128, R23 ;  /* 0x0000001780177220 */ /* 0x000fee0000410000 */
[C---:B------:R-:W-:Y:S01]  /*4ea0*/  FADD.FTZ R32, -R126.reuse, R32 ;  /* 0x000000207e207221 */ /* 0x040fe20000010100 */
[----:B------:R-:W-:Y:S01]  /*4eb0*/  FADD.FTZ R33, -R126, R33 ;  /* 0x000000217e217221 */ /* 0x000fe20000010100 */
[C---:B------:R-:W-:Y:S01]  /*4ec0*/  FADD.FTZ R34, -R129.reuse, R34 ;  /* 0x0000002281227221 */ /* 0x040fe20000010100 */
[----:B------:R-:W-:Y:S01]  /*4ed0*/  FADD.FTZ R35, -R129, R35 ;  /* 0x0000002381237221 */ /* 0x000fe20000010100 */
[----:B------:R-:W-:Y:S01]  /*4ee0*/  FMUL.FTZ R32, R139, R32 ;  /* 0x000000208b207220 */ /* 0x000fe20000410000 */
[----:B------:R-:W-:Y:S01]  /*4ef0*/  FMUL.FTZ R33, R140, R33 ;  /* 0x000000218c217220 */ /* 0x000fe20000410000 */
[----:B------:R-:W-:Y:S01]  /*4f00*/  FMUL.FTZ R34, R141, R34 ;  /* 0x000000228d227220 */ /* 0x000fe20000410000 */
[----:B------:R-:W-:Y:S03]  /*4f10*/  FMUL.FTZ R35, R143, R35 ;  /* 0x000000238f237220 */ /* 0x000fe60000410000 */
        /* <DEDUP_REMOVED lines=17> */
[C---:B------:R-:W-:Y:S01]  /*5030*/  @!P0 LEA R100, P4, R7.reuse, R219, 0x6 ;  /* 0x000000db07648211 */ /* 0x040fe200078830ff */
        /* <DEDUP_REMOVED lines=18> */
.L_x_282:
[C---:B-----5:R-:W-:Y:S01]  /*5160*/  FADD.FTZ R9, -R137.reuse, R9 ;  /* 0x0000000989097221 */ /* 0x060fe20000010100 */
[C---:B------:R-:W-:Y:S01]  /*5170*/  FADD.FTZ R11, -R136.reuse, R11 ;  /* 0x0000000b880b7221 */ /* 0x040fe20000010100 */
        /* <DEDUP_REMOVED lines=12> */
[----:B------:R-:W-:Y:S01]  /*5240*/  FMUL.FTZ R13, R117, R13 ;  /* 0x0000000d750d7220 */ /* 0x000fe20000410000 */
[----:B------:R-:W-:Y:S01]  /*5250*/  FMUL.FTZ R15, R119, R15 ;  /* 0x0000000f770f7220 */ /* 0x000fe20000410000 */
[----:B------:R-:W-:Y:S01]  /*5260*/  FMUL.FTZ R12, R116, R12 ;  /* 0x0000000c740c7220 */ /* 0x000fe20000410000 */
[----:B------:R-:W-:Y:S01]  /*5270*/  STS [R206+-0x3c00], R6 ;  /* 0xffc40006ce007388 */ /* 0x000fe20000000800 */
[----:B------:R-:W-:Y:S01]  /*5280*/  FMUL.FTZ R14, R118, R14 ;  /* 0x0000000e760e7220 */ /* 0x000fe20000410000 */
[----:B------:R-:W-:Y:S01]  /*5290*/  F2FP.BF16.F32.PACK_AB R8, R9, R8 ;  /* 0x000000080908723e */ /* 0x000fe200000010ff */
[----:B------:R-:W-:Y:S01]  /*52a0*/  FADD.FTZ R25, -R137, R25 ;  /* 0x0000001989197221 */ /* 0x000fe20000010100 */
[----:B------:R-:W-:Y:S01]  /*52b0*/  F2FP.BF16.F32.PACK_AB R10, R11, R10 ;  /* 0x0000000a0b0a723e */ /* 0x000fe200000010ff */
[----:B------:R-:W-:Y:S01]  /*52c0*/  STS [R243+-0x4000], R16 ;  /* 0xffc00010f3007388 */ /* 0x000fe20000000800 */
[----:B------:R-:W-:Y:S01]  /*52d0*/  F2FP.BF16.F32.PACK_AB R12, R13, R12 ;  /* 0x0000000c0d0c723e */ /* 0x000fe200000010ff */
[C---:B------:R-:W-:Y:S01]  /*52e0*/  FADD.FTZ R27, -R136.reuse, R27 ;  /* 0x0000001b881b7221 */ /* 0x040fe20000010100 */
[----:B------:R-:W-:Y:S01]  /*52f0*/  F2FP.BF16.F32.PACK_AB R14, R15, R14 ;  /* 0x0000000e0f0e723e */ /* 0x000fe200000010ff */
[----:B------:R-:W-:Y:S01]  /*5300*/  STS [R243+-0x3c00], R18 ;  /* 0xffc40012f3007388 */ /* 0x000fe20000000800 */
[----:B------:R-:W-:Y:S01]  /*5310*/  FADD.FTZ R24, -R137, R24 ;  /* 0x0000001889187221 */ /* 0x000fe20000010100 */
[----:B------:R-:W-:Y:S01]  /*5320*/  FADD.FTZ R26, -R136, R26 ;  /* 0x0000001a881a7221 */ /* 0x000fe20000010100 */
[----:B------:R-:W-:Y:S01]  /*5330*/  F2FP.BF16.F32.PACK_AB R22, R23, R22 ;  /* 0x000000161716723e */ /* 0x000fe200000010ff */
[----:B------:R-:W-:Y:S01]  /*5340*/  STS [R206+-0x3000], R8 ;  /* 0xffd00008ce007388 */ /* 0x000fe20000000800 */
[----:B------:R-:W-:Y:S01]  /*5350*/  FMUL.FTZ R25, R130, R25 ;  /* 0x0000001982197220 */ /* 0x000fe20000410000 */
[----:B------:R-:W-:Y:S01]  /*5360*/  FMUL.FTZ R27, R132, R27 ;  /* 0x0000001b841b7220 */ /* 0x000fe20000410000 */
[----:B------:R-:W-:Y:S01]  /*5370*/  FADD.FTZ R29, -R137, R29 ;  /* 0x0000001d891d7221 */ /* 0x000fe20000010100 */
[----:B------:R-:W-:Y:S01]  /*5380*/  STS [R206+-0x2c00], R10 ;  /* 0xffd4000ace007388 */ /* 0x000fe20000000800 */
[----:B------:R-:W-:Y:S01]  /*5390*/  FMUL.FTZ R24, R131, R24 ;  /* 0x0000001883187220 */ /* 0x000fe20000410000 */
[----:B------:R-:W-:Y:S01]  /*53a0*/  FADD.FTZ R31, -R136, R31 ;  /* 0x0000001f881f7221 */ /* 0x000fe20000010100 */
[----:B------:R-:W-:Y:S01]  /*53b0*/  FMUL.FTZ R26, R138, R26 ;  /* 0x0000001a8a1a7220 */ /* 0x000fe20000410000 */
[----:B------:R-:W-:Y:S01]  /*53c0*/  STS [R243+-0x3000], R12 ;  /* 0xffd0000cf3007388 */ /* 0x000fe20000000800 */
        /* <DEDUP_REMOVED lines=10> */
[----:B------:R-:W-:Y:S01]  /*5470*/  IMAD R116, R209, UR6, RZ ;  /* 0x00000006d1747c24 */ /* 0x000fe2000f8e02ff */
[----:B------:R-:W-:Y:S01]  /*5480*/  STS [R242+-0x3c00], R22 ;  /* 0xffc40016f2007388 */ /* 0x000fe20000000800 */
[----:B------:R-:W-:Y:S02]  /*5490*/  F2FP.BF16.F32.PACK_AB R26, R27, R26 ;  /* 0x0000001a1b1a723e */ /* 0x000fe400000010ff */
[----:B------:R-:W-:Y:S01]  /*54a0*/  F2FP.BF16.F32.PACK_AB R28, R29, R28 ;  /* 0x0000001c1d1c723e */ /* 0x000fe200000010ff */
[----:B------:R-:W-:Y:S01]  /*54b0*/  STS [R212+-0x4000], R32 ;  /* 0xffc00020d4007388 */ /* 0x000fe20000000800 */
[----:B------:R-:W-:Y:S03]  /*54c0*/  F2FP.BF16.F32.PACK_AB R30, R31, R30 ;  /* 0x0000001e1f1e723e */ /* 0x000fe600000010ff */
        /* <DEDUP_REMOVED lines=9> */
[----:B------:R-:W4:Y:S04]  /*5560*/  LDSM.16.MT88.4 R16, [R0+0x4000] ;  /* 0x004000000010783b */ /* 0x000f280000004200 */
[----:B------:R-:W-:Y:S04]  /*5570*/  LDSM.16.MT88.4 R20, [R182+0x800] ;  /* 0x00080000b614783b */ /* 0x000fe80000004200 */
[----:B------:R-:W4:Y:S04]  /*5580*/  LDSM.16.MT88.4 R24, [R190+0x4800] ;  /* 0x00480000be18783b */ /* 0x000f280000004200 */
[----:B------:R-:W4:Y:S04]  /*5590*/  LDSM.16.MT88.4 R28, [R182+0x2800] ;  /* 0x00280000b61c783b */ /* 0x000f280000004200 */
[----:B------:R-:W4:Y:S04]  /*55a0*/  LDSM.16.MT88.4 R32, [R0+0x4800] ;  /* 0x004800000020783b */ /* 0x000f280000004200 */
[----:B-1----:R-:W-:Y:S04]  /*55b0*/  LDSM.16.MT88.4 R100, [R190+0x5000] ;  /* 0x00500000be64783b */ /* 0x002fe80000004200 */
[----:B------:R-:W-:Y:S01]  /*55c0*/  LDSM.16.MT88.4 R104, [R182+0x3000] ;  /* 0x00300000b668783b */ /* 0x000fe20000004200 */
[-C--:B--2---:R-:W-:Y:S08]  /*55d0*/  HMMA.16816.F32.BF16 R36, R4, R8.reuse, R36 ;  /* 0x000000080424723c */ /* 0x084ff00000041824 */
[C---:B---3--:R-:W-:Y:S08]  /*55e0*/  HMMA.16816.F32.BF16 R40, R12.reuse, R8, R40 ;  /* 0x000000080c28723c */ /* 0x048ff00000041828 */
[-C--:B------:R-:W-:Y:S08]  /*55f0*/  HMMA.16816.F32.BF16 R44, R12, R10.reuse, R44 ;  /* 0x0000000a0c2c723c */ /* 0x080ff0000004182c */
[C---:B------:R-:W-:Y:S01]  /*5600*/  HMMA.16816.F32.BF16 R48, R4.reuse, R10, R48 ;  /* 0x0000000a0430723c */ /* 0x040fe20000041830 */
[----:B------:R-:W1:Y:S07]  /*5610*/  LDSM.16.MT88.4 R8, [R182+0x1000] ;  /* 0x00100000b608783b */ /* 0x000e6e0000004200 */
[-C--:B----4-:R-:W-:Y:S08]  /*5620*/  HMMA.16816.F32.BF16 R52, R4, R16.reuse, R52 ;  /* 0x000000100434723c */ /* 0x090ff00000041834 */
[C---:B------:R-:W-:Y:S08]  /*5630*/  HMMA.16816.F32.BF16 R56, R12.reuse, R16, R56 ;  /* 0x000000100c38723c */ /* 0x040ff00000041838 */
[-C--:B------:R-:W-:Y:S01]  /*5640*/  HMMA.16816.F32.BF16 R60, R12, R18.reuse, R60 ;  /* 0x000000120c3c723c */ /* 0x080fe2000004183c */
[----:B------:R-:W2:Y:S07]  /*5650*/  LDSM.16.MT88.4 R12, [R0+0x5000] ;  /* 0x00500000000c783b */ /* 0x000eae0000004200 */
[----:B------:R-:W-:Y:S01]  /*5660*/  HMMA.16816.F32.BF16 R64, R4, R18, R64 ;  /* 0x000000120440723c */ /* 0x000fe20000041840 */
[----:B------:R-:W-:Y:S04]  /*5670*/  LDSM.16.MT88.4 R4, [R182+0x1800] ;  /* 0x00180000b604783b */ /* 0x000fe80000004200 */
[----:B------:R-:W3:Y:S03]  /*5680*/  LDSM.16.MT88.4 R16, [R190+0x5800] ;  /* 0x00580000be10783b */ /* 0x000ee60000004200 */
[-C--:B------:R-:W-:Y:S08]  /*5690*/  HMMA.16816.F32.BF16 R36, R20, R24.reuse, R36 ;  /* 0x000000181424723c */ /* 0x080ff00000041824 */
        /* <DEDUP_REMOVED lines=52> */
.L_x_283:
[----:B------:R-:W-:Y:S01]  /*59e0*/  LDSM.16.M88.4 R16, [R189] ;  /* 0x00000000bd10783b */ /* 0x000fe20000000200 */
[----:B------:R-:W-:Y:S01]  /*59f0*/  ISETP.GT.AND P4, PT, R238, RZ, PT ;  /* 0x000000ffee00720c */ /* 0x000fe20003f84270 */
[----:B------:R-:W-:Y:S02]  /*5a00*/  VIADD R231, R231, 0xffffffc0 ;  /* 0xffffffc0e7e77836 */ /* 0x000fe40000000000 */
[----:B------:R-:W1:Y:S04]  /*5a10*/  LDSM.16.MT88.4 R8, [R190+0x6000] ;  /* 0x00600000be08783b */ /* 0x000e680000004200 */
        /* <DEDUP_REMOVED lines=87> */
[----:B------:R4:W-:Y:S04]  /*5f90*/  REDG.E.ADD.F32.FTZ.RN.STRONG.GPU desc[UR14][R112.64], R7 ;  /* 0x00000007700079a6 */ /* 0x0009e8000c12f30e */
[----:B------:R-:W-:Y:S04]  /*5fa0*/  REDG.E.ADD.F32.FTZ.RN.STRONG.GPU desc[UR14][R114.64], R8 ;  /* 0x00000008720079a6 */ /* 0x000fe8000c12f30e */
[----:B------:R-:W-:Y:S04]  /*5fb0*/  REDG.E.ADD.F32.FTZ.RN.STRONG.GPU desc[UR14][R118.64], R9 ;  /* 0x00000009760079a6 */ /* 0x000fe8000c12f30e */
[----:B------:R-:W-:Y:S01]  /*5fc0*/  REDG.E.ADD.F32.FTZ.RN.STRONG.GPU desc[UR14][R120.64], R10 ;  /* 0x0000000a780079a6 */ /* 0x000fe2000c12f30e */
[C---:B--2---:R-:W-:Y:S03]  /*5fd0*/  LEA R4, P0, R116.reuse, R30, 0x5 ;  /* 0x0000001e74047211 */ /* 0x044fe600078028ff */
[----:B------:R-:W-:Y:S01]  /*5fe0*/  REDG.E.ADD.F32.FTZ.RN.STRONG.GPU desc[UR14][R122.64], R11 ;  /* 0x0000000b7a0079a6 */ /* 0x000fe2000c12f30e */
[----:B---3--:R-:W-:Y:S03]  /*5ff0*/  LEA.HI.X.SX32 R5, R116, R31, 0x5, P0 ;  /* 0x0000001f74057211 */ /* 0x008fe600000f2eff */
[----:B------:R-:W-:Y:S04]  /*6000*/  REDG.E.ADD.F32.FTZ.RN.STRONG.GPU desc[UR14][R244.64+0x80], R12 ;  /* 0x0000800cf40079a6 */ /* 0x000fe8000c12f30e */
[----:B------:R-:W-:Y:S01]  /*6010*/  REDG.E.ADD.F32.FTZ.RN.STRONG.GPU desc[UR14][R32.64+0x80], R13 ;  /* 0x0000800d200079a6 */ /* 0x000fe2000c12f30e */
[----:B----4-:R-:W-:Y:S03]  /*6020*/  IMAD.IADD R112, R185, 0x1, R177 ;  /* 0x00000001b9707824 */ /* 0x010fe600078e02b1 */
        /* <DEDUP_REMOVED lines=15> */
[----:B------:R-:W-:Y:S04]  /*6120*/  LDSM.16.MT88.4 R104, [R182+-0x1000] ;  /* 0xfff00000b668783b */ /* 0x000fe80000004200 */
[----:B------:R-:W-:Y:S01]  /*6130*/  LDSM.16.MT88.4 R108, [R112+0x1000] ;  /* 0x00100000706c783b */ /* 0x000fe20000004200 */
        /* <DEDUP_REMOVED lines=8> */
[----:B------:R-:W-:Y:S07]  /*61c0*/  LDSM.16.MT88.4 R20, [R182+-0x800] ;  /* 0xfff80000b614783b */ /* 0x000fee0000004200 */
[----:B------:R-:W-:Y:S01]  /*61d0*/  HMMA.16816.F32.BF16 R96, R4, R26, R96 ;  /* 0x0000001a0460723c */ /* 0x000fe20000041860 */
[----:B------:R-:W-:Y:S04]  /*61e0*/  LDSM.16.MT88.4 R4, [R182+-0x2800] ;  /* 0xffd80000b604783b */ /* 0x000fe80000004200 */
[----:B------:R-:W-:Y:S03]  /*61f0*/  LDSM.16.MT88.4 R24, [R112+0x1800] ;  /* 0x001800007018783b */ /* 0x000fe60000004200 */
[-C--:B----4-:R-:W-:Y:S08]  /*6200*/  HMMA.16816.F32.BF16 R68, R28, R12.reuse, R68 ;  /* 0x0000000c1c44723c */ /* 0x090ff00000041844 */
[C---:B------:R-:W-:Y:S08]  /*6210*/  HMMA.16816.F32.BF16 R72, R32.reuse, R12, R72 ;  /* 0x0000000c2048723c */ /* 0x040ff00000041848 */
[-C--:B------:R-:W-:Y:S08]  /*6220*/  HMMA.16816.F32.BF16 R76, R32, R14.reuse, R76 ;  /* 0x0000000e204c723c */ /* 0x080ff0000004184c */
[C---:B------:R-:W-:Y:S01]  /*6230*/  HMMA.16816.F32.BF16 R80, R28.reuse, R14, R80 ;  /* 0x0000000e1c50723c */ /* 0x040fe20000041850 */
[----:B------:R-:W1:Y:S07]  /*6240*/  LDSM.16.MT88.4 R12, [R177+0x1800] ;  /* 0x00180000b10c783b */ /* 0x000e6e0000004200 */
        /* <DEDUP_REMOVED lines=8> */
[-C--:B------:R-:W-:Y:S08]  /*62d0*/  HMMA.16816.F32.BF16 R84, R8, R108.reuse, R84 ;  /* 0x0000006c0854723c */ /* 0x080ff00000041854 */
[C---:B------:R-:W-:Y:S08]  /*62e0*/  HMMA.16816.F32.BF16 R88, R104.reuse, R108, R88 ;  /* 0x0000006c6858723c */ /* 0x040ff00000041858 */
[-C--:B------:R-:W-:Y:S08]  /*62f0*/  HMMA.16816.F32.BF16 R92, R104, R110.reuse, R92 ;  /* 0x0000006e685c723c */ /* 0x080ff0000004185c */
[----:B------:R-:W-:Y:S04]  /*6300*/  HMMA.16816.F32.BF16 R96, R8, R110, R96 ;  /* 0x0000006e0860723c */ /* 0x000fe80000041860 */
[C---:B------:R-:W-:Y:S01]  /*6310*/  LOP3.LUT R8, R238.reuse, 0x1, RZ, 0xc0, !PT ;  /* 0x00000001ee087812 */ /* 0x040fe200078ec0ff */
[----:B------:R-:W-:Y:S03]  /*6320*/  VIADD R238, R238, 0xffffffff ;  /* 0xffffffffeeee7836 */ /* 0x000fe60000000000 */
[-C--:B-1----:R-:W-:Y:S05]  /*6330*/  HMMA.16816.F32.BF16 R68, R4, R12.reuse, R68 ;  /* 0x0000000c0444723c */ /* 0x082fea0000041844 */
        /* <DEDUP_REMOVED lines=10> */
[----:B------:R-:W-:Y:S01]  /*63e0*/  @P0 VIADD R6, R177, 0x2000 ;  /* 0x00002000b1060836 */ /* 0x000fe20000000000 */
[----:B------:R-:W-:Y:S02]  /*63f0*/  @P2 IADD3 R216, P0, PT, R216, -0x100, RZ ;  /* 0xffffff00d8d82810 */ /* 0x000fe40007f1e0ff */
[----:B------:R-:W-:Y:S01]  /*6400*/  @P2 IADD3.X R4, PT, PT, R247, -0x1, RZ, P1, !PT ;  /* 0xfffffffff7042810 */ /* 0x000fe20000ffe4ff */
[----:B------:R-:W-:Y:S01]  /*6410*/  IMAD.MOV.U32 R177, RZ, RZ, R6 ;  /* 0x000000ffffb17224 */ /* 0x000fe200078e0006 */
[----:B------:R-:W-:Y:S01]  /*6420*/  @P2 IADD3.X R215, PT, PT, R215, -0x1, RZ, P0, !PT ;  /* 0xffffffffd7d72810 */ /* 0x000fe200007fe4ff */
        /* <DEDUP_REMOVED lines=117> */
[----:B------:R-:W-:Y:S02]  /*6b80*/  IADD3 R5, PT, PT, R9, R4, RZ ;  /* 0x0000000409057210 */ /* 0x000fe40007ffe0ff */
[----:B------:R-:W-:-:S05]  /*6b90*/  MOV R4, R8 ;  /* 0x0000000800047202 */ /* 0x000fca0000000f00 */
[----:B-1----:R-:W-:-:S04]  /*6ba0*/  IMAD.WIDE.U32 R4, R194, UR6, R4 ;  /* 0x00000006c2047c25 */ /* 0x002fc8000f8e0004 */
[----:B------:R-:W-:Y:S01]  /*6bb0*/  IMAD R12, R194, UR7, R5 ;  /* 0x00000007c20c7c24 */ /* 0x000fe2000f8e0205 */
[----:B------:R-:W-:Y:S01]  /*6bc0*/  MOV R13, R4 ;  /* 0x00000004000d7202 */ /* 0x000fe20000000f00 */
[----:B------:R-:W-:Y:S05]  /*6bd0*/  BRA `(.L_x_286) ;  /* 0x0000000000187947 */ /* 0x000fea0003800000 */
.L_x_285:
[----:B------:R-:W2:Y:S01]  /*6be0*/  LDC.64 R6, c[0x0][0x5c0] ;  /* 0x00017000ff067b82 */ /* 0x000ea20000000a00 */
[----:B-1----:R-:W-:-:S05]  /*6bf0*/  IADD3 R4, PT, PT, R240, R241, RZ ;  /* 0x000000f1f0047210 */ /* 0x002fca0007ffe0ff */
[C---:B--2---:R-:W-:Y:S02]  /*6c00*/  IMAD R12, R4.reuse, R7, RZ ;  /* 0x00000007040c7224 */ /* 0x044fe400078e02ff */
[----:B------:R-:W-:-:S05]  /*6c10*/  IMAD.WIDE.U32 R4, R4, R6, RZ ;  /* 0x0000000604047225 */ /* 0x000fca00078e00ff */
[----:B------:R-:W-:Y:S02]  /*6c20*/  IADD3 R12, PT, PT, R5, R12, RZ ;  /* 0x0000000c050c7210 */ /* 0x000fe40007ffe0ff */
[----:B------:R-:W-:Y:S02]  /*6c30*/  MOV R13, R4 ;  /* 0x00000004000d7202 */ /* 0x000fe40000000f00 */
.L_x_286:
        /* <DEDUP_REMOVED lines=9> */
[----:B------:R-:W-:Y:S02]  /*6cd0*/  IADD3 R9, PT, PT, R11, R8, RZ ;  /* 0x000000080b097210 */ /* 0x000fe40007ffe0ff */
[----:B------:R-:W-:-:S05]  /*6ce0*/  MOV R8, R10 ;  /* 0x0000000a00087202 */ /* 0x000fca0000000f00 */
[----:B--2---:R-:W-:-:S04]  /*6cf0*/  IMAD.WIDE.U32 R8, R194, UR6, R8 ;  /* 0x00000006c2087c25 */ /* 0x004fc8000f8e0008 */
[----:B------:R-:W-:Y:S01]  /*6d00*/  IMAD R16, R194, UR7, R9 ;  /* 0x00000007c2107c24 */ /* 0x000fe2000f8e0209 */
[----:B------:R-:W-:Y:S01]  /*6d10*/  MOV R17, R8 ;  /* 0x0000000800117202 */ /* 0x000fe20000000f00 */
[----:B------:R-:W-:Y:S06]  /*6d20*/  BRA `(.L_x_288) ;  /* 0x0000000000187947 */ /* 0x000fec0003800000 */
.L_x_287:
[----:B------:R-:W1:Y:S01]  /*6d30*/  LDC.64 R4, c[0x0][0x5c8] ;  /* 0x00017200ff047b82 */ /* 0x000e620000000a00 */
[----:B------:R-:W-:-:S05]  /*6d40*/  IADD3 R8, PT, PT, R240, R241, RZ ;  /* 0x000000f1f0087210 */ /* 0x000fca0007ffe0ff */
[C---:B-1----:R-:W-:Y:S02]  /*6d50*/  IMAD R16, R8.reuse, R5, RZ ;  /* 0x0000000508107224 */ /* 0x042fe400078e02ff */
[----:B------:R-:W-:-:S05]  /*6d60*/  IMAD.WIDE.U32 R8, R8, R4, RZ ;  /* 0x0000000408087225 */ /* 0x000fca00078e00ff */
[----:B------:R-:W-:Y:S02]  /*6d70*/  IADD3 R16, PT, PT, R9, R16, RZ ;  /* 0x0000001009107210 */ /* 0x000fe40007ffe0ff */
[----:B------:R-:W-:-:S07]  /*6d80*/  MOV R17, R8 ;  /* 0x0000000800117202 */ /* 0x000fce0000000f00 */
.L_x_288:
[----:B------:R-:W-:Y:S01]  /*6d90*/  BAR.SYNC.DEFER_BLOCKING 0x0 ;  /* 0x0000000000007b1d */ /* 0x000fe20000010000 */
[----:B------:R-:W-:Y:S01]  /*6da0*/  USHF.L.U32 UR6, UR13, 0x7, URZ ;  /* 0x000000070d067899 */ /* 0x000fe200080006ff */
[C---:B------:R-:W-:Y:S02]  /*6db0*/  IADD3 R27, P2, PT, R200.reuse, 0x20, RZ ;  /* 0x00000020c81b7810 */ /* 0x040fe40007f5e0ff */
[----:B------:R-:W-:Y:S01]  /*6dc0*/  IADD3 R25, P1, PT, R200, 0x40, RZ ;  /* 0x00000040c8197810 */ /* 0x000fe20007f3e0ff */
[----:B------:R-:W-:Y:S01]  /*6dd0*/  USHF.R.S32.HI UR7, URZ, 0x1f, UR6 ;  /* 0x0000001fff077899 */ /* 0x000fe20008011406 */
[----:B------:R-:W-:Y:S01]  /*6de0*/  BSSY.RECONVERGENT B0, `(.L_x_289) ;  /* 0x000001d000007945 */ /* 0x000fe20003800200 */
[----:B------:R-:W1:Y:S01]  /*6df0*/  LDCU UR8, c[0x0][0x440] ;  /* 0x00008800ff0877ac */ /* 0x000e620008000800 */
[C---:B------:R-:W-:Y:S01]  /*6e00*/  IMAD.WIDE.U32 R18, R6.reuse, UR6, RZ ;  /* 0x0000000606127c25 */ /* 0x040fe2000f8e00ff */
[----:B------:R-:W2:Y:S03]  /*6e10*/  LDCU.64 UR4, c[0x0][0x5d8] ;  /* 0x0000bb00ff0477ac */ /* 0x000ea60008000a00 */
[----:B------:R-:W-:Y:S01]  /*6e20*/  IMAD R14, R6, UR7, RZ ;  /* 0x00000007060e7c24 */ /* 0x000fe2000f8e02ff */
[----:B------:R-:W-:Y:S01]  /*6e30*/  LOP3.LUT R15, R18, 0x38, R199, 0xf8, !PT ;  /* 0x00000038120f7812 */ /* 0x000fe200078ef8c7 */
[----:B------:R-:W-:-:S02]  /*6e40*/  IMAD.X R26, RZ, RZ, RZ, P2 ;  /* 0x000000ffff1a7224 */ /* 0x000fc400010e06ff */
[----:B------:R-:W-:Y:S01]  /*6e50*/  IMAD R14, R7, UR6, R14 ;  /* 0x00000006070e7c24 */ /* 0x000fe2000f8e020e */
[----:B------:R-:W-:-:S04]  /*6e60*/  IADD3 R20, P0, PT, R13, R15, RZ ;  /* 0x0000000f0d147210 */ /* 0x000fc80007f1e0ff */
[----:B------:R-:W-:Y:S02]  /*6e70*/  IADD3.X R21, PT, PT, R12, R19, R14, P0, !PT ;  /* 0x000000130c157210 */ /* 0x000fe400007fe40e */
[----:B------:R-:W-:Y:S01]  /*6e80*/  IADD3 R24, P0, PT, R200, 0x60, RZ ;  /* 0x00000060c8187810 */ /* 0x000fe20007f1e0ff */
[----:B------:R3:W4:Y:S01]  /*6e90*/  LDS.128 R8, [R207+0x7000] ;  /* 0x00700000cf087984 */ /* 0x0007220000000c00 */
[----:B-1----:R-:W-:-:S04]  /*6ea0*/  ISETP.GE.AND P3, PT, R208, UR8, PT ;  /* 0x00000008d0007c0c */ /* 0x002fc8000bf66270 */
[-C--:B------:R-:W-:Y:S01]  /*6eb0*/  ISETP.GE.OR P6, PT, R200, R210.reuse, P3 ;  /* 0x000000d2c800720c */ /* 0x080fe20001fc6670 */
[----:B--2---:R-:W-:Y:S01]  /*6ec0*/  IMAD.WIDE.U32 R20, R193, UR4, R20 ;  /* 0x00000004c1147c25 */ /* 0x004fe2000f8e0014 */
[-C--:B------:R-:W-:Y:S02]  /*6ed0*/  ISETP.GE.OR P5, PT, R205, R210.reuse, P3 ;  /* 0x000000d2cd00720c */ /* 0x080fe40001fa6670 */
[-C--:B------:R-:W-:Y:S01]  /*6ee0*/  ISETP.GE.OR P4, PT, R204, R210.reuse, P3 ;  /* 0x000000d2cc00720c */ /* 0x080fe20001f86670 */
[----:B------:R-:W-:Y:S01]  /*6ef0*/  IMAD R18, R193, UR5, R21 ;  /* 0x00000005c1127c24 */ /* 0x000fe2000f8e0215 */
        /* <DEDUP_REMOVED lines=11> */
.L_x_290:
[----:B------:R-:W-:Y:S05]  /*6fb0*/  BSYNC.RECONVERGENT B0 ;  /* 0x0000000000007941 */ /* 0x000fea0003800200 */
.L_x_289:
        /* <DEDUP_REMOVED lines=12> */
.L_x_292:
[----:B------:R-:W-:Y:S05]  /*7080*/  BSYNC.RECONVERGENT B0 ;  /* 0x0000000000007941 */ /* 0x000fea0003800200 */
.L_x_291:
[----:B--2-4-:R2:W4:Y:S01]  /*7090*/  LDS.128 R8, [R207+0x8000] ;  /* 0x00800000cf087984 */ /* 0x0145220000000c00 */
[----:B------:R-:W-:Y:S01]  /*70a0*/  BSSY.RECONVERGENT B0, `(.L_x_293) ;  /* 0x000000d000007945 */ /* 0x000fe20003800200 */
[----:B------:R-:W-:-:S03]  /*70b0*/  IADD3.X R28, PT, PT, RZ, RZ, RZ, P1, !PT ;  /* 0x000000ffff1c7210 */ /* 0x000fc60000ffe4ff */
        /* <DEDUP_REMOVED lines=10> */
[----:B----4-:R1:W-:Y:S04]  /*7160*/  STG.E.128 desc[UR14][R22.64], R8 ;  /* 0x0000000816007986 */ /* 0x0103e8000c101d0e */
.L_x_294:
[----:B------:R-:W-:Y:S05]  /*7170*/  BSYNC.RECONVERGENT B0 ;  /* 0x0000000000007941 */ /* 0x000fea0003800200 */
.L_x_293:
        /* <DEDUP_REMOVED lines=17> */
.L_x_296:
[----:B------:R-:W-:Y:S05]  /*7290*/  BSYNC.RECONVERGENT B0 ;  /* 0x0000000000007941 */ /* 0x000fea0003800200 */
.L_x_295:
[----:B------:R-:W3:Y:S01]  /*72a0*/  LDCU.64 UR4, c[0x0][0x5e0] ;  /* 0x0000bc00ff0477ac */ /* 0x000ee20008000a00 */
[----:B------:R-:W1:Y:S01]  /*72b0*/  LDS.128 R20, [R207+0xa000] ;  /* 0x00a00000cf147984 */ /* 0x000e620000000c00 */
[----:B--2-4-:R-:W-:Y:S01]  /*72c0*/  IMAD R8, R4, UR7, RZ ;  /* 0x0000000704087c24 */ /* 0x014fe2000f8e02ff */
[----:B------:R-:W-:Y:S01]  /*72d0*/  IADD3 R32, P0, PT, R17, R14, RZ ;  /* 0x0000000e11207210 */ /* 0x000fe20007f1e0ff */
[----:B------:R-:W2:Y:S01]  /*72e0*/  @!P6 LDC.64 R6, c[0x0][0x568] ;  /* 0x00015a00ff06eb82 */ /* 0x000ea20000000a00 */
[----:B------:R-:W-:Y:S01]  /*72f0*/  BSSY.RECONVERGENT B0, `(.L_x_297) ;  /* 0x0000019000007945 */ /* 0x000fe20003800200 */
[----:B------:R-:W-:-:S05]  /*7300*/  IMAD R8, R5, UR6, R8 ;  /* 0x0000000605087c24 */ /* 0x000fca000f8e0208 */
[----:B------:R-:W-:Y:S02]  /*7310*/  IADD3.X R33, PT, PT, R16, R15, R8, P0, !PT ;  /* 0x0000000f10217210 */ /* 0x000fe400007fe408 */
[----:B------:R4:W1:Y:S04]  /*7320*/  LDS.128 R12, [R207+0xc000] ;  /* 0x00c00000cf0c7984 */ /* 0x0008680000000c00 */
[----:B------:R4:W1:Y:S01]  /*7330*/  LDS.128 R8, [R207+0xd000] ;  /* 0x00d00000cf087984 */ /* 0x0008620000000c00 */
[----:B---3--:R-:W-:-:S03]  /*7340*/  IMAD.WIDE.U32 R32, R193, UR4, R32 ;  /* 0x00000004c1207c25 */ /* 0x008fc6000f8e0020 */
[----:B------:R4:W3:Y:S01]  /*7350*/  LDS.128 R16, [R207+0xb000] ;  /* 0x00b00000cf107984 */ /* 0x0008e20000000c00 */
[----:B------:R-:W-:Y:S01]  /*7360*/  IMAD R35, R193, UR5, R33 ;  /* 0x00000005c1237c24 */ /* 0x000fe2000f8e0221 */
[----:B------:R-:W-:-:S05]  /*7370*/  @!P6 MOV R34, R32 ;  /* 0x000000200022e202 */ /* 0x000fca0000000f00 */
[----:B------:R-:W-:-:S04]  /*7380*/  @!P6 IMAD.WIDE.U32 R36, R200, R4, R34 ;  /* 0x00000004c824e225 */ /* 0x000fc800078e0022 */
[----:B------:R-:W-:Y:S01]  /*7390*/  @!P6 IMAD R30, R200, R5, R37 ;  /* 0x00000005c81ee224 */ /* 0x000fe200078e0225 */
[----:B--2---:R-:W-:-:S04]  /*73a0*/  @!P6 LEA R6, P0, R36, R6, 0x1 ;  /* 0x000000062406e211 */ /* 0x004fc800078008ff */
[----:B------:R-:W-:-:S05]  /*73b0*/  @!P6 LEA.HI.X R7, R36, R7, R30, 0x1, P0 ;  /* 0x000000072407e211 */ /* 0x000fca00000f0c1e */
[----:B-1----:R4:W-:Y:S01]  /*73c0*/  @!P6 STG.E.128 desc[UR14][R6.64], R20 ;  /* 0x000000140600e986 */ /* 0x0029e2000c101d0e */
[----:B---3--:R-:W-:Y:S05]  /*73d0*/  @P5 BRA `(.L_x_298) ;  /* 0x0000000000285947 */ /* 0x008fea0003800000 */
[----:B------:R-:W1:Y:S01]  /*73e0*/  LDCU.64 UR4, c[0x0][0x568] ;  /* 0x0000ad00ff0477ac */ /* 0x000e620008000a00 */
[----:B----4-:R-:W-:Y:S01]  /*73f0*/  MOV R20, R32 ;  /* 0x0000002000147202 */ /* 0x010fe20000000f00 */
        /* <DEDUP_REMOVED lines=8> */
.L_x_298:
[----:B------:R-:W-:Y:S05]  /*7480*/  BSYNC.RECONVERGENT B0 ;  /* 0x0000000000007941 */ /* 0x000fea0003800200 */
.L_x_297:
[----:B------:R-:W-:Y:S04]  /*7490*/  BSSY.RECONVERGENT B0, `(.L_x_299) ;  /* 0x000000c000007945 */ /* 0x000fe80003800200 */
[----:B------:R-:W-:Y:S05]  /*74a0*/  @P4 BRA `(.L_x_300) ;  /* 0x0000000000284947 */ /* 0x000fea0003800000 */
[----:B------:R-:W2:Y:S01]  /*74b0*/  LDCU.64 UR4, c[0x0][0x568] ;  /* 0x0000ad00ff0477ac */ /* 0x000ea20008000a00 */
[----:B-1----:R-:W-:Y:S01]  /*74c0*/  MOV R16, R32 ;  /* 0x0000002000107202 */ /* 0x002fe20000000f00 */
[----:B----4-:R-:W-:Y:S01]  /*74d0*/  IMAD R6, R28, R4, RZ ;  /* 0x000000041c067224 */ /* 0x010fe200078e02ff */
[----:B------:R-:W-:-:S03]  /*74e0*/  MOV R17, R35 ;  /* 0x0000002300117202 */ /* 0x000fc60000000f00 */
[C---:B------:R-:W-:Y:S02]  /*74f0*/  IMAD R6, R25.reuse, R5, R6 ;  /* 0x0000000519067224 */ /* 0x040fe400078e0206 */
[----:B------:R-:W-:-:S05]  /*7500*/  IMAD.WIDE.U32 R16, R25, R4, R16 ;  /* 0x0000000419107225 */ /* 0x000fca00078e0010 */
[----:B------:R-:W-:Y:S02]  /*7510*/  IADD3 R6, PT, PT, R6, R17, RZ ;  /* 0x0000001106067210 */ /* 0x000fe40007ffe0ff */
[----:B--2---:R-:W-:-:S04]  /*7520*/  LEA R18, P0, R16, UR4, 0x1 ;  /* 0x0000000410127c11 */ /* 0x004fc8000f8008ff */
[----:B------:R-:W-:-:S05]  /*7530*/  LEA.HI.X R19, R16, UR5, R6, 0x1, P0 ;  /* 0x0000000510137c11 */ /* 0x000fca00080f0c06 */
[----:B------:R2:W-:Y:S04]  /*7540*/  STG.E.128 desc[UR14][R18.64], R12 ;  /* 0x0000000c12007986 */ /* 0x0005e8000c101d0e */
.L_x_300:
[----:B------:R-:W-:Y:S05]  /*7550*/  BSYNC.RECONVERGENT B0 ;  /* 0x0000000000007941 */ /* 0x000fea0003800200 */
.L_x_299:
[----:B------:R-:W-:Y:S05]  /*7560*/  @P3 BRA `(.L_x_249) ;  /* 0x0000000000283947 */ /* 0x000fea0003800000 */
[----:B------:R-:W3:Y:S01]  /*7570*/  LDCU.64 UR4, c[0x0][0x568] ;  /* 0x0000ad00ff0477ac */ /* 0x000ee20008000a00 */
[----:B----4-:R-:W-:Y:S01]  /*7580*/  MOV R6, R32 ;  /* 0x0000002000067202 */ /* 0x010fe20000000f00 */
[----:B------:R-:W-:Y:S01]  /*7590*/  IMAD R29, R29, R4, RZ ;  /* 0x000000041d1d7224 */ /* 0x000fe200078e02ff */
[----:B------:R-:W-:-:S03]  /*75a0*/  MOV R7, R35 ;  /* 0x0000002300077202 */ /* 0x000fc60000000f00 */
[C---:B------:R-:W-:Y:S02]  /*75b0*/  IMAD R29, R24.reuse, R5, R29 ;  /* 0x00000005181d7224 */ /* 0x040fe400078e021d */
[----:B------:R-:W-:-:S05]  /*75c0*/  IMAD.WIDE.U32 R6, R24, R4, R6 ;  /* 0x0000000418067225 */ /* 0x000fca00078e0006 */
[----:B------:R-:W-:Y:S02]  /*75d0*/  IADD3 R29, PT, PT, R29, R7, RZ ;  /* 0x000000071d1d7210 */ /* 0x000fe40007ffe0ff */
[----:B---3--:R-:W-:-:S04]  /*75e0*/  LEA R4, P0, R6, UR4, 0x1 ;  /* 0x0000000406047c11 */ /* 0x008fc8000f8008ff */
[----:B------:R-:W-:-:S05]  /*75f0*/  LEA.HI.X R5, R6, UR5, R29, 0x1, P0 ;  /* 0x0000000506057c11 */ /* 0x000fca00080f0c1d */
[----:B------:R3:W-:Y:S04]  /*7600*/  STG.E.128 desc[UR14][R4.64], R8 ;  /* 0x0000000804007986 */ /* 0x0007e8000c101d0e */
.L_x_249:
[----:B------:R-:W-:Y:S05]  /*7610*/  BSYNC.RECONVERGENT B1 ;  /* 0x0000000000017941 */ /* 0x000fea0003800200 */
.L_x_223:
[----:B------:R-:W4:Y:S01]  /*7620*/  LDCU UR5, c[0x0][0x438] ;  /* 0x00008700ff0577ac */ /* 0x000f220008000800 */
[----:B---3--:R-:W3:Y:S01]  /*7630*/  LDC R8, c[0x0][0x438] ;  /* 0x00010e00ff087b82 */ /* 0x008ee20000000800 */
[----:B------:R-:W1:Y:S01]  /*7640*/  LDCU UR6, c[0x0][0x370] ;  /* 0x00006e00ff0677ac */ /* 0x000e620008000800 */
[----:B----4-:R-:W-:-:S04]  /*7650*/  UIADD3 UR5, UPT, UPT, UR5, 0x7f, URZ ;  /* 0x0000007f05057890 */ /* 0x010fc8000fffe0ff */
[----:B------:R-:W-:Y:S02]  /*7660*/  USHF.R.S32.HI UR4, URZ, 0x1f, UR5 ;  /* 0x0000001fff047899 */ /* 0x000fe40008011405 */
[----:B-1----:R-:W-:Y:S02]  /*7670*/  UIADD3 UR13, UPT, UPT, UR6, UR13, URZ ;  /* 0x0000000d060d7290 */ /* 0x002fe4000fffe0ff */
[----:B------:R-:W-:-:S04]  /*7680*/  ULEA.HI UR4, UR4, UR5, URZ, 0x7 ;  /* 0x0000000504047291 */ /* 0x000fc8000f8f38ff */
[----:B------:R-:W-:-:S04]  /*7690*/  USHF.R.S32.HI UR4, URZ, 0x7, UR4 ;  /* 0x00000007ff047899 */ /* 0x000fc80008011404 */
[----:B------:R-:W-:-:S09]  /*76a0*/  UISETP.GE.AND UP0, UPT, UR13, UR4, UPT ;  /* 0x000000040d00728c */ /* 0x000fd2000bf06270 */
[----:B------:R-:W-:Y:S05]  /*76b0*/  BRA.U !UP0, `(.L_x_301) ;  /* 0xffffff9108007547 */ /* 0x000fea000b83ffff */
[----:B------:R-:W-:Y:S05]  /*76c0*/  EXIT ;  /* 0x000000000000794d */ /* 0x000fea0003800000 */
.L_x_302:
        /* <DEDUP_REMOVED lines=11> */
.L_x_2757:


//--------------------- .text._ZN5flash44flash_bwd_dq_dk_dv_loop_seqk_parallel_kernelI23Flash_bwd_kernel_traitsILi64ELi64ELi128ELi8ELi2ELi4ELi4ELb1ELb0EN7cutlass10bfloat16_tE19Flash_kernel_traitsILi64ELi64ELi128ELi8ES3_EELb0ELb0ELb1ELb0ELb0ELb1ELb0EEEvNS_16Flash_bwd_paramsE --------------------------
	.section	.text._ZN5flash44flash_bwd_dq_dk_dv_loop_seqk_parallel_kernelI23Flash_bwd_kernel_traitsILi64ELi64ELi128ELi8ELi2ELi4ELi4ELb1ELb0EN7cutlass10bfloat16_tE19Flash_kernel_traitsILi64ELi64ELi128ELi8ES3_EELb0ELb0ELb1ELb0ELb0ELb1ELb0EEEvNS_16Flash_bwd_paramsE,"ax",@progbits
	.align	128
        .global         _ZN5flash44flash_bwd_dq_dk_dv_loop_seqk_parallel_kernelI23Flash_bwd_kernel_traitsILi64ELi64ELi128ELi8ELi2ELi4ELi4ELb1ELb0EN7cutlass10bfloat16_tE19Flash_kernel_traitsILi64ELi64ELi128ELi8ES3_EELb0ELb0ELb1ELb0ELb0ELb1ELb0EEEvNS_16Flash_bwd_paramsE
        .type           _ZN5flash44flash_bwd_dq_dk_dv_loop_seqk_parallel_kernelI23Flash_bwd_kernel_traitsILi64ELi64ELi128ELi8ELi2ELi4ELi4ELb1ELb0EN7cutlass10bfloat16_tE19Flash_kernel_traitsILi64ELi64ELi128ELi8ES3_EELb0ELb0ELb1ELb0ELb0ELb1ELb0EEEvNS_16Flash_bwd_paramsE,@function
        .size           _ZN5flash44flash_bwd_dq_dk_dv_loop_seqk_parallel_kernelI23Flash_bwd_kernel_traitsILi64ELi64ELi128ELi8ELi2ELi4ELi4ELb1ELb0EN7cutlass10bfloat16_tE19Flash_kernel_traitsILi64ELi64ELi128ELi8ES3_EELb0ELb0ELb1ELb0ELb0ELb1ELb0EEEvNS_16Flash_bwd_paramsE,(.L_x_2758 - _ZN5flash44flash_bwd_dq_dk_dv_loop_seqk_parallel_kernelI23Flash_bwd_kernel_traitsILi64ELi64ELi128ELi8ELi2ELi4ELi4ELb1ELb0EN7cutlass10bfloat16_tE19Flash_kernel_traitsILi64ELi64ELi128ELi8ES3_EELb0ELb0ELb1ELb0ELb0ELb1ELb0EEEvNS_16Flash_bwd_paramsE)
        .other          _ZN5flash44flash_bwd_dq_dk_dv_loop_seqk_parallel_kernelI23Flash_bwd_kernel_traitsILi64ELi64ELi128ELi8ELi2ELi4ELi4ELb1ELb0EN7cutlass10bfloat16_tE19Flash_kernel_traitsILi64ELi64ELi128ELi8ES3_EELb0ELb0ELb1ELb0ELb0ELb1ELb0EEEvNS_16Flash_bwd_paramsE,@"STO_CUDA_ENTRY STV_DEFAULT"
_ZN5flash44flash_bwd_dq_dk_dv_loop_seqk_parallel_kernelI23Flash_bwd_kernel_traitsILi64ELi64ELi128ELi8ELi2ELi4ELi4ELb1ELb0EN7cutlass10bfloat16_tE19Flash_kernel_traitsILi64ELi64ELi128ELi8ES3_EELb0ELb0ELb1ELb0ELb0ELb1ELb0EEEvNS_16Flash_bwd_paramsE:
.text._ZN5flash44flash_bwd_dq_dk_dv_loop_seqk_parallel_kernelI23Flash_bwd_kernel_traitsILi64ELi64ELi128ELi8ELi2ELi4ELi4ELb1ELb0EN7cutlass10bfloat16_tE19Flash_kernel_traitsILi64ELi64ELi128ELi8ES3_EELb0ELb0ELb1ELb0ELb0ELb1ELb0EEEvNS_16Flash_bwd_paramsE:
        /* <DEDUP_REMOVED lines=31> */
[----:B------:R-:W-:Y:S01]  /*01f0*/  IMAD.SHL.U32 R204, R194, 0x2, RZ ;  /* 0x00000002c2cc7824 */ /* 0x000fe200078e00ff */
[----:B------:R-:W-:Y:S01]  /*0200*/  LOP3.LUT R192, R2, 0xc00, RZ, 0xc0, !PT ;  /* 0x00000c0002c07812 */ /* 0x000fe200078ec0ff */
[----:B------:R-:W-:Y:S01]  /*0210*/  IMAD.SHL.U32 R4, R194, 0x40, RZ ;  /* 0x00000040c2047824 */ /* 0x000fe200078e00ff */
[----:B------:R-:W-:Y:S01]  /*0220*/  LOP3.LUT R0, R0, 0x1c0, RZ, 0xc0, !PT ;  /* 0x000001c000007812 */ /* 0x000fe200078ec0ff */
[----:B------:R-:W-:Y:S01]  /*0230*/  IMAD.SHL.U32 R195, R194, 0x8, RZ ;  /* 0x00000008c2c37824 */ /* 0x000fe200078e00ff */
[----:B------:R-:W-:Y:S01]  /*0240*/  LOP3.LUT R5, R5, 0x8, RZ, 0xc0, !PT ;  /* 0x0000000805057812 */ /* 0x000fe200078ec0ff */
[----:B------:R-:W1:Y:S01]  /*0250*/  LDC.U8 R188, c[0x0][0x532] ;  /* 0x00014c80ffbc7b82 */ /* 0x000e620000000000 */
[----:B------:R-:W-:-:S02]  /*0260*/  LOP3.LUT R0, R0, 0x38, R204, 0xf8, !PT ;  /* 0x0000003800007812 */ /* 0x000fc400078ef8cc */
[----:B------:R-:W-:Y:S02]  /*0270*/  LOP3.LUT R192, R192, 0x6, R204, 0xf8, !PT ;  /* 0x00000006c0c07812 */ /* 0x000fe400078ef8cc */
[----:B------:R-:W-:Y:S02]  /*0280*/  LOP3.LUT R184, R4, 0x1c0, RZ, 0xc0, !PT ;  /* 0x000001c004b87812 */ /* 0x000fe400078ec0ff */
[----:B------:R-:W-:Y:S02]  /*0290*/  LOP3.LUT P1, R186, R194, 0x10, RZ, 0xc0, !PT ;  /* 0x00000010c2ba7812 */ /* 0x000fe4000782c0ff */
[----:B------:R-:W-:Y:S02]  /*02a0*/  LOP3.LUT R192, R192, R0, R5, 0xf6, !PT ;  /* 0x00000000c0c07212 */ /* 0x000fe400078ef605 */
[----:B------:R-:W-:Y:S02]  /*02b0*/  LOP3.LUT R204, R204, 0x7006, R2, 0xc8, !PT ;  /* 0x00007006cccc7812 */ /* 0x000fe400078ec802 */
[----:B------:R-:W-:-:S02]  /*02c0*/  LOP3.LUT R184, R184, 0x38, R195, 0xf8, !PT ;  /* 0x00000038b8b87812 */ /* 0x000fc400078ef8c3 */
[----:B------:R-:W-:Y:S02]  /*02d0*/  LOP3.LUT R185, R4, 0x200, RZ, 0xc0, !PT ;  /* 0x0000020004b97812 */ /* 0x000fe400078ec0ff */
[C---:B------:R-:W-:Y:S02]  /*02e0*/  LOP3.LUT R178, R3.reuse, 0x30, RZ, 0xc0, !PT ;  /* 0x0000003003b27812 */ /* 0x040fe400078ec0ff */
[----:B------:R-:W-:Y:S02]  /*02f0*/  LOP3.LUT R193, R3, 0x10, RZ, 0xc0, !PT ;  /* 0x0000001003c17812 */ /* 0x000fe400078ec0ff */
[----:B------:R-:W-:Y:S02]  /*0300*/  LOP3.LUT R0, R0, 0x20, R3, 0x78, !PT ;  /* 0x0000002000007812 */ /* 0x000fe400078e7803 */
[----:B------:R-:W-:Y:S02]  /*0310*/  LOP3.LUT R204, R204, 0x400, R2, 0xf8, !PT ;  /* 0x00000400cccc7812 */ /* 0x000fe400078ef802 */
[----:B------:R-:W-:-:S02]  /*0320*/  LEA R192, R192, UR6, 0x1 ;  /* 0x00000006c0c07c11 */ /* 0x000fc4000f8e08ff */
[----:B------:R-:W-:Y:S02]  /*0330*/  LOP3.LUT R186, R184, R5, R186, 0x1e, !PT ;  /* 0x00000005b8ba7212 */ /* 0x000fe400078e1eba */
[C-C-:B------:R-:W-:Y:S01]  /*0340*/  LOP3.LUT R187, R185.reuse, 0x400, R2.reuse, 0xf8, !PT ;  /* 0x00000400b9bb7812 */ /* 0x140fe200078ef802 */
[----:B------:R-:W-:Y:S01]  /*0350*/  VIADD R191, R192, 0x6040 ;  /* 0x00006040c0bf7836 */ /* 0x000fe20000000000 */
[----:B------:R-:W-:Y:S02]  /*0360*/  LOP3.LUT R3, R184, 0x8, R3, 0x78, !PT ;  /* 0x00000008b8037812 */ /* 0x000fe400078e7803 */
[----:B---3--:R-:W-:Y:S02]  /*0370*/  LEA R198, P0, R190, R198, 0x2 ;  /* 0x000000c6bec67211 */ /* 0x008fe400078010ff */
[----:B------:R-:W-:Y:S02]  /*0380*/  LOP3.LUT R185, R185, 0xc00, R2, 0xf8, !PT ;  /* 0x00000c00b9b97812 */ /* 0x000fe400078ef802 */
[----:B------:R-:W-:-:S02]  /*0390*/  LOP3.LUT R184, R184, 0x8, R194, 0x78, !PT ;  /* 0x00000008b8b87812 */ /* 0x000fc400078e78c2 */
[----:B------:R-:W-:Y:S02]  /*03a0*/  LOP3.LUT P2, RZ, R194, 0x8, RZ, 0xc0, !PT ;  /* 0x00000008c2ff7812 */ /* 0x000fe4000784c0ff */
[----:B------:R-:W-:Y:S02]  /*03b0*/  LOP3.LUT R178, R178, 0x8, R194, 0xf8, !PT ;  /* 0x00000008b2b27812 */ /* 0x000fe400078ef8c2 */
[----:B------:R-:W-:Y:S01]  /*03c0*/  LOP3.LUT R204, R204, R0, RZ, 0xfc, !PT ;  /* 0x00000000cccc7212 */ /* 0x000fe200078efcff */
[----:B------:R-:W-:Y:S01]  /*03d0*/  VIADD R0, R192, 0x6000 ;  /* 0x00006000c0007836 */ /* 0x000fe20000000000 */
[----:B------:R-:W-:Y:S02]  /*03e0*/  LEA.HI.X R199, R190, R199, RZ, 0x2, P0 ;  /* 0x000000c7bec77211 */ /* 0x000fe400000f14ff */
[-C--:B------:R-:W-:Y:S01]  /*03f0*/  LOP3.LUT R187, R187, R3.reuse, RZ, 0xfc, !PT ;  /* 0x00000003bbbb7212 */ /* 0x080fe200078efcff */
[----:B------:R-:W-:Y:S01]  /*0400*/  @P1 VIADD R191, R0, 0xffffffc0 ;  /* 0xffffffc000bf1836 */ /* 0x000fe20000000000 */
[----:B------:R-:W-:-:S02]  /*0410*/  LOP3.LUT R185, R185, R3, RZ, 0xfc, !PT ;  /* 0x00000003b9b97212 */ /* 0x000fc400078efcff */
[----:B------:R-:W-:Y:S02]  /*0420*/  LOP3.LUT R184, R184, 0x7a00, R2, 0xf8, !PT ;  /* 0x00007a00b8b87812 */ /* 0x000fe400078ef802 */
[----:B------:R-:W-:Y:S02]  /*0430*/  LOP3.LUT P0, RZ, R194, 0x4, RZ, 0xc0, !PT ;  /* 0x00000004c2ff7812 */ /* 0x000fe4000780c0ff */
[--C-:B------:R-:W-:Y:S02]  /*0440*/  LOP3.LUT R178, R178, 0x1c0, R4.reuse, 0xf8, !PT ;  /* 0x000001c0b2b27812 */ /* 0x100fe400078ef804 */
[----:B------:R-:W-:Y:S02]  /*0450*/  LOP3.LUT R203, R195, 0x1f8, RZ, 0xc0, !PT ;  /* 0x000001f8c3cb7812 */ /* 0x000fe400078ec0ff */
[----:B------:R-:W-:Y:S02]  /*0460*/  LEA R204, R204, UR5, 0x1 ;  /* 0x00000005cccc7c11 */ /* 0x000fe4000f8e08ff */
[----:B------:R-:W-:-:S02]  /*0470*/  LOP3.LUT R186, R186, 0x200, R4, 0xf8, !PT ;  /* 0x00000200baba7812 */ /* 0x000fc400078ef804 */
        /* <DEDUP_REMOVED lines=13> */
[--C-:B------:R-:W-:Y:S02]  /*0550*/  SHF.R.U32.HI R196, RZ, 0x3, R194.reuse ;  /* 0x00000003ffc47819 */ /* 0x100fe400000116c2 */
        /* <DEDUP_REMOVED lines=9> */
[--C-:B------:R-:W-:Y:S01]  /*05f0*/  IMAD.IADD R182, R184, 0x1, R183.reuse ;  /* 0x00000001b8b67824 */ /* 0x100fe200078e02b7 */
        /* <DEDUP_REMOVED lines=12> */
.L_x_352:
[----:B------:R-:W1:Y:S01]  /*06c0*/  LDC.64 R4, c[0x0][0x478] ;  /* 0x00011e00ff047b82 */ /* 0x000e620000000a00 */
[----:B------:R-:W2:Y:S01]  /*06d0*/  LDCU.64 UR4, c[0x0][0x470] ;  /* 0x00008e00ff0477ac */ /* 0x000ea20008000a00 */
[----:B---3--:R-:W-:Y:S01]  /*06e0*/  IMAD.SHL.U32 R12, R190, 0x4, RZ ;  /* 0x00000004be0c7824 */ /* 0x008fe200078e00ff */
        /* <DEDUP_REMOVED lines=41> */
.L_x_303:
        /* <DEDUP_REMOVED lines=16> */
[----:B-1----:R-:W-:-:S04]  /*0a80*/  SHF.R.S32.HI R13, RZ, 0x1f, R10 ;  /* 0x0000001fff0d7819 */ /* 0x002fc8000001140a */
        /* <DEDUP_REMOVED lines=23> */
[----:B------:R-:W-:Y:S01]  /*0c00*/  MOV R17, R4 ;  /* 0x0000000400117202 */ /* 0x000fe20000000f00 */
[----:B------:R-:W-:Y:S06]  /*0c10*/  BRA `(.L_x_306) ;  /* 0x0000000000187947 */ /* 0x000fec0003800000 */
.L_x_305:
[----:B------:R-:W1:Y:S01]  /*0c20*/  LDCU.64 UR12, c[0x0][0x3b8] ;  /* 0x00007700ff0c77ac */ /* 0x000e620008000a00 */
[----:B------:R-:W-:-:S05]  /*0c30*/  IADD3 R4, PT, PT, R229, R231, RZ ;  /* 0x000000e7e5047210 */ /* 0x000fca0007ffe0ff */
[C---:B-1----:R-:W-:Y:S02]  /*0c40*/  IMAD R16, R4.reuse, UR13, RZ ;  /* 0x0000000d04107c24 */ /* 0x042fe4000f8e02ff */
[----:B------:R-:W-:-:S05]  /*0c50*/  IMAD.WIDE.U32 R4, R4, UR12, RZ ;  /* 0x0000000c04047c25 */ /* 0x000fca000f8e00ff */
[----:B------:R-:W-:Y:S02]  /*0c60*/  IADD3 R16, PT, PT, R5, R16, RZ ;  /* 0x0000001005107210 */ /* 0x000fe40007ffe0ff */
[----:B------:R-:W-:-:S07]  /*0c70*/  MOV R17, R4 ;  /* 0x0000000400117202 */ /* 0x000fce0000000f00 */
.L_x_306:
[----:B------:R-:W1:Y:S01]  /*0c80*/  LDC R4, c[0x0][0x3e8] ;  /* 0x0000fa00ff047b82 */ /* 0x000e620000000800 */
[----:B------:R-:W-:Y:S02]  /*0c90*/  SHF.R.S32.HI R208, RZ, 0x1f, R210 ;  /* 0x0000001fffd07819 */ /* 0x000fe400000114d2 */
        /* <DEDUP_REMOVED lines=38> */
.L_x_307:
[----:B------:R-:W1:Y:S01]  /*0f00*/  LDCU.64 UR10, c[0x0][0x3c0] ;  /* 0x00007800ff0a77ac */ /* 0x000e620008000a00 */
[----:B------:R-:W-:-:S05]  /*0f10*/  IADD3 R4, PT, PT, R229, R231, RZ ;  /* 0x000000e7e5047210 */ /* 0x000fca0007ffe0ff */
[C---:B-1----:R-:W-:Y:S02]  /*0f20*/  IMAD R10, R4.reuse, UR11, RZ ;  /* 0x0000000b040a7c24 */ /* 0x042fe4000f8e02ff */
[----:B------:R-:W-:-:S05]  /*0f30*/  IMAD.WIDE.U32 R4, R4, UR10, RZ ;  /* 0x0000000a04047c25 */ /* 0x000fca000f8e00ff */
[----:B------:R-:W-:Y:S02]  /*0f40*/  IADD3 R10, PT, PT, R5, R10, RZ ;  /* 0x0000000a050a7210 */ /* 0x000fe40007ffe0ff */
[----:B------:R-:W-:-:S07]  /*0f50*/  MOV R11, R4 ;  /* 0x00000004000b7202 */ /* 0x000fce0000000f00 */
.L_x_308:
        /* <DEDUP_REMOVED lines=18> */
[----:B------:R-:W-:Y:S01]  /*1080*/  IMAD R26, R4, UR6, RZ ;  /* 0x00000006041a7c24 */ /* 0x000fe2000f8e02ff */
        /* <DEDUP_REMOVED lines=9> */
.L_x_309:
[-C--:B------:R-:W-:Y:S02]  /*1120*/  IMAD R26, R35, R8.reuse, RZ ;  /* 0x00000008231a7224 */ /* 0x080fe400078e02ff */
[----:B------:R-:W-:-:S05]  /*1130*/  IMAD.WIDE.U32 R4, R34, R8, RZ ;  /* 0x0000000822047225 */ /* 0x000fca00078e00ff */
[----:B------:R-:W-:Y:S02]  /*1140*/  IADD3 R26, PT, PT, R5, R26, RZ ;  /* 0x0000001a051a7210 */ /* 0x000fe40007ffe0ff */
[----:B------:R-:W-:-:S07]  /*1150*/  MOV R27, R4 ;  /* 0x00000004001b7202 */ /* 0x000fce0000000f00 */
.L_x_310:
        /* <DEDUP_REMOVED lines=20> */
.L_x_311:
[----:B------:R-:W1:Y:S01]  /*12a0*/  LDC R18, c[0x0][0x434] ;  /* 0x00010d00ff127b82 */ /* 0x000e620000000800 */
[----:B------:R-:W-:-:S04]  /*12b0*/  IMAD R4, R190, UR6, R189 ;  /* 0x00000006be047c24 */ /* 0x000fc8000f8e02bd */
[----:B-1----:R-:W-:-:S03]  /*12c0*/  IMAD R18, R4, R18, RZ ;  /* 0x0000001204127224 */ /* 0x002fc600078e02ff */
.L_x_312:
        /* <DEDUP_REMOVED lines=12> */
.L_x_313:
[----:B------:R-:W1:Y:S01]  /*1390*/  LDC R23, c[0x0][0x444] ;  /* 0x00011100ff177b82 */ /* 0x000e620000000800 */
[----:B------:R-:W-:-:S04]  /*13a0*/  IMAD R4, R190, UR6, R189 ;  /* 0x00000006be047c24 */ /* 0x000fc8000f8e02bd */
[----:B-1----:R-:W-:-:S07]  /*13b0*/  IMAD R23, R4, R23, RZ ;  /* 0x0000001704177224 */ /* 0x002fce00078e02ff */
.L_x_314:
[----:B------:R-:W1:Y:S01]  /*13c0*/  S2R R12, SR_TID.X ;  /* 0x00000000000c7919 */ /* 0x000e620000002100 */
[----:B------:R-:W2:Y:S01]  /*13d0*/  LDC.64 R8, c[0x0][0x5f8] ;  /* 0x00017e00ff087b82 */ /* 0x000ea20000000a00 */
[----:B------:R-:W-:Y:S01]  /*13e0*/  IMAD R220, R220, UR6, RZ ;  /* 0x00000006dcdc7c24 */ /* 0x000fe2000f8e02ff */
[----:B------:R-:W-:Y:S01]  /*13f0*/  ISETP.NE.AND P2, PT, RZ, UR5, PT ;  /* 0x00000005ff007c0c */ /* 0x000fe2000bf45270 */
[----:B------:R-:W3:Y:S01]  /*1400*/  LDCU.64 UR14, c[0x0][0x3c8] ;  /* 0x00007900ff0e77ac */ /* 0x000ee20008000a00 */
[--C-:B------:R-:W-:Y:S01]  /*1410*/  IADD3 R27, P1, P0, R30, R27, R28.reuse ;  /* 0x0000001b1e1b7210 */ /* 0x100fe2000783e01c */
[C---:B------:R-:W-:Y:S01]  /*1420*/  IMAD R23, R25.reuse, 0x40, R23 ;  /* 0x0000004019177824 */ /* 0x040fe200078e0217 */
[----:B------:R-:W-:Y:S01]  /*1430*/  SHF.R.S32.HI R28, RZ, 0x1f, R28 ;  /* 0x0000001fff1c7819 */ /* 0x000fe2000001141c */
[----:B------:R-:W4:Y:S01]  /*1440*/  LDCU.64 UR4, c[0x0][0x570] ;  /* 0x0000ae00ff0477ac */ /* 0x000f220008000a00 */
[----:B------:R-:W5:Y:S01]  /*1450*/  LDC.64 R4, c[0x0][0x590] ;  /* 0x00016400ff047b82 */ /* 0x000f620000000a00 */
[----:B------:R-:W-:Y:S01]  /*1460*/  IMAD R18, R25, 0x40, R18 ;  /* 0x0000004019127824 */ /* 0x000fe200078e0212 */
[----:B------:R-:W-:Y:S01]  /*1470*/  IADD3.X R24, PT, PT, R24, R26, R28, P1, P0 ;  /* 0x0000001a18187210 */ /* 0x000fe20000fe041c */
[----:B------:R-:W-:Y:S01]  /*1480*/  IMAD.MOV.U32 R26, RZ, RZ, R195 ;  /* 0x000000ffff1a7224 */ /* 0x000fe200078e00c3 */
[----:B------:R-:W4:Y:S01]  /*1490*/  LDCU.64 UR6, c[0x0][0x550] ;  /* 0x0000aa00ff0677ac */ /* 0x000f220008000a00 */
[----:B------:R-:W-:Y:S03]  /*14a0*/  BSSY.RECONVERGENT B1, `(.L_x_304) ;  /* 0x00005a7000017945 */ /* 0x000fe60003800200 */
[----:B------:R-:W3:Y:S01]  /*14b0*/  LDC.64 R6, c[0x0][0x3b0] ;  /* 0x0000ec00ff067b82 */ /* 0x000ee20000000a00 */
[----:B------:R-:W4:Y:S01]  /*14c0*/  LDCU.64 UR8, c[0x0][0x380] ;  /* 0x00007000ff0877ac */ /* 0x000f220008000a00 */
[----:B--2---:R-:W-:-:S06]  /*14d0*/  IMAD.WIDE.U32 R34, R8, UR16, RZ ;  /* 0x0000001008227c25 */ /* 0x004fcc000f8e00ff */
[----:B------:R-:W2:Y:S01]  /*14e0*/  LDC R226, c[0x0][0x508] ;  /* 0x00014200ffe27b82 */ /* 0x000ea20000000800 */
[----:B------:R-:W-:Y:S01]  /*14f0*/  IMAD R9, R9, UR16, R35 ;  /* 0x0000001009097c24 */ /* 0x000fe2000f8e0223 */
[----:B------:R-:W-:Y:S02]  /*1500*/  SEL R8, R34, RZ, P2 ;  /* 0x000000ff22087207 */ /* 0x000fe40001000000 */
[----:B-1----:R-:W-:Y:S01]  /*1510*/  LOP3.LUT R31, R12, 0x1f, RZ, 0xc0, !PT ;  /* 0x0000001f0c1f7812 */ /* 0x002fe200078ec0ff */
[C---:B-----5:R-:W-:Y:S01]  /*1520*/  IMAD.SHL.U32 R213, R4.reuse, 0x20, RZ ;  /* 0x0000002004d57824 */ /* 0x060fe200078e00ff */
[----:B------:R-:W-:Y:S02]  /*1530*/  SEL R9, R9, RZ, P2 ;  /* 0x000000ff09097207 */ /* 0x000fe40001000000 */
[----:B------:R-:W1:Y:S01]  /*1540*/  LDC.64 R236, c[0x0][0x420] ;  /* 0x00010800ffec7b82 */ /* 0x000e620000000a00 */
[----:B------:R-:W-:Y:S01]  /*1550*/  SHF.L.U64.HI R212, R4, 0x5, R5 ;  /* 0x0000000504d47819 */ /* 0x000fe20000010205 */
[----:B------:R-:W-:-:S02]  /*1560*/  IMAD R31, R194, R220, R31 ;  /* 0x000000dcc21f7224 */ /* 0x000fc400078e021f */
[----:B---3--:R-:W-:-:S03]  /*1570*/  IMAD R30, R22, R6, RZ ;  /* 0x00000006161e7224 */ /* 0x008fc600078e02ff */
[----:B------:R-:W-:Y:S01]  /*1580*/  IADD3 R28, P1, P0, R31, R27, R8 ;  /* 0x0000001b1f1c7210 */ /* 0x000fe2000783e008 */
[----:B------:R-:W-:Y:S01]  /*1590*/  IMAD.MOV.U32 R27, RZ, RZ, RZ ;  /* 0x000000ffff1b7224 */ /* 0x000fe200078e00ff */
[----:B------:R-:W-:Y:S01]  /*15a0*/  SHF.R.S32.HI R31, RZ, 0x1f, R31 ;  /* 0x0000001fff1f7819 */ /* 0x000fe2000001141f */
[----:B------:R-:W-:-:S03]  /*15b0*/  IMAD.WIDE.U32 R34, R20, R6, R26 ;  /* 0x0000000614227225 */ /* 0x000fc600078e001a */
[----:B------:R-:W-:Y:S02]  /*15c0*/  IADD3.X R24, PT, PT, R31, R24, R9, P1, P0 ;  /* 0x000000181f187210 */ /* 0x000fe40000fe0409 */
[----:B------:R-:W3:Y:S01]  /*15d0*/  LDC.64 R8, c[0x0][0x598] ;  /* 0x00016600ff087b82 */ /* 0x000ee20000000a00 */
[----:B------:R-:W-:Y:S01]  /*15e0*/  IADD3 R32, P0, PT, R195, R32, RZ ;  /* 0x00000020c3207210 */ /* 0x000fe20007f1e0ff */
[----:B------:R-:W-:Y:S01]  /*15f0*/  IMAD R31, R22, R4, RZ ;  /* 0x00000004161f7224 */ /* 0x000fe200078e02ff */
[----:B------:R-:W-:Y:S02]  /*1600*/  IADD3 R34, P1, PT, R21, R34, RZ ;  /* 0x0000002215227210 */ /* 0x000fe40007f3e0ff */
[----:B--2---:R-:W-:Y:S01]  /*1610*/  IADD3 R226, PT, PT, R209, -R226, -R228 ;  /* 0x800000e2d1e27210 */ /* 0x004fe20007ffe8e4 */
[----:B------:R-:W-:Y:S02]  /*1620*/  IMAD.X R33, RZ, RZ, R29, P0 ;  /* 0x000000ffff217224 */ /* 0x000fe400000e061d */
[----:B------:R-:W-:-:S02]  /*1630*/  IMAD R22, R20, R5, R31 ;  /* 0x0000000514167224 */ /* 0x000fc400078e021f */
[----:B------:R-:W-:-:S04]  /*1640*/  IMAD.WIDE.U32 R32, R20, R4, R32 ;  /* 0x0000000414207225 */ /* 0x000fc800078e0020 */
[----:B------:R-:W-:Y:S01]  /*1650*/  IMAD R20, R20, R7, R30 ;  /* 0x0000000714147224 */ /* 0x000fe200078e021e */
[----:B------:R-:W-:Y:S01]  /*1660*/  IADD3 R21, PT, PT, R33, R22, RZ ;  /* 0x0000001621157210 */ /* 0x000fe20007ffe0ff */
[----:B------:R-:W-:Y:S01]  /*1670*/  VIADD R207, R226, 0xffffff80 ;  /* 0xffffff80e2cf7836 */ /* 0x000fe20000000000 */
[----:B------:R-:W2:Y:S01]  /*1680*/  LDC.64 R30, c[0x0][0x5e8] ;  /* 0x00017a00ff1e7b82 */ /* 0x000ea20000000a00 */
[----:B------:R-:W-:Y:S01]  /*1690*/  IMAD.SHL.U32 R29, R220, 0x40, RZ ;  /* 0x00000040dc1d7824 */ /* 0x000fe200078e00ff */
[----:B------:R-:W-:Y:S01]  /*16a0*/  IADD3.X R35, PT, PT, R19, R35, R20, P1, !PT ;  /* 0x0000002313237210 */ /* 0x000fe20000ffe414 */
[----:B------:R-:W-:Y:S02]  /*16b0*/  IMAD.MOV.U32 R20, RZ, RZ, R32 ;  /* 0x000000ffff147224 */ /* 0x000fe400078e0020 */
[----:B-1----:R-:W-:Y:S01]  /*16c0*/  IMAD.WIDE R236, R18, 0x4, R236 ;  /* 0x0000000412ec7825 */ /* 0x002fe200078e02ec */
[----:B------:R-:W-:-:S03]  /*16d0*/  IADD3 R28, P0, PT, R29, R28, RZ ;  /* 0x0000001c1d1c7210 */ /* 0x000fc60007f1e0ff */
[----:B---3--:R-:W-:Y:S01]  /*16e0*/  IMAD.WIDE.U32 R20, R189, R8, R20 ;  /* 0x00000008bd147225 */ /* 0x008fe200078e0014 */
[----:B------:R-:W-:Y:S02]  /*16f0*/  SHF.R.S32.HI R8, RZ, 0x1f, R207 ;  /* 0x0000001fff087819 */ /* 0x000fe400000114cf */
[----:B------:R-:W-:Y:S01]  /*1700*/  LEA.HI.X.SX32 R24, R29, R24, 0x1, P0 ;  /* 0x000000181d187211 */ /* 0x000fe200000f0eff */
[C---:B------:R-:W-:Y:S01]  /*1710*/  IMAD.WIDE.U32 R34, R189.reuse, UR14, R34 ;  /* 0x0000000ebd227c25 */ /* 0x040fe2000f8e0022 */
[----:B------:R-:W-:Y:S02]  /*1720*/  LEA.HI R207, R8, R207, RZ, 0x6 ;  /* 0x000000cf08cf7211 */ /* 0x000fe400078f30ff */
[C---:B----4-:R-:W-:Y:S01]  /*1730*/  LEA R234, P0, R28.reuse, UR4, 0x2 ;  /* 0x000000041cea7c11 */ /* 0x050fe2000f8010ff */
[C---:B------:R-:W-:Y:S01]  /*1740*/  IMAD R29, R189.reuse, R9, R21 ;  /* 0x00000009bd1d7224 */ /* 0x040fe200078e0215 */
[----:B------:R-:W-:Y:S01]  /*1750*/  SHF.R.S32.HI R207, RZ, 0x6, R207 ;  /* 0x00000006ffcf7819 */ /* 0x000fe200000114cf */
[----:B------:R-:W-:Y:S01]  /*1760*/  IMAD R33, R189, UR15, R35 ;  /* 0x0000000fbd217c24 */ /* 0x000fe2000f8e0223 */
[----:B------:R-:W-:Y:S01]  /*1770*/  LEA.HI.X R235, R28, UR5, R24, 0x2, P0 ;  /* 0x000000051ceb7c11 */ /* 0x000fe200080f1418 */
[----:B------:R-:W-:Y:S01]  /*1780*/  IMAD.MOV.U32 R28, RZ, RZ, R20 ;  /* 0x000000ffff1c7224 */ /* 0x000fe200078e0014 */
[----:B------:R-:W-:Y:S01]  /*1790*/  MOV R32, R34 ;  /* 0x0000002200207202 */ /* 0x000fe20000000f00 */
[----:B------:R-:W-:Y:S01]  /*17a0*/  IMAD.SHL.U32 R24, R6, 0x20, RZ ;  /* 0x0000002006187824 */ /* 0x000fe200078e00ff */
[----:B------:R-:W-:Y:S01]  /*17b0*/  VIMNMX R207, PT, PT, RZ, R207, !PT ;  /* 0x000000cfffcf7248 */ /* 0x000fe20007fe0100 */
[----:B------:R-:W-:-:S03]  /*17c0*/  IMAD.WIDE.U32 R8, R196, R4, R28 ;  /* 0x00000004c4087225 */ /* 0x000fc600078e001c */
[----:B------:R-:W-:Y:S01]  /*17d0*/  ISETP.GT.AND P4, PT, R13, R207, PT ;  /* 0x000000cf0d00720c */ /* 0x000fe20003f84270 */
[----:B------:R-:W-:Y:S01]  /*17e0*/  IMAD.WIDE.U32 R20, R196, R6, R32 ;  /* 0x00000006c4147225 */ /* 0x000fe200078e0020 */
[----:B------:R-:W-:Y:S02]  /*17f0*/  LEA R219, P0, R8, UR6, 0x1 ;  /* 0x0000000608db7c11 */ /* 0x000fe4000f8008ff */
[C---:B------:R-:W-:Y:S01]  /*1800*/  IADD3 R13, P3, PT, R196.reuse, 0x60, RZ ;  /* 0x00000060c40d7810 */ /* 0x040fe20007f7e0ff */
[----:B------:R-:W-:Y:S01]  /*1810*/  IMAD R218, R196, R5, R9 ;  /* 0x00000005c4da7224 */ /* 0x000fe200078e0209 */
[----:B------:R-:W-:Y:S01]  /*1820*/  LEA R217, P1, R20, UR8, 0x1 ;  /* 0x0000000814d97c11 */ /* 0x000fe2000f8208ff */
[----:B------:R-:W-:Y:S01]  /*1830*/  IMAD R216, R196, R7, R21 ;  /* 0x00000007c4d87224 */ /* 0x000fe200078e0215 */
[----:B------:R-:W-:Y:S01]  /*1840*/  SHF.L.U64.HI R21, R6, 0x5, R7 ;  /* 0x0000000506157819 */ /* 0x000fe20000010207 */
[----:B--2---:R-:W-:Y:S01]  /*1850*/  IMAD.WIDE R30, R23, 0x4, R30 ;  /* 0x00000004171e7825 */ /* 0x004fe200078e021e */
[----:B------:R-:W-:-:S02]  /*1860*/  LEA.HI.X R218, R8, UR7, R218, 0x1, P0 ;  /* 0x0000000708da7c11 */ /* 0x000fc400080f0cda */
[----:B------:R-:W-:Y:S01]  /*1870*/  LEA.HI.X R216, R20, UR9, R216, 0x1, P1 ;  /* 0x0000000914d87c11 */ /* 0x000fe200088f0cd8 */
[----:B------:R-:W-:Y:S01]  /*1880*/  IMAD.MOV.U32 R215, RZ, RZ, R30 ;  /* 0x000000ffffd77224 */ /* 0x000fe200078e001e */
[C---:B------:R-:W-:Y:S01]  /*1890*/  IADD3 R19, P0, PT, R196.reuse, 0x20, RZ ;  /* 0x00000020c4137810 */ /* 0x040fe20007f1e0ff */
[----:B------:R-:W-:Y:S01]  /*18a0*/  IMAD.X R20, RZ, RZ, RZ, P3 ;  /* 0x000000ffff147224 */ /* 0x000fe200018e06ff */
[----:B------:R-:W-:Y:S02]  /*18b0*/  IADD3 R18, P1, PT, R196, 0x40, RZ ;  /* 0x00000040c4127810 */ /* 0x000fe40007f3e0ff */
[----:B------:R-:W-:Y:S01]  /*18c0*/  MOV R214, R31 ;  /* 0x0000001f00d67202 */ /* 0x000fe20000000f00 */
[----:B------:R-:W-:Y:S01]  /*18d0*/  IMAD.X R23, RZ, RZ, RZ, P0 ;  /* 0x000000ffff177224 */ /* 0x000fe200000e06ff */
[----:B------:R-:W-:Y:S01]  /*18e0*/  IADD3.X R22, PT, PT, RZ, RZ, RZ, P1, !PT ;  /* 0x000000ffff167210 */ /* 0x000fe20000ffe4ff */
[----:B------:R-:W-:Y:S08]  /*18f0*/  @P4 BRA `(.L_x_315) ;  /* 0x0000000800404947 */ /* 0x000ff00003800000 */
        /* <DEDUP_REMOVED lines=12> */
.L_x_316:
[----:B------:R-:W1:Y:S01]  /*19c0*/  LDCU.64 UR8, c[0x0][0x5c0] ;  /* 0x0000b800ff0877ac */ /* 0x000e620008000a00 */
[----:B------:R-:W-:-:S05]  /*19d0*/  IADD3 R4, PT, PT, R229, R231, RZ ;  /* 0x000000e7e5047210 */ /* 0x000fca0007ffe0ff */
[C---:B-1----:R-:W-:Y:S02]  /*19e0*/  IMAD R6, R4.reuse, UR9, RZ ;  /* 0x0000000904067c24 */ /* 0x042fe4000f8e02ff */
[----:B------:R-:W-:-:S05]  /*19f0*/  IMAD.WIDE.U32 R4, R4, UR8, RZ ;  /* 0x0000000804047c25 */ /* 0x000fca000f8e00ff */
[----:B------:R-:W-:Y:S02]  /*1a00*/  IADD3 R6, PT, PT, R5, R6, RZ ;  /* 0x0000000605067210 */ /* 0x000fe40007ffe0ff */
.L_x_317:
        /* <DEDUP_REMOVED lines=10> */
[----:B------:R-:W-:Y:S06]  /*1ab0*/  BRA `(.L_x_319) ;  /* 0x0000000000147947 */ /* 0x000fec0003800000 */
.L_x_318:
[----:B------:R-:W1:Y:S01]  /*1ac0*/  LDCU.64 UR6, c[0x0][0x5c8] ;  /* 0x0000b900ff0677ac */ /* 0x000e620008000a00 */
[----:B------:R-:W-:-:S05]  /*1ad0*/  IADD3 R229, PT, PT, R229, R231, RZ ;  /* 0x000000e7e5e57210 */ /* 0x000fca0007ffe0ff */
[C---:B-1----:R-:W-:Y:S02]  /*1ae0*/  IMAD R7, R229.reuse, UR7, RZ ;  /* 0x00000007e5077c24 */ /* 0x042fe4000f8e02ff */
[----:B------:R-:W-:-:S05]  /*1af0*/  IMAD.WIDE.U32 R8, R229, UR6, RZ ;  /* 0x00000006e5087c25 */ /* 0x000fca000f8e00ff */
[----:B------:R-:W-:-:S07]  /*1b00*/  IADD3 R7, PT, PT, R9, R7, RZ ;  /* 0x0000000709077210 */ /* 0x000fce0007ffe0ff */
.L_x_319:
[----:B------:R-:W-:Y:S01]  /*1b10*/  IMAD.IADD R228, R228, 0x1, -R210 ;  /* 0x00000001e4e47824 */ /* 0x000fe200078e0ad2 */
[----:B------:R-:W1:Y:S01]  /*1b20*/  LDCU.64 UR4, c[0x0][0x5d8] ;  /* 0x0000bb00ff0477ac */ /* 0x000e620008000a00 */
[----:B------:R-:W-:Y:S01]  /*1b30*/  IMAD.WIDE.U32 R10, R210, UR8, R26 ;  /* 0x00000008d20a7c25 */ /* 0x000fe2000f8e001a */
[----:B------:R-:W-:Y:S02]  /*1b40*/  BSSY.RECONVERGENT B0, `(.L_x_320) ;  /* 0x000001d000007945 */ /* 0x000fe40003800200 */
[----:B------:R-:W-:Y:S01]  /*1b50*/  ISETP.GE.AND P4, PT, R196, R228, PT ;  /* 0x000000e4c400720c */ /* 0x000fe20003f86270 */
[----:B------:R-:W-:Y:S01]  /*1b60*/  IMAD R9, R208, UR8, RZ ;  /* 0x00000008d0097c24 */ /* 0x000fe2000f8e02ff */
[----:B------:R-:W-:Y:S02]  /*1b70*/  IADD3 R10, P0, PT, R4, R10, RZ ;  /* 0x0000000a040a7210 */ /* 0x000fe40007f1e0ff */
[-C--:B------:R-:W-:Y:S01]  /*1b80*/  ISETP.GE.AND P3, PT, R202, R228.reuse, PT ;  /* 0x000000e4ca00720c */ /* 0x080fe20003f66270 */
[----:B------:R-:W-:Y:S01]  /*1b90*/  IMAD R9, R210, UR9, R9 ;  /* 0x00000009d2097c24 */ /* 0x000fe2000f8e0209 */
[----:B------:R-:W-:-:S02]  /*1ba0*/  ISETP.GE.AND P2, PT, R201, R228, PT ;  /* 0x000000e4c900720c */ /* 0x000fc40003f46270 */
[----:B------:R-:W-:Y:S02]  /*1bb0*/  ISETP.GE.AND P1, PT, R200, R228, PT ;  /* 0x000000e4c800720c */ /* 0x000fe40003f26270 */
[----:B------:R-:W-:-:S03]  /*1bc0*/  IADD3.X R11, PT, PT, R6, R11, R9, P0, !PT ;  /* 0x0000000b060b7210 */ /* 0x000fc600007fe409 */
[----:B------:R-:W2:Y:S01]  /*1bd0*/  @!P4 LDC.64 R4, c[0x0][0x560] ;  /* 0x00015800ff04cb82 */ /* 0x000ea20000000a00 */
[----:B-1----:R-:W-:-:S04]  /*1be0*/  IMAD.WIDE.U32 R10, R189, UR4, R10 ;  /* 0x00000004bd0a7c25 */ /* 0x002fc8000f8e000a */
[----:B------:R-:W-:Y:S01]  /*1bf0*/  IMAD R15, R189, UR5, R11 ;  /* 0x00000005bd0f7c24 */ /* 0x000fe2000f8e020b */
[----:B------:R-:W-:-:S05]  /*1c00*/  @!P4 MOV R14, R10 ;  /* 0x0000000a000ec202 */ /* 0x000fca0000000f00 */
        /* <DEDUP_REMOVED lines=16> */
.L_x_321:
[----:B------:R-:W-:Y:S05]  /*1d10*/  BSYNC.RECONVERGENT B0 ;  /* 0x0000000000007941 */ /* 0x000fea0003800200 */
.L_x_320:
        /* <DEDUP_REMOVED lines=12> */
.L_x_323:
[----:B------:R-:W-:Y:S05]  /*1de0*/  BSYNC.RECONVERGENT B0 ;  /* 0x0000000000007941 */ /* 0x000fea0003800200 */
.L_x_322:
        /* <DEDUP_REMOVED lines=11> */
.L_x_325:
[----:B------:R-:W-:Y:S05]  /*1ea0*/  BSYNC.RECONVERGENT B0 ;  /* 0x0000000000007941 */ /* 0x000fea0003800200 */
.L_x_324:
[----:B------:R-:W5:Y:S01]  /*1eb0*/  LDCU.64 UR4, c[0x0][0x5e0] ;  /* 0x0000bc00ff0477ac */ /* 0x000f620008000a00 */
[----:B------:R-:W-:Y:S01]  /*1ec0*/  IMAD.WIDE.U32 R10, R210, UR6, R26 ;  /* 0x00000006d20a7c25 */ /* 0x000fe2000f8e001a */
[----:B-1----:R-:W1:Y:S01]  /*1ed0*/  @!P4 LDC.64 R4, c[0x0][0x568] ;  /* 0x00015a00ff04cb82 */ /* 0x002e620000000a00 */
[----:B------:R-:W-:Y:S02]  /*1ee0*/  BSSY.RECONVERGENT B0, `(.L_x_326) ;  /* 0x0000018000007945 */ /* 0x000fe40003800200 */
[----:B------:R-:W-:Y:S01]  /*1ef0*/  IMAD R208, R208, UR6, RZ ;  /* 0x00000006d0d07c24 */ /* 0x000fe2000f8e02ff */
[----:B------:R-:W-:-:S03]  /*1f00*/  IADD3 R8, P0, PT, R8, R10, RZ ;  /* 0x0000000a08087210 */ /* 0x000fc60007f1e0ff */
[----:B------:R-:W-:-:S05]  /*1f10*/  IMAD R210, R210, UR7, R208 ;  /* 0x00000007d2d27c24 */ /* 0x000fca000f8e02d0 */
[----:B------:R-:W-:-:S03]  /*1f20*/  IADD3.X R9, PT, PT, R7, R11, R210, P0, !PT ;  /* 0x0000000b07097210 */ /* 0x000fc600007fe4d2 */
[----:B-----5:R-:W-:-:S04]  /*1f30*/  IMAD.WIDE.U32 R8, R189, UR4, R8 ;  /* 0x00000004bd087c25 */ /* 0x020fc8000f8e0008 */
[----:B------:R-:W-:Y:S01]  /*1f40*/  IMAD R11, R189, UR5, R9 ;  /* 0x00000005bd0b7c24 */ /* 0x000fe2000f8e0209 */
[----:B------:R-:W-:-:S05]  /*1f50*/  @!P4 MOV R10, R8 ;  /* 0x00000008000ac202 */ /* 0x000fca0000000f00 */
[----:B----4-:R-:W-:-:S04]  /*1f60*/  @!P4 IMAD.WIDE.U32 R14, R196, UR6, R10 ;  /* 0x00000006c40ecc25 */ /* 0x010fc8000f8e000a */
[----:B------:R-:W-:Y:S01]  /*1f70*/  @!P4 IMAD R6, R196, UR7, R15 ;  /* 0x00000007c406cc24 */ /* 0x000fe2000f8e020f */
[----:B-1----:R-:W-:-:S04]  /*1f80*/  @!P4 LEA R4, P0, R14, R4, 0x1 ;  /* 0x000000040e04c211 */ /* 0x002fc800078008ff */
[----:B------:R-:W-:-:S05]  /*1f90*/  @!P4 LEA.HI.X R5, R14, R5, R6, 0x1, P0 ;  /* 0x000000050e05c211 */ /* 0x000fca00000f0c06 */
[----:B------:R1:W-:Y:S01]  /*1fa0*/  @!P4 STG.E.128 desc[UR18][R4.64], RZ ;  /* 0x000000ff0400c986 */ /* 0x0003e2000c101d12 */
[----:B------:R-:W-:Y:S05]  /*1fb0*/  @P3 BRA `(.L_x_327) ;  /* 0x0000000000283947 */ /* 0x000fea0003800000 */
[----:B------:R-:W4:Y:S01]  /*1fc0*/  LDCU.64 UR4, c[0x0][0x568] ;  /* 0x0000ad00ff0477ac */ /* 0x000f220008000a00 */
[----:B------:R-:W-:Y:S01]  /*1fd0*/  MOV R6, R8 ;  /* 0x0000000800067202 */ /* 0x000fe20000000f00 */
[----:B-1----:R-:W-:Y:S01]  /*1fe0*/  IMAD R4, R23, UR6, RZ ;  /* 0x0000000617047c24 */ /* 0x002fe2000f8e02ff */
[----:B------:R-:W-:-:S03]  /*1ff0*/  MOV R7, R11 ;  /* 0x0000000b00077202 */ /* 0x000fc60000000f00 */
[C---:B------:R-:W-:Y:S02]  /*2000*/  IMAD R4, R19.reuse, UR7, R4 ;  /* 0x0000000713047c24 */ /* 0x040fe4000f8e0204 */
[----:B------:R-:W-:-:S05]  /*2010*/  IMAD.WIDE.U32 R6, R19, UR6, R6 ;  /* 0x0000000613067c25 */ /* 0x000fca000f8e0006 */
[----:B------:R-:W-:Y:S02]  /*2020*/  IADD3 R4, PT, PT, R7, R4, RZ ;  /* 0x0000000407047210 */ /* 0x000fe40007ffe0ff */
[----:B----4-:R-:W-:-:S04]  /*2030*/  LEA R14, P0, R6, UR4, 0x1 ;  /* 0x00000004060e7c11 */ /* 0x010fc8000f8008ff */
[----:B------:R-:W-:-:S05]  /*2040*/  LEA.HI.X R15, R6, UR5, R4, 0x1, P0 ;  /* 0x00000005060f7c11 */ /* 0x000fca00080f0c04 */
[----:B------:R4:W-:Y:S04]  /*2050*/  STG.E.128 desc[UR18][R14.64], RZ ;  /* 0x000000ff0e007986 */ /* 0x0009e8000c101d12 */
.L_x_327:
[----:B------:R-:W-:Y:S05]  /*2060*/  BSYNC.RECONVERGENT B0 ;  /* 0x0000000000007941 */ /* 0x000fea0003800200 */
.L_x_326:
[----:B------:R-:W-:Y:S04]  /*2070*/  BSSY.RECONVERGENT B0, `(.L_x_328) ;  /* 0x000000c000007945 */ /* 0x000fe80003800200 */
        /* <DEDUP_REMOVED lines=11> */
.L_x_329:
[----:B------:R-:W-:Y:S05]  /*2130*/  BSYNC.RECONVERGENT B0 ;  /* 0x0000000000007941 */ /* 0x000fea0003800200 */
.L_x_328:
        /* <DEDUP_REMOVED lines=12> */
.L_x_315:
[----:B------:R-:W-:Y:S01]  /*2200*/  IMAD.IADD R205, R228, 0x1, -R210 ;  /* 0x00000001e4cd7824 */ /* 0x000fe200078e0ad2 */
[----:B------:R-:W1:Y:S01]  /*2210*/  LDCU.64 UR4, c[0x0][0x3d8] ;  /* 0x00007b00ff0477ac */ /* 0x000e620008000a00 */
[----:B------:R-:W-:Y:S02]  /*2220*/  IMAD R4, R208, UR10, RZ ;  /* 0x0000000ad0047c24 */ /* 0x000fe4000f8e02ff */
[----:B------:R-:W-:Y:S01]  /*2230*/  IMAD.WIDE.U32 R6, R210, UR10, R26 ;  /* 0x0000000ad2067c25 */ /* 0x000fe2000f8e001a */
[-C--:B------:R-:W-:Y:S01]  /*2240*/  ISETP.GE.AND P6, PT, R196, R205.reuse, PT ;  /* 0x000000cdc400720c */ /* 0x080fe20003fc6270 */
[----:B------:R-:W2:Y:S01]  /*2250*/  LDCU UR6, c[0x0][0x45c] ;  /* 0x00008b80ff0677ac */ /* 0x000ea20008000800 */
[-C--:B------:R-:W-:Y:S01]  /*2260*/  ISETP.GE.AND P5, PT, R202, R205.reuse, PT ;  /* 0x000000cdca00720c */ /* 0x080fe20003fa6270 */
[----:B------:R-:W-:Y:S01]  /*2270*/  IMAD R4, R210, UR11, R4 ;  /* 0x0000000bd2047c24 */ /* 0x000fe2000f8e0204 */
[----:B------:R-:W-:Y:S01]  /*2280*/  IADD3 R32, P0, PT, R11, R6, RZ ;  /* 0x000000060b207210 */ /* 0x000fe20007f1e0ff */
[----:B------:R-:W-:Y:S01]  /*2290*/  IMAD R25, R25, -0x40, R230 ;  /* 0xffffffc019197824 */ /* 0x000fe200078e02e6 */
[----:B------:R-:W-:Y:S01]  /*22a0*/  ISETP.GE.AND P4, PT, R201, R205, PT ;  /* 0x000000cdc900720c */ /* 0x000fe20003f86270 */
[----:B------:R-:W-:Y:S01]  /*22b0*/  IMAD.MOV.U32 R224, RZ, RZ, 0x7f800000 ;  /* 0x7f800000ffe07424 */ /* 0x000fe200078e00ff */
[----:B------:R-:W-:Y:S01]  /*22c0*/  IADD3.X R33, PT, PT, R10, R7, R4, P0, !PT ;  /* 0x000000070a217210 */ /* 0x000fe200007fe404 */
[----:B------:R-:W-:Y:S01]  /*22d0*/  IMAD.MOV.U32 R223, RZ, RZ, 0x7f800000 ;  /* 0x7f800000ffdf7424 */ /* 0x000fe200078e00ff */
[----:B------:R-:W-:Y:S01]  /*22e0*/  ISETP.GE.AND P3, PT, R200, R205, PT ;  /* 0x000000cdc800720c */ /* 0x000fe20003f66270 */
[----:B------:R-:W-:-:S02]  /*22f0*/  IMAD.MOV.U32 R222, RZ, RZ, 0x7f800000 ;  /* 0x7f800000ffde7424 */ /* 0x000fc400078e00ff */
[----:B------:R-:W3:Y:S01]  /*2300*/  @!P6 LDC.64 R10, c[0x0][0x390] ;  /* 0x0000e400ff0aeb82 */ /* 0x000ee20000000a00 */
[----:B-1----:R-:W-:Y:S02]  /*2310*/  IMAD R4, R14, UR4, RZ ;  /* 0x000000040e047c24 */ /* 0x002fe4000f8e02ff */
[----:B------:R-:W-:-:S04]  /*2320*/  IMAD.WIDE.U32 R32, R15, UR4, R32 ;  /* 0x000000040f207c25 */ /* 0x000fc8000f8e0020 */
[----:B------:R-:W-:Y:S01]  /*2330*/  IMAD R4, R15, UR5, R4 ;  /* 0x000000050f047c24 */ /* 0x000fe2000f8e0204 */
[----:B------:R-:W1:Y:S01]  /*2340*/  @!P5 LDC.64 R8, c[0x0][0x390] ;  /* 0x0000e400ff08db82 */ /* 0x000e620000000a00 */
[----:B------:R-:W-:Y:S01]  /*2350*/  @!P6 IMAD.MOV.U32 R36, RZ, RZ, R32 ;  /* 0x000000ffff24e224 */ /* 0x000fe200078e0020 */
[----:B------:R-:W4:Y:S01]  /*2360*/  LDCU.64 UR4, c[0x0][0x3d0] ;  /* 0x00007a00ff0477ac */ /* 0x000f220008000a00 */
[----:B------:R-:W-:Y:S02]  /*2370*/  IMAD.IADD R33, R33, 0x1, R4 ;  /* 0x0000000121217824 */ /* 0x000fe400078e0204 */
[----:B------:R-:W-:Y:S02]  /*2380*/  @!P5 IMAD R30, R23, UR10, RZ ;  /* 0x0000000a171edc24 */ /* 0x000fe4000f8e02ff */
[----:B------:R-:W-:Y:S01]  /*2390*/  @!P6 IMAD.MOV.U32 R37, RZ, RZ, R33 ;  /* 0x000000ffff25e224 */ /* 0x000fe200078e0021 */
[----:B------:R-:W2:Y:S01]  /*23a0*/  @!P4 LDC.64 R6, c[0x0][0x390] ;  /* 0x0000e400ff06cb82 */ /* 0x000ea20000000a00 */
[----:B------:R-:W-:-:S02]  /*23b0*/  @!P5 IMAD R30, R19, UR11, R30 ;  /* 0x0000000b131edc24 */ /* 0x000fc4000f8e021e */
[----:B------:R-:W-:-:S04]  /*23c0*/  @!P6 IMAD.WIDE.U32 R36, R196, UR10, R36 ;  /* 0x0000000ac424ec25 */ /* 0x000fc8000f8e0024 */
[----:B------:R-:W-:Y:S01]  /*23d0*/  @!P5 IMAD.WIDE.U32 R34, R19, UR10, R32 ;  /* 0x0000000a1322dc25 */ /* 0x000fe2000f8e0020 */
[----:B------:R-:W4:Y:S01]  /*23e0*/  @!P3 LDC.64 R4, c[0x0][0x390] ;  /* 0x0000e400ff04bb82 */ /* 0x000f220000000a00 */
[----:B---3--:R-:W-:Y:S02]  /*23f0*/  @!P6 LEA R10, P1, R36, R10, 0x1 ;  /* 0x0000000a240ae211 */ /* 0x008fe400078208ff */
[----:B------:R-:W-:Y:S02]  /*2400*/  @!P6 IMAD R29, R196, UR11, R37 ;  /* 0x0000000bc41dec24 */ /* 0x000fe4000f8e0225 */
[----:B------:R-:W-:Y:S02]  /*2410*/  @!P4 IMAD R28, R22, UR10, RZ ;  /* 0x0000000a161ccc24 */ /* 0x000fe4000f8e02ff */
[----:B------:R-:W-:Y:S01]  /*2420*/  @!P4 IMAD.MOV.U32 R38, RZ, RZ, R32 ;  /* 0x000000ffff26c224 */ /* 0x000fe200078e0020 */
[----:B-1----:R-:W-:Y:S01]  /*2430*/  @!P5 LEA R8, P0, R34, R8, 0x1 ;  /* 0x000000082208d211 */ /* 0x002fe200078008ff */
[----:B------:R-:W-:Y:S01]  /*2440*/  @!P4 IMAD.MOV.U32 R39, RZ, RZ, R33 ;  /* 0x000000ffff27c224 */ /* 0x000fe200078e0021 */
[----:B------:R-:W-:Y:S01]  /*2450*/  @!P6 LEA.HI.X R11, R36, R11, R29, 0x1, P1 ;  /* 0x0000000b240be211 */ /* 0x000fe200008f0c1d */
[----:B------:R-:W-:Y:S01]  /*2460*/  @!P5 IMAD.IADD R30, R35, 0x1, R30 ;  /* 0x00000001231ed824 */ /* 0x000fe200078e021e */
[----:B------:R-:W-:Y:S01]  /*2470*/  ISETP.GE.AND P1, PT, R202, R25, PT ;  /* 0x00000019ca00720c */ /* 0x000fe20003f26270 */
[C---:B------:R-:W-:Y:S01]  /*2480*/  @!P4 IMAD R28, R18.reuse, UR11, R28 ;  /* 0x0000000b121ccc24 */ /* 0x040fe2000f8e021c */
[----:B------:R-:W-:Y:S01]  /*2490*/  @P2 BAR.SYNC.DEFER_BLOCKING 0x0 ;  /* 0x0000000000002b1d */ /* 0x000fe20000010000 */
[----:B------:R-:W-:Y:S01]  /*24a0*/  @!P4 IMAD.WIDE.U32 R38, R18, UR10, R38 ;  /* 0x0000000a1226cc25 */ /* 0x000fe2000f8e0026 */
[----:B------:R-:W-:-:S03]  /*24b0*/  @!P5 LEA.HI.X R9, R34, R9, R30, 0x1, P0 ;  /* 0x000000092209d211 */ /* 0x000fc600000f0c1e */
[----:B------:R-:W-:Y:S01]  /*24c0*/  @!P3 IMAD R29, R20, UR10, RZ ;  /* 0x0000000a141dbc24 */ /* 0x000fe2000f8e02ff */
[C---:B--2---:R-:W-:Y:S01]  /*24d0*/  @!P4 LEA R6, P0, R38.reuse, R6, 0x1 ;  /* 0x000000062606c211 */ /* 0x044fe200078008ff */
[----:B------:R-:W-:Y:S02]  /*24e0*/  @!P4 IMAD.IADD R28, R39, 0x1, R28 ;  /* 0x00000001271cc824 */ /* 0x000fe400078e021c */
[C---:B------:R-:W-:Y:S02]  /*24f0*/  @!P3 IMAD R29, R13.reuse, UR11, R29 ;  /* 0x0000000b0d1dbc24 */ /* 0x040fe4000f8e021d */
[----:B------:R-:W-:Y:S01]  /*2500*/  @!P3 IMAD.WIDE.U32 R32, R13, UR10, R32 ;  /* 0x0000000a0d20bc25 */ /* 0x000fe2000f8e0020 */
[----:B------:R-:W-:-:S03]  /*2510*/  @!P4 LEA.HI.X R7, R38, R7, R28, 0x1, P0 ;  /* 0x000000072607c211 */ /* 0x000fc600000f0c1c */
[----:B------:R-:W-:Y:S01]  /*2520*/  IMAD.WIDE.U32 R30, R210, UR12, R26 ;  /* 0x0000000cd21e7c25 */ /* 0x000fe2000f8e001a */
[----:B----4-:R-:W-:Y:S02]  /*2530*/  @!P3 LEA R28, P0, R32, R4, 0x1 ;  /* 0x00000004201cb211 */ /* 0x010fe400078008ff */
[----:B------:R-:W-:Y:S01]  /*2540*/  LOP3.LUT R4, R227, 0x80000001, RZ, 0xc0, !PT ;  /* 0x80000001e3047812 */ /* 0x000fe200078ec0ff */
        /* <DEDUP_REMOVED lines=10> */
[----:B------:R-:W-:-:S02]  /*25f0*/  VIADD R5, R193, 0x8 ;  /* 0x00000008c1057836 */ /* 0x000fc40000000000 */
[----:B------:R-:W-:Y:S01]  /*2600*/  IADD3.X R31, PT, PT, R16, R31, R26, P0, !PT ;  /* 0x0000001f101f7210 */ /* 0x000fe200007fe41a */
[----:B------:R2:W-:Y:S01]  /*2610*/  @P6 STS.128 [R203+0xa000], RZ ;  /* 0x00a000ffcb006388 */ /* 0x0005e20000000c00 */
[----:B------:R-:W-:Y:S01]  /*2620*/  @!P1 LEA R16, P2, R213, R219, 0x1 ;  /* 0x000000dbd5109211 */ /* 0x000fe200078408ff */
[----:B------:R-:W-:Y:S01]  /*2630*/  @!P5 IMAD R23, R23, UR12, RZ ;  /* 0x0000000c1717dc24 */ /* 0x000fe2000f8e02ff */
[----:B------:R-:W-:Y:S01]  /*2640*/  ISETP.NE.AND P0, PT, R4, 0x1, PT ;  /* 0x000000010400780c */ /* 0x000fe20003f05270 */
[----:B------:R2:W-:Y:S01]  /*2650*/  @P5 STS.128 [R203+0xb000], RZ ;  /* 0x00b000ffcb005388 */ /* 0x0005e20000000c00 */
[----:B------:R-:W-:Y:S01]  /*2660*/  @!P1 LEA.HI.X R17, R213, R218, R212, 0x1, P2 ;  /* 0x000000dad5119211 */ /* 0x000fe200010f0cd4 */
[C---:B------:R-:W-:Y:S01]  /*2670*/  IMAD R4, R15.reuse, UR5, R14 ;  /* 0x000000050f047c24 */ /* 0x040fe2000f8e020e */
[----:B------:R-:W-:Y:S01]  /*2680*/  ISETP.GE.AND P2, PT, R196, R25, PT ;  /* 0x00000019c400720c */ /* 0x000fe20003f46270 */
[----:B------:R-:W-:Y:S01]  /*2690*/  @!PT LDS RZ, [RZ] ;  /* 0x00000000fffff984 */ /* 0x000fe20000000800 */
[----:B------:R-:W-:Y:S01]  /*26a0*/  @!PT LDS RZ, [RZ] ;  /* 0x00000000fffff984 */ /* 0x000fe20000000800 */
[----:B------:R-:W-:Y:S01]  /*26b0*/  @!PT LDS RZ, [RZ] ;  /* 0x00000000fffff984 */ /* 0x000fe20000000800 */
[----:B------:R3:W-:Y:S01]  /*26c0*/  @!P5 LDGSTS.E.BYPASS.LTC128B.128 [R203+0xb000], desc[UR18][R8.64] ;  /* 0x0b00000008cbdfae */ /* 0x0007e2000b981a12 */
[----:B------:R-:W-:Y:S01]  /*26d0*/  SEL R173, RZ, 0x2000, P0 ;  /* 0x00002000ffad7807 */ /* 0x000fe20000000000 */
[----:B------:R-:W-:Y:S01]  /*26e0*/  IMAD.WIDE.U32 R14, R15, UR4, R30 ;  /* 0x000000040f0e7c25 */ /* 0x000fe2000f8e001e */
[----:B------:R-:W4:Y:S01]  /*26f0*/  LDCU UR4, c[0x0][0x590] ;  /* 0x0000b200ff0477ac */ /* 0x000f220008000800 */
[----:B------:R2:W-:Y:S02]  /*2700*/  @P4 STS.128 [R203+0xc000], RZ ;  /* 0x00c000ffcb004388 */ /* 0x0005e40000000c00 */
[----:B------:R-:W-:-:S02]  /*2710*/  IMAD.IADD R225, R203, 0x1, R173 ;  /* 0x00000001cbe17824 */ /* 0x000fc400078e02ad */
[----:B------:R-:W-:Y:S01]  /*2720*/  @!P3 IMAD R20, R20, UR12, RZ ;  /* 0x0000000c1414bc24 */ /* 0x000fe2000f8e02ff */
[----:B------:R-:W-:Y:S01]  /*2730*/  @!PT LDS RZ, [RZ] ;  /* 0x00000000fffff984 */ /* 0x000fe20000000800 */
[----:B------:R-:W-:Y:S01]  /*2740*/  @!PT LDS RZ, [RZ] ;  /* 0x00000000fffff984 */ /* 0x000fe20000000800 */
[----:B------:R-:W-:Y:S01]  /*2750*/  @!PT LDS RZ, [RZ] ;  /* 0x00000000fffff984 */ /* 0x000fe20000000800 */
[----:B------:R4:W-:Y:S01]  /*2760*/  @!P4 LDGSTS.E.BYPASS.LTC128B.128 [R203+0xc000], desc[UR18][R6.64] ;  /* 0x0c00000006cbcfae */ /* 0x0009e2000b981a12 */
[----:B------:R-:W-:Y:S02]  /*2770*/  IMAD.IADD R27, R15, 0x1, R4 ;  /* 0x000000010f1b7824 */ /* 0x000fe400078e0204 */
[----:B------:R-:W-:Y:S01]  /*2780*/  IMAD.MOV.U32 R221, RZ, RZ, 0x7f800000 ;  /* 0x7f800000ffdd7424 */ /* 0x000fe200078e00ff */
[----:B------:R2:W-:Y:S01]  /*2790*/  @P3 STS.128 [R203+0xd000], RZ ;  /* 0x00d000ffcb003388 */ /* 0x0005e20000000c00 */
[----:B------:R-:W-:Y:S01]  /*27a0*/  @!P6 IMAD.MOV.U32 R34, RZ, RZ, R14 ;  /* 0x000000ffff22e224 */ /* 0x000fe200078e000e */
[----:B-1----:R-:W1:Y:S01]  /*27b0*/  @!P6 LDC.64 R10, c[0x0][0x388] ;  /* 0x0000e200ff0aeb82 */ /* 0x002e620000000a00 */
[--C-:B------:R-:W-:Y:S01]  /*27c0*/  @!P6 IMAD.MOV.U32 R35, RZ, RZ, R27.reuse ;  /* 0x000000ffff23e224 */ /* 0x100fe200078e001b */
[----:B------:R-:W-:Y:S01]  /*27d0*/  @!PT LDS RZ, [RZ] ;  /* 0x00000000fffff984 */ /* 0x000fe20000000800 */
[----:B------:R-:W-:Y:S01]  /*27e0*/  @!PT LDS RZ, [RZ] ;  /* 0x00000000fffff984 */ /* 0x000fe20000000800 */
[----:B------:R-:W-:Y:S01]  /*27f0*/  @!PT LDS RZ, [RZ] ;  /* 0x00000000fffff984 */ /* 0x000fe20000000800 */
[----:B------:R2:W-:Y:S01]  /*2800*/  @!P3 LDGSTS.E.BYPASS.LTC128B.128 [R203+0xd000], desc[UR18][R28.64] ;  /* 0x0d0000001ccbbfae */ /* 0x0005e2000b981a12 */
[----:B------:R-:W-:Y:S01]  /*2810*/  @!P4 IMAD R15, R22, UR12, RZ ;  /* 0x0000000c160fcc24 */ /* 0x000fe2000f8e02ff */
[----:B------:R-:W-:Y:S01]  /*2820*/  SHF.R.U32.HI R206, RZ, 0x1, R12 ;  /* 0x00000001ffce7819 */ /* 0x000fe2000001160c */
[----:B------:R-:W-:Y:S01]  /*2830*/  @!P4 IMAD.MOV.U32 R30, RZ, RZ, R14 ;  /* 0x000000ffff1ec224 */ /* 0x000fe200078e000e */
[----:B------:R-:W0:Y:S01]  /*2840*/  LDGDEPBAR ;  /* 0x00000000000079af */ /* 0x000e220000000000 */
[----:B------:R-:W-:Y:S01]  /*2850*/  @!P4 IMAD.MOV.U32 R31, RZ, RZ, R27 ;  /* 0x000000ffff1fc224 */ /* 0x000fe200078e001b */
[----:B------:R-:W-:Y:S01]  /*2860*/  CS2R R94, SRZ ;  /* 0x00000000005e7805 */ /* 0x000fe2000001ff00 */
[----:B------:R-:W-:Y:S01]  /*2870*/  @!P6 IMAD.WIDE.U32 R34, R196, UR12, R34 ;  /* 0x0000000cc422ec25 */ /* 0x000fe2000f8e0022 */
[----:B------:R-:W-:-:S02]  /*2880*/  CS2R R92, SRZ ;  /* 0x00000000005c7805 */ /* 0x000fc4000001ff00 */
[----:B------:R-:W-:Y:S01]  /*2890*/  CS2R R98, SRZ ;  /* 0x0000000000627805 */ /* 0x000fe2000001ff00 */
[----:B---3--:R-:W3:Y:S01]  /*28a0*/  @!P5 LDC.64 R8, c[0x0][0x388] ;  /* 0x0000e200ff08db82 */ /* 0x008ee20000000a00 */
[----:B------:R-:W-:Y:S01]  /*28b0*/  @!P5 IMAD.MOV.U32 R26, RZ, RZ, R14 ;  /* 0x000000ffff1ad224 */ /* 0x000fe200078e000e */
[----:B------:R-:W-:Y:S01]  /*28c0*/  CS2R R96, SRZ ;  /* 0x0000000000607805 */ /* 0x000fe2000001ff00 */
[C---:B------:R-:W-:Y:S01]  /*28d0*/  @!P4 IMAD R15, R18.reuse, UR13, R15 ;  /* 0x0000000d120fcc24 */ /* 0x040fe2000f8e020f */
[----:B------:R-:W-:Y:S01]  /*28e0*/  CS2R R90, SRZ ;  /* 0x00000000005a7805 */ /* 0x000fe2000001ff00 */
[----:B------:R-:W-:Y:S01]  /*28f0*/  @!P4 IMAD.WIDE.U32 R30, R18, UR12, R30 ;  /* 0x0000000c121ecc25 */ /* 0x000fe2000f8e001e */
[----:B------:R-:W-:Y:S02]  /*2900*/  CS2R R88, SRZ ;  /* 0x0000000000587805 */ /* 0x000fe4000001ff00 */
[----:B------:R-:W-:Y:S02]  /*2910*/  CS2R R86, SRZ ;  /* 0x0000000000567805 */ /* 0x000fe4000001ff00 */
[----:B------:R-:W-:Y:S01]  /*2920*/  CS2R R84, SRZ ;  /* 0x0000000000547805 */ /* 0x000fe2000001ff00 */
[----:B----4-:R-:W-:Y:S01]  /*2930*/  @!P2 IMAD.MOV.U32 R6, RZ, RZ, R219 ;  /* 0x000000ffff06a224 */ /* 0x010fe200078e00db */
[----:B------:R-:W-:Y:S01]  /*2940*/  CS2R R78, SRZ ;  /* 0x00000000004e7805 */ /* 0x000fe2000001ff00 */
[----:B------:R-:W-:Y:S01]  /*2950*/  @!P2 IMAD.MOV.U32 R7, RZ, RZ, R218 ;  /* 0x000000ffff07a224 */ /* 0x000fe200078e00da */
[----:B------:R-:W-:Y:S01]  /*2960*/  CS2R R76, SRZ ;  /* 0x00000000004c7805 */ /* 0x000fe2000001ff00 */
[----:B------:R-:W-:Y:S01]  /*2970*/  @!P6 IMAD R18, R196, UR13, R35 ;  /* 0x0000000dc412ec24 */ /* 0x000fe2000f8e0223 */
[----:B------:R-:W-:Y:S01]  /*2980*/  CS2R R82, SRZ ;  /* 0x0000000000527805 */ /* 0x000fe2000001ff00 */
[C---:B------:R-:W-:Y:S01]  /*2990*/  @!P5 IMAD R23, R19.reuse, UR13, R23 ;  /* 0x0000000d1317dc24 */ /* 0x040fe2000f8e0217 */
[----:B------:R4:W-:Y:S01]  /*29a0*/  @!P2 LDGSTS.E.BYPASS.LTC128B.128 [R203+0x4000], desc[UR18][R6.64] ;  /* 0x0400000006cbafae */ /* 0x0009e2000b981a12 */
[----:B--2---:R-:W-:Y:S01]  /*29b0*/  @!P5 IMAD.WIDE.U32 R28, R19, UR12, R26 ;  /* 0x0000000c131cdc25 */ /* 0x004fe2000f8e001a */
[----:B------:R-:W-:-:S02]  /*29c0*/  CS2R R80, SRZ ;  /* 0x0000000000507805 */ /* 0x000fc4000001ff00 */
[----:B------:R-:W-:Y:S01]  /*29d0*/  CS2R R74, SRZ ;  /* 0x00000000004a7805 */ /* 0x000fe2000001ff00 */
[----:B------:R2:W-:Y:S01]  /*29e0*/  @P2 STS.128 [R203+0x4000], RZ ;  /* 0x004000ffcb002388 */ /* 0x0005e20000000c00 */
[----:B------:R-:W-:Y:S01]  /*29f0*/  @!P5 IMAD.IADD R23, R29, 0x1, R23 ;  /* 0x000000011d17d824 */ /* 0x000fe200078e0217 */
[----:B------:R-:W-:Y:S01]  /*2a00*/  CS2R R72, SRZ ;  /* 0x0000000000487805 */ /* 0x000fe2000001ff00 */
[----:B------:R-:W-:Y:S01]  /*2a10*/  @!P3 IMAD.MOV.U32 R26, RZ, RZ, R14 ;  /* 0x000000ffff1ab224 */ /* 0x000fe200078e000e */
[----:B------:R2:W-:Y:S01]  /*2a20*/  @P1 STS.128 [R203+0x5000], RZ ;  /* 0x005000ffcb001388 */ /* 0x0005e20000000c00 */
[----:B------:R-:W-:Y:S01]  /*2a30*/  @!P4 IMAD.IADD R15, R31, 0x1, R15 ;  /* 0x000000011f0fc824 */ /* 0x000fe200078e020f */
[----:B------:R-:W-:Y:S01]  /*2a40*/  CS2R R70, SRZ ;  /* 0x0000000000467805 */ /* 0x000fe2000001ff00 */
[C---:B------:R-:W-:Y:S01]  /*2a50*/  @!P3 IMAD R20, R13.reuse, UR13, R20 ;  /* 0x0000000d0d14bc24 */ /* 0x040fe2000f8e0214 */
[----:B------:R-:W-:Y:S01]  /*2a60*/  @!PT LDS RZ, [RZ] ;  /* 0x00000000fffff984 */ /* 0x000fe20000000800 */
[----:B------:R-:W-:Y:S01]  /*2a70*/  @!PT LDS RZ, [RZ] ;  /* 0x00000000fffff984 */ /* 0x000fe20000000800 */
[----:B------:R-:W-:Y:S01]  /*2a80*/  @!PT LDS RZ, [RZ] ;  /* 0x00000000fffff984 */ /* 0x000fe20000000800 */
[----:B------:R1:W-:Y:S01]  /*2a90*/  @!P1 LDGSTS.E.BYPASS.LTC128B.128 [R203+0x5000], desc[UR18][R16.64] ;  /* 0x0500000010cb9fae */ /* 0x0003e2000b981a12 */
[----:B------:R-:W-:Y:S01]  /*2aa0*/  @!P3 IMAD.WIDE.U32 R26, R13, UR12, R26 ;  /* 0x0000000c0d1abc25 */ /* 0x000fe2000f8e001a */
[----:B------:R-:W-:-:S02]  /*2ab0*/  CS2R R68, SRZ ;  /* 0x0000000000447805 */ /* 0x000fc4000001ff00 */
[----:B------:R-:W-:Y:S02]  /*2ac0*/  CS2R R62, SRZ ;  /* 0x00000000003e7805 */ /* 0x000fe4000001ff00 */
[----:B------:R-:W-:Y:S01]  /*2ad0*/  CS2R R60, SRZ ;  /* 0x00000000003c7805 */ /* 0x000fe2000001ff00 */
[----:B------:R-:W-:Y:S01]  /*2ae0*/  @!P3 IMAD.IADD R20, R27, 0x1, R20 ;  /* 0x000000011b14b824 */ /* 0x000fe200078e0214 */
[----:B------:R-:W-:Y:S01]  /*2af0*/  CS2R R66, SRZ ;  /* 0x0000000000427805 */ /* 0x000fe2000001ff00 */
[----:B------:R-:W-:Y:S01]  /*2b00*/  IMAD.SHL.U32 R220, R220, 0x8, RZ ;  /* 0x00000008dcdc7824 */ /* 0x000fe200078e00ff */
[----:B------:R-:W-:Y:S02]  /*2b10*/  CS2R R64, SRZ ;  /* 0x0000000000407805 */ /* 0x000fe4000001ff00 */
[----:B------:R-:W-:Y:S02]  /*2b20*/  CS2R R58, SRZ ;  /* 0x00000000003a7805 */ /* 0x000fe4000001ff00 */
[----:B------:R-:W-:-:S02]  /*2b30*/  CS2R R56, SRZ ;  /* 0x0000000000387805 */ /* 0x000fc4000001ff00 */
[----:B------:R-:W-:Y:S02]  /*2b40*/  CS2R R54, SRZ ;  /* 0x0000000000367805 */ /* 0x000fe4000001ff00 */
[----:B------:R-:W-:Y:S02]  /*2b50*/  CS2R R52, SRZ ;  /* 0x0000000000347805 */ /* 0x000fe4000001ff00 */
[----:B------:R-:W-:Y:S02]  /*2b60*/  CS2R R46, SRZ ;  /* 0x00000000002e7805 */ /* 0x000fe4000001ff00 */
[----:B------:R-:W-:Y:S01]  /*2b70*/  CS2R R44, SRZ ;  /* 0x00000000002c7805 */ /* 0x000fe2000001ff00 */
[----:B----4-:R-:W-:Y:S01]  /*2b80*/  @!P2 IMAD.MOV.U32 R6, RZ, RZ, R217 ;  /* 0x000000ffff06a224 */ /* 0x010fe200078e00d9 */
[----:B------:R-:W-:Y:S01]  /*2b90*/  CS2R R50, SRZ ;  /* 0x0000000000327805 */ /* 0x000fe2000001ff00 */
[----:B------:R-:W-:Y:S01]  /*2ba0*/  @!P2 IMAD.MOV.U32 R7, RZ, RZ, R216 ;  /* 0x000000ffff07a224 */ /* 0x000fe200078e00d8 */
[----:B------:R-:W-:-:S02]  /*2bb0*/  CS2R R48, SRZ ;  /* 0x0000000000307805 */ /* 0x000fc4000001ff00 */
[----:B------:R-:W-:Y:S02]  /*2bc0*/  CS2R R42, SRZ ;  /* 0x00000000002a7805 */ /* 0x000fe4000001ff00 */
[----:B------:R-:W-:Y:S02]  /*2bd0*/  CS2R R40, SRZ ;  /* 0x0000000000287805 */ /* 0x000fe4000001ff00 */
[----:B------:R-:W-:Y:S01]  /*2be0*/  CS2R R38, SRZ ;  /* 0x0000000000267805 */ /* 0x000fe2000001ff00 */
[----:B------:R4:W-:Y:S01]  /*2bf0*/  @!P2 LDGSTS.E.BYPASS.LTC128B.128 [R225], desc[UR18][R6.64] ;  /* 0x0000000006e1afae */ /* 0x0009e2000b981a12 */
[----:B------:R-:W-:Y:S01]  /*2c00*/  CS2R R36, SRZ ;  /* 0x0000000000247805 */ /* 0x000fe2000001ff00 */
[----:B------:R-:W2:Y:S02]  /*2c10*/  LDCU UR5, c[0x0][0x3e0] ;  /* 0x00007c00ff0577ac */ /* 0x000ea40008000800 */
[----:B------:R2:W-:Y:S01]  /*2c20*/  @P2 STS.128 [R225], RZ ;  /* 0x000000ffe1002388 */ /* 0x0005e20000000c00 */
[----:B------:R-:W-:-:S02]  /*2c30*/  ISETP.GE.AND P2, PT, R5, R25, PT ;  /* 0x000000190500720c */ /* 0x000fc40003f46270 */
[----:B------:R-:W2:Y:S01]  /*2c40*/  @!P3 LDC.64 R4, c[0x0][0x388] ;  /* 0x0000e200ff04bb82 */ /* 0x000ea20000000a00 */
[C---:B-1----:R-:W-:Y:S01]  /*2c50*/  @!P1 LEA R16, P0, R24.reuse, R217, 0x1 ;  /* 0x000000d918109211 */ /* 0x042fe200078008ff */
[----:B------:R1:W-:Y:S03]  /*2c60*/  @P1 STS.128 [R225+0x1000], RZ ;  /* 0x001000ffe1001388 */ /* 0x0003e60000000c00 */
[----:B------:R-:W-:Y:S02]  /*2c70*/  @!P1 LEA.HI.X R17, R24, R216, R21, 0x1, P0 ;  /* 0x000000d818119211 */ /* 0x000fe400000f0c15 */
[C---:B------:R-:W-:Y:S02]  /*2c80*/  @!P6 LEA R32, P0, R34.reuse, R10, 0x1 ;  /* 0x0000000a2220e211 */ /* 0x040fe400078008ff */
[----:B------:R-:W-:Y:S01]  /*2c90*/  LOP3.LUT R10, R193, 0x20, RZ, 0xfc, !PT ;  /* 0x00000020c10a7812 */ /* 0x000fe200078efcff */
[----:B------:R-:W-:Y:S01]  /*2ca0*/  @!PT LDS RZ, [RZ] ;  /* 0x00000000fffff984 */ /* 0x000fe20000000800 */
[----:B------:R-:W-:Y:S01]  /*2cb0*/  @!PT LDS RZ, [RZ] ;  /* 0x00000000fffff984 */ /* 0x000fe20000000800 */
[----:B------:R-:W-:Y:S01]  /*2cc0*/  @!PT LDS RZ, [RZ] ;  /* 0x00000000fffff984 */ /* 0x000fe20000000800 */
[----:B------:R-:W-:Y:S01]  /*2cd0*/  @!P1 LDGSTS.E.BYPASS.LTC128B.128 [R225+0x1000], desc[UR18][R16.64] ;  /* 0x0100000010e19fae */ /* 0x000fe2000b981a12 */
[----:B------:R-:W-:-:S02]  /*2ce0*/  @!P6 LEA.HI.X R33, R34, R11, R18, 0x1, P0 ;  /* 0x0000000b2221e211 */ /* 0x000fc400000f0c12 */
[----:B---3--:R-:W-:Y:S02]  /*2cf0*/  @!P5 LEA R8, P0, R28, R8, 0x1 ;  /* 0x000000081c08d211 */ /* 0x008fe400078008ff */
[----:B------:R-:W-:Y:S01]  /*2d00*/  ISETP.GE.AND P1, PT, R10, R25, PT ;  /* 0x000000190a00720c */ /* 0x000fe20003f26270 */
[----:B------:R-:W-:Y:S01]  /*2d10*/  @!P6 LDGSTS.E.BYPASS.LTC128B.128 [R203+0x6000], desc[UR18][R32.64] ;  /* 0x0600000020cbefae */ /* 0x000fe2000b981a12 */
[----:B------:R-:W-:Y:S01]  /*2d20*/  @!P5 LEA.HI.X R9, R28, R9, R23, 0x1, P0 ;  /* 0x000000091c09d211 */ /* 0x000fe200000f0c17 */
[----:B------:R-:W-:Y:S01]  /*2d30*/  VIADD R10, R193, 0x28 ;  /* 0x00000028c10a7836 */ /* 0x000fe20000000000 */
[----:B----4-:R-:W3:Y:S01]  /*2d40*/  @!P4 LDC.64 R6, c[0x0][0x388] ;  /* 0x0000e200ff06cb82 */ /* 0x010ee20000000a00 */
[----:B------:R1:W-:Y:S04]  /*2d50*/  @P6 STS.128 [R203+0x6000], RZ ;  /* 0x006000ffcb006388 */ /* 0x0003e80000000c00 */
[----:B------:R1:W-:Y:S04]  /*2d60*/  @P5 STS.128 [R203+0x7000], RZ ;  /* 0x007000ffcb005388 */ /* 0x0003e80000000c00 */
[----:B------:R-:W-:Y:S01]  /*2d70*/  @!PT LDS RZ, [RZ] ;  /* 0x00000000fffff984 */ /* 0x000fe20000000800 */
[----:B------:R-:W-:Y:S01]  /*2d80*/  @!PT LDS RZ, [RZ] ;  /* 0x00000000fffff984 */ /* 0x000fe20000000800 */
[----:B------:R-:W-:Y:S01]  /*2d90*/  @!PT LDS RZ, [RZ] ;  /* 0x00000000fffff984 */ /* 0x000fe20000000800 */
[----:B------:R-:W-:Y:S01]  /*2da0*/  @!P5 LDGSTS.E.BYPASS.LTC128B.128 [R203+0x7000], desc[UR18][R8.64] ;  /* 0x0700000008cbdfae */ /* 0x000fe2000b981a12 */
[----:B------:R-:W-:-:S03]  /*2db0*/  ISETP.GE.AND P5, PT, R10, R25, PT ;  /* 0x000000190a00720c */ /* 0x000fc60003fa6270 */
[----:B------:R1:W-:Y:S01]  /*2dc0*/  @P4 STS.128 [R203+0x8000], RZ ;  /* 0x008000ffcb004388 */ /* 0x0003e20000000c00 */
[----:B---3--:R-:W-:-:S04]  /*2dd0*/  @!P4 LEA R6, P0, R30, R6, 0x1 ;  /* 0x000000061e06c211 */ /* 0x008fc800078008ff */
[----:B------:R-:W-:Y:S02]  /*2de0*/  @!P4 LEA.HI.X R7, R30, R7, R15, 0x1, P0 ;  /* 0x000000071e07c211 */ /* 0x000fe400000f0c0f */
[----:B--2---:R-:W-:-:S03]  /*2df0*/  @!P3 LEA R4, P0, R26, R4, 0x1 ;  /* 0x000000041a04b211 */ /* 0x004fc600078008ff */
[----:B------:R-:W-:Y:S01]  /*2e00*/  @!PT LDS RZ, [RZ] ;  /* 0x00000000fffff984 */ /* 0x000fe20000000800 */
[----:B------:R-:W-:Y:S01]  /*2e10*/  @!PT LDS RZ, [RZ] ;  /* 0x00000000fffff984 */ /* 0x000fe20000000800 */
[----:B------:R-:W-:Y:S01]  /*2e20*/  @!PT LDS RZ, [RZ] ;  /* 0x00000000fffff984 */ /* 0x000fe20000000800 */
[----:B------:R-:W-:Y:S01]  /*2e30*/  @!P4 LDGSTS.E.BYPASS.LTC128B.128 [R203+0x8000], desc[UR18][R6.64] ;  /* 0x0800000006cbcfae */ /* 0x000fe2000b981a12 */
[----:B------:R-:W-:Y:S02]  /*2e40*/  @!P3 LEA.HI.X R5, R26, R5, R20, 0x1, P0 ;  /* 0x000000051a05b211 */ /* 0x000fe400000f0c14 */
[C---:B------:R-:W-:Y:S01]  /*2e50*/  ISETP.GE.AND P0, PT, R193.reuse, R25, PT ;  /* 0x00000019c100720c */ /* 0x040fe20003f06270 */
[----:B------:R1:W-:Y:S04]  /*2e60*/  @P3 STS.128 [R203+0x9000], RZ ;  /* 0x009000ffcb003388 */ /* 0x0003e80000000c00 */
[----:B------:R-:W-:Y:S01]  /*2e70*/  @!PT LDS RZ, [RZ] ;  /* 0x00000000fffff984 */ /* 0x000fe20000000800 */
[----:B------:R-:W-:Y:S01]  /*2e80*/  @!PT LDS RZ, [RZ] ;  /* 0x00000000fffff984 */ /* 0x000fe20000000800 */
[----:B------:R-:W-:Y:S01]  /*2e90*/  @!PT LDS RZ, [RZ] ;  /* 0x00000000fffff984 */ /* 0x000fe20000000800 */
[----:B------:R2:W-:Y:S04]  /*2ea0*/  @!P3 LDGSTS.E.BYPASS.LTC128B.128 [R203+0x9000], desc[UR18][R4.64] ;  /* 0x0900000004cbbfae */ /* 0x0005e8000b981a12 */
[----:B------:R-:W0:Y:S01]  /*2eb0*/  LDGDEPBAR ;  /* 0x00000000000079af */ /* 0x000e220000000000 */
[----:B--2---:R-:W-:Y:S01]  /*2ec0*/  IMAD.WIDE.U32 R4, R193, 0x4, R236 ;  /* 0x00000004c1047825 */ /* 0x004fe200078e00ec */
[----:B------:R-:W-:-:S04]  /*2ed0*/  DEPBAR.LE SB0, 0x1 ;  /* 0x000080400000791a */ /* 0x000fc80000000000 */
[----:B------:R-:W5:Y:S04]  /*2ee0*/  @!P0 LDG.E R224, desc[UR18][R4.64] ;  /* 0x0000001204e08981 */ /* 0x000f68000c1e1900 */
[----:B------:R-:W5:Y:S04]  /*2ef0*/  @!P2 LDG.E R223, desc[UR18][R4.64+0x20] ;  /* 0x0000201204dfa981 */ /* 0x000f68000c1e1900 */
[----:B------:R-:W5:Y:S04]  /*2f00*/  @!P1 LDG.E R222, desc[UR18][R4.64+0x80] ;  /* 0x0000801204de9981 */ /* 0x000f68000c1e1900 */
[----:B------:R2:W5:Y:S01]  /*2f10*/  @!P5 LDG.E R221, desc[UR18][R4.64+0xa0] ;  /* 0x0000a01204ddd981 */ /* 0x000562000c1e1900 */
[--C-:B------:R-:W-:Y:S01]  /*2f20*/  IMAD.IADD R174, R187, 0x1, R173.reuse ;  /* 0x00000001bbae7824 */ /* 0x100fe200078e02ad */
[----:B------:R-:W-:Y:S01]  /*2f30*/  USHF.L.U32 UR4, UR4, 0x6, URZ ;  /* 0x0000000604047899 */ /* 0x000fe200080006ff */
[----:B------:R-:W-:Y:S01]  /*2f40*/  IMAD.IADD R173, R186, 0x1, R173 ;  /* 0x00000001baad7824 */ /* 0x000fe200078e02ad */
[----:B------:R-:W-:Y:S01]  /*2f50*/  BAR.SYNC.DEFER_BLOCKING 0x0 ;  /* 0x0000000000007b1d */ /* 0x000fe20000010000 */
[----:B--2---:R-:W-:-:S05]  /*2f60*/  IMAD.SHL.U32 R4, R12, 0x2, RZ ;  /* 0x000000020c047824 */ /* 0x004fca00078e00ff */
[----:B------:R1:W2:Y:S01]  /*2f70*/  LDSM.16.M88.4 R140, [R184] ;  /* 0x00000000b88c783b */ /* 0x0002a20000000200 */
[----:B------:R-:W-:-:S03]  /*2f80*/  LOP3.LUT R4, R4, 0x6, RZ, 0xc0, !PT ;  /* 0x0000000604047812 */ /* 0x000fc600078ec0ff */
[----:B------:R1:W3:Y:S01]  /*2f90*/  LDSM.16.M88.4 R144, [R184+0x800] ;  /* 0x00080000b890783b */ /* 0x0002e20000000200 */
[----:B------:R-:W-:-:S03]  /*2fa0*/  LOP3.LUT R206, R4, 0x1e0, R206, 0xf8, !PT ;  /* 0x000001e004ce7812 */ /* 0x000fc600078ef8ce */
[----:B------:R1:W4:Y:S02]  /*2fb0*/  LDSM.16.M88.4 R148, [R182] ;  /* 0x00000000b694783b */ /* 0x0003240000000200 */
[----:B------:R-:W-:Y:S02]  /*2fc0*/  IMAD.IADD R206, R210, 0x1, R206 ;  /* 0x00000001d2ce7824 */ /* 0x000fe400078e02ce */
[----:B------:R1:W1:Y:S04]  /*2fd0*/  LDSM.16.M88.4 R152, [R182+0x800] ;  /* 0x00080000b698783b */ /* 0x0002680000000200 */
[----:B------:R1:W1:Y:S04]  /*2fe0*/  LDSM.16.M88.4 R156, [R180] ;  /* 0x00000000b49c783b */ /* 0x0002680000000200 */
[----:B------:R1:W1:Y:S04]  /*2ff0*/  LDSM.16.M88.4 R160, [R180+0x800] ;  /* 0x00080000b4a0783b */ /* 0x0002680000000200 */
[----:B------:R1:W1:Y:S04]  /*3000*/  LDSM.16.M88.4 R164, [R179] ;  /* 0x00000000b3a4783b */ /* 0x0002680000000200 */
[----:B------:R1:W1:Y:S02]  /*3010*/  LDSM.16.M88.4 R168, [R179+0x800] ;  /* 0x00080000b3a8783b */ /* 0x0002640000000200 */
.L_x_335:
        /* <DEDUP_REMOVED lines=11> */
[----:B------:R-:W2:Y:S05]  /*30d0*/  LDSM.16.M88.4 R16, [R184+-0x4000] ;  /* 0xffc00000b810783b */ /* 0x000eaa0000000200 */
[----:B------:R-:W3:Y:S05]  /*30e0*/  LDSM.16.M88.4 R28, [R174+0x1000] ;  /* 0x00100000ae1c783b */ /* 0x000eea0000000200 */
[----:B-----5:R-:W5:Y:S05]  /*30f0*/  LDG.E R241, desc[UR18][R12.64] ;  /* 0x000000120cf17981 */ /* 0x020f6a000c1e1900 */
[----:B------:R-:W5:Y:S05]  /*3100*/  LDG.E R240, desc[UR18][R12.64+0x20] ;  /* 0x000020120cf07981 */ /* 0x000f6a000c1e1900 */
[----:B------:R-:W5:Y:S05]  /*3110*/  LDG.E R239, desc[UR18][R12.64+0x80] ;  /* 0x000080120cef7981 */ /* 0x000f6a000c1e1900 */
[----:B------:R4:W5:Y:S05]  /*3120*/  LDG.E R238, desc[UR18][R12.64+0xa0] ;  /* 0x0000a0120cee7981 */ /* 0x00096a000c1e1900 */
[----:B------:R-:W1:Y:S05]  /*3130*/  LDSM.16.M88.4 R100, [R184+-0x3800] ;  /* 0xffc80000b864783b */ /* 0x000e6a0000000200 */
[----:B------:R-:W-:Y:S05]  /*3140*/  LDSM.16.M88.4 R104, [R112] ;  /* 0x000000007068783b */ /* 0x000fea0000000200 */
[----:B------:R-:W1:Y:S01]  /*3150*/  LDSM.16.M88.4 R108, [R182+-0x4000] ;  /* 0xffc00000b66c783b */ /* 0x000e620000000200 */
[-C--:B--2---:R-:W-:Y:S04]  /*3160*/  HMMA.16816.F32.BF16 R4, R32, R16.reuse, RZ ;  /* 0x000000102004723c */ /* 0x084fe800000418ff */
[----:B------:R-:W2:Y:S05]  /*3170*/  LDSM.16.M88.4 R112, [R112+0x1000] ;  /* 0x001000007070783b */ /* 0x000eaa0000000200 */
[----:B------:R-:W2:Y:S01]  /*3180*/  LDSM.16.M88.4 R116, [R182+-0x3800] ;  /* 0xffc80000b674783b */ /* 0x000ea20000000200 */
[C---:B---3--:R-:W-:Y:S04]  /*3190*/  HMMA.16816.F32.BF16 R8, R28.reuse, R16, RZ ;  /* 0x000000101c08723c */ /* 0x048fe800000418ff */
[----:B------:R-:W-:Y:S04]  /*31a0*/  LDSM.16.M88.4 R120, [R180+-0x4000] ;  /* 0xffc00000b478783b */ /* 0x000fe80000000200 */
[-C--:B----4-:R-:W-:Y:S01]  /*31b0*/  HMMA.16816.F32.BF16 R12, R28, R18.reuse, RZ ;  /* 0x000000121c0c723c */ /* 0x090fe200000418ff */
[----:B------:R-:W-:Y:S05]  /*31c0*/  LDSM.16.M88.4 R124, [R128+0x1000] ;  /* 0x00100000807c783b */ /* 0x000fea0000000200 */
[----:B------:R-:W-:Y:S02]  /*31d0*/  LDSM.16.M88.4 R136, [R179+-0x3800] ;  /* 0xffc80000b388783b */ /* 0x000fe40000000200 */
[C---:B------:R-:W-:Y:S08]  /*31e0*/  HMMA.16816.F32.BF16 R16, R32.reuse, R18, RZ ;  /* 0x000000122010723c */ /* 0x040ff000000418ff */
[-C--:B-1----:R-:W-:Y:S08]  /*31f0*/  HMMA.16816.F32.BF16 R20, R32, R100.reuse, RZ ;  /* 0x000000642014723c */ /* 0x082ff000000418ff */
[C---:B------:R-:W-:Y:S08]  /*3200*/  HMMA.16816.F32.BF16 R24, R28.reuse, R100, RZ ;  /* 0x000000641c18723c */ /* 0x040ff000000418ff */
[-C--:B------:R-:W-:Y:S08]  /*3210*/  HMMA.16816.F32.BF16 R28, R28, R102.reuse, RZ ;  /* 0x000000661c1c723c */ /* 0x080ff000000418ff */
[----:B------:R-:W-:Y:S01]  /*3220*/  HMMA.16816.F32.BF16 R32, R32, R102, RZ ;  /* 0x000000662020723c */ /* 0x000fe200000418ff */
[----:B------:R-:W1:Y:S05]  /*3230*/  LDSM.16.M88.4 R100, [R128] ;  /* 0x000000008064783b */ /* 0x000e6a0000000200 */
[----:B------:R-:W-:Y:S02]  /*3240*/  LDSM.16.M88.4 R128, [R179+-0x4000] ;  /* 0xffc00000b380783b */ /* 0x000fe40000000200 */
[-C--:B------:R-:W-:Y:S08]  /*3250*/  HMMA.16816.F32.BF16 R4, R104, R108.reuse, R4 ;  /* 0x0000006c6804723c */ /* 0x080ff00000041804 */
[C---:B--2---:R-:W-:Y:S08]  /*3260*/  HMMA.16816.F32.BF16 R8, R112.reuse, R108, R8 ;  /* 0x0000006c7008723c */ /* 0x044ff00000041808 */
        /* <DEDUP_REMOVED lines=38> */
.L_x_331:
        /* <DEDUP_REMOVED lines=10> */
[----:B------:R-:W-:Y:S02]  /*3570*/  IMAD.IADD R108, R100, 0x1, R101 ;  /* 0x00000001646c7824 */ /* 0x000fe400078e0265 */
[----:B------:R-:W-:Y:S02]  /*3580*/  VIADD R101, R206, 0x18 ;  /* 0x00000018ce657836 */ /* 0x000fe40000000000 */
[----:B------:R-:W-:Y:S01]  /*3590*/  IMAD.IADD R107, R100, 0x1, R107 ;  /* 0x00000001646b7824 */ /* 0x000fe200078e026b */
[----:B------:R-:W-:Y:S01]  /*35a0*/  VIMNMX R110, PT, PT, RZ, R108, !PT ;  /* 0x0000006cff6e7248 */ /* 0x000fe20007fe0100 */
[----:B------:R-:W-:Y:S01]  /*35b0*/  VIADD R100, R206, 0x19 ;  /* 0x00000019ce647836 */ /* 0x000fe20000000000 */
[----:B------:R-:W-:Y:S02]  /*35c0*/  VIADDMNMX R109, R108, 0x8, RZ, !PT ;  /* 0x000000086c6d7846 */ /* 0x000fe400078001ff */
[-C--:B------:R-:W-:Y:S02]  /*35d0*/  ISETP.GE.AND P3, PT, R206, R110.reuse, PT ;  /* 0x0000006ece00720c */ /* 0x080fe40003f66270 */
[-C--:B------:R-:W-:Y:S02]  /*35e0*/  ISETP.GE.AND P2, PT, R106, R110.reuse, PT ;  /* 0x0000006e6a00720c */ /* 0x080fe40003f46270 */
        /* <DEDUP_REMOVED lines=132> */
.L_x_332:
        /* <DEDUP_REMOVED lines=114> */
[-C--:B-1----:R-:W-:Y:S07]  /*4550*/  HMMA.16816.F32.BF16 R4, R32, R140.reuse, RZ ;  /* 0x0000008c2004723c */ /* 0x082fee00000418ff */
[----:B------:R-:W1:Y:S01]  /*4560*/  LDSM.16.M88.4 R112, [R3+0x5000] ;  /* 0x005000000370783b */ /* 0x000e620000000200 */
        /* <DEDUP_REMOVED lines=14> */
[----:B------:R-:W2:Y:S07]  /*4650*/  LDSM.16.M88.4 R104, [R2+0x4000] ;  /* 0x004000000268783b */ /* 0x000eae0000000200 */
[----:B------:R-:W-:Y:S01]  /*4660*/  HMMA.16816.F32.BF16 R32, R100, R154, R32 ;  /* 0x0000009a6420723c */ /* 0x000fe20000041820 */
[----:B------:R-:W3:Y:S07]  /*4670*/  LDSM.16.M88.4 R100, [R2+0x5000] ;  /* 0x005000000264783b */ /* 0x000eee0000000200 */
        /* <DEDUP_REMOVED lines=10> */
[-C--:B------:R-:W-:Y:S03]  /*4720*/  HMMA.16816.F32.BF16 R12, R100, R166.reuse, R12 ;  /* 0x000000a6640c723c */ /* 0x080fe6000004180c */
[C---:B-----5:R-:W-:Y:S01]  /*4730*/  FADD.FTZ R4, -R241.reuse, R4 ;  /* 0x00000004f1047221 */ /* 0x060fe20000010100 */
        /* <DEDUP_REMOVED lines=16> */
[----:B------:R-:W-:Y:S01]  /*4840*/  F2FP.BF16.F32.PACK_AB R4, R5, R4 ;  /* 0x000000040504723e */ /* 0x000fe200000010ff */
[C---:B------:R-:W-:Y:S01]  /*4850*/  FADD.FTZ R16, -R241.reuse, R16 ;  /* 0x00000010f1107221 */ /* 0x040fe20000010100 */
[C---:B------:R-:W-:Y:S01]  /*4860*/  FADD.FTZ R17, -R241.reuse, R17 ;  /* 0x00000011f1117221 */ /* 0x040fe20000010100 */
[C---:B------:R-:W-:Y:S01]  /*4870*/  FADD.FTZ R18, -R240.reuse, R18 ;  /* 0x00000012f0127221 */ /* 0x040fe20000010100 */
[-C--:B------:R-:W-:Y:S03]  /*4880*/  HMMA.16816.F32.BF16 R28, R100, R170.reuse, R28 ;  /* 0x000000aa641c723c */ /* 0x080fe6000004181c */
[C---:B------:R-:W-:Y:S01]  /*4890*/  FADD.FTZ R19, -R240.reuse, R19 ;  /* 0x00000013f0137221 */ /* 0x040fe20000010100 */
[C---:B------:R-:W-:Y:S01]  /*48a0*/  FADD.FTZ R20, -R241.reuse, R20 ;  /* 0x00000014f1147221 */ /* 0x040fe20000010100 */
[----:B------:R-:W-:Y:S01]  /*48b0*/  FADD.FTZ R21, -R241, R21 ;  /* 0x00000015f1157221 */ /* 0x000fe20000010100 */
[C---:B------:R-:W-:Y:S01]  /*48c0*/  FADD.FTZ R22, -R240.reuse, R22 ;  /* 0x00000016f0167221 */ /* 0x040fe20000010100 */
[----:B------:R-:W-:Y:S01]  /*48d0*/  FADD.FTZ R23, -R240, R23 ;  /* 0x00000017f0177221 */ /* 0x000fe20000010100 */
        /* <DEDUP_REMOVED lines=12> */
[----:B------:R-:W-:Y:S01]  /*49a0*/  FMUL.FTZ R9, R137, R9 ;  /* 0x0000000989097220 */ /* 0x000fe20000410000 */
[----:B------:R-:W-:Y:S01]  /*49b0*/  FMUL.FTZ R10, R242, R10 ;  /* 0x0000000af20a7220 */ /* 0x000fe20000410000 */
[----:B------:R-:W-:Y:S01]  /*49c0*/  F2FP.BF16.F32.PACK_AB R6, R7, R6 ;  /* 0x000000060706723e */ /* 0x000fe200000010ff */
[----:B------:R-:W-:Y:S01]  /*49d0*/  FMUL.FTZ R11, R245, R11 ;  /* 0x0000000bf50b7220 */ /* 0x000fe20000410000 */
[----:B------:R-:W-:Y:S01]  /*49e0*/  FADD.FTZ R32, -R241, R32 ;  /* 0x00000020f1207221 */ /* 0x000fe20000010100 */
[----:B------:R-:W-:Y:S01]  /*49f0*/  F2FP.BF16.F32.PACK_AB R8, R9, R8 ;  /* 0x000000080908723e */ /* 0x000fe200000010ff */
[----:B------:R-:W-:Y:S01]  /*4a00*/  FADD.FTZ R33, -R241, R33 ;  /* 0x00000021f1217221 */ /* 0x000fe20000010100 */
[C---:B------:R-:W-:Y:S01]  /*4a10*/  FADD.FTZ R34, -R240.reuse, R34 ;  /* 0x00000022f0227221 */ /* 0x040fe20000010100 */
[----:B------:R-:W-:Y:S01]  /*4a20*/  F2FP.BF16.F32.PACK_AB R10, R11, R10 ;  /* 0x0000000a0b0a723e */ /* 0x000fe200000010ff */
[----:B------:R-:W-:Y:S01]  /*4a30*/  FADD.FTZ R35, -R240, R35 ;  /* 0x00000023f0237221 */ /* 0x000fe20000010100 */
[----:B------:R-:W-:Y:S01]  /*4a40*/  FMUL.FTZ R133, R133, R12 ;  /* 0x0000000c85857220 */ /* 0x000fe20000410000 */
        /* <DEDUP_REMOVED lines=36> */
[----:B------:R-:W-:Y:S01]  /*4c90*/  IADD3 R12, P0, PT, RZ, -UR17, RZ ;  /* 0x80000011ff0c7c10 */ /* 0x000fe2000ff1e0ff */
[----:B------:R-:W1:Y:S01]  /*4ca0*/  LDC R7, c[0x0][0x3b0] ;  /* 0x0000ec00ff077b82 */ /* 0x000e620000000800 */
[----:B------:R-:W-:Y:S04]  /*4cb0*/  LOP3.LUT R9, R227, 0x1, RZ, 0xc0, !PT ;  /* 0x00000001e3097812 */ /* 0x000fe800078ec0ff */
[----:B------:R-:W-:Y:S01]  /*4cc0*/  ISETP.NE.U32.AND P2, PT, R9, 0x1, PT ;  /* 0x000000010900780c */ /* 0x000fe20003f45070 */
[----:B------:R-:W-:Y:S02]  /*4cd0*/  IMAD.MOV.U32 R9, RZ, RZ, -0x2000 ;  /* 0xffffe000ff097424 */ /* 0x000fe400078e00ff */
[----:B------:R-:W2:Y:S03]  /*4ce0*/  LDC R5, c[0x0][0x3b4] ;  /* 0x0000ed00ff057b82 */ /* 0x000ea60000000800 */
[----:B------:R-:W-:Y:S05]  /*4cf0*/  SEL R9, R9, 0x2000, !P2 ;  /* 0x0000200009097807 */ /* 0x000fea0005000000 */
[--C-:B------:R-:W-:Y:S02]  /*4d00*/  IMAD.IADD R225, R225, 0x1, R9.reuse ;  /* 0x00000001e1e17824 */ /* 0x100fe400078e0209 */
[----:B------:R-:W-:Y:S02]  /*4d10*/  IMAD.IADD R174, R174, 0x1, R9 ;  /* 0x00000001aeae7824 */ /* 0x000fe400078e0209 */
[----:B-1----:R-:W-:Y:S04]  /*4d20*/  IMAD.SHL.U32 R11, R7, 0x40, RZ ;  /* 0x00000040070b7824 */ /* 0x002fe800078e00ff */
[----:B------:R-:W-:Y:S05]  /*4d30*/  IMAD.X R11, RZ, RZ, ~R11, P0 ;  /* 0x000000ffff0b7224 */ /* 0x000fea00000e0e0b */
[----:B------:R-:W-:Y:S04]  /*4d40*/  SHF.R.S64 R12, R12, 0x1f, R11 ;  /* 0x0000001f0c0c7819 */ /* 0x000fe8000000100b */
[----:B------:R-:W-:Y:S04]  /*4d50*/  IADD3 R217, P0, PT, R12, R217, RZ ;  /* 0x000000d90cd97210 */ /* 0x000fe80007f1e0ff */
[----:B------:R-:W-:Y:S01]  /*4d60*/  LEA.HI.X.SX32 R216, R11, R216, 0x1, P0 ;  /* 0x000000d80bd87211 */ /* 0x000fe200000f0eff */
[----:B------:R-:W-:Y:S01]  /*4d70*/  IMAD.MOV.U32 R14, RZ, RZ, R217 ;  /* 0x000000ffff0e7224 */ /* 0x000fe200078e00d9 */
[C---:B------:R-:W-:Y:S03]  /*4d80*/  LEA R12, P0, R7.reuse, R217, 0x6 ;  /* 0x000000d9070c7211 */ /* 0x040fe600078030ff */
[----:B------:R-:W-:Y:S01]  /*4d90*/  IMAD.MOV.U32 R15, RZ, RZ, R216 ;  /* 0x000000ffff0f7224 */ /* 0x000fe200078e00d8 */
[----:B--2---:R-:W-:Y:S04]  /*4da0*/  LEA.HI.X R13, R7, R216, R5, 0x6, P0 ;  /* 0x000000d8070d7211 */ /* 0x004fe800000f3405 */
[----:B------:R-:W-:Y:S01]  /*4db0*/  @!PT LDS RZ, [RZ] ;  /* 0x00000000fffff984 */ /* 0x000fe20000000800 */
[----:B------:R-:W-:Y:S01]  /*4dc0*/  @!PT LDS RZ, [RZ] ;  /* 0x00000000fffff984 */ /* 0x000fe20000000800 */
[----:B------:R-:W-:Y:S01]  /*4dd0*/  @!PT LDS RZ, [RZ] ;  /* 0x00000000fffff984 */ /* 0x000fe20000000800 */
[----:B------:R1:W-:Y:S05]  /*4de0*/  LDGSTS.E.BYPASS.LTC128B.128 [R225], desc[UR18][R14.64] ;  /* 0x000000000ee17fae */ /* 0x0003ea000b981a12 */
[----:B------:R1:W-:Y:S05]  /*4df0*/  LDGSTS.E.BYPASS.LTC128B.128 [R225+0x1000], desc[UR18][R12.64] ;  /* 0x010000000ce17fae */ /* 0x0003ea000b981a12 */
[----:B------:R-:W0:Y:S02]  /*4e00*/  LDGDEPBAR ;  /* 0x00000000000079af */ /* 0x000e240000000000 */
.L_x_333:
        /* <DEDUP_REMOVED lines=76> */
[----:B------:R-:W-:Y:S01]  /*52d0*/  LEA.HI.X.SX32 R218, R4, R218, 0x1, P0 ;  /* 0x000000da04da7211 */ /* 0x000fe200000f0eff */
[----:B------:R-:W-:Y:S01]  /*52e0*/  IMAD.MOV.U32 R6, RZ, RZ, R219 ;  /* 0x000000ffff067224 */ /* 0x000fe200078e00db */
[C---:B------:R-:W-:Y:S03]  /*52f0*/  LEA R4, P0, R213.reuse, R219, 0x1 ;  /* 0x000000dbd5047211 */ /* 0x040fe600078008ff */
[----:B------:R-:W-:Y:S01]  /*5300*/  IMAD.MOV.U32 R7, RZ, RZ, R218 ;  /* 0x000000ffff077224 */ /* 0x000fe200078e00da */
[----:B------:R-:W-:Y:S04]  /*5310*/  LEA.HI.X R5, R213, R218, R212, 0x1, P0 ;  /* 0x000000dad5057211 */ /* 0x000fe800000f0cd4 */
[----:B------:R-:W-:Y:S01]  /*5320*/  @!PT LDS RZ, [RZ] ;  /* 0x00000000fffff984 */ /* 0x000fe20000000800 */
[----:B------:R-:W-:Y:S01]  /*5330*/  @!PT LDS RZ, [RZ] ;  /* 0x00000000fffff984 */ /* 0x000fe20000000800 */
[----:B------:R-:W-:Y:S01]  /*5340*/  @!PT LDS RZ, [RZ] ;  /* 0x00000000fffff984 */ /* 0x000fe20000000800 */
[----:B------:R1:W-:Y:S04]  /*5350*/  LDGSTS.E.BYPASS.LTC128B.128 [R203+0x4000], desc[UR18][R6.64] ;  /* 0x0400000006cb7fae */ /* 0x0003e8000b981a12 */
[----:B------:R1:W-:Y:S04]  /*5360*/  LDGSTS.E.BYPASS.LTC128B.128 [R203+0x5000], desc[UR18][R4.64] ;  /* 0x0500000004cb7fae */ /* 0x0003e8000b981a12 */
[----:B------:R-:W0:Y:S02]  /*5370*/  LDGDEPBAR ;  /* 0x00000000000079af */ /* 0x000e240000000000 */
.L_x_334:
        /* <DEDUP_REMOVED lines=285> */
.L_x_336:
[----:B------:R-:W2:Y:S01]  /*6550*/  LDCU.64 UR8, c[0x0][0x5c0] ;  /* 0x0000b800ff0877ac */ /* 0x000ea20008000a00 */
[----:B-1----:R-:W-:-:S05]  /*6560*/  IADD3 R4, PT, PT, R229, R231, RZ ;  /* 0x000000e7e5047210 */ /* 0x002fca0007ffe0ff */
[C---:B--2---:R-:W-:Y:S02]  /*6570*/  IMAD R8, R4.reuse, UR9, RZ ;  /* 0x0000000904087c24 */ /* 0x044fe4000f8e02ff */
[----:B------:R-:W-:-:S05]  /*6580*/  IMAD.WIDE.U32 R4, R4, UR8, RZ ;  /* 0x0000000804047c25 */ /* 0x000fca000f8e00ff */
[----:B------:R-:W-:Y:S02]  /*6590*/  IADD3 R8, PT, PT, R5, R8, RZ ;  /* 0x0000000805087210 */ /* 0x000fe40007ffe0ff */
[----:B------:R-:W-:Y:S02]  /*65a0*/  MOV R9, R4 ;  /* 0x0000000400097202 */ /* 0x000fe40000000f00 */
.L_x_337:
        /* <DEDUP_REMOVED lines=13> */
.L_x_338:
[----:B------:R-:W1:Y:S01]  /*6680*/  LDCU.64 UR6, c[0x0][0x5c8] ;  /* 0x0000b900ff0677ac */ /* 0x000e620008000a00 */
[----:B------:R-:W-:-:S05]  /*6690*/  IADD3 R4, PT, PT, R229, R231, RZ ;  /* 0x000000e7e5047210 */ /* 0x000fca0007ffe0ff */
[C---:B-1----:R-:W-:Y:S02]  /*66a0*/  IMAD R12, R4.reuse, UR7, RZ ;  /* 0x00000007040c7c24 */ /* 0x042fe4000f8e02ff */
[----:B------:R-:W-:-:S05]  /*66b0*/  IMAD.WIDE.U32 R4, R4, UR6, RZ ;  /* 0x0000000604047c25 */ /* 0x000fca000f8e00ff */
[----:B------:R-:W-:Y:S02]  /*66c0*/  IADD3 R12, PT, PT, R5, R12, RZ ;  /* 0x0000000c050c7210 */ /* 0x000fe40007ffe0ff */
[----:B------:R-:W-:-:S07]  /*66d0*/  MOV R13, R4 ;  /* 0x00000004000d7202 */ /* 0x000fce0000000f00 */
.L_x_339:
[----:B------:R-:W-:Y:S01]  /*66e0*/  BAR.SYNC.DEFER_BLOCKING 0x0 ;  /* 0x0000000000007b1d */ /* 0x000fe20000010000 */
[----:B------:R-:W-:Y:S01]  /*66f0*/  IMAD.MOV.U32 R16, RZ, RZ, R195 ;  /* 0x000000ffff107224 */ /* 0x000fe200078e00c3 */
[CC--:B------:R-:W-:Y:S01]  /*6700*/  ISETP.GE.AND P3, PT, R196.reuse, R205.reuse, PT ;  /* 0x000000cdc400720c */ /* 0x0c0fe20003f66270 */
[----:B------:R-:W-:Y:S01]  /*6710*/  IMAD.MOV.U32 R17, RZ, RZ, RZ ;  /* 0x000000ffff117224 */ /* 0x000fe200078e00ff */
[----:B------:R-:W-:Y:S01]  /*6720*/  IADD3 R27, P2, PT, R196, 0x20, RZ ;  /* 0x00000020c41b7810 */ /* 0x000fe20007f5e0ff */
[----:B------:R-:W-:Y:S01]  /*6730*/  IMAD R10, R208, UR8, RZ ;  /* 0x00000008d00a7c24 */ /* 0x000fe2000f8e02ff */
[----:B------:R-:W1:Y:S01]  /*6740*/  LDCU.64 UR4, c[0x0][0x5d8] ;  /* 0x0000bb00ff0477ac */ /* 0x000e620008000a00 */
[----:B------:R-:W-:Y:S01]  /*6750*/  IMAD.WIDE.U32 R14, R210, UR8, R16 ;  /* 0x00000008d20e7c25 */ /* 0x000fe2000f8e0010 */
[----:B------:R-:W-:Y:S01]  /*6760*/  BSSY.RECONVERGENT B0, `(.L_x_340) ;  /* 0x0000017000007945 */ /* 0x000fe20003800200 */
[-C--:B------:R-:W-:Y:S02]  /*6770*/  ISETP.GE.AND P6, PT, R202, R205.reuse, PT ;  /* 0x000000cdca00720c */ /* 0x080fe40003fc6270 */
        /* <DEDUP_REMOVED lines=16> */
[----:B------:R-:W-:-:S04]  /*6880*/  IMAD.WIDE.U32 R22, R196, UR8, R20 ;  /* 0x00000008c4167c25 */ /* 0x000fc8000f8e0014 */
[----:B------:R-:W-:Y:S01]  /*6890*/  IMAD R15, R196, UR9, R23 ;  /* 0x00000009c40f7c24 */ /* 0x000fe2000f8e0217 */
[----:B----4-:R-:W-:-:S04]  /*68a0*/  LEA R20, P2, R22, UR4, 0x1 ;  /* 0x0000000416147c11 */ /* 0x010fc8000f8408ff */
[----:B------:R-:W-:-:S05]  /*68b0*/  LEA.HI.X R21, R22, UR5, R15, 0x1, P2 ;  /* 0x0000000516157c11 */ /* 0x000fca00090f0c0f */
[----:B-1----:R1:W-:Y:S04]  /*68c0*/  STG.E.128 desc[UR18][R20.64], R8 ;  /* 0x0000000814007986 */ /* 0x0023e8000c101d12 */
.L_x_341:
[----:B------:R-:W-:Y:S05]  /*68d0*/  BSYNC.RECONVERGENT B0 ;  /* 0x0000000000007941 */ /* 0x000fea0003800200 */
.L_x_340:
[----:B------:R-:W-:Y:S04]  /*68e0*/  BSSY.RECONVERGENT B0, `(.L_x_342) ;  /* 0x000000c000007945 */ /* 0x000fe80003800200 */
[----:B------:R-:W-:Y:S05]  /*68f0*/  @P6 BRA `(.L_x_343) ;  /* 0x0000000000286947 */ /* 0x000fea0003800000 */
[----:B------:R-:W4:Y:S01]  /*6900*/  LDCU.64 UR4, c[0x0][0x560] ;  /* 0x0000ac00ff0477ac */ /* 0x000f220008000a00 */
[----:B-1----:R-:W-:Y:S01]  /*6910*/  MOV R10, R18 ;  /* 0x00000012000a7202 */ /* 0x002fe20000000f00 */
[----:B------:R-:W-:Y:S01]  /*6920*/  IMAD R8, R26, UR8, RZ ;  /* 0x000000081a087c24 */ /* 0x000fe2000f8e02ff */
[----:B------:R-:W-:-:S03]  /*6930*/  MOV R11, R14 ;  /* 0x0000000e000b7202 */ /* 0x000fc60000000f00 */
[C---:B------:R-:W-:Y:S02]  /*6940*/  IMAD R8, R27.reuse, UR9, R8 ;  /* 0x000000091b087c24 */ /* 0x040fe4000f8e0208 */
[----:B------:R-:W-:-:S05]  /*6950*/  IMAD.WIDE.U32 R10, R27, UR8, R10 ;  /* 0x000000081b0a7c25 */ /* 0x000fca000f8e000a */
[----:B------:R-:W-:Y:S02]  /*6960*/  IADD3 R8, PT, PT, R8, R11, RZ ;  /* 0x0000000b08087210 */ /* 0x000fe40007ffe0ff */
[----:B----4-:R-:W-:-:S04]  /*6970*/  LEA R20, P2, R10, UR4, 0x1 ;  /* 0x000000040a147c11 */ /* 0x010fc8000f8408ff */
[----:B------:R-:W-:-:S05]  /*6980*/  LEA.HI.X R21, R10, UR5, R8, 0x1, P2 ;  /* 0x000000050a157c11 */ /* 0x000fca00090f0c08 */
[----:B---3--:R4:W-:Y:S04]  /*6990*/  STG.E.128 desc[UR18][R20.64], R4 ;  /* 0x0000000414007986 */ /* 0x0089e8000c101d12 */
.L_x_343:
[----:B------:R-:W-:Y:S05]  /*69a0*/  BSYNC.RECONVERGENT B0 ;  /* 0x0000000000007941 */ /* 0x000fea0003800200 */
.L_x_342:
[----:B---34-:R3:W4:Y:S01]  /*69b0*/  LDS.128 R4, [R203+0x8000] ;  /* 0x00800000cb047984 */ /* 0x0187220000000c00 */
[----:B------:R-:W-:Y:S01]  /*69c0*/  BSSY.RECONVERGENT B0, `(.L_x_344) ;  /* 0x000000d000007945 */ /* 0x000fe20003800200 */
[----:B------:R-:W-:-:S03]  /*69d0*/  IADD3.X R28, PT, PT, RZ, RZ, RZ, P1, !PT ;  /* 0x000000ffff1c7210 */ /* 0x000fc60000ffe4ff */
        /* <DEDUP_REMOVED lines=11> */
.L_x_345:
[----:B------:R-:W-:Y:S05]  /*6a90*/  BSYNC.RECONVERGENT B0 ;  /* 0x0000000000007941 */ /* 0x000fea0003800200 */
.L_x_344:
[----:B-1--4-:R1:W4:Y:S01]  /*6aa0*/  LDS.128 R4, [R203+0x9000] ;  /* 0x00900000cb047984 */ /* 0x0123220000000c00 */
[----:B------:R-:W-:Y:S01]  /*6ab0*/  BSSY.RECONVERGENT B0, `(.L_x_346) ;  /* 0x000000e000007945 */ /* 0x000fe20003800200 */
[----:B------:R-:W-:Y:S01]  /*6ac0*/  IMAD R208, R208, UR6, RZ ;  /* 0x00000006d0d07c24 */ /* 0x000fe2000f8e02ff */
[----:B------:R-:W-:Y:S02]  /*6ad0*/  IADD3.X R29, PT, PT, RZ, RZ, RZ, P0, !PT ;  /* 0x000000ffff1d7210 */ /* 0x000fe400007fe4ff */
        /* <DEDUP_REMOVED lines=11> */
.L_x_347:
[----:B------:R-:W-:Y:S05]  /*6b90*/  BSYNC.RECONVERGENT B0 ;  /* 0x0000000000007941 */ /* 0x000fea0003800200 */
.L_x_346:
[----:B------:R-:W3:Y:S01]  /*6ba0*/  LDCU.64 UR4, c[0x0][0x5e0] ;  /* 0x0000bc00ff0477ac */ /* 0x000ee20008000a00 */
[----:B------:R-:W1:Y:S01]  /*6bb0*/  LDS.128 R8, [R203+0xa000] ;  /* 0x00a00000cb087984 */ /* 0x000e620000000c00 */
[C---:B--2-4-:R-:W-:Y:S01]  /*6bc0*/  IMAD.WIDE.U32 R6, R210.reuse, UR6, R16 ;  /* 0x00000006d2067c25 */ /* 0x054fe2000f8e0010 */
[----:B------:R-:W2:Y:S01]  /*6bd0*/  @!P3 LDC.64 R4, c[0x0][0x568] ;  /* 0x00015a00ff04bb82 */ /* 0x000ea20000000a00 */
[----:B------:R-:W-:Y:S01]  /*6be0*/  BSSY.RECONVERGENT B0, `(.L_x_348) ;  /* 0x000001a000007945 */ /* 0x000fe20003800200 */
[----:B------:R4:W1:Y:S01]  /*6bf0*/  LDS.128 R16, [R203+0xc000] ;  /* 0x00c00000cb107984 */ /* 0x0008620000000c00 */
[----:B------:R-:W-:Y:S01]  /*6c00*/  IMAD R208, R210, UR7, R208 ;  /* 0x00000007d2d07c24 */ /* 0x000fe2000f8e02d0 */
[----:B------:R-:W-:Y:S02]  /*6c10*/  IADD3 R30, P0, PT, R13, R6, RZ ;  /* 0x000000060d1e7210 */ /* 0x000fe40007f1e0ff */
[----:B------:R4:W1:Y:S02]  /*6c20*/  LDS.128 R20, [R203+0xb000] ;  /* 0x00b00000cb147984 */ /* 0x0008640000000c00 */
[----:B------:R-:W-:-:S02]  /*6c30*/  IADD3.X R31, PT, PT, R12, R7, R208, P0, !PT ;  /* 0x000000070c1f7210 */ /* 0x000fc400007fe4d0 */
        /* <DEDUP_REMOVED lines=20> */
.L_x_349:
[----:B------:R-:W-:Y:S05]  /*6d80*/  BSYNC.RECONVERGENT B0 ;  /* 0x0000000000007941 */ /* 0x000fea0003800200 */
.L_x_348:
        /* <DEDUP_REMOVED lines=12> */
.L_x_351:
[----:B------:R-:W-:Y:S05]  /*6e50*/  BSYNC.RECONVERGENT B0 ;  /* 0x0000000000007941 */ /* 0x000fea0003800200 */
.L_x_350:
        /* <DEDUP_REMOVED lines=11> */
.L_x_330:
[----:B------:R-:W-:Y:S05]  /*6f10*/  BSYNC.RECONVERGENT B1 ;  /* 0x0000000000017941 */ /* 0x000fea0003800200 */
.L_x_304:
[----:B------:R-:W2:Y:S01]  /*6f20*/  LDCU UR5, c[0x0][0x438] ;  /* 0x00008700ff0577ac */ /* 0x000ea20008000800 */
[----:B-1--4-:R-:W1:Y:S08]  /*6f30*/  LDC R4, c[0x0][0x370] ;  /* 0x0000dc00ff047b82 */ /* 0x012e700000000800 */
[----:B------:R-:W4:Y:S01]  /*6f40*/  LDC R10, c[0x0][0x438] ;  /* 0x00010e00ff0a7b82 */ /* 0x000f220000000800 */
[----:B--2---:R-:W-:-:S04]  /*6f50*/  UIADD3 UR5, UPT, UPT, UR5, 0x7f, URZ ;  /* 0x0000007f05057890 */ /* 0x004fc8000fffe0ff */
[----:B------:R-:W-:Y:S01]  /*6f60*/  USHF.R.S32.HI UR4, URZ, 0x1f, UR5 ;  /* 0x0000001fff047899 */ /* 0x000fe20008011405 */
[----:B-1----:R-:W-:-:S03]  /*6f70*/  IADD3 R197, PT, PT, R4, R197, RZ ;  /* 0x000000c504c57210 */ /* 0x002fc60007ffe0ff */
[----:B------:R-:W-:-:S04]  /*6f80*/  ULEA.HI UR4, UR4, UR5, URZ, 0x7 ;  /* 0x0000000504047291 */ /* 0x000fc8000f8f38ff */
[----:B------:R-:W-:-:S06]  /*6f90*/  USHF.R.S32.HI UR4, URZ, 0x7, UR4 ;  /* 0x00000007ff047899 */ /* 0x000fcc0008011404 */
[----:B------:R-:W-:-:S13]  /*6fa0*/  ISETP.GE.AND P0, PT, R197, UR4, PT ;  /* 0x00000004c5007c0c */ /* 0x000fda000bf06270 */
[----:B----4-:R-:W-:Y:S05]  /*6fb0*/  @!P0 BRA `(.L_x_352) ;  /* 0xffffff9400c08947 */ /* 0x010fea000383ffff */
[----:B------:R-:W-:Y:S05]  /*6fc0*/  EXIT ;  /* 0x000000000000794d */ /* 0x000fea0003800000 */
.L_x_353:
        /* <DEDUP_REMOVED lines=11> */
.L_x_2758:


//--------------------- .text._ZN5flash44flash_bwd_dq_dk_dv_loop_seqk_parallel_kernelI23Flash_bwd_kernel_traitsILi64ELi64ELi128ELi8ELi2ELi4ELi4ELb1ELb0EN7cutlass10bfloat16_tE19Flash_kernel_traitsILi64ELi64ELi128ELi8ES3_EELb0ELb0ELb1ELb1ELb0ELb0ELb0EEEvNS_16Flash_bwd_paramsE --------------------------
	.section	.text._ZN5flash44flash_bwd_dq_dk_dv_loop_seqk_parallel_kernelI23Flash_bwd_kernel_traitsILi64ELi64ELi128ELi8ELi2ELi4ELi4ELb1ELb0EN7cutlass10bfloat16_tE19Flash_kernel_traitsILi64ELi64ELi128ELi8ES3_EELb0ELb0ELb1ELb1ELb0ELb0ELb0EEEvNS_16Flash_bwd_paramsE,"ax",@progbits
	.align	128
        .global         _ZN5flash44flash_bwd_dq_dk_dv_loop_seqk_parallel_kernelI23Flash_bwd_kernel_traitsILi64ELi64ELi128ELi8ELi2ELi4ELi4ELb1ELb0EN7cutlass10bfloat16_tE19Flash_kernel_traitsILi64ELi64ELi128ELi8ES3_EELb0ELb0ELb1ELb1ELb0ELb0ELb0EEEvNS_16Flash_bwd_paramsE
        .type           _ZN5flash44flash_bwd_dq_dk_dv_loop_seqk_parallel_kernelI23Flash_bwd_kernel_traitsILi64ELi64ELi128ELi8ELi2ELi4ELi4ELb1ELb0EN7cutlass10bfloat16_tE19Flash_kernel_traitsILi64ELi64ELi128ELi8ES3_EELb0ELb0ELb1ELb1ELb0ELb0ELb0EEEvNS_16Flash_bwd_paramsE,@function
        .size           _ZN5flash44flash_bwd_dq_dk_dv_loop_seqk_parallel_kernelI23Flash_bwd_kernel_traitsILi64ELi64ELi128ELi8ELi2ELi4ELi4ELb1ELb0EN7cutlass10bfloat16_tE19Flash_kernel_traitsILi64ELi64ELi128ELi8ES3_EELb0ELb0ELb1ELb1ELb0ELb0ELb0EEEvNS_16Flash_bwd_paramsE,(.L_x_2759 - _ZN5flash44flash_bwd_dq_dk_dv_loop_seqk_parallel_kernelI23Flash_bwd_kernel_traitsILi64ELi64ELi128ELi8ELi2ELi4ELi4ELb1ELb0EN7cutlass10bfloat16_tE19Flash_kernel_traitsILi64ELi64ELi128ELi8ES3_EELb0ELb0ELb1ELb1ELb0ELb0ELb0EEEvNS_16Flash_bwd_paramsE)
        .other          _ZN5flash44flash_bwd_dq_dk_dv_loop_seqk_parallel_kernelI23Flash_bwd_kernel_traitsILi64ELi64ELi128ELi8ELi2ELi4ELi4ELb1ELb0EN7cutlass10bfloat16_tE19Flash_kernel_traitsILi64ELi64ELi128ELi8ES3_EELb0ELb0ELb1ELb1ELb0ELb0ELb0EEEvNS_16Flash_bwd_paramsE,@"STO_CUDA_ENTRY STV_DEFAULT"
_ZN5flash44flash_bwd_dq_dk_dv_loop_seqk_parallel_kernelI23Flash_bwd_kernel_traitsILi64ELi64ELi128ELi8ELi2ELi4ELi4ELb1ELb0EN7cutlass10bfloat16_tE19Flash_kernel_traitsILi64ELi64ELi128ELi8ES3_EELb0ELb0ELb1ELb1ELb0ELb0ELb0EEEvNS_16Flash_bwd_paramsE:
.text._ZN5flash44flash_bwd_dq_dk_dv_loop_seqk_parallel_kernelI23Flash_bwd_kernel_traitsILi64ELi64ELi128ELi8ELi2ELi4ELi4ELb1ELb0EN7cutlass10bfloat16_tE19Flash_kernel_traitsILi64ELi64ELi128ELi8ES3_EELb0ELb0ELb1ELb1ELb0ELb0ELb0EEEvNS_16Flash_bwd_paramsE:
        /* <DEDUP_REMOVED lines=20> */
[----:B------:R-:W1:Y:S01]  /*0140*/  LDCU.64 UR8, c[0x0][0x470] ;  /* 0x00008e00ff0877ac */ /* 0x000e620008000a00 */
[----:B------:R-:W-:Y:S01]  /*0150*/  UMOV UR19, URZ ;  /* 0x000000ff00137c82 */ /* 0x000fe20008000000 */
[----:B------:R-:W-:-:S04]  /*0160*/  UMOV UR22, URZ ;  /* 0x000000ff00167c82 */ /* 0x000fc80008000000 */
        /* <DEDUP_REMOVED lines=14> */
[----:B------:R-:W-:-:S02]  /*0250*/  LOP3.LUT R6, R6, 0x8, RZ, 0xc0, !PT ;  /* 0x0000000806067812 */ /* 0x000fc400078ec0ff */
[----:B------:R-:W-:Y:S02]  /*0260*/  LOP3.LUT R180, R3, 0x1c0, RZ, 0xc0, !PT ;  /* 0x000001c003b47812 */ /* 0x000fe400078ec0ff */
[--C-:B------:R-:W-:Y:S02]  /*0270*/  LOP3.LUT R5, R5, 0x38, R4.reuse, 0xf8, !PT ;  /* 0x0000003805057812 */ /* 0x100fe400078ef804 */
[----:B------:R-:W-:Y:S02]  /*0280*/  LOP3.LUT R188, R188, 0x6, R4, 0xf8, !PT ;  /* 0x00000006bcbc7812 */ /* 0x000fe400078ef804 */
[----:B------:R-:W-:Y:S02]  /*0290*/  LOP3.LUT R181, R3, 0x200, RZ, 0xc0, !PT ;  /* 0x0000020003b57812 */ /* 0x000fe400078ec0ff */
[----:B------:R-:W-:Y:S02]  /*02a0*/  LOP3.LUT P1, R182, R190, 0x10, RZ, 0xc0, !PT ;  /* 0x00000010beb67812 */ /* 0x000fe4000782c0ff */
[----:B------:R-:W-:-:S02]  /*02b0*/  LOP3.LUT R180, R180, 0x38, R191, 0xf8, !PT ;  /* 0x00000038b4b47812 */ /* 0x000fc400078ef8bf */
[----:B------:R-:W-:Y:S02]  /*02c0*/  LOP3.LUT R188, R188, R5, R6, 0xf6, !PT ;  /* 0x00000005bcbc7212 */ /* 0x000fe400078ef606 */
[----:B------:R-:W-:Y:S02]  /*02d0*/  LOP3.LUT R4, R4, 0x7006, R2, 0xc8, !PT ;  /* 0x0000700604047812 */ /* 0x000fe400078ec802 */
[C---:B------:R-:W-:Y:S02]  /*02e0*/  LOP3.LUT R189, R0.reuse, 0x10, RZ, 0xc0, !PT ;  /* 0x0000001000bd7812 */ /* 0x040fe400078ec0ff */
[----:B------:R-:W-:Y:S02]  /*02f0*/  LOP3.LUT R199, R5, 0x20, R0, 0x78, !PT ;  /* 0x0000002005c77812 */ /* 0x000fe400078e7800 */
[----:B------:R-:W-:Y:S02]  /*0300*/  LOP3.LUT R174, R0, 0x30, RZ, 0xc0, !PT ;  /* 0x0000003000ae7812 */ /* 0x000fe400078ec0ff */
[----:B------:R-:W-:-:S02]  /*0310*/  LOP3.LUT R183, R181, 0x400, R2, 0xf8, !PT ;  /* 0x00000400b5b77812 */ /* 0x000fc400078ef802 */
        /* <DEDUP_REMOVED lines=23> */
[----:B------:R-:W-:Y:S01]  /*0490*/  VIADD R232, R199, 0x20 ;  /* 0x00000020c7e87836 */ /* 0x000fe20000000000 */
        /* <DEDUP_REMOVED lines=33> */
[----:B--2-4-:R-:W-:-:S07]  /*06b0*/  IMAD.IADD R208, R208, 0x1, R232 ;  /* 0x00000001d0d07824 */ /* 0x014fce00078e02e8 */
.L_x_435:
[----:B------:R-:W1:Y:S01]  /*06c0*/  LDC.64 R4, c[0x0][0x478] ;  /* 0x00011e00ff047b82 */ /* 0x000e620000000a00 */
[----:B------:R-:W-:Y:S01]  /*06d0*/  ISETP.NE.U32.AND P5, PT, RZ, UR8, PT ;  /* 0x00000008ff007c0c */ /* 0x000fe2000bfa5070 */
[----:B------:R-:W-:Y:S01]  /*06e0*/  IMAD.SHL.U32 R12, R186, 0x4, RZ ;  /* 0x00000004ba0c7824 */ /* 0x000fe200078e00ff */
[----:B------:R-:W-:Y:S01]  /*06f0*/  SHF.R.U32.HI R13, RZ, 0x1e, R186 ;  /* 0x0000001eff0d7819 */ /* 0x000fe200000116ba */
[----:B------:R-:W-:Y:S01]  /*0700*/  IMAD.MOV.U32 R229, RZ, RZ, RZ ;  /* 0x000000ffffe57224 */ /* 0x000fe200078e00ff */
[----:B------:R-:W-:-:S03]  /*0710*/  ISETP.NE.AND.EX P5, PT, RZ, UR9, PT, P5 ;  /* 0x00000009ff007c0c */ /* 0x000fc6000bfa5350 */
[----:B------:R-:W2:Y:S08]  /*0720*/  LDC.64 R8, c[0x0][0x460] ;  /* 0x00011800ff087b82 */ /* 0x000eb00000000a00 */
[----:B------:R-:W3:Y:S01]  /*0730*/  LDC.U8 R11, c[0x0][0x532] ;  /* 0x00014c80ff0b7b82 */ /* 0x000ee20000000000 */
[----:B-1----:R-:W-:-:S07]  /*0740*/  ISETP.NE.U32.AND P4, PT, R4, RZ, PT ;  /* 0x000000ff0400720c */ /* 0x002fce0003f85070 */
[----:B------:R-:W1:Y:S01]  /*0750*/  LDC.64 R6, c[0x0][0x468] ;  /* 0x00011a00ff067b82 */ /* 0x000e620000000a00 */
[----:B------:R-:W-:Y:S02]  /*0760*/  ISETP.NE.AND.EX P4, PT, R5, RZ, PT, P4 ;  /* 0x000000ff0500720c */ /* 0x000fe40003f85340 */
[C---:B--2---:R-:W-:Y:S02]  /*0770*/  ISETP.NE.U32.AND P0, PT, R8.reuse, RZ, PT ;  /* 0x000000ff0800720c */ /* 0x044fe40003f05070 */
[----:B------:R-:W-:Y:S02]  /*0780*/  ISETP.NE.U32.AND P3, PT, R8, RZ, PT ;  /* 0x000000ff0800720c */ /* 0x000fe40003f65070 */
[----:B------:R-:W-:Y:S02]  /*0790*/  @P5 IADD3 R8, P2, PT, R12, UR8, RZ ;  /* 0x000000080c085c10 */ /* 0x000fe4000ff5e0ff */
[C---:B------:R-:W-:Y:S02]  /*07a0*/  ISETP.NE.AND.EX P0, PT, R9.reuse, RZ, PT, P0 ;  /* 0x000000ff0900720c */ /* 0x040fe40003f05300 */
[----:B------:R-:W-:-:S03]  /*07b0*/  ISETP.NE.AND.EX P3, PT, R9, RZ, PT, P3 ;  /* 0x000000ff0900720c */ /* 0x000fc60003f65330 */
[----:B------:R-:W-:Y:S02]  /*07c0*/  @P4 IADD3 R4, P1, PT, R12, R4, RZ ;  /* 0x000000040c044210 */ /* 0x000fe40007f3e0ff */
[----:B------:R-:W-:-:S03]  /*07d0*/  @P5 IADD3.X R9, PT, PT, R13, UR9, RZ, P2, !PT ;  /* 0x000000090d095c10 */ /* 0x000fc600097fe4ff */
[----:B------:R-:W-:Y:S02]  /*07e0*/  @P4 IMAD.X R5, R13, 0x1, R5, P1 ;  /* 0x000000010d054824 */ /* 0x000fe400008e0605 */
[----:B------:R2:W4:Y:S04]  /*07f0*/  @P5 LDG.E R229, desc[UR20][R8.64] ;  /* 0x0000001408e55981 */ /* 0x000528000c1e1900 */
[----:B------:R-:W4:Y:S01]  /*0800*/  @P4 LDG.E R228, desc[UR20][R4.64] ;  /* 0x0000001404e44981 */ /* 0x000f22000c1e1900 */
[----:B--2---:R-:W-:-:S03]  /*0810*/  IMAD.MOV.U32 R8, RZ, RZ, -0x1 ;  /* 0xffffffffff087424 */ /* 0x004fc600078e00ff */
[----:B-----5:R2:W5:Y:S01]  /*0820*/  @P3 LDG.E R9, desc[UR20][R194.64+0x4] ;  /* 0x00000414c2093981 */ /* 0x020562000c1e1900 */
[----:B---3--:R-:W-:Y:S02]  /*0830*/  ISETP.NE.AND P5, PT, R11, RZ, PT ;  /* 0x000000ff0b00720c */ /* 0x008fe40003fa5270 */
[----:B-1----:R-:W-:Y:S01]  /*0840*/  ISETP.EQ.U32.AND P2, PT, R6, RZ, PT ;  /* 0x000000ff0600720c */ /* 0x002fe20003f42070 */
[----:B------:R-:W1:Y:S01]  /*0850*/  @!P4 LDC.64 R4, c[0x0][0x488] ;  /* 0x00012200ff04cb82 */ /* 0x000e620000000a00 */
[----:B------:R2:W5:Y:S02]  /*0860*/  @P0 LDG.E R8, desc[UR20][R194.64] ;  /* 0x00000014c2080981 */ /* 0x000564000c1e1900 */
[----:B------:R-:W-:Y:S02]  /*0870*/  ISETP.EQ.OR.EX P2, PT, R7, RZ, !P5, P2 ;  /* 0x000000ff0700720c */ /* 0x000fe40006f42720 */
[----:B------:R-:W-:Y:S01]  /*0880*/  IADD3 R12, P1, PT, R12, R6, RZ ;  /* 0x000000060c0c7210 */ /* 0x000fe20007f3e0ff */
[----:B------:R-:W-:-:S02]  /*0890*/  IMAD.MOV.U32 R231, RZ, RZ, -0x1 ;  /* 0xffffffffffe77424 */ /* 0x000fc400078e00ff */
[----:B------:R-:W3:Y:S02]  /*08a0*/  @!P4 LDC R11, c[0x0][0x43c] ;  /* 0x00010f00ff0bcb82 */ /* 0x000ee40000000800 */
[----:B------:R-:W-:-:S06]  /*08b0*/  IMAD.X R13, R13, 0x1, R7, P1 ;  /* 0x000000010d0d7824 */ /* 0x000fcc00008e0607 */
[----:B------:R2:W5:Y:S01]  /*08c0*/  @!P2 LDG.E R231, desc[UR20][R12.64] ;  /* 0x000000140ce7a981 */ /* 0x000562000c1e1900 */
[----:B------:R-:W2:Y:S01]  /*08d0*/  @!P3 LDC R230, c[0x0][0x434] ;  /* 0x00010d00ffe6bb82 */ /* 0x000ea20000000800 */
[----:B------:R-:W-:-:S04]  /*08e0*/  ISETP.NE.U32.AND P2, PT, R6, RZ, PT ;  /* 0x000000ff0600720c */ /* 0x000fc80003f45070 */
[----:B------:R-:W-:Y:S02]  /*08f0*/  ISETP.NE.AND.EX P2, PT, R7, RZ, PT, P2 ;  /* 0x000000ff0700720c */ /* 0x000fe40003f45320 */
[----:B-1----:R-:W-:-:S04]  /*0900*/  @!P4 ISETP.NE.U32.AND P1, PT, R4, RZ, PT ;  /* 0x000000ff0400c20c */ /* 0x002fc80003f25070 */
[----:B------:R-:W-:-:S04]  /*0910*/  @!P4 ISETP.NE.AND.EX P1, PT, R5, RZ, PT, P1 ;  /* 0x000000ff0500c20c */ /* 0x000fc80003f25310 */
[----:B---3--:R-:W-:Y:S01]  /*0920*/  @!P4 SEL R11, R11, RZ, P1 ;  /* 0x000000ff0b0bc207 */ /* 0x008fe20000800000 */
[----:B----4-:R-:W-:Y:S02]  /*0930*/  @P4 IMAD.IADD R228, R228, 0x1, -R229 ;  /* 0x00000001e4e44824 */ /* 0x010fe400078e0ae5 */
[----:B--2---:R-:W-:Y:S06]  /*0940*/  @!P2 BRA `(.L_x_354) ;  /* 0x00000000000ca947 */ /* 0x004fec0003800000 */
[----:B------:R-:W2:Y:S02]  /*0950*/  @P5 LDG.E R10, desc[UR20][R12.64+0x4] ;  /* 0x000004140c0a5981 */ /* 0x000ea4000c1e1900 */
[----:B--2--5:R-:W-:-:S06]  /*0960*/  @P5 IADD3 R10, PT, PT, R10, -R231, RZ ;  /* 0x800000e70a0a5210 */ /* 0x024fcc0007ffe0ff */
[----:B------:R1:W5:Y:S02]  /*0970*/  @!P5 LDG.E R10, desc[UR20][R12.64] ;  /* 0x000000140c0ad981 */ /* 0x000364000c1e1900 */
.L_x_354:
        /* <DEDUP_REMOVED lines=41> */
.L_x_356:
[----:B------:R-:W1:Y:S01]  /*0c10*/  LDCU.64 UR14, c[0x0][0x3b8] ;  /* 0x00007700ff0e77ac */ /* 0x000e620008000a00 */
[----:B------:R-:W-:-:S05]  /*0c20*/  IADD3 R14, PT, PT, R229, R231, RZ ;  /* 0x000000e7e50e7210 */ /* 0x000fca0007ffe0ff */
[C---:B-1----:R-:W-:Y:S02]  /*0c30*/  IMAD R13, R14.reuse, UR15, RZ ;  /* 0x0000000f0e0d7c24 */ /* 0x042fe4000f8e02ff */
[----:B------:R-:W-:-:S05]  /*0c40*/  IMAD.WIDE.U32 R14, R14, UR14, RZ ;  /* 0x0000000e0e0e7c25 */ /* 0x000fca000f8e00ff */
[----:B------:R-:W-:Y:S02]  /*0c50*/  IADD3 R13, PT, PT, R15, R13, RZ ;  /* 0x0000000d0f0d7210 */ /* 0x000fe40007ffe0ff */
.L_x_357:
        /* <DEDUP_REMOVED lines=39> */
.L_x_358:
[----:B------:R-:W1:Y:S01]  /*0ed0*/  LDCU.64 UR12, c[0x0][0x3c0] ;  /* 0x00007800ff0c77ac */ /* 0x000e620008000a00 */
[----:B------:R-:W-:-:S05]  /*0ee0*/  IADD3 R4, PT, PT, R229, R231, RZ ;  /* 0x000000e7e5047210 */ /* 0x000fca0007ffe0ff */
[C---:B-1----:R-:W-:Y:S02]  /*0ef0*/  IMAD R17, R4.reuse, UR13, RZ ;  /* 0x0000000d04117c24 */ /* 0x042fe4000f8e02ff */
[----:B------:R-:W-:-:S05]  /*0f00*/  IMAD.WIDE.U32 R4, R4, UR12, RZ ;  /* 0x0000000c04047c25 */ /* 0x000fca000f8e00ff */
[----:B------:R-:W-:Y:S02]  /*0f10*/  IADD3 R17, PT, PT, R5, R17, RZ ;  /* 0x0000001105117210 */ /* 0x000fe40007ffe0ff */
[----:B------:R-:W-:-:S07]  /*0f20*/  MOV R18, R4 ;  /* 0x0000000400127202 */ /* 0x000fce0000000f00 */
.L_x_359:
        /* <DEDUP_REMOVED lines=28> */
.L_x_360:
[-C--:B------:R-:W-:Y:S02]  /*10f0*/  IMAD R21, R37, R8.reuse, RZ ;  /* 0x0000000825157224 */ /* 0x080fe400078e02ff */
[----:B------:R-:W-:-:S05]  /*1100*/  IMAD.WIDE.U32 R28, R36, R8, RZ ;  /* 0x00000008241c7225 */ /* 0x000fca00078e00ff */
[----:B------:R-:W-:-:S07]  /*1110*/  IADD3 R21, PT, PT, R29, R21, RZ ;  /* 0x000000151d157210 */ /* 0x000fce0007ffe0ff */
.L_x_361:
        /* <DEDUP_REMOVED lines=20> */
.L_x_362:
[----:B------:R-:W1:Y:S01]  /*1260*/  LDC R19, c[0x0][0x434] ;  /* 0x00010d00ff137b82 */ /* 0x000e620000000800 */
[----:B------:R-:W-:-:S04]  /*1270*/  IMAD R4, R186, UR6, R185 ;  /* 0x00000006ba047c24 */ /* 0x000fc8000f8e02b9 */
[----:B-1----:R-:W-:-:S03]  /*1280*/  IMAD R19, R4, R19, RZ ;  /* 0x0000001304137224 */ /* 0x002fc600078e02ff */
.L_x_363:
        /* <DEDUP_REMOVED lines=12> */
.L_x_364:
[----:B------:R-:W1:Y:S01]  /*1350*/  LDC R27, c[0x0][0x444] ;  /* 0x00011100ff1b7b82 */ /* 0x000e620000000800 */
[----:B------:R-:W-:-:S04]  /*1360*/  IMAD R4, R186, UR6, R185 ;  /* 0x00000006ba047c24 */ /* 0x000fc8000f8e02b9 */
[----:B-1----:R-:W-:-:S07]  /*1370*/  IMAD R27, R4, R27, RZ ;  /* 0x0000001b041b7224 */ /* 0x002fce00078e02ff */
.L_x_365:
        /* <DEDUP_REMOVED lines=95> */
.L_x_367:
[----:B------:R-:W1:Y:S01]  /*1970*/  LDCU.64 UR10, c[0x0][0x5c0] ;  /* 0x0000b800ff0a77ac */ /* 0x000e620008000a00 */
[----:B------:R-:W-:-:S05]  /*1980*/  IADD3 R4, PT, PT, R229, R231, RZ ;  /* 0x000000e7e5047210 */ /* 0x000fca0007ffe0ff */
[C---:B-1----:R-:W-:Y:S02]  /*1990*/  IMAD R11, R4.reuse, UR11, RZ ;  /* 0x0000000b040b7c24 */ /* 0x042fe4000f8e02ff */
[----:B------:R-:W-:-:S05]  /*19a0*/  IMAD.WIDE.U32 R4, R4, UR10, RZ ;  /* 0x0000000a04047c25 */ /* 0x000fca000f8e00ff */
[----:B------:R-:W-:Y:S02]  /*19b0*/  IADD3 R11, PT, PT, R5, R11, RZ ;  /* 0x0000000b050b7210 */ /* 0x000fe40007ffe0ff */
.L_x_368:
        /* <DEDUP_REMOVED lines=12> */
.L_x_369:
[----:B------:R-:W1:Y:S01]  /*1a80*/  LDCU.64 UR6, c[0x0][0x5c8] ;  /* 0x0000b900ff0677ac */ /* 0x000e620008000a00 */
[----:B------:R-:W-:-:S05]  /*1a90*/  IADD3 R229, PT, PT, R229, R231, RZ ;  /* 0x000000e7e5e57210 */ /* 0x000fca0007ffe0ff */
[C---:B-1----:R-:W-:Y:S02]  /*1aa0*/  IMAD R12, R229.reuse, UR7, RZ ;  /* 0x00000007e50c7c24 */ /* 0x042fe4000f8e02ff */
[----:B------:R-:W-:-:S05]  /*1ab0*/  IMAD.WIDE.U32 R14, R229, UR6, RZ ;  /* 0x00000006e50e7c25 */ /* 0x000fca000f8e00ff */
[----:B------:R-:W-:Y:S02]  /*1ac0*/  IADD3 R12, PT, PT, R15, R12, RZ ;  /* 0x0000000c0f0c7210 */ /* 0x000fe40007ffe0ff */
[----:B------:R-:W-:-:S07]  /*1ad0*/  MOV R13, R14 ;  /* 0x0000000e000d7202 */ /* 0x000fce0000000f00 */
.L_x_370:
        /* <DEDUP_REMOVED lines=34> */
.L_x_372:
[----:B------:R-:W-:Y:S05]  /*1d00*/  BSYNC.RECONVERGENT B0 ;  /* 0x0000000000007941 */ /* 0x000fea0003800200 */
.L_x_371:
        /* <DEDUP_REMOVED lines=12> */
.L_x_374:
[----:B------:R-:W-:Y:S05]  /*1dd0*/  BSYNC.RECONVERGENT B0 ;  /* 0x0000000000007941 */ /* 0x000fea0003800200 */
.L_x_373:
        /* <DEDUP_REMOVED lines=11> */
.L_x_376:
[----:B------:R-:W-:Y:S05]  /*1e90*/  BSYNC.RECONVERGENT B0 ;  /* 0x0000000000007941 */ /* 0x000fea0003800200 */
.L_x_375:
        /* <DEDUP_REMOVED lines=27> */
.L_x_378:
[----:B------:R-:W-:Y:S05]  /*2050*/  BSYNC.RECONVERGENT B0 ;  /* 0x0000000000007941 */ /* 0x000fea0003800200 */
.L_x_377:
        /* <DEDUP_REMOVED lines=12> */
.L_x_380:
[----:B------:R-:W-:Y:S05]  /*2120*/  BSYNC.RECONVERGENT B0 ;  /* 0x0000000000007941 */ /* 0x000fea0003800200 */
.L_x_379:
        /* <DEDUP_REMOVED lines=12> */
.L_x_366:
        /* <DEDUP_REMOVED lines=33> */
.L_x_384:
[----:B------:R3:W-:Y:S01]  /*2400*/  STS.128 [R200+0xa000], RZ ;  /* 0x00a000ffc8007388 */ /* 0x0007e20000000c00 */
[----:B------:R-:W-:Y:S05]  /*2410*/  BRA `(.L_x_385) ;  /* 0x0000000000047947 */ /* 0x000fea0003800000 */
.L_x_383:
[----:B------:R1:W-:Y:S02]  /*2420*/  STS.128 [R200+0xa000], RZ ;  /* 0x00a000ffc8007388 */ /* 0x0003e40000000c00 */
.L_x_385:
[----:B------:R-:W-:Y:S05]  /*2430*/  BSYNC.RECONVERGENT B0 ;  /* 0x0000000000007941 */ /* 0x000fea0003800200 */
.L_x_382:
        /* <DEDUP_REMOVED lines=23> */
.L_x_387:
[----:B------:R-:W-:Y:S05]  /*25b0*/  BSYNC.RECONVERGENT B0 ;  /* 0x0000000000007941 */ /* 0x000fea0003800200 */
.L_x_386:
        /* <DEDUP_REMOVED lines=20> */
.L_x_389:
[----:B------:R-:W-:Y:S05]  /*2700*/  BSYNC.RECONVERGENT B0 ;  /* 0x0000000000007941 */ /* 0x000fea0003800200 */
.L_x_388:
        /* <DEDUP_REMOVED lines=19> */
.L_x_391:
[----:B------:R-:W-:Y:S05]  /*2840*/  BSYNC.RECONVERGENT B0 ;  /* 0x0000000000007941 */ /* 0x000fea0003800200 */
.L_x_390:
        /* <DEDUP_REMOVED lines=15> */
.L_x_394:
[----:B------:R1:W-:Y:S01]  /*2940*/  STS.128 [R200+0x4000], RZ ;  /* 0x004000ffc8007388 */ /* 0x0003e20000000c00 */
[----:B------:R-:W-:Y:S05]  /*2950*/  BRA `(.L_x_395) ;  /* 0x0000000000047947 */ /* 0x000fea0003800000 */
.L_x_393:
[----:B------:R1:W-:Y:S02]  /*2960*/  STS.128 [R200+0x4000], RZ ;  /* 0x004000ffc8007388 */ /* 0x0003e40000000c00 */
.L_x_395:
[----:B------:R-:W-:Y:S05]  /*2970*/  BSYNC.RECONVERGENT B0 ;  /* 0x0000000000007941 */ /* 0x000fea0003800200 */
.L_x_392:
        /* <DEDUP_REMOVED lines=14> */
.L_x_397:
[----:B------:R-:W-:Y:S05]  /*2a60*/  BSYNC.RECONVERGENT B0 ;  /* 0x0000000000007941 */ /* 0x000fea0003800200 */
.L_x_396:
        /* <DEDUP_REMOVED lines=13> */
.L_x_400:
[----:B------:R1:W-:Y:S01]  /*2b40*/  STS.128 [R225], RZ ;  /* 0x000000ffe1007388 */ /* 0x0003e20000000c00 */
[----:B------:R-:W-:Y:S05]  /*2b50*/  BRA `(.L_x_401) ;  /* 0x0000000000047947 */ /* 0x000fea0003800000 */
.L_x_399:
[----:B------:R1:W-:Y:S02]  /*2b60*/  STS.128 [R225], RZ ;  /* 0x000000ffe1007388 */ /* 0x0003e40000000c00 */
.L_x_401:
[----:B------:R-:W-:Y:S05]  /*2b70*/  BSYNC.RECONVERGENT B0 ;  /* 0x0000000000007941 */ /* 0x000fea0003800200 */
.L_x_398:
        /* <DEDUP_REMOVED lines=29> */
.L_x_403:
[----:B------:R-:W-:Y:S05]  /*2d50*/  BSYNC.RECONVERGENT B0 ;  /* 0x0000000000007941 */ /* 0x000fea0003800200 */
.L_x_402:
        /* <DEDUP_REMOVED lines=27> */
.L_x_406:
[----:B------:R3:W-:Y:S01]  /*2f10*/  STS.128 [R200+0x6000], RZ ;  /* 0x006000ffc8007388 */ /* 0x0007e20000000c00 */
[----:B------:R-:W-:Y:S05]  /*2f20*/  BRA `(.L_x_407) ;  /* 0x0000000000047947 */ /* 0x000fea0003800000 */
.L_x_405:
[----:B------:R1:W-:Y:S02]  /*2f30*/  STS.128 [R200+0x6000], RZ ;  /* 0x006000ffc8007388 */ /* 0x0003e40000000c00 */
.L_x_407:
[----:B------:R-:W-:Y:S05]  /*2f40*/  BSYNC.RECONVERGENT B0 ;  /* 0x0000000000007941 */ /* 0x000fea0003800200 */
.L_x_404:
        /* <DEDUP_REMOVED lines=8> */
[----:B------:R-:W-:Y:S01]  /*2fd0*/  IMAD R5, R19, UR14, RZ ;  /* 0x0000000e13057c24 */ /* 0x000fe2000f8e02ff */
[----:B-1----:R-:W-:Y:S02]  /*2fe0*/  MOV R10, R20 ;  /* 0x00000014000a7202 */ /* 0x002fe40000000f00 */
        /* <DEDUP_REMOVED lines=10> */
.L_x_409:
[----:B------:R-:W-:Y:S05]  /*3090*/  BSYNC.RECONVERGENT B0 ;  /* 0x0000000000007941 */ /* 0x000fea0003800200 */
.L_x_408:
        /* <DEDUP_REMOVED lines=16> */
[----:B------:R-:W-:Y:S01]  /*31a0*/  @!PT LDS RZ, [RZ] ;  /* 0x00000000fffff984 */ /* 0x000fe20000000800 */
[----:B------:R-:W-:Y:S01]  /*31b0*/  @!PT LDS RZ, [RZ] ;  /* 0x00000000fffff984 */ /* 0x000fe20000000800 */
[----:B------:R-:W-:Y:S01]  /*31c0*/  @!PT LDS RZ, [RZ] ;  /* 0x00000000fffff984 */ /* 0x000fe20000000800 */
[----:B------:R1:W-:Y:S04]  /*31d0*/  LDGSTS.E.BYPASS.LTC128B.128 [R200+0x8000], desc[UR20][R12.64] ;  /* 0x080000000cc87fae */ /* 0x0003e8000b981a14 */
.L_x_411:
[----:B------:R-:W-:Y:S05]  /*31e0*/  BSYNC.RECONVERGENT B0 ;  /* 0x0000000000007941 */ /* 0x000fea0003800200 */
.L_x_410:
        /* <DEDUP_REMOVED lines=20> */
.L_x_413:
[----:B------:R-:W-:Y:S05]  /*3330*/  BSYNC.RECONVERGENT B0 ;  /* 0x0000000000007941 */ /* 0x000fea0003800200 */
.L_x_412:
[----:B------:R-:W3:Y:S01]  /*3340*/  LDCU.64 UR4, c[0x0][0x538] ;  /* 0x0000a700ff0477ac */ /* 0x000ee20008000a00 */
[----:B------:R-:W0:Y:S01]  /*3350*/  LDGDEPBAR ;  /* 0x00000000000079af */ /* 0x000e220000000000 */
[----:B------:R-:W-:Y:S01]  /*3360*/  SHF.R.U32.HI R203, RZ, 0x1, R15 ;  /* 0x00000001ffcb7819 */ /* 0x000fe2000001160f */
[----:B------:R-:W-:Y:S01]  /*3370*/  IMAD.MOV.U32 R220, RZ, RZ, RZ ;  /* 0x000000ffffdc7224 */ /* 0x000fe200078e00ff */
[----:B------:R-:W1:Y:S01]  /*3380*/  LDCU UR6, c[0x0][0x3e0] ;  /* 0x00007c00ff0677ac */ /* 0x000e620008000800 */
[----:B------:R-:W1:Y:S01]  /*3390*/  LDCU UR7, c[0x0][0x45c] ;  /* 0x00008b80ff0777ac */ /* 0x000e620008000800 */
[----:B---3--:R-:W-:-:S04]  /*33a0*/  ISETP.NE.U32.AND P1, PT, RZ, UR4, PT ;  /* 0x00000004ff007c0c */ /* 0x008fc8000bf25070 */
[----:B------:R-:W-:Y:S01]  /*33b0*/  ISETP.NE.AND.EX P1, PT, RZ, UR5, PT, P1 ;  /* 0x00000005ff007c0c */ /* 0x000fe2000bf25310 */
[----:B------:R-:W-:-:S04]  /*33c0*/  DEPBAR.LE SB0, 0x1 ;  /* 0x000080400000791a */ /* 0x000fc80000000000 */
[----:B------:R-:W-:Y:S08]  /*33d0*/  BAR.SYNC.DEFER_BLOCKING 0x0 ;  /* 0x0000000000007b1d */ /* 0x000ff00000010000 */
[----:B------:R-:W3:Y:S01]  /*33e0*/  @P1 LDC.64 R4, c[0x0][0x540] ;  /* 0x00015000ff041b82 */ /* 0x000ee20000000a00 */
[----:B-1----:R-:W-:Y:S02]  /*33f0*/  @P1 IMAD.MOV.U32 R6, RZ, RZ, R185 ;  /* 0x000000ffff061224 */ /* 0x002fe400078e00b9 */
[----:B------:R-:W-:Y:S01]  /*3400*/  @P1 IMAD.MOV.U32 R7, RZ, RZ, RZ ;  /* 0x000000ffff071224 */ /* 0x000fe200078e00ff */
[----:B------:R1:W1:Y:S04]  /*3410*/  LDSM.16.M88.4 R136, [R180] ;  /* 0x00000000b488783b */ /* 0x0002680000000200 */
[----:B------:R1:W1:Y:S01]  /*3420*/  LDSM.16.M88.4 R140, [R180+0x800] ;  /* 0x00080000b48c783b */ /* 0x0002620000000200 */
[----:B---3--:R-:W-:-:S03]  /*3430*/  @P1 IMAD.WIDE.U32 R6, R186, R4, R6 ;  /* 0x00000004ba061225 */ /* 0x008fc600078e0006 */
[----:B------:R3:W1:Y:S01]  /*3440*/  LDSM.16.M88.4 R144, [R178] ;  /* 0x00000000b290783b */ /* 0x0006620000000200 */
[----:B------:R-:W-:Y:S01]  /*3450*/  @P1 IMAD R5, R186, R5, R7 ;  /* 0x00000005ba051224 */ /* 0x000fe200078e0207 */
[C---:B------:R-:W-:Y:S02]  /*3460*/  @P1 LEA R4, P0, R6.reuse, UR4, 0x2 ;  /* 0x0000000406041c11 */ /* 0x040fe4000f8010ff */
[----:B------:R3:W1:Y:S01]  /*3470*/  LDSM.16.M88.4 R148, [R178+0x800] ;  /* 0x00080000b294783b */ /* 0x0006620000000200 */
[----:B------:R-:W4:Y:S01]  /*3480*/  LDCU UR4, c[0x0][0x590] ;  /* 0x0000b200ff0477ac */ /* 0x000f220008000800 */
[----:B------:R-:W-:Y:S02]  /*3490*/  @P1 LEA.HI.X R5, R6, UR5, R5, 0x2, P0 ;  /* 0x0000000506051c11 */ /* 0x000fe400080f1405 */
[----:B------:R3:W1:Y:S04]  /*34a0*/  LDSM.16.M88.4 R152, [R176] ;  /* 0x00000000b098783b */ /* 0x0006680000000200 */
[----:B------:R3:W1:Y:S04]  /*34b0*/  LDSM.16.M88.4 R156, [R176+0x800] ;  /* 0x00080000b09c783b */ /* 0x0006680000000200 */
[----:B------:R3:W1:Y:S04]  /*34c0*/  LDSM.16.M88.4 R160, [R175] ;  /* 0x00000000afa0783b */ /* 0x0006680000000200 */
[----:B------:R3:W1:Y:S01]  /*34d0*/  LDSM.16.M88.4 R164, [R175+0x800] ;  /* 0x00080000afa4783b */ /* 0x0006620000000200 */
[----:B------:R-:W-:Y:S01]  /*34e0*/  IMAD.SHL.U32 R6, R15, 0x2, RZ ;  /* 0x000000020f067824 */ /* 0x000fe200078e00ff */
[----:B------:R-:W-:Y:S01]  /*34f0*/  CS2R R94, SRZ ;  /* 0x00000000005e7805 */ /* 0x000fe2000001ff00 */
[--C-:B------:R-:W-:Y:S01]  /*3500*/  IMAD.IADD R170, R183, 0x1, R169.reuse ;  /* 0x00000001b7aa7824 */ /* 0x100fe200078e02a9 */
[----:B------:R2:W3:Y:S01]  /*3510*/  @P1 LDG.E R5, desc[UR20][R4.64] ;  /* 0x0000001404051981 */ /* 0x0004e2000c1e1900 */
[----:B------:R-:W-:Y:S01]  /*3520*/  IMAD.SHL.U32 R218, R218, 0x8, RZ ;  /* 0x00000008dada7824 */ /* 0x000fe200078e00ff */
[----:B------:R-:W-:Y:S01]  /*3530*/  LOP3.LUT R6, R6, 0x6, RZ, 0xc0, !PT ;  /* 0x0000000606067812 */ /* 0x000fe200078ec0ff */
[----:B------:R-:W-:Y:S01]  /*3540*/  IMAD.IADD R169, R182, 0x1, R169 ;  /* 0x00000001b6a97824 */ /* 0x000fe200078e02a9 */
[----:B------:R-:W-:Y:S01]  /*3550*/  CS2R R92, SRZ ;  /* 0x00000000005c7805 */ /* 0x000fe2000001ff00 */
[----:B------:R-:W-:Y:S01]  /*3560*/  IMAD.MOV.U32 R219, RZ, RZ, R225 ;  /* 0x000000ffffdb7224 */ /* 0x000fe200078e00e1 */
[----:B------:R-:W-:-:S02]  /*3570*/  LOP3.LUT R203, R6, 0x1e0, R203, 0xf8, !PT ;  /* 0x000001e006cb7812 */ /* 0x000fc400078ef8cb */
[----:B------:R-:W-:Y:S02]  /*3580*/  CS2R R98, SRZ ;  /* 0x0000000000627805 */ /* 0x000fe4000001ff00 */
[----:B------:R-:W-:Y:S02]  /*3590*/  CS2R R96, SRZ ;  /* 0x0000000000607805 */ /* 0x000fe4000001ff00 */
[----:B------:R-:W-:Y:S02]  /*35a0*/  CS2R R90, SRZ ;  /* 0x00000000005a7805 */ /* 0x000fe4000001ff00 */
[----:B------:R-:W-:Y:S01]  /*35b0*/  CS2R R88, SRZ ;  /* 0x0000000000587805 */ /* 0x000fe2000001ff00 */
[----:B------:R-:W-:Y:S01]  /*35c0*/  IMAD.IADD R204, R207, 0x1, R203 ;  /* 0x00000001cfcc7824 */ /* 0x000fe200078e02cb */
        /* <DEDUP_REMOVED lines=13> */
[----:B--2---:R-:W2:Y:S01]  /*36a0*/  @P1 LDC R4, c[0x0][0x458] ;  /* 0x00011600ff041b82 */ /* 0x004ea20000000800 */
        /* <DEDUP_REMOVED lines=13> */
[----:B------:R-:W-:Y:S01]  /*3780*/  IADD3 R203, PT, PT, R228, -R206, -R203 ;  /* 0x800000cee4cb7210 */ /* 0x000fe20007ffe8cb */
[----:B------:R-:W1:Y:S01]  /*3790*/  LDCU UR5, c[0x0][0x440] ;  /* 0x00008800ff0577ac */ /* 0x000e620008000800 */
[----:B----4-:R-:W-:Y:S01]  /*37a0*/  USHF.L.U32 UR4, UR4, 0x6, URZ ;  /* 0x0000000604047899 */ /* 0x010fe200080006ff */
[----:B--2---:R-:W3:Y:S02]  /*37b0*/  @P1 MUFU.RCP R4, R4 ;  /* 0x0000000400041308 */ /* 0x004ee40000001000 */
[----:B-1-3--:R-:W-:-:S09]  /*37c0*/  @P1 FMUL.FTZ R220, R5, R4 ;  /* 0x0000000405dc1220 */ /* 0x00afd20000410000 */
.L_x_418:
[----:B------:R-:W0:Y:S01]  /*37d0*/  LDGDEPBAR ;  /* 0x00000000000079af */ /* 0x000e220000000000 */
[----:B------:R-:W-:Y:S01]  /*37e0*/  IMAD.MOV.U32 R213, RZ, RZ, R211 ;  /* 0x000000ffffd57224 */ /* 0x000fe200078e00d3 */
[----:B------:R-:W-:Y:S01]  /*37f0*/  LEA R12, P0, R189, R212, 0x2 ;  /* 0x000000d4bd0c7211 */ /* 0x000fe200078010ff */
[----:B------:R-:W-:Y:S01]  /*3800*/  IMAD.IADD R112, R179, 0x1, R170 ;  /* 0x00000001b3707824 */ /* 0x000fe200078e02aa */
[----:B------:R-:W-:Y:S02]  /*3810*/  IADD3 R184, PT, PT, R177, R170, RZ ;  /* 0x000000aab1b87210 */ /* 0x000fe40007ffe0ff */
[----:B------:R-:W-:Y:S01]  /*3820*/  LEA.HI.X R13, R189, R213, RZ, 0x2, P0 ;  /* 0x000000d5bd0d7211 */ /* 0x000fe200000f14ff */
[----:B------:R-:W-:Y:S04]  /*3830*/  DEPBAR.LE SB0, 0x0 ;  /* 0x000080000000791a */ /* 0x000fe80000000000 */
[----:B------:R-:W-:Y:S06]  /*3840*/  BAR.SYNC.DEFER_BLOCKING 0x0 ;  /* 0x0000000000007b1d */ /* 0x000fec0000010000 */
[----:B------:R-:W-:Y:S08]  /*3850*/  LDSM.16.M88.4 R32, [R170] ;  /* 0x00000000aa20783b */ /* 0x000ff00000000200 */
[----:B------:R-:W1:Y:S08]  /*3860*/  LDSM.16.M88.4 R16, [R180+-0x4000] ;  /* 0xffc00000b410783b */ /* 0x000e700000000200 */
[----:B------:R-:W2:Y:S08]  /*3870*/  LDSM.16.M88.4 R28, [R170+0x1000] ;  /* 0x00100000aa1c783b */ /* 0x000eb00000000200 */
[----:B-----5:R-:W5:Y:S04]  /*3880*/  LDG.E R240, desc[UR20][R12.64] ;  /* 0x000000140cf07981 */ /* 0x020f68000c1e1900 */
[----:B------:R-:W5:Y:S04]  /*3890*/  LDG.E R239, desc[UR20][R12.64+0x20] ;  /* 0x000020140cef7981 */ /* 0x000f68000c1e1900 */
[----:B------:R-:W5:Y:S04]  /*38a0*/  LDG.E R238, desc[UR20][R12.64+0x80] ;  /* 0x000080140cee7981 */ /* 0x000f68000c1e1900 */
[----:B------:R3:W5:Y:S04]  /*38b0*/  LDG.E R213, desc[UR20][R12.64+0xa0] ;  /* 0x0000a0140cd57981 */ /* 0x000768000c1e1900 */
[----:B------:R-:W4:Y:S01]  /*38c0*/  LDSM.16.M88.4 R100, [R180+-0x3800] ;  /* 0xffc80000b464783b */ /* 0x000f220000000200 */
[-C--:B-1----:R-:W-:Y:S07]  /*38d0*/  HMMA.16816.F32.BF16 R4, R32, R16.reuse, RZ ;  /* 0x000000102004723c */ /* 0x082fee00000418ff */
[----:B------:R-:W-:Y:S01]  /*38e0*/  LDSM.16.M88.4 R104, [R112] ;  /* 0x000000007068783b */ /* 0x000fe20000000200 */
[C---:B--2---:R-:W-:Y:S07]  /*38f0*/  HMMA.16816.F32.BF16 R8, R28.reuse, R16, RZ ;  /* 0x000000101c08723c */ /* 0x044fee00000418ff */
[----:B------:R-:W1:Y:S01]  /*3900*/  LDSM.16.M88.4 R108, [R178+-0x4000] ;  /* 0xffc00000b26c783b */ /* 0x000e620000000200 */
[-C--:B---3--:R-:W-:Y:S07]  /*3910*/  HMMA.16816.F32.BF16 R12, R28, R18.reuse, RZ ;  /* 0x000000121c0c723c */ /* 0x088fee00000418ff */
[----:B------:R-:W2:Y:S01]  /*3920*/  LDSM.16.M88.4 R112, [R112+0x1000] ;  /* 0x001000007070783b */ /* 0x000ea20000000200 */
[C---:B------:R-:W-:Y:S07]  /*3930*/  HMMA.16816.F32.BF16 R16, R32.reuse, R18, RZ ;  /* 0x000000122010723c */ /* 0x040fee00000418ff */
[----:B------:R-:W3:Y:S01]  /*3940*/  LDSM.16.M88.4 R116, [R178+-0x3800] ;  /* 0xffc80000b274783b */ /* 0x000ee20000000200 */
[-C--:B----4-:R-:W-:Y:S07]  /*3950*/  HMMA.16816.F32.BF16 R20, R32, R100.reuse, RZ ;  /* 0x000000642014723c */ /* 0x090fee00000418ff */
[----:B------:R-:W-:Y:S01]  /*3960*/  LDSM.16.M88.4 R120, [R176+-0x4000] ;  /* 0xffc00000b078783b */ /* 0x000fe20000000200 */
[C---:B------:R-:W-:Y:S07]  /*3970*/  HMMA.16816.F32.BF16 R24, R28.reuse, R100, RZ ;  /* 0x000000641c18723c */ /* 0x040fee00000418ff */
[----:B------:R-:W-:Y:S01]  /*3980*/  LDSM.16.M88.4 R124, [R176+-0x3800] ;  /* 0xffc80000b07c783b */ /* 0x000fe20000000200 */
[-C--:B------:R-:W-:Y:S07]  /*3990*/  HMMA.16816.F32.BF16 R28, R28, R102.reuse, RZ ;  /* 0x000000661c1c723c */ /* 0x080fee00000418ff */
[----:B------:R-:W-:Y:S01]  /*39a0*/  LDSM.16.M88.4 R132, [R175+-0x4000] ;  /* 0xffc00000af84783b */ /* 0x000fe20000000200 */
[----:B------:R-:W-:Y:S07]  /*39b0*/  HMMA.16816.F32.BF16 R32, R32, R102, RZ ;  /* 0x000000662020723c */ /* 0x000fee00000418ff */
[----:B------:R-:W4:Y:S01]  /*39c0*/  LDSM.16.M88.4 R100, [R184] ;  /* 0x00000000b864783b */ /* 0x000f220000000200 */
[-C--:B-1----:R-:W-:Y:S08]  /*39d0*/  HMMA.16816.F32.BF16 R4, R104, R108.reuse, R4 ;  /* 0x0000006c6804723c */ /* 0x082ff00000041804 */
[C---:B--2---:R-:W-:Y:S08]  /*39e0*/  HMMA.16816.F32.BF16 R8, R112.reuse, R108, R8 ;  /* 0x0000006c7008723c */ /* 0x044ff00000041808 */
[-C--:B------:R-:W-:Y:S08]  /*39f0*/  HMMA.16816.F32.BF16 R12, R112, R110.reuse, R12 ;  /* 0x0000006e700c723c */ /* 0x080ff0000004180c */
[C---:B------:R-:W-:Y:S01]  /*3a00*/  HMMA.16816.F32.BF16 R16, R104.reuse, R110, R16 ;  /* 0x0000006e6810723c */ /* 0x040fe20000041810 */
[----:B------:R1:W2:Y:S07]  /*3a10*/  LDSM.16.M88.4 R108, [R184+0x1000] ;  /* 0x00100000b86c783b */ /* 0x0002ae0000000200 */
[-C--:B---3--:R-:W-:Y:S08]  /*3a20*/  HMMA.16816.F32.BF16 R20, R104, R116.reuse, R20 ;  /* 0x000000746814723c */ /* 0x088ff00000041814 */
[C---:B------:R-:W-:Y:S08]  /*3a30*/  HMMA.16816.F32.BF16 R24, R112.reuse, R116, R24 ;  /* 0x000000747018723c */ /* 0x040ff00000041818 */
[-C--:B------:R-:W-:Y:S03]  /*3a40*/  HMMA.16816.F32.BF16 R28, R112, R118.reuse, R28 ;  /* 0x00000076701c723c */ /* 0x080fe6000004181c */
[----:B-1----:R-:W-:Y:S05]  /*3a50*/  IMAD.IADD R184, R179, 0x1, R184 ;  /* 0x00000001b3b87824 */ /* 0x002fea00078e02b8 */
[----:B------:R-:W-:Y:S01]  /*3a60*/  HMMA.16816.F32.BF16 R32, R104, R118, R32 ;  /* 0x000000766820723c */ /* 0x000fe20000041820 */
[----:B------:R-:W1:Y:S03]  /*3a70*/  LDSM.16.M88.4 R128, [R184] ;  /* 0x00000000b880783b */ /* 0x000e660000000200 */
[----:B------:R-:W-:Y:S04]  /*3a80*/  IMAD.SHL.U32 R104, R227, 0x40, RZ ;  /* 0x00000040e3687824 */ /* 0x000fe800078e00ff */
[-C--:B----4-:R-:W-:Y:S01]  /*3a90*/  HMMA.16816.F32.BF16 R4, R100, R120.reuse, R4 ;  /* 0x000000786404723c */ /* 0x090fe20000041804 */
[----:B------:R-:W3:Y:S04]  /*3aa0*/  LDSM.16.M88.4 R112, [R184+0x1000] ;  /* 0x00100000b870783b */ /* 0x000ee80000000200 */
[C---:B------:R-:W-:Y:S02]  /*3ab0*/  LOP3.LUT R105, R104.reuse, R189, RZ, 0xfc, !PT ;  /* 0x000000bd68697212 */ /* 0x040fe400078efcff */
[----:B------:R-:W-:Y:S01]  /*3ac0*/  ISETP.GE.AND P0, PT, R104, R226, PT ;  /* 0x000000e26800720c */ /* 0x000fe20003f06270 */
[C---:B--2---:R-:W-:Y:S04]  /*3ad0*/  HMMA.16816.F32.BF16 R8, R108.reuse, R120, R8 ;  /* 0x000000786c08723c */ /* 0x044fe80000041808 */
[----:B------:R-:W-:Y:S04]  /*3ae0*/  IADD3 R106, PT, PT, R105, R203, RZ ;  /* 0x000000cb696a7210 */ /* 0x000fe80007ffe0ff */
[-C--:B------:R-:W-:Y:S03]  /*3af0*/  HMMA.16816.F32.BF16 R12, R108, R122.reuse, R12 ;  /* 0x0000007a6c0c723c */ /* 0x080fe6000004180c */
[C---:B------:R-:W-:Y:S02]  /*3b00*/  VIADD R118, R106.reuse, 0xa0 ;  /* 0x000000a06a767836 */ /* 0x040fe40000000000 */
[C---:B------:R-:W-:Y:S02]  /*3b10*/  VIADD R116, R106.reuse, 0xa8 ;  /* 0x000000a86a747836 */ /* 0x040fe40000000000 */
[C---:B------:R-:W-:Y:S01]  /*3b20*/  VIADD R119, R106.reuse, 0x78 ;  /* 0x000000786a777836 */ /* 0x040fe20000000000 */
[C---:B------:R-:W-:Y:S04]  /*3b30*/  HMMA.16816.F32.BF16 R16, R100.reuse, R122, R16 ;  /* 0x0000007a6410723c */ /* 0x040fe80000041810 */
[----:B------:R-:W-:Y:S01]  /*3b40*/  IABS R118, R118 ;  /* 0x0000007600767213 */ /* 0x000fe20000000000 */
[C---:B------:R-:W-:Y:S01]  /*3b50*/  VIADD R107, R106.reuse, 0x87 ;  /* 0x000000876a6b7836 */ /* 0x040fe20000000000 */
[----:B------:R-:W-:Y:S01]  /*3b60*/  IABS R116, R116 ;  /* 0x0000007400747213 */ /* 0x000fe20000000000 */
[C---:B------:R-:W-:Y:S01]  /*3b70*/  VIADD R117, R106.reuse, 0x9f ;  /* 0x0000009f6a757836 */ /* 0x040fe20000000000 */
[-C--:B------:R-:W-:Y:S03]  /*3b80*/  HMMA.16816.F32.BF16 R20, R100, R124.reuse, R20 ;  /* 0x0000007c6414723c */ /* 0x080fe60000041814 */
[----:B------:R-:W-:Y:S02]  /*3b90*/  IABS R119, R119 ;  /* 0x0000007700777213 */ /* 0x000fe40000000000 */
[----:B------:R-:W-:Y:S02]  /*3ba0*/  I2FP.F32.S32 R116, R116 ;  /* 0x0000007400747245 */ /* 0x000fe40000201400 */
[----:B------:R-:W-:Y:S01]  /*3bb0*/  IABS R107, R107 ;  /* 0x0000006b006b7213 */ /* 0x000fe20000000000 */
[C---:B------:R-:W-:Y:S04]  /*3bc0*/  HMMA.16816.F32.BF16 R24, R108.reuse, R124, R24 ;  /* 0x0000007c6c18723c */ /* 0x040fe80000041818 */
[----:B------:R-:W-:Y:S02]  /*3bd0*/  IABS R117, R117 ;  /* 0x0000007500757213 */ /* 0x000fe40000000000 */
[----:B------:R-:W-:Y:S02]  /*3be0*/  I2FP.F32.S32 R107, R107 ;  /* 0x0000006b006b7245 */ /* 0x000fe40000201400 */
[-C--:B------:R-:W-:Y:S03]  /*3bf0*/  HMMA.16816.F32.BF16 R28, R108, R126.reuse, R28 ;  /* 0x0000007e6c1c723c */ /* 0x080fe6000004181c */
[C---:B------:R-:W-:Y:S01]  /*3c00*/  IADD3 R111, PT, PT, R106.reuse, 0xa7, RZ ;  /* 0x000000a76a6f7810 */ /* 0x040fe20007ffe0ff */
[C---:B------:R-:W-:Y:S01]  /*3c10*/  VIADD R110, R106.reuse, 0x80 ;  /* 0x000000806a6e7836 */ /* 0x040fe20000000000 */
[C---:B------:R-:W-:Y:S01]  /*3c20*/  IADD3 R108, PT, PT, R106.reuse, 0x88, RZ ;  /* 0x000000886a6c7810 */ /* 0x040fe20007ffe0ff */
[----:B------:R-:W-:Y:S01]  /*3c30*/  VIADD R109, R106, 0x7f ;  /* 0x0000007f6a6d7836 */ /* 0x000fe20000000000 */
[----:B------:R-:W-:Y:S01]  /*3c40*/  IABS R111, R111 ;  /* 0x0000006f006f7213 */ /* 0x000fe20000000000 */
[----:B------:R-:W-:Y:S01]  /*3c50*/  HMMA.16816.F32.BF16 R32, R100, R126, R32 ;  /* 0x0000007e6420723c */ /* 0x000fe20000041820 */
[----:B------:R-:W2:Y:S03]  /*3c60*/  LDSM.16.M88.4 R100, [R175+-0x3800] ;  /* 0xffc80000af64783b */ /* 0x000ea60000000200 */
[----:B------:R-:W-:Y:S02]  /*3c70*/  I2FP.F32.S32 R111, R111 ;  /* 0x0000006f006f7245 */ /* 0x000fe40000201400 */
[----:B------:R-:W-:Y:S02]  /*3c80*/  IABS R110, R110 ;  /* 0x0000006e006e7213 */ /* 0x000fe40000000000 */
[----:B------:R-:W-:Y:S01]  /*3c90*/  IABS R109, R109 ;  /* 0x0000006d006d7213 */ /* 0x000fe20000000000 */
[-C--:B-1----:R-:W-:Y:S05]  /*3ca0*/  HMMA.16816.F32.BF16 R4, R128, R132.reuse, R4 ;  /* 0x000000848004723c */ /* 0x082fea0000041804 */
[----:B------:R-:W-:Y:S02]  /*3cb0*/  I2FP.F32.S32 R110, R110 ;  /* 0x0000006e006e7245 */ /* 0x000fe40000201400 */
[----:B------:R-:W-:Y:S01]  /*3cc0*/  I2FP.F32.S32 R109, R109 ;  /* 0x0000006d006d7245 */ /* 0x000fe20000201400 */
[C---:B---3--:R-:W-:Y:S04]  /*3cd0*/  HMMA.16816.F32.BF16 R8, R112.reuse, R132, R8 ;  /* 0x000000847008723c */ /* 0x048fe80000041808 */
[----:B------:R-:W-:Y:S02]  /*3ce0*/  IABS R108, R108 ;  /* 0x0000006c006c7213 */ /* 0x000fe40000000000 */
[----:B------:R-:W-:Y:S02]  /*3cf0*/  I2FP.F32.S32 R117, R117 ;  /* 0x0000007500757245 */ /* 0x000fe40000201400 */
[----:B------:R-:W-:Y:S01]  /*3d00*/  I2FP.F32.S32 R108, R108 ;  /* 0x0000006c006c7245 */ /* 0x000fe20000201400 */
[-C--:B------:R-:W-:Y:S03]  /*3d10*/  HMMA.16816.F32.BF16 R12, R112, R134.reuse, R12 ;  /* 0x00000086700c723c */ /* 0x080fe6000004180c */
[-C--:B------:R-:W-:Y:S01]  /*3d20*/  FFMA.FTZ R4, R110, -R220.reuse, R4 ;  /* 0x800000dc6e047223 */ /* 0x080fe20000010004 */
[-C--:B------:R-:W-:Y:S01]  /*3d30*/  FFMA.FTZ R5, R109, -R220.reuse, R5 ;  /* 0x800000dc6d057223 */ /* 0x080fe20000010005 */
[-C--:B------:R-:W-:Y:S01]  /*3d40*/  FFMA.FTZ R6, R108, -R220.reuse, R6 ;  /* 0x800000dc6c067223 */ /* 0x080fe20000010006 */
[-C--:B------:R-:W-:Y:S02]  /*3d50*/  FFMA.FTZ R7, R107, -R220.reuse, R7 ;  /* 0x800000dc6b077223 */ /* 0x080fe40000010007 */
[C---:B------:R-:W-:Y:S04]  /*3d60*/  HMMA.16816.F32.BF16 R16, R128.reuse, R134, R16 ;  /* 0x000000868010723c */ /* 0x040fe80000041810 */
[----:B------:R-:W-:Y:S01]  /*3d70*/  FFMA.FTZ R11, R111, -R220, R11 ;  /* 0x800000dc6f0b7223 */ /* 0x000fe2000001000b */
[----:B------:R-:W-:Y:S01]  /*3d80*/  MOV R111, R118 ;  /* 0x00000076006f7202 */ /* 0x000fe20000000f00 */
[----:B------:R-:W-:Y:S02]  /*3d90*/  VIADD R118, R106, 0x98 ;  /* 0x000000986a767836 */ /* 0x000fe40000000000 */
[----:B------:R-:W-:Y:S01]  /*3da0*/  FFMA.FTZ R10, R116, -R220, R10 ;  /* 0x800000dc740a7223 */ /* 0x000fe2000001000a */
[C---:B------:R-:W-:Y:S01]  /*3db0*/  IADD3 R116, PT, PT, R106.reuse, 0x97, RZ ;  /* 0x000000976a747810 */ /* 0x040fe20007ffe0ff */
[-C--:B--2---:R-:W-:Y:S03]  /*3dc0*/  HMMA.16816.F32.BF16 R20, R128, R100.reuse, R20 ;  /* 0x000000648014723c */ /* 0x084fe60000041814 */
[----:B------:R-:W-:Y:S01]  /*3dd0*/  IABS R118, R118 ;  /* 0x0000007600767213 */ /* 0x000fe20000000000 */
[CC--:B------:R-:W-:Y:S01]  /*3de0*/  FFMA.FTZ R9, R117.reuse, -R220.reuse, R9 ;  /* 0x800000dc75097223 */ /* 0x0c0fe20000010009 */
[----:B------:R-:W-:Y:S01]  /*3df0*/  I2FP.F32.S32 R111, R111 ;  /* 0x0000006f006f7245 */ /* 0x000fe20000201400 */
[----:B------:R-:W-:Y:S01]  /*3e00*/  FFMA.FTZ R15, R117, -R220, R15 ;  /* 0x800000dc750f7223 */ /* 0x000fe2000001000f */
[----:B------:R-:W-:Y:S01]  /*3e10*/  IABS R116, R116 ;  /* 0x0000007400747213 */ /* 0x000fe20000000000 */
[C---:B------:R-:W-:Y:S04]  /*3e20*/  HMMA.16816.F32.BF16 R24, R112.reuse, R100, R24 ;  /* 0x000000647018723c */ /* 0x040fe80000041818 */
[C---:B------:R-:W-:Y:S01]  /*3e30*/  IADD3 R100, PT, PT, R106.reuse, 0x6f, RZ ;  /* 0x0000006f6a647810 */ /* 0x040fe20007ffe0ff */
[----:B------:R-:W-:Y:S01]  /*3e40*/  IMAD.MOV.U32 R120, RZ, RZ, R118 ;  /* 0x000000ffff787224 */ /* 0x000fe200078e0076 */
[----:B------:R-:W-:Y:S01]  /*3e50*/  IADD3 R118, PT, PT, R106, 0x77, RZ ;  /* 0x000000776a767810 */ /* 0x000fe20007ffe0ff */
[----:B------:R-:W-:Y:S01]  /*3e60*/  FFMA.FTZ R18, R110, -R220, R18 ;  /* 0x800000dc6e127223 */ /* 0x000fe20000010012 */
[----:B------:R-:W-:Y:S01]  /*3e70*/  I2FP.F32.S32 R110, R119 ;  /* 0x00000077006e7245 */ /* 0x000fe20000201400 */
[-C--:B------:R-:W-:Y:S03]  /*3e80*/  HMMA.16816.F32.BF16 R28, R112, R102.reuse, R28 ;  /* 0x00000066701c723c */ /* 0x080fe6000004181c */
[----:B------:R-:W-:Y:S01]  /*3e90*/  IABS R118, R118 ;  /* 0x0000007600767213 */ /* 0x000fe20000000000 */
[-C--:B------:R-:W-:Y:S01]  /*3ea0*/  FFMA.FTZ R19, R109, -R220.reuse, R19 ;  /* 0x800000dc6d137223 */ /* 0x080fe20000010013 */
[----:B------:R-:W-:Y:S01]  /*3eb0*/  IADD3 R112, PT, PT, R106, 0x8f, RZ ;  /* 0x0000008f6a707810 */ /* 0x000fe20007ffe0ff */
[C---:B------:R-:W-:Y:S01]  /*3ec0*/  FFMA.FTZ R16, R110.reuse, -R220, R16 ;  /* 0x800000dc6e107223 */ /* 0x040fe20000010010 */
[----:B------:R-:W-:Y:S01]  /*3ed0*/  I2FP.F32.S32 R109, R118 ;  /* 0x00000076006d7245 */ /* 0x000fe20000201400 */
[----:B------:R-:W-:Y:S04]  /*3ee0*/  HMMA.16816.F32.BF16 R32, R128, R102, R32 ;  /* 0x000000668020723c */ /* 0x000fe80000041820 */
[----:B------:R-:W-:Y:S01]  /*3ef0*/  IABS R100, R100 ;  /* 0x0000006400647213 */ /* 0x000fe20000000000 */
[-C--:B------:R-:W-:Y:S01]  /*3f00*/  FFMA.FTZ R22, R110, -R220.reuse, R22 ;  /* 0x800000dc6e167223 */ /* 0x080fe20000010016 */
[C---:B------:R-:W-:Y:S02]  /*3f10*/  VIADD R101, R106.reuse, 0x70 ;  /* 0x000000706a657836 */ /* 0x040fe40000000000 */
[C---:B------:R-:W-:Y:S01]  /*3f20*/  FFMA.FTZ R8, R111.reuse, -R220, R8 ;  /* 0x800000dc6f087223 */ /* 0x040fe20000010008 */
[----:B------:R-:W-:Y:S01]  /*3f30*/  I2FP.F32.S32 R100, R100 ;  /* 0x0000006400647245 */ /* 0x000fe20000201400 */
[C---:B------:R-:W-:Y:S02]  /*3f40*/  VIADD R110, R106.reuse, 0x90 ;  /* 0x000000906a6e7836 */ /* 0x040fe40000000000 */
[----:B------:R-:W-:Y:S01]  /*3f50*/  FFMA.FTZ R14, R111, -R220, R14 ;  /* 0x800000dc6f0e7223 */ /* 0x000fe2000001000e */
[----:B------:R-:W-:Y:S01]  /*3f60*/  MOV R111, R116 ;  /* 0x00000074006f7202 */ /* 0x000fe20000000f00 */
[C---:B------:R-:W-:Y:S01]  /*3f70*/  VIADD R102, R106.reuse, 0x68 ;  /* 0x000000686a667836 */ /* 0x040fe20000000000 */
[----:B------:R-:W-:Y:S01]  /*3f80*/  IADD3 R106, PT, PT, R106, 0x67, RZ ;  /* 0x000000676a6a7810 */ /* 0x000fe20007ffe0ff */
[CC--:B------:R-:W-:Y:S01]  /*3f90*/  FFMA.FTZ R17, R109.reuse, -R220.reuse, R17 ;  /* 0x800000dc6d117223 */ /* 0x0c0fe20000010011 */
[----:B------:R-:W-:Y:S01]  /*3fa0*/  IABS R101, R101 ;  /* 0x0000006500657213 */ /* 0x000fe20000000000 */
[----:B------:R-:W-:Y:S01]  /*3fb0*/  FFMA.FTZ R23, R109, -R220, R23 ;  /* 0x800000dc6d177223 */ /* 0x000fe20000010017 */
        /* <DEDUP_REMOVED lines=8> */
[----:B------:R-:W-:Y:S02]  /*4040*/  I2FP.F32.S32 R116, R120 ;  /* 0x0000007800747245 */ /* 0x000fe40000201400 */
[----:B------:R-:W-:Y:S02]  /*4050*/  I2FP.F32.S32 R111, R111 ;  /* 0x0000006f006f7245 */ /* 0x000fe40000201400 */
[----:B------:R-:W-:Y:S01]  /*4060*/  I2FP.F32.S32 R101, R101 ;  /* 0x0000006500657245 */ /* 0x000fe20000201400 */
[C---:B------:R-:W-:Y:S01]  /*4070*/  FFMA.FTZ R12, R116.reuse, -R220, R12 ;  /* 0x800000dc740c7223 */ /* 0x040fe2000001000c */
[----:B------:R-:W-:Y:S01]  /*4080*/  I2FP.F32.S32 R110, R110 ;  /* 0x0000006e006e7245 */ /* 0x000fe20000201400 */
[-C--:B------:R-:W-:Y:S01]  /*4090*/  FFMA.FTZ R13, R111, -R220.reuse, R13 ;  /* 0x800000dc6f0d7223 */ /* 0x080fe2000001000d */
[----:B------:R-:W-:Y:S01]  /*40a0*/  I2FP.F32.S32 R109, R109 ;  /* 0x0000006d006d7245 */ /* 0x000fe20000201400 */
[----:B------:R-:W-:Y:S01]  /*40b0*/  FFMA.FTZ R20, R101, -R220, R20 ;  /* 0x800000dc65147223 */ /* 0x000fe20000010014 */
[----:B------:R-:W-:Y:S01]  /*40c0*/  I2FP.F32.S32 R102, R102 ;  /* 0x0000006600667245 */ /* 0x000fe20000201400 */
[----:B------:R-:W-:Y:S01]  /*40d0*/  FFMA.FTZ R26, R116, -R220, R26 ;  /* 0x800000dc741a7223 */ /* 0x000fe2000001001a */
[----:B------:R-:W-:Y:S01]  /*40e0*/  I2FP.F32.S32 R106, R106 ;  /* 0x0000006a006a7245 */ /* 0x000fe20000201400 */
[-C--:B------:R-:W-:Y:S01]  /*40f0*/  FFMA.FTZ R27, R111, -R220.reuse, R27 ;  /* 0x800000dc6f1b7223 */ /* 0x080fe2000001001b */
[CC--:B------:R-:W-:Y:S01]  /*4100*/  FFMA.FTZ R24, R110.reuse, -R220.reuse, R24 ;  /* 0x800000dc6e187223 */ /* 0x0c0fe20000010018 */
[CC--:B------:R-:W-:Y:S01]  /*4110*/  FFMA.FTZ R25, R109.reuse, -R220.reuse, R25 ;  /* 0x800000dc6d197223 */ /* 0x0c0fe20000010019 */
[-C--:B------:R-:W-:Y:S01]  /*4120*/  FFMA.FTZ R30, R110, -R220.reuse, R30 ;  /* 0x800000dc6e1e7223 */ /* 0x080fe2000001001e */
[-C--:B------:R-:W-:Y:S01]  /*4130*/  FFMA.FTZ R31, R109, -R220.reuse, R31 ;  /* 0x800000dc6d1f7223 */ /* 0x080fe2000001001f */
[-C--:B------:R-:W-:Y:S01]  /*4140*/  FFMA.FTZ R34, R101, -R220.reuse, R34 ;  /* 0x800000dc65227223 */ /* 0x080fe20000010022 */
[-C--:B------:R-:W-:Y:S01]  /*4150*/  FFMA.FTZ R32, R102, -R220.reuse, R32 ;  /* 0x800000dc66207223 */ /* 0x080fe20000010020 */
[----:B------:R-:W-:Y:S01]  /*4160*/  FFMA.FTZ R33, R106, -R220, R33 ;  /* 0x800000dc6a217223 */ /* 0x000fe20000010021 */
[----:B------:R-:W-:Y:S06]  /*4170*/  @!P0 BRA `(.L_x_414) ;  /* 0x0000000000248947 */ /* 0x000fec0003800000 */
[----:B------:R-:W-:Y:S01]  /*4180*/  VIADD R104, R104, 0x40 ;  /* 0x0000004068687836 */ /* 0x000fe20000000000 */
[----:B------:R-:W1:Y:S01]  /*4190*/  LDC R100, c[0x0][0x504] ;  /* 0x00014100ff647b82 */ /* 0x000e620000000800 */
[----:B------:R-:W-:Y:S05]  /*41a0*/  VIADD R101, R207, 0x80 ;  /* 0x00000080cf657836 */ /* 0x000fea0000000000 */
[----:B------:R-:W-:Y:S02]  /*41b0*/  ISETP.LT.AND P0, PT, R101, R228, PT ;  /* 0x000000e46500720c */ /* 0x000fe40003f01270 */
[----:B-1----:R-:W-:Y:S05]  /*41c0*/  IADD3 R100, PT, PT, R206, R100, -R228 ;  /* 0x00000064ce647210 */ /* 0x002fea0007ffe8e4 */
[----:B------:R-:W-:Y:S05]  /*41d0*/  VIADD R100, R100, 0xffffff80 ;  /* 0xffffff8064647836 */ /* 0x000fea0000000000 */
[----:B------:R-:W-:Y:S11]  /*41e0*/  ISETP.GE.AND P1, PT, R104, R100, PT ;  /* 0x000000646800720c */ /* 0x000ff60003f26270 */
[----:B------:R-:W-:Y:S02]  /*41f0*/  @!UPT UIADD3 URZ, UPT, UPT, URZ, URZ, URZ ;  /* 0x000000fffffff290 */ /* 0x000fe4000fffe0ff */
[----:B------:R-:W-:Y:S05]  /*4200*/  @!P1 BRA P0, `(.L_x_415) ;  /* 0x0000000800549947 */ /* 0x000fea0000000000 */
.L_x_414:
[----:B------:R-:W1:Y:S01]  /*4210*/  LDC R110, c[0x0][0x504] ;  /* 0x00014100ff6e7b82 */ /* 0x000e620000000800 */
[C---:B------:R-:W-:Y:S02]  /*4220*/  VIADD R100, R204.reuse, 0x1 ;  /* 0x00000001cc647836 */ /* 0x040fe40000000000 */
        /* <DEDUP_REMOVED lines=9> */
[----:B------:R-:W-:Y:S03]  /*42c0*/  IMAD.IADD R101, R105, 0x1, R101 ;  /* 0x0000000169657824 */ /* 0x000fe600078e0265 */
[----:B------:R-:W-:Y:S01]  /*42d0*/  VIMNMX R109, PT, PT, RZ, R110, !PT ;  /* 0x0000006eff6d7248 */ /* 0x000fe20007fe0100 */
[----:B------:R-:W-:Y:S01]  /*42e0*/  VIADD R105, R204, 0x10 ;  /* 0x00000010cc697836 */ /* 0x000fe20000000000 */
[----:B------:R-:W-:Y:S02]  /*42f0*/  VIADDMNMX R108, R110, 0x8, RZ, !PT ;  /* 0x000000086e6c7846 */ /* 0x000fe400078001ff */
[-C--:B------:R-:W-:Y:S02]  /*4300*/  ISETP.GE.AND P2, PT, R204, R109.reuse, PT ;  /* 0x0000006dcc00720c */ /* 0x080fe40003f46270 */
[-C--:B------:R-:W-:Y:S02]  /*4310*/  ISETP.GE.AND P6, PT, R100, R109.reuse, PT ;  /* 0x0000006d6400720c */ /* 0x080fe40003fc6270 */
[----:B------:R-:W-:Y:S02]  /*4320*/  FSEL R4, R4, -INF , P2 ;  /* 0xff80000004047808 */ /* 0x000fe40001000000 */
[-C--:B------:R-:W-:Y:S02]  /*4330*/  ISETP.GE.AND P1, PT, R107, R109.reuse, PT ;  /* 0x0000006d6b00720c */ /* 0x080fe40003f26270 */
[-C--:B------:R-:W-:Y:S02]  /*4340*/  ISETP.GE.AND P0, PT, R106, R109.reuse, PT ;  /* 0x0000006d6a00720c */ /* 0x080fe40003f06270 */
[-C--:B------:R-:W-:Y:S02]  /*4350*/  ISETP.GE.AND P5, PT, R105, R109.reuse, PT ;  /* 0x0000006d6900720c */ /* 0x080fe40003fa6270 */
[-C--:B------:R-:W-:Y:S02]  /*4360*/  ISETP.GE.AND P4, PT, R104, R109.reuse, PT ;  /* 0x0000006d6800720c */ /* 0x080fe40003f86270 */
[-C--:B------:R-:W-:Y:S02]  /*4370*/  ISETP.GE.AND P3, PT, R103, R109.reuse, PT ;  /* 0x0000006d6700720c */ /* 0x080fe40003f66270 */
[----:B------:R-:W-:Y:S02]  /*4380*/  ISETP.GE.AND P2, PT, R102, R109, PT ;  /* 0x0000006d6600720c */ /* 0x000fe40003f46270 */
[----:B------:R-:W-:Y:S02]  /*4390*/  FSEL R5, R5, -INF , P6 ;  /* 0xff80000005057808 */ /* 0x000fe40003000000 */
[----:B------:R-:W-:Y:S02]  /*43a0*/  FSEL R16, R16, -INF , P1 ;  /* 0xff80000010107808 */ /* 0x000fe40000800000 */
[----:B------:R-:W-:Y:S02]  /*43b0*/  FSEL R17, R17, -INF , P0 ;  /* 0xff80000011117808 */ /* 0x000fe40000000000 */
[----:B------:R-:W-:Y:S02]  /*43c0*/  FSEL R20, R20, -INF , P5 ;  /* 0xff80000014147808 */ /* 0x000fe40002800000 */
[----:B------:R-:W-:Y:S02]  /*43d0*/  FSEL R21, R21, -INF , P4 ;  /* 0xff80000015157808 */ /* 0x000fe40002000000 */
[----:B------:R-:W-:Y:S02]  /*43e0*/  FSEL R32, R32, -INF , P3 ;  /* 0xff80000020207808 */ /* 0x000fe40001800000 */
[----:B------:R-:W-:Y:S02]  /*43f0*/  FSEL R33, R33, -INF , P2 ;  /* 0xff80000021217808 */ /* 0x000fe40001000000 */
[-C--:B------:R-:W-:Y:S02]  /*4400*/  ISETP.GE.AND P6, PT, R204, R108.reuse, PT ;  /* 0x0000006ccc00720c */ /* 0x080fe40003fc6270 */
[-C--:B------:R-:W-:Y:S02]  /*4410*/  ISETP.GE.AND P1, PT, R100, R108.reuse, PT ;  /* 0x0000006c6400720c */ /* 0x080fe40003f26270 */
[-C--:B------:R-:W-:Y:S02]  /*4420*/  ISETP.GE.AND P0, PT, R107, R108.reuse, PT ;  /* 0x0000006c6b00720c */ /* 0x080fe40003f06270 */
[-C--:B------:R-:W-:Y:S02]  /*4430*/  ISETP.GE.AND P5, PT, R106, R108.reuse, PT ;  /* 0x0000006c6a00720c */ /* 0x080fe40003fa6270 */
[-C--:B------:R-:W-:Y:S02]  /*4440*/  ISETP.GE.AND P4, PT, R105, R108.reuse, PT ;  /* 0x0000006c6900720c */ /* 0x080fe40003f86270 */
[-C--:B------:R-:W-:Y:S02]  /*4450*/  ISETP.GE.AND P3, PT, R104, R108.reuse, PT ;  /* 0x0000006c6800720c */ /* 0x080fe40003f66270 */
[-C--:B------:R-:W-:Y:S02]  /*4460*/  ISETP.GE.AND P2, PT, R103, R108.reuse, PT ;  /* 0x0000006c6700720c */ /* 0x080fe40003f46270 */
[----:B------:R-:W-:Y:S02]  /*4470*/  VIADDMNMX R109, R110, 0x20, RZ, !PT ;  /* 0x000000206e6d7846 */ /* 0x000fe400078001ff */
[----:B------:R-:W-:Y:S02]  /*4480*/  FSEL R6, R6, -INF , P6 ;  /* 0xff80000006067808 */ /* 0x000fe40003000000 */
        /* <DEDUP_REMOVED lines=109> */
.L_x_415:
        /* <DEDUP_REMOVED lines=265> */
.L_x_416:
        /* <DEDUP_REMOVED lines=94> */
.L_x_417:
        /* <DEDUP_REMOVED lines=285> */
.L_x_419:
[----:B------:R-:W2:Y:S01]  /*73a0*/  LDCU.64 UR10, c[0x0][0x5c0] ;  /* 0x0000b800ff0a77ac */ /* 0x000ea20008000a00 */
[----:B-1----:R-:W-:-:S05]  /*73b0*/  IADD3 R4, PT, PT, R229, R231, RZ ;  /* 0x000000e7e5047210 */ /* 0x002fca0007ffe0ff */
[C---:B--2---:R-:W-:Y:S02]  /*73c0*/  IMAD R8, R4.reuse, UR11, RZ ;  /* 0x0000000b04087c24 */ /* 0x044fe4000f8e02ff */
[----:B------:R-:W-:-:S05]  /*73d0*/  IMAD.WIDE.U32 R4, R4, UR10, RZ ;  /* 0x0000000a04047c25 */ /* 0x000fca000f8e00ff */
[----:B------:R-:W-:Y:S02]  /*73e0*/  IADD3 R8, PT, PT, R5, R8, RZ ;  /* 0x0000000805087210 */ /* 0x000fe40007ffe0ff */
[----:B------:R-:W-:Y:S02]  /*73f0*/  MOV R9, R4 ;  /* 0x0000000400097202 */ /* 0x000fe40000000f00 */
.L_x_420:
        /* <DEDUP_REMOVED lines=12> */
.L_x_421:
[----:B------:R-:W1:Y:S01]  /*74c0*/  LDCU.64 UR6, c[0x0][0x5c8] ;  /* 0x0000b900ff0677ac */ /* 0x000e620008000a00 */
[----:B------:R-:W-:-:S05]  /*74d0*/  IADD3 R14, PT, PT, R229, R231, RZ ;  /* 0x000000e7e50e7210 */ /* 0x000fca0007ffe0ff */
[C---:B-1----:R-:W-:Y:S02]  /*74e0*/  IMAD R12, R14.reuse, UR7, RZ ;  /* 0x000000070e0c7c24 */ /* 0x042fe4000f8e02ff */
[----:B------:R-:W-:-:S05]  /*74f0*/  IMAD.WIDE.U32 R14, R14, UR6, RZ ;  /* 0x000000060e0e7c25 */ /* 0x000fca000f8e00ff */
[----:B------:R-:W-:-:S07]  /*7500*/  IADD3 R12, PT, PT, R15, R12, RZ ;  /* 0x0000000c0f0c7210 */ /* 0x000fce0007ffe0ff */
.L_x_422:
        /* <DEDUP_REMOVED lines=34> */
.L_x_424:
[----:B------:R-:W-:Y:S05]  /*7730*/  BSYNC.RECONVERGENT B0 ;  /* 0x0000000000007941 */ /* 0x000fea0003800200 */
.L_x_423:
        /* <DEDUP_REMOVED lines=12> */
.L_x_426:
[----:B------:R-:W-:Y:S05]  /*7800*/  BSYNC.RECONVERGENT B0 ;  /* 0x0000000000007941 */ /* 0x000fea0003800200 */
.L_x_425:
        /* <DEDUP_REMOVED lines=14> */
.L_x_428:
[----:B------:R-:W-:Y:S05]  /*78f0*/  BSYNC.RECONVERGENT B0 ;  /* 0x0000000000007941 */ /* 0x000fea0003800200 */
.L_x_427:
        /* <DEDUP_REMOVED lines=17> */
.L_x_430:
[----:B------:R-:W-:Y:S05]  /*7a10*/  BSYNC.RECONVERGENT B0 ;  /* 0x0000000000007941 */ /* 0x000fea0003800200 */
.L_x_429:
        /* <DEDUP_REMOVED lines=30> */
.L_x_432:
[----:B------:R-:W-:Y:S05]  /*7c00*/  BSYNC.RECONVERGENT B0 ;  /* 0x0000000000007941 */ /* 0x000fea0003800200 */
.L_x_431:
        /* <DEDUP_REMOVED lines=12> */
.L_x_434:
[----:B------:R-:W-:Y:S05]  /*7cd0*/  BSYNC.RECONVERGENT B0 ;  /* 0x0000000000007941 */ /* 0x000fea0003800200 */
.L_x_433:
        /* <DEDUP_REMOVED lines=11> */
.L_x_381:
[----:B------:R-:W-:Y:S05]  /*7d90*/  BSYNC.RECONVERGENT B1 ;  /* 0x0000000000017941 */ /* 0x000fea0003800200 */
.L_x_355:
        /* <DEDUP_REMOVED lines=11> */
.L_x_436:
        /* <DEDUP_REMOVED lines=11> */
.L_x_2759:


//--------------------- .text._ZN5flash44flash_bwd_dq_dk_dv_loop_seqk_parallel_kernelI23Flash_bwd_kernel_traitsILi64ELi128ELi128ELi8ELi4ELi4ELi4ELb0ELb0EN7cutlass10bfloat16_tE19Flash_kernel_traitsILi64ELi128ELi128ELi8ES3_EELb0ELb0ELb0ELb0ELb0ELb1ELb0EEEvNS_16Flash_bwd_paramsE --------------------------
	.section	.text._ZN5flash44flash_bwd_dq_dk_dv_loop_seqk_parallel_kernelI23Flash_bwd_kernel_traitsILi64ELi128ELi128ELi8ELi4ELi4ELi4ELb0ELb0EN7cutlass10bfloat16_tE19Flash_kernel_traitsILi64ELi128ELi128ELi8ES3_EELb0ELb0ELb0ELb0ELb0ELb1ELb0EEEvNS_16Flash_bwd_paramsE,"ax",@progbits
	.align	128
        .global         _ZN5flash44flash_bwd_dq_dk_dv_loop_seqk_parallel_kernelI23Flash_bwd_kernel_traitsILi64ELi128ELi128ELi8ELi4ELi4ELi4ELb0ELb0EN7cutlass10bfloat16_tE19Flash_kernel_traitsILi64ELi128ELi128ELi8ES3_EELb0ELb0ELb0ELb0ELb0ELb1ELb0EEEvNS_16Flash_bwd_paramsE
        .type           _ZN5flash44flash_bwd_dq_dk_dv_loop_seqk_parallel_kernelI23Flash_bwd_kernel_traitsILi64ELi128ELi128ELi8ELi4ELi4ELi4ELb0ELb0EN7cutlass10bfloat16_tE19Flash_kernel_traitsILi64ELi128ELi128ELi8ES3_EELb0ELb0ELb0ELb0ELb0ELb1ELb0EEEvNS_16Flash_bwd_paramsE,@function
        .size           _ZN5flash44flash_bwd_dq_dk_dv_loop_seqk_parallel_kernelI23Flash_bwd_kernel_traitsILi64ELi128ELi128ELi8ELi4ELi4ELi4ELb0ELb0EN7cutlass10bfloat16_tE19Flash_kernel_traitsILi64ELi128ELi128ELi8ES3_EELb0ELb0ELb0ELb0ELb0ELb1ELb0EEEvNS_16Flash_bwd_paramsE,(.L_x_2760 - _ZN5flash44flash_bwd_dq_dk_dv_loop_seqk_parallel_kernelI23Flash_bwd_kernel_traitsILi64ELi128ELi128ELi8ELi4ELi4ELi4ELb0ELb0EN7cutlass10bfloat16_tE19Flash_kernel_traitsILi64ELi128ELi128ELi8ES3_EELb0ELb0ELb0ELb0ELb0ELb1ELb0EEEvNS_16Flash_bwd_paramsE)
        .other          _ZN5flash44flash_bwd_dq_dk_dv_loop_seqk_parallel_kernelI23Flash_bwd_kernel_traitsILi64ELi128ELi128ELi8ELi4ELi4ELi4ELb0ELb0EN7cutlass10bfloat16_tE19Flash_kernel_traitsILi64ELi128ELi128ELi8ES3_EELb0ELb0ELb0ELb0ELb0ELb1ELb0EEEvNS_16Flash_bwd_paramsE,@"STO_CUDA_ENTRY STV_DEFAULT"
_ZN5flash44flash_bwd_dq_dk_dv_loop_seqk_parallel_kernelI23Flash_bwd_kernel_traitsILi64ELi128ELi128ELi8ELi4ELi4ELi4ELb0ELb0EN7cutlass10bfloat16_tE19Flash_kernel_traitsILi64ELi128ELi128ELi8ES3_EELb0ELb0ELb0ELb0ELb0ELb1ELb0EEEvNS_16Flash_bwd_paramsE:
.text._ZN5flash44flash_bwd_dq_dk_dv_loop_seqk_parallel_kernelI23Flash_bwd_kernel_traitsILi64ELi128ELi128ELi8ELi4ELi4ELi4ELb0ELb0EN7cutlass10bfloat16_tE19Flash_kernel_traitsILi64ELi128ELi128ELi8ES3_EELb0ELb0ELb0ELb0ELb0ELb1ELb0EEEvNS_16Flash_bwd_paramsE:
        /* <DEDUP_REMOVED lines=9> */
[----:B------:R-:W1:Y:S01]  /*0090*/  S2R R0, SR_CTAID.Y ;  /* 0x0000000000007919 */ /* 0x000e620000002600 */
[----:B------:R-:W2:Y:S01]  /*00a0*/  LDC R2, c[0x0][0x438] ;  /* 0x00010e00ff027b82 */ /* 0x000ea20000000800 */
[----:B------:R-:W3:Y:S01]  /*00b0*/  LDCU.64 UR8, c[0x0][0x460] ;  /* 0x00008c00ff0877ac */ /* 0x000ee20008000a00 */
[----:B------:R-:W4:Y:S06]  /*00c0*/  LDCU.64 UR32, c[0x0][0x468] ;  /* 0x00008d00ff2077ac */ /* 0x000f2c0008000a00 */
[----:B------:R-:W4:Y:S01]  /*00d0*/  S2UR UR34, SR_CTAID.Y ;  /* 0x00000000002279c3 */ /* 0x000f220000002600 */
[----:B------:R-:W5:Y:S01]  /*00e0*/  LDCU.64 UR6, c[0x0][0x468] ;  /* 0x00008d00ff0677ac */ /* 0x000f620008000a00 */
[----:B------:R-:W-:Y:S01]  /*00f0*/  UMOV UR5, 0x400 ;  /* 0x0000040000057882 */ /* 0x000fe20000000000 */
[----:B------:R-:W1:Y:S05]  /*0100*/  LDCU UR10, c[0x0][0x438] ;  /* 0x00008700ff0a77ac */ /* 0x000e6a0008000800 */
[----:B------:R-:W4:Y:S01]  /*0110*/  S2UR UR4, SR_CgaCtaId ;  /* 0x00000000000479c3 */ /* 0x000f220000008800 */
[----:B------:R-:W1:Y:S01]  /*0120*/  LDCU.64 UR26, c[0x0][0x358] ;  /* 0x00006b00ff1a77ac */ /* 0x000e620008000a00 */
[----:B---3--:R-:W-:-:S06]  /*0130*/  UISETP.NE.U32.AND UP5, UPT, UR8, URZ, UPT ;  /* 0x000000ff0800728c */ /* 0x008fcc000bfa5070 */
[----:B------:R-:W3:Y:S01]  /*0140*/  S2UR UR24, SR_CgaCtaId ;  /* 0x00000000001879c3 */ /* 0x000ee20000008800 */
[----:B--2---:R-:W-:Y:S01]  /*0150*/  R2UR UR18, R2 ;  /* 0x00000000021272ca */ /* 0x004fe200000e0000 */
[----:B------:R-:W-:Y:S02]  /*0160*/  UISETP.NE.AND.EX UP5, UPT, UR9, URZ, UPT, UP5 ;  /* 0x000000ff0900728c */ /* 0x000fe4000bfa5350 */
[----:B------:R-:W-:Y:S02]  /*0170*/  UISETP.NE.U32.AND UP6, UPT, UR8, URZ, UPT ;  /* 0x000000ff0800728c */ /* 0x000fe4000bfc5070 */
[----:B-----5:R-:W-:Y:S01]  /*0180*/  UISETP.NE.U32.AND UP4, UPT, UR6, URZ, UPT ;  /* 0x000000ff0600728c */ /* 0x020fe2000bf85070 */
[----:B-1----:R-:W-:Y:S01]  /*0190*/  R2UR UR19, R0 ;  /* 0x00000000001372ca */ /* 0x002fe200000e0000 */
[----:B------:R-:W1:Y:S01]  /*01a0*/  S2UR UR23, SR_CTAID.Z ;  /* 0x00000000001779c3 */ /* 0x000e620000002700 */
[----:B----4-:R-:W-:Y:S01]  /*01b0*/  ULEA UR32, UP0, UR34, UR32, 0x2 ;  /* 0x0000002022207291 */ /* 0x010fe2000f8010ff */
[----:B------:R-:W-:Y:S01]  /*01c0*/  UMOV UR8, 0x400 ;  /* 0x0000040000087882 */ /* 0x000fe20000000000 */
[----:B------:R-:W-:-:S02]  /*01d0*/  UISETP.NE.AND.EX UP6, UPT, UR9, URZ, UPT, UP6 ;  /* 0x000000ff0900728c */ /* 0x000fc4000bfc5360 */
[----:B------:R-:W-:-:S03]  /*01e0*/  ULEA.HI.X UR33, UR34, UR33, URZ, 0x2, UP0 ;  /* 0x0000002122217291 */ /* 0x000fc600080f14ff */
[----:B------:R-:W2:Y:S01]  /*01f0*/  S2UR UR21, SR_CTAID.X ;  /* 0x00000000001579c3 */ /* 0x000ea20000002500 */
[----:B------:R-:W-:Y:S01]  /*0200*/  ULEA UR4, UR4, UR5, 0x18 ;  /* 0x0000000504047291 */ /* 0x000fe2000f8ec0ff */
[----:B------:R-:W4:Y:S01]  /*0210*/  @!UP5 LDCU UR22, c[0x0][0x434] ;  /* 0x00008680ff16d7ac */ /* 0x000f220008000800 */
[----:B------:R-:W-:-:S05]  /*0220*/  UISETP.NE.AND.EX UP4, UPT, UR7, URZ, UPT, UP4 ;  /* 0x000000ff0700728c */ /* 0x000fca000bf85340 */
[----:B------:R-:W1:Y:S01]  /*0230*/  S2UR UR20, SR_CTAID.Z ;  /* 0x00000000001479c3 */ /* 0x000e620000002700 */
[----:B---3--:R-:W-:Y:S01]  /*0240*/  ULEA UR24, UR24, UR8, 0x18 ;  /* 0x0000000818187291 */ /* 0x008fe2000f8ec0ff */
[----:B------:R-:W-:Y:S01]  /*0250*/  UMOV UR5, 0xffffc000 ;  /* 0xffffc00000057882 */ /* 0x000fe20000000000 */
[----:B------:R-:W-:Y:S01]  /*0260*/  UMOV UR25, URZ ;  /* 0x000000ff00197c82 */ /* 0x000fe20008000000 */
[----:B------:R-:W-:-:S09]  /*0270*/  UMOV UR28, URZ ;  /* 0x000000ff001c7c82 */ /* 0x000fd20008000000 */
.L_x_484:
[----:B---34-:R-:W3:Y:S01]  /*0280*/  LDC.64 R2, c[0x0][0x470] ;  /* 0x00011c00ff027b82 */ /* 0x018ee20000000a00 */
[----:B------:R-:W4:Y:S01]  /*0290*/  LDCU.64 UR8, c[0x0][0x478] ;  /* 0x00008f00ff0877ac */ /* 0x000f220008000a00 */
[----:B------:R-:W-:Y:S01]  /*02a0*/  IMAD.U32 R0, RZ, RZ, UR34 ;  /* 0x00000022ff007e24 */ /* 0x000fe2000f8e00ff */
[----:B------:R-:W-:-:S05]  /*02b0*/  PLOP3.LUT P2, PT, PT, PT, UP6, 0x80, 0x8 ;  /* 0x000000000008781c */ /* 0x000fca0003f4f068 */
[----:B------:R-:W2:Y:S01]  /*02c0*/  LDC.64 R8, c[0x0][0x460] ;  /* 0x00011800ff087b82 */ /* 0x000ea20000000a00 */
[----:B----4-:R-:W-:-:S04]  /*02d0*/  UISETP.NE.U32.AND UP1, UPT, UR8, URZ, UPT ;  /* 0x000000ff0800728c */ /* 0x010fc8000bf25070 */
[----:B------:R-:W-:Y:S01]  /*02e0*/  UISETP.NE.AND.EX UP1, UPT, UR9, URZ, UPT, UP1 ;  /* 0x000000ff0900728c */ /* 0x000fe2000bf25310 */
[----:B---3--:R-:W-:Y:S02]  /*02f0*/  ISETP.NE.U32.AND P4, PT, R2, RZ, PT ;  /* 0x000000ff0200720c */ /* 0x008fe40003f85070 */
[----:B------:R-:W3:Y:S02]  /*0300*/  LDC.U8 R7, c[0x0][0x532] ;  /* 0x00014c80ff077b82 */ /* 0x000ee40000000000 */
[----:B------:R-:W-:Y:S02]  /*0310*/  ISETP.NE.AND.EX P4, PT, R3, RZ, PT, P4 ;  /* 0x000000ff0300720c */ /* 0x000fe40003f85340 */
[----:B------:R-:W-:-:S04]  /*0320*/  PLOP3.LUT P0, PT, PT, PT, UP1, 0x80, 0x8 ;  /* 0x000000000008781c */ /* 0x000fc80003f0f018 */
[----:B------:R-:W-:Y:S01]  /*0330*/  @UP1 ULEA UR8, UP0, UR34, UR8, 0x2 ;  /* 0x0000000822081291 */ /* 0x000fe2000f8010ff */
[----:B------:R-:W-:Y:S01]  /*0340*/  ISETP.EQ.U32.AND P3, PT, RZ, UR6, PT ;  /* 0x00000006ff007c0c */ /* 0x000fe2000bf62070 */
[----:B-----5:R-:W-:Y:S01]  /*0350*/  IMAD.MOV.U32 R248, RZ, RZ, -0x1 ;  /* 0xfffffffffff87424 */ /* 0x020fe200078e00ff */
[----:B------:R-:W4:Y:S04]  /*0360*/  @!UP1 LDCU UR11, c[0x0][0x43c] ;  /* 0x00008780ff0b97ac */ /* 0x000f280008000800 */
[C---:B------:R-:W-:Y:S01]  /*0370*/  @P4 LEA R4, P1, R0.reuse, R2, 0x2 ;  /* 0x0000000200044211 */ /* 0x040fe200078210ff */
[----:B------:R-:W-:Y:S01]  /*0380*/  @UP1 ULEA.HI.X UR9, UR34, UR9, URZ, 0x2, UP0 ;  /* 0x0000000922091291 */ /* 0x000fe200080f14ff */
[----:B------:R-:W-:Y:S02]  /*0390*/  IMAD.U32 R2, RZ, RZ, UR8 ;  /* 0x00000008ff027e24 */ /* 0x000fe4000f8e00ff */
[----:B------:R-:W-:-:S02]  /*03a0*/  @P4 LEA.HI.X R5, R0, R3, RZ, 0x2, P1 ;  /* 0x0000000300054211 */ /* 0x000fc400008f14ff */
[----:B------:R-:W-:Y:S01]  /*03b0*/  PLOP3.LUT P1, PT, PT, PT, UP5, 0x80, 0x8 ;  /* 0x000000000008781c */ /* 0x000fe20003f2f058 */
[----:B------:R-:W-:Y:S02]  /*03c0*/  IMAD.U32 R3, RZ, RZ, UR9 ;  /* 0x00000009ff037e24 */ /* 0x000fe4000f8e00ff */
[----:B------:R-:W4:Y:S01]  /*03d0*/  @P4 LDG.E R6, desc[UR26][R4.64] ;  /* 0x0000001a04064981 */ /* 0x000f22000c1e1900 */
[----:B---3--:R-:W-:Y:S02]  /*03e0*/  ISETP.NE.AND P5, PT, R7, RZ, PT ;  /* 0x000000ff0700720c */ /* 0x008fe40003fa5270 */
[----:B------:R-:W3:Y:S02]  /*03f0*/  @!UP1 LDCU.64 UR8, c[0x0][0x488] ;  /* 0x00009100ff0897ac */ /* 0x000ee40008000a00 */
[----:B------:R-:W-:Y:S01]  /*0400*/  ISETP.EQ.OR.EX P3, PT, RZ, UR7, !P5, P3 ;  /* 0x00000007ff007c0c */ /* 0x000fe2000ef62730 */
[----:B------:R2:W4:Y:S02]  /*0410*/  @P0 LDG.E R5, desc[UR26][R2.64] ;  /* 0x0000001a02050981 */ /* 0x000524000c1e1900 */
[----:B--2---:R-:W-:-:S05]  /*0420*/  IMAD.WIDE.U32 R2, R0, 0x4, R8 ;  /* 0x0000000400027825 */ /* 0x004fca00078e0008 */
[----:B------:R-:W2:Y:S04]  /*0430*/  @P2 LDG.E R4, desc[UR26][R2.64] ;  /* 0x0000001a02042981 */ /* 0x000ea8000c1e1900 */
[----:B------:R1:W2:Y:S02]  /*0440*/  @P1 LDG.E R0, desc[UR26][R2.64+0x4] ;  /* 0x0000041a02001981 */ /* 0x0002a4000c1e1900 */
[----:B-1----:R-:W-:Y:S02]  /*0450*/  IMAD.U32 R2, RZ, RZ, UR32 ;  /* 0x00000020ff027e24 */ /* 0x002fe4000f8e00ff */
[----:B------:R-:W-:-:S05]  /*0460*/  IMAD.U32 R3, RZ, RZ, UR33 ;  /* 0x00000021ff037e24 */ /* 0x000fca000f8e00ff */
[----:B------:R1:W5:Y:S01]  /*0470*/  @!P3 LDG.E R248, desc[UR26][R2.64] ;  /* 0x0000001a02f8b981 */ /* 0x000362000c1e1900 */
[----:B------:R-:W-:Y:S01]  /*0480*/  UMOV UR30, URZ ;  /* 0x000000ff001e7c82 */ /* 0x000fe20008000000 */
[----:B---3--:R-:W-:Y:S01]  /*0490*/  @!UP1 UISETP.NE.U32.AND UP0, UPT, UR8, URZ, UPT ;  /* 0x000000ff0800928c */ /* 0x008fe2000bf05070 */
[----:B------:R-:W-:Y:S01]  /*04a0*/  UMOV UR12, 0xffffffff ;  /* 0xffffffff000c7882 */ /* 0x000fe20000000000 */
[----:B------:R-:W-:Y:S02]  /*04b0*/  USHF.L.U32 UR35, UR31, 0x7, URZ ;  /* 0x000000071f237899 */ /* 0x000fe400080006ff */
[----:B------:R-:W-:-:S04]  /*04c0*/  @!UP1 UISETP.NE.AND.EX UP0, UPT, UR9, URZ, UPT, UP0 ;  /* 0x000000ff0900928c */ /* 0x000fc8000bf05300 */
[----:B----4-:R-:W-:Y:S01]  /*04d0*/  @!UP1 USEL UR11, UR11, URZ, UP0 ;  /* 0x000000ff0b0b9287 */ /* 0x010fe20008000000 */
[----:B------:R-:W-:Y:S02]  /*04e0*/  @P4 R2UR UR30, R6 ;  /* 0x00000000061e42ca */ /* 0x000fe400000e0000 */
[----:B------:R-:W-:-:S13]  /*04f0*/  @P0 R2UR UR29, R5 ;  /* 0x00000000051d02ca */ /* 0x000fda00000e0000 */
[----:B------:R-:W-:Y:S01]  /*0500*/  @UP1 UIADD3 UR29, UPT, UPT, UR29, -UR30, URZ ;  /* 0x8000001e1d1d1290 */ /* 0x000fe2000fffe0ff */
[----:B--2---:R-:W-:Y:S02]  /*0510*/  @P2 R2UR UR12, R4 ;  /* 0x00000000040c22ca */ /* 0x004fe400000e0000 */
[----:B------:R-:W-:Y:S01]  /*0520*/  @P1 R2UR UR8, R0 ;  /* 0x00000000000812ca */ /* 0x000fe200000e0000 */
[----:B-1----:R-:W-:-:S14]  /*0530*/  BRA.U !UP4, `(.L_x_437) ;  /* 0x000000010c247547 */ /* 0x002fdc000b800000 */
[----:B------:R-:W-:Y:S01]  /*0540*/  IMAD.U32 R4, RZ, RZ, UR32 ;  /* 0x00000020ff047e24 */ /* 0x000fe2000f8e00ff */
[----:B------:R-:W-:Y:S01]  /*0550*/  MOV R5, UR33 ;  /* 0x0000002100057c02 */ /* 0x000fe20008000f00 */
[----:B------:R-:W-:Y:S01]  /*0560*/  IMAD.U32 R2, RZ, RZ, UR32 ;  /* 0x00000020ff027e24 */ /* 0x000fe2000f8e00ff */
[----:B------:R-:W-:-:S03]  /*0570*/  MOV R3, UR33 ;  /* 0x0000002100037c02 */ /* 0x000fc60008000f00 */
[----:B------:R-:W2:Y:S04]  /*0580*/  @P5 LDG.E R0, desc[UR26][R4.64+0x4] ;  /* 0x0000041a04005981 */ /* 0x000ea8000c1e1900 */
[----:B------:R-:W3:Y:S01]  /*0590*/  @!P5 LDG.E R2, desc[UR26][R2.64] ;  /* 0x0000001a0202d981 */ /* 0x000ee2000c1e1900 */
[----:B--2--5:R-:W-:-:S05]  /*05a0*/  @P5 IMAD.IADD R0, R0, 0x1, -R248 ;  /* 0x0000000100005824 */ /* 0x024fca00078e0af8 */
[----:B------:R-:W-:Y:S02]  /*05b0*/  @P5 R2UR UR10, R0 ;  /* 0x00000000000a52ca */ /* 0x000fe400000e0000 */
[----:B---3--:R-:W-:-:S15]  /*05c0*/  @!P5 R2UR UR10, R2 ;  /* 0x00000000020ad2ca */ /* 0x008fde00000e0000 */
.L_x_437:
[----:B------:R-:W-:Y:S01]  /*05d0*/  @!UP1 UIADD3 UR29, UPT, UPT, UR11, UR10, -UR30 ;  /* 0x0000000a0b1d9290 */ /* 0x000fe2000fffe81e */
[----:B------:R-:W-:Y:S01]  /*05e0*/  @!UP5 UMOV UR37, UR22 ;  /* 0x000000160025dc82 */ /* 0x000fe20008000000 */
[----:B------:R-:W-:Y:S02]  /*05f0*/  @UP5 UIADD3 UR37, UPT, UPT, UR8, -UR12, URZ ;  /* 0x8000000c08255290 */ /* 0x000fe4000fffe0ff */
[----:B------:R-:W-:-:S09]  /*0600*/  UISETP.GT.AND UP0, UPT, UR29, UR35, UPT ;  /* 0x000000231d00728c */ /* 0x000fd2000bf04270 */
[----:B------:R-:W-:Y:S05]  /*0610*/  BRA.U !UP0, `(.L_x_438) ;  /* 0x0000009108887547 */ /* 0x000fea000b800000 */
[----:B------:R-:W-:Y:S01]  /*0620*/  UISETP.NE.AND UP0, UPT, UR12, -0x1, UPT ;  /* 0xffffffff0c00788c */ /* 0x000fe2000bf05270 */
[----:B-----5:R-:W-:Y:S01]  /*0630*/  ISETP.NE.AND P4, PT, R248, -0x1, PT ;  /* 0xfffffffff800780c */ /* 0x020fe20003f85270 */
[----:B------:R-:W-:-:S04]  /*0640*/  UIADD3 UR13, UPT, UPT, UR37, 0x7f, URZ ;  /* 0x0000007f250d7890 */ /* 0x000fc8000fffe0ff */
[----:B------:R-:W-:-:S04]  /*0650*/  USHF.R.S32.HI UR40, URZ, 0x1f, UR13 ;  /* 0x0000001fff287899 */ /* 0x000fc8000801140d */
[----:B------:R-:W-:Y:S01]  /*0660*/  ULEA.HI UR40, UR40, UR13, URZ, 0x7 ;  /* 0x0000000d28287291 */ /* 0x000fe2000f8f38ff */
[----:B------:R-:W1:Y:S01]  /*0670*/  @!UP0 LDCU.64 UR10, c[0x0][0x398] ;  /* 0x00007300ff0a87ac */ /* 0x000e620008000a00 */
[----:B------:R-:W2:Y:S02]  /*0680*/  @UP0 LDCU.64 UR8, c[0x0][0x3b0] ;  /* 0x00007600ff0807ac */ /* 0x000ea40008000a00 */
[----:B------:R-:W-:-:S04]  /*0690*/  USHF.R.S32.HI UR40, URZ, 0x7, UR40 ;  /* 0x00000007ff287899 */ /* 0x000fc80008011428 */
[----:B------:R-:W-:-:S04]  /*06a0*/  ULEA UR38, UR40, 0xffffff80, 0x7 ;  /* 0xffffff8028267891 */ /* 0x000fc8000f8e38ff */
[----:B------:R-:W-:Y:S02]  /*06b0*/  USHF.R.S32.HI UR39, URZ, 0x1f, UR38 ;  /* 0x0000001fff277899 */ /* 0x000fe40008011426 */
[----:B-1----:R-:W-:Y:S02]  /*06c0*/  @!UP0 UIMAD.WIDE.U32 UR42, UR34, UR10, URZ ;  /* 0x0000000a222a82a5 */ /* 0x002fe4000f8e00ff */
[----:B--2---:R-:W-:Y:S02]  /*06d0*/  @UP0 UIMAD.WIDE.U32 UR14, UR12, UR8, URZ ;  /* 0x000000080c0e02a5 */ /* 0x004fe4000f8e00ff */
[----:B------:R-:W-:Y:S02]  /*06e0*/  @!UP0 UIMAD UR13, UR34, UR11, UR43 ;  /* 0x0000000b220d82a4 */ /* 0x000fe4000f8e022b */
[----:B------:R-:W-:-:S03]  /*06f0*/  @UP0 UIMAD UR13, UR12, UR9, UR15 ;  /* 0x000000090c0d02a4 */ /* 0x000fc6000f8e020f */
[----:B------:R-:W-:Y:S01]  /*0700*/  @UP0 UMOV UR42, UR14 ;  /* 0x0000000e002a0c82 */ /* 0x000fe20008000000 */
[----:B------:R-:W-:Y:S08]  /*0710*/  @P4 BRA `(.L_x_439) ;  /* 0x0000000000404947 */ /* 0x000ff00003800000 */
[----:B------:R-:W1:Y:S01]  /*0720*/  LDCU.64 UR16, c[0x0][0x3b8] ;  /* 0x00007700ff1077ac */ /* 0x000e620008000a00 */
[----:B------:R-:W-:Y:S01]  /*0730*/  MOV R0, UR30 ;  /* 0x0000001e00007c02 */ /* 0x000fe20008000f00 */
[----:B------:R-:W2:Y:S03]  /*0740*/  LDCU.64 UR8, c[0x0][0x3a0] ;  /* 0x00007400ff0877ac */ /* 0x000ea60008000a00 */
[----:B------:R-:W-:Y:S02]  /*0750*/  SHF.R.S32.HI R0, RZ, 0x1f, R0 ;  /* 0x0000001fff007819 */ /* 0x000fe40000011400 */
[----:B-1----:R-:W-:-:S03]  /*0760*/  MOV R2, UR16 ;  /* 0x0000001000027c02 */ /* 0x002fc60008000f00 */
[----:B------:R-:W-:Y:S01]  /*0770*/  IMAD R0, R0, UR16, RZ ;  /* 0x0000001000007c24 */ /* 0x000fe2000f8e02ff */
[----:B------:R-:W-:Y:S01]  /*0780*/  MOV R4, UR17 ;  /* 0x0000001100047c02 */ /* 0x000fe20008000f00 */
[----:B------:R-:W-:-:S04]  /*0790*/  IMAD.WIDE.U32 R2, R2, UR30, RZ ;  /* 0x0000001e02027c25 */ /* 0x000fc8000f8e00ff */
[----:B------:R-:W-:Y:S01]  /*07a0*/  IMAD R0, R4, UR30, R0 ;  /* 0x0000001e04007c24 */ /* 0x000fe2000f8e0200 */
[----:B--2---:R-:W-:-:S04]  /*07b0*/  MOV R4, UR9 ;  /* 0x0000000900047c02 */ /* 0x004fc80008000f00 */
[----:B------:R-:W-:Y:S02]  /*07c0*/  IADD3 R3, PT, PT, R3, R0, RZ ;  /* 0x0000000003037210 */ /* 0x000fe40007ffe0ff */
[----:B------:R-:W-:-:S05]  /*07d0*/  MOV R0, UR8 ;  /* 0x0000000800007c02 */ /* 0x000fca0008000f00 */
[----:B------:R-:W-:-:S04]  /*07e0*/  IMAD.WIDE.U32 R2, R0, UR34, R2 ;  /* 0x0000002200027c25 */ /* 0x000fc8000f8e0002 */
[----:B------:R-:W-:Y:S01]  /*07f0*/  IMAD R32, R4, UR34, R3 ;  /* 0x0000002204207c24 */ /* 0x000fe2000f8e0203 */
[----:B------:R-:W-:Y:S01]  /*0800*/  MOV R29, R2 ;  /* 0x00000002001d7202 */ /* 0x000fe20000000f00 */
[----:B------:R-:W-:Y:S06]  /*0810*/  BRA `(.L_x_440) ;  /* 0x0000000000187947 */ /* 0x000fec0003800000 */
.L_x_439:
[----:B------:R-:W1:Y:S01]  /*0820*/  LDCU.64 UR16, c[0x0][0x3b8] ;  /* 0x00007700ff1077ac */ /* 0x000e620008000a00 */
[----:B------:R-:W-:-:S05]  /*0830*/  IADD3 R2, PT, PT, R248, UR30, RZ ;  /* 0x0000001ef8027c10 */ /* 0x000fca000fffe0ff */
[C---:B-1----:R-:W-:Y:S02]  /*0840*/  IMAD R0, R2.reuse, UR17, RZ ;  /* 0x0000001102007c24 */ /* 0x042fe4000f8e02ff */
[----:B------:R-:W-:-:S05]  /*0850*/  IMAD.WIDE.U32 R2, R2, UR16, RZ ;  /* 0x0000001002027c25 */ /* 0x000fca000f8e00ff */
[----:B------:R-:W-:Y:S02]  /*0860*/  IADD3 R32, PT, PT, R3, R0, RZ ;  /* 0x0000000003207210 */ /* 0x000fe40007ffe0ff */
[----:B------:R-:W-:-:S07]  /*0870*/  MOV R29, R2 ;  /* 0x00000002001d7202 */ /* 0x000fce0000000f00 */
.L_x_440:
[----:B------:R-:W1:Y:S01]  /*0880*/  LDC R5, c[0x0][0x3e8] ;  /* 0x0000fa00ff057b82 */ /* 0x000e620000000800 */
[----:B------:R-:W2:Y:S01]  /*0890*/  S2R R6, SR_CTAID.Z ;  /* 0x0000000000067919 */ /* 0x000ea20000002700 */
[----:B------:R-:W-:Y:S01]  /*08a0*/  USHF.R.S32.HI UR36, URZ, 0x1f, UR35 ;  /* 0x0000001fff247899 */ /* 0x000fe20008011423 */
[----:B-1----:R-:W-:-:S05]  /*08b0*/  IABS R0, R5 ;  /* 0x0000000500007213 */ /* 0x002fca0000000000 */
[----:B------:R-:W-:-:S04]  /*08c0*/  IMAD.MOV.U32 R4, RZ, RZ, R0 ;  /* 0x000000ffff047224 */ /* 0x000fc800078e0000 */
[----:B------:R-:W1:Y:S01]  /*08d0*/  I2F.RP R2, R4 ;  /* 0x0000000400027306 */ /* 0x000e620000209400 */
[----:B--2---:R-:W-:-:S07]  /*08e0*/  IABS R6, R6 ;  /* 0x0000000600067213 */ /* 0x004fce0000000000 */
[----:B-1----:R-:W1:Y:S02]  /*08f0*/  MUFU.RCP R2, R2 ;  /* 0x0000000200027308 */ /* 0x002e640000001000 */
[----:B-1----:R-:W-:-:S06]  /*0900*/  VIADD R2, R2, 0xffffffe ;  /* 0x0ffffffe02027836 */ /* 0x002fcc0000000000 */
[----:B------:R-:W1:Y:S02]  /*0910*/  F2I.FTZ.U32.TRUNC.NTZ R3, R2 ;  /* 0x0000000200037305 */ /* 0x000e64000021f000 */
[----:B-1----:R-:W-:Y:S01]  /*0920*/  IADD3 R0, PT, PT, RZ, -R3, RZ ;  /* 0x80000003ff007210 */ /* 0x002fe20007ffe0ff */
[----:B------:R-:W-:-:S04]  /*0930*/  IMAD.MOV.U32 R2, RZ, RZ, RZ ;  /* 0x000000ffff027224 */ /* 0x000fc800078e00ff */
[----:B------:R-:W-:-:S04]  /*0940*/  IMAD R0, R0, R4, RZ ;  /* 0x0000000400007224 */ /* 0x000fc800078e02ff */
[----:B------:R-:W-:-:S04]  /*0950*/  IMAD.HI.U32 R0, R3, R0, R2 ;  /* 0x0000000003007227 */ /* 0x000fc800078e0002 */
[----:B------:R-:W-:-:S04]  /*0960*/  IMAD.MOV.U32 R3, RZ, RZ, R6 ;  /* 0x000000ffff037224 */ /* 0x000fc800078e0006 */
[----:B------:R-:W-:-:S05]  /*0970*/  IMAD.HI.U32 R0, R0, R3, RZ ;  /* 0x0000000300007227 */ /* 0x000fca00078e00ff */
[----:B------:R-:W-:-:S05]  /*0980*/  IADD3 R2, PT, PT, -R0, RZ, RZ ;  /* 0x000000ff00027210 */ /* 0x000fca0007ffe1ff */
[----:B------:R-:W-:-:S05]  /*0990*/  IMAD R2, R4, R2, R3 ;  /* 0x0000000204027224 */ /* 0x000fca00078e0203 */
[----:B------:R-:W-:-:S13]  /*09a0*/  ISETP.GT.U32.AND P1, PT, R4, R2, PT ;  /* 0x000000020400720c */ /* 0x000fda0003f24070 */
[----:B------:R-:W-:Y:S02]  /*09b0*/  @!P1 IMAD.IADD R2, R2, 0x1, -R4 ;  /* 0x0000000102029824 */ /* 0x000fe400078e0a04 */
[----:B------:R-:W-:Y:S01]  /*09c0*/  @!P1 VIADD R0, R0, 0x1 ;  /* 0x0000000100009836 */ /* 0x000fe20000000000 */
[C---:B------:R-:W-:Y:S02]  /*09d0*/  ISETP.NE.AND P1, PT, R5.reuse, RZ, PT ;  /* 0x000000ff0500720c */ /* 0x040fe40003f25270 */
[----:B------:R-:W-:Y:S02]  /*09e0*/  ISETP.GE.U32.AND P2, PT, R2, R4, PT ;  /* 0x000000040200720c */ /* 0x000fe40003f46070 */
[----:B------:R-:W-:-:S04]  /*09f0*/  LOP3.LUT R2, R5, UR23, RZ, 0x3c, !PT ;  /* 0x0000001705027c12 */ /* 0x000fc8000f8e3cff */
[----:B------:R-:W-:-:S07]  /*0a00*/  ISETP.GE.AND P0, PT, R2, RZ, PT ;  /* 0x000000ff0200720c */ /* 0x000fce0003f06270 */
[----:B------:R-:W-:-:S05]  /*0a10*/  @P2 IADD3 R0, PT, PT, R0, 0x1, RZ ;  /* 0x0000000100002810 */ /* 0x000fca0007ffe0ff */
[----:B------:R-:W-:-:S05]  /*0a20*/  IMAD.MOV.U32 R22, RZ, RZ, R0 ;  /* 0x000000ffff167224 */ /* 0x000fca00078e0000 */
[----:B------:R-:W-:Y:S02]  /*0a30*/  @!P0 IADD3 R22, PT, PT, -R22, RZ, RZ ;  /* 0x000000ff16168210 */ /* 0x000fe40007ffe1ff */
[----:B------:R-:W-:-:S04]  /*0a40*/  @!P1 LOP3.LUT R22, RZ, R5, RZ, 0x33, !PT ;  /* 0x00000005ff169212 */ /* 0x000fc800078e33ff */
[----:B------:R-:W-:Y:S01]  /*0a50*/  SHF.R.S32.HI R25, RZ, 0x1f, R22 ;  /* 0x0000001fff197819 */ /* 0x000fe20000011416 */
[----:B------:R-:W-:Y:S06]  /*0a60*/  @P4 BRA `(.L_x_441) ;  /* 0x0000000000404947 */ /* 0x000fec0003800000 */
        /* <DEDUP_REMOVED lines=16> */
.L_x_441:
[----:B------:R-:W1:Y:S01]  /*0b70*/  LDCU.64 UR14, c[0x0][0x3c0] ;  /* 0x00007800ff0e77ac */ /* 0x000e620008000a00 */
[----:B------:R-:W-:-:S05]  /*0b80*/  IADD3 R0, PT, PT, R248, UR30, RZ ;  /* 0x0000001ef8007c10 */ /* 0x000fca000fffe0ff */
[C---:B-1----:R-:W-:Y:S02]  /*0b90*/  IMAD R4, R0.reuse, UR15, RZ ;  /* 0x0000000f00047c24 */ /* 0x042fe4000f8e02ff */
[----:B------:R-:W-:-:S05]  /*0ba0*/  IMAD.WIDE.U32 R2, R0, UR14, RZ ;  /* 0x0000000e00027c25 */ /* 0x000fca000f8e00ff */
[----:B------:R-:W-:Y:S02]  /*0bb0*/  IADD3 R24, PT, PT, R3, R4, RZ ;  /* 0x0000000403187210 */ /* 0x000fe40007ffe0ff */
[----:B------:R-:W-:Y:S02]  /*0bc0*/  MOV R23, R2 ;  /* 0x0000000200177202 */ /* 0x000fe40000000f00 */
.L_x_442:
[----:B------:R-:W1:Y:S01]  /*0bd0*/  @!UP0 LDCU.64 UR10, c[0x0][0x588] ;  /* 0x0000b100ff0a87ac */ /* 0x000e620008000a00 */
[----:B------:R-:W2:Y:S01]  /*0be0*/  @UP0 LDCU.64 UR8, c[0x0][0x590] ;  /* 0x0000b200ff0807ac */ /* 0x000ea20008000a00 */
[----:B------:R-:W3:Y:S01]  /*0bf0*/  LDCU UR48, c[0x0][0x3e0] ;  /* 0x00007c00ff3077ac */ /* 0x000ee20008000800 */
[----:B------:R-:W3:Y:S01]  /*0c00*/  LDCU UR47, c[0x0][0x44c] ;  /* 0x00008980ff2f77ac */ /* 0x000ee20008000800 */
[----:B-1----:R-:W-:Y:S02]  /*0c10*/  @!UP0 UIMAD.WIDE.U32 UR44, UR34, UR10, URZ ;  /* 0x0000000a222c82a5 */ /* 0x002fe4000f8e00ff */
[----:B--2---:R-:W-:Y:S02]  /*0c20*/  @UP0 UIMAD.WIDE.U32 UR50, UR12, UR8, URZ ;  /* 0x000000080c3202a5 */ /* 0x004fe4000f8e00ff */
[----:B------:R-:W-:-:S03]  /*0c30*/  @!UP0 UIMAD UR43, UR34, UR11, UR45 ;  /* 0x0000000b222b82a4 */ /* 0x000fc6000f8e022d */
[----:B------:R-:W-:Y:S01]  /*0c40*/  @!UP0 UMOV UR10, UR44 ;  /* 0x0000002c000a8c82 */ /* 0x000fe20008000000 */
[----:B------:R-:W-:Y:S01]  /*0c50*/  @UP0 UIMAD UR43, UR12, UR9, UR51 ;  /* 0x000000090c2b02a4 */ /* 0x000fe2000f8e0233 */
[----:B------:R-:W-:Y:S01]  /*0c60*/  @UP0 UMOV UR10, UR50 ;  /* 0x00000032000a0c82 */ /* 0x000fe20008000000 */
[----:B---3--:R-:W-:Y:S01]  /*0c70*/  UIMAD.WIDE UR54, UR48, UR47, URZ ;  /* 0x0000002f303672a5 */ /* 0x008fe2000f8e02ff */
[----:B------:R-:W-:Y:S11]  /*0c80*/  BRA.U UP0, `(.L_x_443) ;  /* 0x0000000100407547 */ /* 0x000ff6000b800000 */
[----:B------:R-:W1:Y:S01]  /*0c90*/  LDCU UR50, c[0x0][0x444] ;  /* 0x00008880ff3277ac */ /* 0x000e620008000800 */
[----:B------:R-:W-:Y:S02]  /*0ca0*/  USHF.R.S32.HI UR9, URZ, 0x1f, UR48 ;  /* 0x0000001fff097899 */ /* 0x000fe40008011430 */
[----:B-1----:R-:W-:Y:S02]  /*0cb0*/  USHF.R.S32.HI UR8, URZ, 0x1f, UR50 ;  /* 0x0000001fff087899 */ /* 0x002fe40008011432 */
[----:B------:R-:W-:Y:S02]  /*0cc0*/  UIMAD.WIDE.U32 UR50, UR34, UR50, URZ ;  /* 0x00000032223272a5 */ /* 0x000fe4000f8e00ff */
[----:B------:R-:W-:Y:S02]  /*0cd0*/  UIMAD UR8, UR8, UR34, URZ ;  /* 0x00000022080872a4 */ /* 0x000fe4000f8e02ff */
[----:B------:R-:W-:Y:S02]  /*0ce0*/  UIMAD.WIDE.U32 UR44, UR50, UR48, URZ ;  /* 0x00000030322c72a5 */ /* 0x000fe4000f8e00ff */
[----:B------:R-:W-:-:S04]  /*0cf0*/  UIADD3 UR8, UPT, UPT, UR51, UR8, URZ ;  /* 0x0000000833087290 */ /* 0x000fc8000fffe0ff */
[----:B------:R-:W-:-:S04]  /*0d00*/  UIMAD UR8, UR8, UR48, URZ ;  /* 0x00000030080872a4 */ /* 0x000fc8000f8e02ff */
[----:B------:R-:W-:Y:S02]  /*0d10*/  UIMAD UR8, UR9, UR50, UR8 ;  /* 0x00000032090872a4 */ /* 0x000fe4000f8e0208 */
[----:B------:R-:W-:Y:S02]  /*0d20*/  USHF.R.S32.HI UR9, URZ, 0x1f, UR47 ;  /* 0x0000001fff097899 */ /* 0x000fe4000801142f */
[----:B------:R-:W-:Y:S02]  /*0d30*/  UIADD3 UR8, UPT, UPT, UR45, UR8, URZ ;  /* 0x000000082d087290 */ /* 0x000fe4000fffe0ff */
[----:B------:R-:W-:Y:S02]  /*0d40*/  UIMAD.WIDE.U32 UR50, UR44, UR47, URZ ;  /* 0x0000002f2c3272a5 */ /* 0x000fe4000f8e00ff */
[----:B------:R-:W-:-:S04]  /*0d50*/  UIMAD UR8, UR8, UR47, URZ ;  /* 0x0000002f080872a4 */ /* 0x000fc8000f8e02ff */
[----:B------:R-:W-:-:S04]  /*0d60*/  UIMAD UR8, UR9, UR44, UR8 ;  /* 0x0000002c090872a4 */ /* 0x000fc8000f8e0208 */
[----:B------:R-:W-:Y:S01]  /*0d70*/  UIADD3 UR44, UPT, UPT, UR51, UR8, URZ ;  /* 0x00000008332c7290 */ /* 0x000fe2000fffe0ff */
[----:B------:R-:W-:Y:S11]  /*0d80*/  BRA `(.L_x_444) ;  /* 0x00000000000c7947 */ /* 0x000ff60003800000 */
.L_x_443:
[----:B------:R-:W-:Y:S02]  /*0d90*/  UIMAD.WIDE.U32 UR50, UR54, UR12, URZ ;  /* 0x0000000c363272a5 */ /* 0x000fe4000f8e00ff */
[----:B------:R-:W-:-:S04]  /*0da0*/  UIMAD UR44, UR55, UR12, URZ ;  /* 0x0000000c372c72a4 */ /* 0x000fc8000f8e02ff */
[----:B------:R-:W-:Y:S02]  /*0db0*/  UIADD3 UR44, UPT, UPT, UR51, UR44, URZ ;  /* 0x0000002c332c7290 */ /* 0x000fe4000fffe0ff */
.L_x_444:
[----:B------:R-:W1:Y:S01]  /*0dc0*/  LDCU.U8 UR9, c[0x0][0x548] ;  /* 0x0000a900ff0977ac */ /* 0x000e620008000000 */
[----:B------:R-:W-:Y:S01]  /*0dd0*/  USHF.L.U32 UR8, UR34, 0x7, URZ ;  /* 0x0000000722087899 */ /* 0x000fe200080006ff */
[----:B------:R-:W2:Y:S03]  /*0de0*/  LDCU.U8 UR46, c[0x0][0x5f0] ;  /* 0x0000be00ff2e77ac */ /* 0x000ea60008000000 */
[----:B------:R-:W-:-:S04]  /*0df0*/  USEL UR11, UR8, URZ, UP6 ;  /* 0x000000ff080b7287 */ /* 0x000fc8000b000000 */
[----:B------:R-:W-:Y:S02]  /*0e00*/  UIADD3 UR11, UP0, UPT, UR38, UR11, URZ ;  /* 0x0000000b260b7290 */ /* 0x000fe4000ff1e0ff */
[----:B-1----:R-:W-:Y:S02]  /*0e10*/  UISETP.NE.AND UP1, UPT, UR9, URZ, UPT ;  /* 0x000000ff0900728c */ /* 0x002fe4000bf25270 */
[----:B------:R-:W-:Y:S02]  /*0e20*/  UIADD3.X UR41, UPT, UPT, URZ, UR39, URZ, UP0, !UPT ;  /* 0x00000027ff297290 */ /* 0x000fe400087fe4ff */
[----:B------:R-:W-:Y:S02]  /*0e30*/  UIMAD.WIDE.U32 UR52, UR11, UR54, URZ ;  /* 0x000000360b3472a5 */ /* 0x000fe4000f8e00ff */
[----:B------:R-:W-:-:S04]  /*0e40*/  UIMAD UR41, UR41, UR54, URZ ;  /* 0x00000036292972a4 */ /* 0x000fc8000f8e02ff */
[----:B------:R-:W-:Y:S02]  /*0e50*/  UIMAD UR41, UR55, UR11, UR41 ;  /* 0x0000000b372972a4 */ /* 0x000fe4000f8e0229 */
[----:B------:R-:W-:Y:S02]  /*0e60*/  UIMAD UR11, UR23, UR47, URZ ;  /* 0x0000002f170b72a4 */ /* 0x000fe4000f8e02ff */
[----:B------:R-:W-:Y:S01]  /*0e70*/  UIADD3 UR41, UPT, UPT, UR53, UR41, URZ ;  /* 0x0000002935297290 */ /* 0x000fe2000fffe0ff */
[----:B--2---:R-:W-:Y:S11]  /*0e80*/  BRA.U !UP1, `(.L_x_445) ;  /* 0x00000001091c7547 */ /* 0x004ff6000b800000 */
[----:B------:R-:W1:Y:S01]  /*0e90*/  LDCU UR9, c[0x0][0x434] ;  /* 0x00008680ff0977ac */ /* 0x000e620008000800 */
[----:B------:R-:W2:Y:S01]  /*0ea0*/  LDCU UR45, c[0x0][0x454] ;  /* 0x00008a80ff2d77ac */ /* 0x000ea20008000800 */
[----:B------:R-:W-:Y:S02]  /*0eb0*/  UISETP.NE.AND UP0, UPT, UR12, -0x1, UPT ;  /* 0xffffffff0c00788c */ /* 0x000fe4000bf05270 */
[----:B-1----:R-:W-:-:S04]  /*0ec0*/  UIMAD UR9, UR34, UR9, URZ ;  /* 0x00000009220972a4 */ /* 0x002fc8000f8e02ff */
[----:B------:R-:W-:-:S04]  /*0ed0*/  USEL UR9, UR9, UR12, !UP0 ;  /* 0x0000000c09097287 */ /* 0x000fc8000c000000 */
[----:B--2---:R-:W-:Y:S01]  /*0ee0*/  UIMAD UR45, UR23, UR45, UR9 ;  /* 0x0000002d172d72a4 */ /* 0x004fe2000f8e0209 */
[----:B------:R-:W-:Y:S05]  /*0ef0*/  BRA `(.L_x_446) ;  /* 0x00000000000c7947 */ /* 0x000fea0003800000 */
.L_x_445:
[----:B------:R-:W1:Y:S01]  /*0f00*/  LDCU UR45, c[0x0][0x434] ;  /* 0x00008680ff2d77ac */ /* 0x000e620008000800 */
[----:B------:R-:W-:-:S04]  /*0f10*/  UIMAD UR9, UR34, UR48, UR23 ;  /* 0x00000030220972a4 */ /* 0x000fc8000f8e0217 */
[----:B-1----:R-:W-:Y:S02]  /*0f20*/  UIMAD UR45, UR9, UR45, URZ ;  /* 0x0000002d092d72a4 */ /* 0x002fe4000f8e02ff */
.L_x_446:
[----:B------:R-:W-:Y:S01]  /*0f30*/  UIADD3 UR40, UPT, UPT, UR40, -0x1, URZ ;  /* 0xffffffff28287890 */ /* 0x000fe2000fffe0ff */
[----:B------:R-:W-:Y:S09]  /*0f40*/  BRA.U !UP1, `(.L_x_447) ;  /* 0x0000000109247547 */ /* 0x000ff2000b800000 */
[----:B------:R-:W1:Y:S01]  /*0f50*/  LDCU UR9, c[0x0][0x444] ;  /* 0x00008880ff0977ac */ /* 0x000e620008000800 */
[----:B------:R-:W2:Y:S01]  /*0f60*/  LDCU UR51, c[0x0][0x430] ;  /* 0x00008600ff3377ac */ /* 0x000ea20008000800 */
[----:B------:R-:W2:Y:S01]  /*0f70*/  LDCU UR49, c[0x0][0x454] ;  /* 0x00008a80ff3177ac */ /* 0x000ea20008000800 */
[----:B------:R-:W-:-:S11]  /*0f80*/  UISETP.NE.AND UP0, UPT, UR12, -0x1, UPT ;  /* 0xffffffff0c00788c */ /* 0x000fd6000bf05270 */
[----:B-1----:R-:W-:Y:S02]  /*0f90*/  @!UP0 UIMAD UR12, UR34, UR9, URZ ;  /* 0x00000009220c82a4 */ /* 0x002fe4000f8e02ff */
[----:B--2---:R-:W-:Y:S02]  /*0fa0*/  ULEA UR49, UR51, UR49, 0x7 ;  /* 0x0000003133317291 */ /* 0x004fe4000f8e38ff */
[----:B------:R-:W-:-:S04]  /*0fb0*/  UIADD3 UR8, UPT, UPT, UR8, UR12, URZ ;  /* 0x0000000c08087290 */ /* 0x000fc8000fffe0ff */
[----:B------:R-:W-:Y:S01]  /*0fc0*/  UIMAD UR49, UR49, UR23, UR8 ;  /* 0x00000017313172a4 */ /* 0x000fe2000f8e0208 */
[----:B------:R-:W-:Y:S11]  /*0fd0*/  BRA `(.L_x_448) ;  /* 0x00000000000c7947 */ /* 0x000ff60003800000 */
.L_x_447:
[----:B------:R-:W1:Y:S01]  /*0fe0*/  LDCU UR49, c[0x0][0x444] ;  /* 0x00008880ff3177ac */ /* 0x000e620008000800 */
[----:B------:R-:W-:-:S04]  /*0ff0*/  UIMAD UR8, UR34, UR48, UR23 ;  /* 0x00000030220872a4 */ /* 0x000fc8000f8e0217 */
[----:B-1----:R-:W-:-:S12]  /*1000*/  UIMAD UR49, UR8, UR49, URZ ;  /* 0x00000031083172a4 */ /* 0x002fd8000f8e02ff */
.L_x_448:
[----:B------:R-:W1:Y:S01]  /*1010*/  S2R R41, SR_TID.X ;  /* 0x0000000000297919 */ /* 0x000e620000002100 */
[----:B------:R-:W2:Y:S01]  /*1020*/  LDC.64 R14, c[0x0][0x3b0] ;  /* 0x0000ec00ff0e7b82 */ /* 0x000ea20000000a00 */
[----:B------:R-:W3:Y:S01]  /*1030*/  LDCU.64 UR8, c[0x0][0x3c8] ;  /* 0x00007900ff0877ac */ /* 0x000ee20008000a00 */
[----:B------:R-:W-:Y:S01]  /*1040*/  IMAD.MOV.U32 R21, RZ, RZ, RZ ;  /* 0x000000ffff157224 */ /* 0x000fe200078e00ff */
[----:B------:R-:W-:Y:S01]  /*1050*/  ISETP.NE.AND P2, PT, RZ, UR46, PT ;  /* 0x0000002eff007c0c */ /* 0x000fe2000bf45270 */
[----:B------:R-:W-:Y:S01]  /*1060*/  BSSY.RECONVERGENT B1, `(.L_x_438) ;  /* 0x000087d000017945 */ /* 0x000fe20003800200 */
[----:B------:R-:W-:Y:S02]  /*1070*/  UIMAD UR47, UR48, UR47, URZ ;  /* 0x0000002f302f72a4 */ /* 0x000fe4000f8e02ff */
[----:B------:R-:W-:Y:S01]  /*1080*/  UIADD3 UR50, UP1, UP0, UR52, UR50, UR11 ;  /* 0x0000003234327290 */ /* 0x000fe2000f83e00b */
[----:B------:R-:W4:Y:S01]  /*1090*/  LDC.64 R10, c[0x0][0x590] ;  /* 0x00016400ff0a7b82 */ /* 0x000f220000000a00 */
[----:B------:R-:W-:-:S02]  /*10a0*/  ULEA UR45, UR40, UR45, 0x7 ;  /* 0x0000002d282d7291 */ /* 0x000fc4000f8e38ff */
[----:B------:R-:W-:-:S05]  /*10b0*/  ULEA UR49, UR40, UR49, 0x7 ;  /* 0x0000003128317291 */ /* 0x000fca000f8e38ff */
[----:B------:R-:W5:Y:S01]  /*10c0*/  LDC.64 R12, c[0x0][0x5f8] ;  /* 0x00017e00ff0c7b82 */ /* 0x000f620000000a00 */
[----:B--2---:R-:W-:-:S07]  /*10d0*/  IMAD R0, R14, UR39, RZ ;  /* 0x000000270e007c24 */ /* 0x004fce000f8e02ff */
[----:B------:R-:W2:Y:S01]  /*10e0*/  LDC.64 R16, c[0x0][0x598] ;  /* 0x00016600ff107b82 */ /* 0x000ea20000000a00 */
[----:B------:R-:W-:Y:S02]  /*10f0*/  IMAD R0, R15, UR38, R0 ;  /* 0x000000260f007c24 */ /* 0x000fe4000f8e0200 */
[C---:B-1----:R-:W-:Y:S01]  /*1100*/  IMAD.SHL.U32 R42, R41.reuse, 0x8, RZ ;  /* 0x00000008292a7824 */ /* 0x042fe200078e00ff */
[--C-:B------:R-:W-:Y:S02]  /*1110*/  SHF.R.U32.HI R4, RZ, 0x5, R41.reuse ;  /* 0x00000005ff047819 */ /* 0x100fe40000011629 */
[----:B------:R-:W-:Y:S02]  /*1120*/  LOP3.LUT R8, R41, 0x1f, RZ, 0xc0, !PT ;  /* 0x0000001f29087812 */ /* 0x000fe400078ec0ff */
[----:B------:R-:W-:Y:S02]  /*1130*/  LOP3.LUT R20, R42, 0x38, RZ, 0xc0, !PT ;  /* 0x000000382a147812 */ /* 0x000fe400078ec0ff */
[----:B------:R-:W-:Y:S01]  /*1140*/  SHF.R.U32.HI R40, RZ, 0x3, R41 ;  /* 0x00000003ff287819 */ /* 0x000fe20000011629 */
[----:B------:R-:W-:Y:S01]  /*1150*/  IMAD R8, R4, UR47, R8 ;  /* 0x0000002f04087c24 */ /* 0x000fe2000f8e0208 */
[----:B------:R-:W-:Y:S01]  /*1160*/  USHF.L.U32 UR47, UR47, 0x7, URZ ;  /* 0x000000072f2f7899 */ /* 0x000fe200080006ff */
[----:B------:R-:W-:Y:S01]  /*1170*/  IMAD.WIDE.U32 R2, R14, UR38, R20 ;  /* 0x000000260e027c25 */ /* 0x000fe2000f8e0014 */
[----:B------:R-:W-:-:S03]  /*1180*/  IADD3 R27, P3, PT, R40, 0x40, RZ ;  /* 0x00000040281b7810 */ /* 0x000fc60007f7e0ff */
[----:B------:R-:W-:Y:S01]  /*1190*/  VIADD R33, R40, 0x60 ;  /* 0x0000006028217836 */ /* 0x000fe20000000000 */
[----:B------:R-:W-:Y:S01]  /*11a0*/  IADD3 R2, P0, PT, R2, UR42, RZ ;  /* 0x0000002a02027c10 */ /* 0x000fe2000ff1e0ff */
[----:B------:R-:W-:Y:S01]  /*11b0*/  USHF.R.S32.HI UR42, URZ, 0x1f, UR11 ;  /* 0x0000001fff2a7899 */ /* 0x000fe2000801140b */
[----:B------:R-:W-:Y:S02]  /*11c0*/  IMAD.X R30, RZ, RZ, RZ, P3 ;  /* 0x000000ffff1e7224 */ /* 0x000fe400018e06ff */
[----:B------:R-:W-:Y:S01]  /*11d0*/  IADD3.X R3, PT, PT, R3, UR13, R0, P0, !PT ;  /* 0x0000000d03037c10 */ /* 0x000fe200087fe400 */
[----:B---3--:R-:W-:Y:S01]  /*11e0*/  IMAD.U32 R0, RZ, RZ, UR8 ;  /* 0x00000008ff007e24 */ /* 0x008fe2000f8e00ff */
[----:B------:R-:W-:Y:S01]  /*11f0*/  IADD3 R4, P0, PT, R20, UR10, RZ ;  /* 0x0000000a14047c10 */ /* 0x000fe2000ff1e0ff */
[----:B------:R-:W1:Y:S02]  /*1200*/  LDCU.64 UR12, c[0x0][0x380] ;  /* 0x00007000ff0c77ac */ /* 0x000e640008000a00 */
[----:B------:R-:W-:Y:S01]  /*1210*/  IMAD.WIDE.U32 R2, R0, UR23, R2 ;  /* 0x0000001700027c25 */ /* 0x000fe2000f8e0002 */
[----:B------:R-:W-:Y:S01]  /*1220*/  MOV R0, UR9 ;  /* 0x0000000900007c02 */ /* 0x000fe20008000f00 */
[----:B------:R-:W3:Y:S02]  /*1230*/  LDCU.64 UR8, c[0x0][0x570] ;  /* 0x0000ae00ff0877ac */ /* 0x000ee40008000a00 */
[----:B------:R-:W-:-:S02]  /*1240*/  IMAD.MOV.U32 R6, RZ, RZ, R2 ;  /* 0x000000ffff067224 */ /* 0x000fc400078e0002 */
[----:B------:R-:W-:Y:S01]  /*1250*/  IMAD R7, R0, UR23, R3 ;  /* 0x0000001700077c24 */ /* 0x000fe2000f8e0203 */
[----:B------:R-:W-:Y:S01]  /*1260*/  UIADD3.X UR41, UPT, UPT, UR41, UR44, UR42, UP1, UP0 ;  /* 0x0000002c29297290 */ /* 0x000fe20008fe042a */
[----:B----4-:R-:W-:Y:S01]  /*1270*/  IMAD R0, R10, UR39, RZ ;  /* 0x000000270a007c24 */ /* 0x010fe2000f8e02ff */
[----:B------:R-:W4:Y:S01]  /*1280*/  LDCU.64 UR10, c[0x0][0x550] ;  /* 0x0000aa00ff0a77ac */ /* 0x000f220008000a00 */
[----:B------:R-:W-:Y:S02]  /*1290*/  IMAD.X R5, RZ, RZ, UR43, P0 ;  /* 0x0000002bff057e24 */ /* 0x000fe400080e06ff */
[----:B-----5:R-:W-:Y:S01]  /*12a0*/  IMAD.WIDE.U32 R2, R12, UR21, RZ ;  /* 0x000000150c027c25 */ /* 0x020fe2000f8e00ff */
[----:B------:R-:W5:Y:S03]  /*12b0*/  LDCU.64 UR42, c[0x0][0x420] ;  /* 0x00008400ff2a77ac */ /* 0x000f660008000a00 */
[----:B------:R-:W-:Y:S01]  /*12c0*/  IMAD R0, R11, UR38, R0 ;  /* 0x000000260b007c24 */ /* 0x000fe2000f8e0200 */
[----:B------:R-:W-:Y:S01]  /*12d0*/  SEL R2, R2, RZ, P2 ;  /* 0x000000ff02027207 */ /* 0x000fe20001000000 */
[----:B------:R-:W-:Y:S01]  /*12e0*/  IMAD.WIDE.U32 R4, R10, UR38, R4 ;  /* 0x000000260a047c25 */ /* 0x000fe2000f8e0004 */
[----:B------:R-:W3:Y:S02]  /*12f0*/  LDCU.64 UR38, c[0x0][0x5e8] ;  /* 0x0000bd00ff2677ac */ /* 0x000ee40008000a00 */
[----:B------:R-:W-:Y:S01]  /*1300*/  IADD3 R12, P1, P0, R8, UR50, R2 ;  /* 0x00000032080c7c10 */ /* 0x000fe2000f83e002 */
[----:B------:R-:W-:Y:S01]  /*1310*/  IMAD R9, R13, UR21, R3 ;  /* 0x000000150d097c24 */ /* 0x000fe2000f8e0203 */
[----:B------:R-:W-:Y:S01]  /*1320*/  IADD3 R3, PT, PT, R5, R0, RZ ;  /* 0x0000000005037210 */ /* 0x000fe20007ffe0ff */
[----:B------:R-:W-:Y:S01]  /*1330*/  IMAD.MOV.U32 R2, RZ, RZ, R4 ;  /* 0x000000ffff027224 */ /* 0x000fe200078e0004 */
[----:B------:R-:W-:Y:S01]  /*1340*/  SHF.R.S32.HI R5, RZ, 0x1f, R8 ;  /* 0x0000001fff057819 */ /* 0x000fe20000011408 */
[----:B------:R-:W-:Y:S01]  /*1350*/  UISETP.GT.AND UP0, UPT, UR37, URZ, UPT ;  /* 0x000000ff2500728c */ /* 0x000fe2000bf04270 */
[----:B------:R-:W-:Y:S01]  /*1360*/  SEL R0, R9, RZ, P2 ;  /* 0x000000ff09007207 */ /* 0x000fe20001000000 */
[----:B--2---:R-:W-:Y:S01]  /*1370*/  IMAD.WIDE.U32 R2, R16, UR23, R2 ;  /* 0x0000001710027c25 */ /* 0x004fe2000f8e0002 */
[----:B------:R-:W-:-:S02]  /*1380*/  SHF.L.U64.HI R9, R14, 0x5, R15 ;  /* 0x000000050e097819 */ /* 0x000fc4000001020f */
[----:B------:R-:W-:Y:S01]  /*1390*/  IADD3.X R8, PT, PT, R5, UR41, R0, P1, P0 ;  /* 0x0000002905087c10 */ /* 0x000fe20008fe0400 */
[----:B------:R-:W-:Y:S01]  /*13a0*/  IMAD.WIDE.U32 R4, R40, R14, R6 ;  /* 0x0000000e28047225 */ /* 0x000fe200078e0006 */
[----:B-----5:R-:W-:-:S03]  /*13b0*/  UIMAD.WIDE UR42, UR45, 0x4, UR42 ;  /* 0x000000042d2a78a5 */ /* 0x020fc6000f8e022a */
[----:B------:R-:W-:Y:S01]  /*13c0*/  IMAD R3, R17, UR23, R3 ;  /* 0x0000001711037c24 */ /* 0x000fe2000f8e0203 */
[----:B-1----:R-:W-:Y:S01]  /*13d0*/  LEA R241, P1, R4, UR12, 0x1 ;  /* 0x0000000c04f17c11 */ /* 0x002fe2000f8208ff */
[----:B------:R-:W-:Y:S01]  /*13e0*/  IMAD R6, R40, R15, R5 ;  /* 0x0000000f28067224 */ /* 0x000fe200078e0205 */
[----:B------:R-:W-:Y:S01]  /*13f0*/  IADD3 R5, P0, PT, R12, UR47, RZ ;  /* 0x0000002f0c057c10 */ /* 0x000fe2000ff1e0ff */
[----:B------:R-:W-:Y:S01]  /*1400*/  IMAD.U32 R0, RZ, RZ, UR47 ;  /* 0x0000002fff007e24 */ /* 0x000fe2000f8e00ff */
[C---:B------:R-:W-:Y:S01]  /*1410*/  IADD3 R12, PT, PT, R40.reuse, 0x20, RZ ;  /* 0x00000020280c7810 */ /* 0x040fe20007ffe0ff */
[----:B------:R-:W-:Y:S01]  /*1420*/  IMAD.WIDE.U32 R2, R40, R10, R2 ;  /* 0x0000000a28027225 */ /* 0x000fe200078e0002 */
[----:B------:R-:W-:Y:S01]  /*1430*/  LEA.HI.X R240, R4, UR13, R6, 0x1, P1 ;  /* 0x0000000d04f07c11 */ /* 0x000fe200088f0c06 */
[----:B---3--:R-:W-:Y:S01]  /*1440*/  UIMAD.WIDE UR12, UR49, 0x4, UR38 ;  /* 0x00000004310c78a5 */ /* 0x008fe2000f8e0226 */
[----:B------:R-:W-:Y:S01]  /*1450*/  LEA.HI.X.SX32 R4, R0, R8, 0x1, P0 ;  /* 0x0000000800047211 */ /* 0x000fe200000f0eff */
[C---:B------:R-:W-:Y:S01]  /*1460*/  IMAD R0, R40.reuse, R11, R3 ;  /* 0x0000000b28007224 */ /* 0x040fe200078e0203 */
[----:B------:R-:W-:Y:S01]  /*1470*/  LEA R220, P0, R5, UR8, 0x2 ;  /* 0x0000000805dc7c11 */ /* 0x000fe2000f8010ff */
[----:B------:R-:W-:Y:S01]  /*1480*/  VIADD R17, R40, 0x40 ;  /* 0x0000004028117836 */ /* 0x000fe20000000000 */
[----:B----4-:R-:W-:-:S02]  /*1490*/  LEA R239, P1, R2, UR10, 0x1 ;  /* 0x0000000a02ef7c11 */ /* 0x010fc4000f8208ff */
[----:B------:R-:W-:Y:S02]  /*14a0*/  LEA.HI.X R221, R5, UR9, R4, 0x2, P0 ;  /* 0x0000000905dd7c11 */ /* 0x000fe400080f1404 */
[----:B------:R-:W-:Y:S01]  /*14b0*/  LEA.HI.X R238, R2, UR11, R0, 0x1, P1 ;  /* 0x0000000b02ee7c11 */ /* 0x000fe200088f0c00 */
[----:B------:R-:W-:Y:S01]  /*14c0*/  IMAD.SHL.U32 R0, R10, 0x20, RZ ;  /* 0x000000200a007824 */ /* 0x000fe200078e00ff */
[C---:B------:R-:W-:Y:S02]  /*14d0*/  IADD3 R26, P0, PT, R40.reuse, 0x20, RZ ;  /* 0x00000020281a7810 */ /* 0x040fe40007f1e0ff */
[----:B------:R-:W-:Y:S02]  /*14e0*/  IADD3 R31, P1, PT, R40, 0x60, RZ ;  /* 0x00000060281f7810 */ /* 0x000fe40007f3e0ff */
[----:B------:R-:W-:Y:S01]  /*14f0*/  SHF.L.U32 R3, R14, 0x5, RZ ;  /* 0x000000050e037819 */ /* 0x000fe200000006ff */
[----:B------:R-:W-:Y:S01]  /*1500*/  IMAD.X R28, RZ, RZ, RZ, P0 ;  /* 0x000000ffff1c7224 */ /* 0x000fe200000e06ff */
[----:B------:R-:W-:-:S02]  /*1510*/  SHF.L.U64.HI R2, R10, 0x5, R11 ;  /* 0x000000050a027819 */ /* 0x000fc4000001020b */
[----:B------:R-:W-:Y:S01]  /*1520*/  IADD3.X R39, PT, PT, RZ, RZ, RZ, P1, !PT ;  /* 0x000000ffff277210 */ /* 0x000fe20000ffe4ff */
[----:B------:R-:W-:Y:S06]  /*1530*/  BRA.U UP0, `(.L_x_449) ;  /* 0x0000000900907547 */ /* 0x000fec000b800000 */
[----:B------:R-:W-:Y:S05]  /*1540*/  @P4 BRA `(.L_x_450) ;  /* 0x0000000000404947 */ /* 0x000fea0003800000 */
        /* <DEDUP_REMOVED lines=15> */
[----:B------:R-:W-:Y:S05]  /*1640*/  BRA `(.L_x_451) ;  /* 0x0000000000187947 */ /* 0x000fea0003800000 */
.L_x_450:
[----:B------:R-:W1:Y:S01]  /*1650*/  LDCU.64 UR12, c[0x0][0x5c0] ;  /* 0x0000b800ff0c77ac */ /* 0x000e620008000a00 */
[----:B------:R-:W-:-:S05]  /*1660*/  IADD3 R0, PT, PT, R248, UR30, RZ ;  /* 0x0000001ef8007c10 */ /* 0x000fca000fffe0ff */
[C---:B-1----:R-:W-:Y:S02]  /*1670*/  IMAD R4, R0.reuse, UR13, RZ ;  /* 0x0000000d00047c24 */ /* 0x042fe4000f8e02ff */
[----:B------:R-:W-:-:S05]  /*1680*/  IMAD.WIDE.U32 R2, R0, UR12, RZ ;  /* 0x0000000c00027c25 */ /* 0x000fca000f8e00ff */
[----:B------:R-:W-:Y:S02]  /*1690*/  IADD3 R6, PT, PT, R3, R4, RZ ;  /* 0x0000000403067210 */ /* 0x000fe40007ffe0ff */
[----:B------:R-:W-:Y:S02]  /*16a0*/  MOV R5, R2 ;  /* 0x0000000200057202 */ /* 0x000fe40000000f00 */
.L_x_451:
        /* <DEDUP_REMOVED lines=17> */
.L_x_452:
[----:B------:R-:W1:Y:S01]  /*17c0*/  LDCU.64 UR10, c[0x0][0x5c8] ;  /* 0x0000b900ff0a77ac */ /* 0x000e620008000a00 */
[----:B------:R-:W-:-:S05]  /*17d0*/  IADD3 R0, PT, PT, R248, UR30, RZ ;  /* 0x0000001ef8007c10 */ /* 0x000fca000fffe0ff */
[C---:B-1----:R-:W-:Y:S02]  /*17e0*/  IMAD R4, R0.reuse, UR11, RZ ;  /* 0x0000000b00047c24 */ /* 0x042fe4000f8e02ff */
[----:B------:R-:W-:-:S05]  /*17f0*/  IMAD.WIDE.U32 R2, R0, UR10, RZ ;  /* 0x0000000a00027c25 */ /* 0x000fca000f8e00ff */
[----:B------:R-:W-:Y:S02]  /*1800*/  IADD3 R11, PT, PT, R3, R4, RZ ;  /* 0x00000004030b7210 */ /* 0x000fe40007ffe0ff */
[----:B------:R-:W-:-:S07]  /*1810*/  MOV R10, R2 ;  /* 0x00000002000a7202 */ /* 0x000fce0000000f00 */
.L_x_453:
[----:B------:R-:W-:Y:S01]  /*1820*/  UIADD3 UR29, UPT, UPT, -UR35, UR29, URZ ;  /* 0x0000001d231d7290 */ /* 0x000fe2000fffe1ff */
[----:B------:R-:W-:Y:S01]  /*1830*/  IMAD.U32 R2, RZ, RZ, UR12 ;  /* 0x0000000cff027e24 */ /* 0x000fe2000f8e00ff */
[----:B------:R-:W1:Y:S01]  /*1840*/  LDCU.64 UR8, c[0x0][0x5d8] ;  /* 0x0000bb00ff0877ac */ /* 0x000e620008000a00 */
[----:B------:R-:W-:Y:S02]  /*1850*/  BSSY.RECONVERGENT B0, `(.L_x_454) ;  /* 0x0000020000007945 */ /* 0x000fe40003800200 */
[----:B------:R-:W-:Y:S01]  /*1860*/  IMAD.WIDE.U32 R2, R2, UR35, R20 ;  /* 0x0000002302027c25 */ /* 0x000fe2000f8e0014 */
[----:B------:R-:W-:Y:S01]  /*1870*/  ISETP.GE.AND P4, PT, R40, UR29, PT ;  /* 0x0000001d28007c0c */ /* 0x000fe2000bf86270 */
[----:B------:R-:W-:Y:S01]  /*1880*/  UIMAD UR14, UR36, UR12, URZ ;  /* 0x0000000c240e72a4 */ /* 0x000fe2000f8e02ff */
[----:B------:R-:W-:Y:S02]  /*1890*/  ISETP.GE.AND P3, PT, R12, UR29, PT ;  /* 0x0000001d0c007c0c */ /* 0x000fe4000bf66270 */
[----:B------:R-:W-:Y:S01]  /*18a0*/  IADD3 R2, P0, PT, R5, R2, RZ ;  /* 0x0000000205027210 */ /* 0x000fe20007f1e0ff */
[----:B------:R-:W-:Y:S01]  /*18b0*/  UIMAD UR14, UR35, UR13, UR14 ;  /* 0x0000000d230e72a4 */ /* 0x000fe2000f8e020e */
[----:B------:R-:W-:-:S02]  /*18c0*/  ISETP.GE.AND P2, PT, R17, UR29, PT ;  /* 0x0000001d11007c0c */ /* 0x000fc4000bf46270 */
[----:B------:R-:W-:-:S03]  /*18d0*/  ISETP.GE.AND P1, PT, R33, UR29, PT ;  /* 0x0000001d21007c0c */ /* 0x000fc6000bf26270 */
[----:B------:R-:W-:Y:S02]  /*18e0*/  IADD3.X R3, PT, PT, R6, UR14, R3, P0, !PT ;  /* 0x0000000e06037c10 */ /* 0x000fe400087fe403 */
[----:B------:R-:W2:Y:S01]  /*18f0*/  @!P4 LDC.64 R4, c[0x0][0x560] ;  /* 0x00015800ff04cb82 */ /* 0x000ea20000000a00 */
[----:B-1----:R-:W-:Y:S01]  /*1900*/  IMAD.U32 R0, RZ, RZ, UR8 ;  /* 0x00000008ff007e24 */ /* 0x002fe2000f8e00ff */
[----:B------:R-:W-:-:S03]  /*1910*/  MOV R6, UR9 ;  /* 0x0000000900067c02 */ /* 0x000fc60008000f00 */
[----:B------:R-:W-:-:S04]  /*1920*/  IMAD.WIDE.U32 R8, R0, UR23, R2 ;  /* 0x0000001700087c25 */ /* 0x000fc8000f8e0002 */
        /* <DEDUP_REMOVED lines=17> */
[----:B------:R2:W-:Y:S04]  /*1a40*/  STG.E.128 desc[UR26][R4.64], RZ ;  /* 0x000000ff04007986 */ /* 0x0005e8000c101d1a */
.L_x_455:
[----:B------:R-:W-:Y:S05]  /*1a50*/  BSYNC.RECONVERGENT B0 ;  /* 0x0000000000007941 */ /* 0x000fea0003800200 */
.L_x_454:
[----:B------:R-:W-:Y:S04]  /*1a60*/  BSSY.RECONVERGENT B0, `(.L_x_456) ;  /* 0x000000c000007945 */ /* 0x000fe80003800200 */
        /* <DEDUP_REMOVED lines=8> */
[----:B-12---:R-:W-:-:S04]  /*1af0*/  LEA R4, P0, R2, UR8, 0x1 ;  /* 0x0000000802047c11 */ /* 0x006fc8000f8008ff */
[----:B------:R-:W-:-:S05]  /*1b00*/  LEA.HI.X R5, R2, UR9, R0, 0x1, P0 ;  /* 0x0000000902057c11 */ /* 0x000fca00080f0c00 */
[----:B------:R3:W-:Y:S04]  /*1b10*/  STG.E.128 desc[UR26][R4.64], RZ ;  /* 0x000000ff04007986 */ /* 0x0007e8000c101d1a */
.L_x_457:
[----:B------:R-:W-:Y:S05]  /*1b20*/  BSYNC.RECONVERGENT B0 ;  /* 0x0000000000007941 */ /* 0x000fea0003800200 */
.L_x_456:
[----:B------:R-:W-:Y:S04]  /*1b30*/  BSSY.RECONVERGENT B0, `(.L_x_458) ;  /* 0x000000c000007945 */ /* 0x000fe80003800200 */
[----:B------:R-:W-:Y:S05]  /*1b40*/  @P1 BRA `(.L_x_459) ;  /* 0x0000000000281947 */ /* 0x000fea0003800000 */
[----:B------:R-:W4:Y:S01]  /*1b50*/  LDCU.64 UR8, c[0x0][0x560] ;  /* 0x0000ac00ff0877ac */ /* 0x000f220008000a00 */
[----:B------:R-:W-:Y:S01]  /*1b60*/  MOV R2, R8 ;  /* 0x0000000800027202 */ /* 0x000fe20000000f00 */
[----:B------:R-:W-:Y:S01]  /*1b70*/  IMAD R0, R39, UR12, RZ ;  /* 0x0000000c27007c24 */ /* 0x000fe2000f8e02ff */
[----:B------:R-:W-:-:S03]  /*1b80*/  MOV R3, R7 ;  /* 0x0000000700037202 */ /* 0x000fc60000000f00 */
[C---:B------:R-:W-:Y:S02]  /*1b90*/  IMAD R0, R31.reuse, UR13, R0 ;  /* 0x0000000d1f007c24 */ /* 0x040fe4000f8e0200 */
[----:B-123--:R-:W-:-:S05]  /*1ba0*/  IMAD.WIDE.U32 R4, R31, UR12, R2 ;  /* 0x0000000c1f047c25 */ /* 0x00efca000f8e0002 */
[----:B------:R-:W-:Y:S02]  /*1bb0*/  IADD3 R0, PT, PT, R5, R0, RZ ;  /* 0x0000000005007210 */ /* 0x000fe40007ffe0ff */
[----:B----4-:R-:W-:-:S04]  /*1bc0*/  LEA R2, P0, R4, UR8, 0x1 ;  /* 0x0000000804027c11 */ /* 0x010fc8000f8008ff */
[----:B------:R-:W-:-:S05]  /*1bd0*/  LEA.HI.X R3, R4, UR9, R0, 0x1, P0 ;  /* 0x0000000904037c11 */ /* 0x000fca00080f0c00 */
[----:B------:R4:W-:Y:S04]  /*1be0*/  STG.E.128 desc[UR26][R2.64], RZ ;  /* 0x000000ff02007986 */ /* 0x0009e8000c101d1a */
.L_x_459:
[----:B------:R-:W-:Y:S05]  /*1bf0*/  BSYNC.RECONVERGENT B0 ;  /* 0x0000000000007941 */ /* 0x000fea0003800200 */
.L_x_458:
[----:B------:R-:W5:Y:S01]  /*1c00*/  LDCU.64 UR8, c[0x0][0x5e0] ;  /* 0x0000bc00ff0877ac */ /* 0x000f620008000a00 */
[----:B----4-:R-:W-:Y:S01]  /*1c10*/  MOV R2, UR10 ;  /* 0x0000000a00027c02 */ /* 0x010fe20008000f00 */
[----:B-123--:R-:W1:Y:S01]  /*1c20*/  @!P4 LDC.64 R4, c[0x0][0x568] ;  /* 0x00015a00ff04cb82 */ /* 0x00ee620000000a00 */
[----:B------:R-:W-:Y:S01]  /*1c30*/  BSSY.RECONVERGENT B0, `(.L_x_460) ;  /* 0x000001b000007945 */ /* 0x000fe20003800200 */
[----:B------:R-:W-:Y:S02]  /*1c40*/  UIMAD UR36, UR36, UR10, URZ ;  /* 0x0000000a242472a4 */ /* 0x000fe4000f8e02ff */
[----:B------:R-:W-:Y:S02]  /*1c50*/  IMAD.WIDE.U32 R2, R2, UR35, R20 ;  /* 0x0000002302027c25 */ /* 0x000fe4000f8e0014 */
[----:B------:R-:W-:Y:S01]  /*1c60*/  UIMAD UR36, UR35, UR11, UR36 ;  /* 0x0000000b232472a4 */ /* 0x000fe2000f8e0224 */
[----:B------:R-:W-:-:S05]  /*1c70*/  IADD3 R2, P0, PT, R10, R2, RZ ;  /* 0x000000020a027210 */ /* 0x000fca0007f1e0ff */
[----:B------:R-:W-:Y:S02]  /*1c80*/  IADD3.X R3, PT, PT, R11, UR36, R3, P0, !PT ;  /* 0x000000240b037c10 */ /* 0x000fe400087fe403 */
[----:B-----5:R-:W-:Y:S02]  /*1c90*/  MOV R0, UR8 ;  /* 0x0000000800007c02 */ /* 0x020fe40008000f00 */
[----:B------:R-:W-:-:S03]  /*1ca0*/  MOV R6, UR9 ;  /* 0x0000000900067c02 */ /* 0x000fc60008000f00 */
[----:B------:R-:W-:-:S04]  /*1cb0*/  IMAD.WIDE.U32 R8, R0, UR23, R2 ;  /* 0x0000001700087c25 */ /* 0x000fc8000f8e0002 */
        /* <DEDUP_REMOVED lines=18> */
.L_x_461:
[----:B------:R-:W-:Y:S05]  /*1de0*/  BSYNC.RECONVERGENT B0 ;  /* 0x0000000000007941 */ /* 0x000fea0003800200 */
.L_x_460:
        /* <DEDUP_REMOVED lines=12> */
.L_x_463:
[----:B------:R-:W-:Y:S05]  /*1eb0*/  BSYNC.RECONVERGENT B0 ;  /* 0x0000000000007941 */ /* 0x000fea0003800200 */
.L_x_462:
        /* <DEDUP_REMOVED lines=10> */
[----:B------:R1:W-:Y:S01]  /*1f60*/  STG.E.128 desc[UR26][R2.64], RZ ;  /* 0x000000ff02007986 */ /* 0x0003e2000c101d1a */
[----:B------:R-:W-:Y:S05]  /*1f70*/  BRA `(.L_x_464) ;  /* 0x00000078002c7947 */ /* 0x000fea0003800000 */
.L_x_449:
[----:B------:R-:W-:Y:S01]  /*1f80*/  UIMAD UR37, UR40, -0x80, UR37 ;  /* 0xffffff80282578a4 */ /* 0x000fe2000f8e0225 */
[----:B------:R-:W-:Y:S01]  /*1f90*/  LEA R4, P1, R0, R239, 0x1 ;  /* 0x000000ef00047211 */ /* 0x000fe200078208ff */
[----:B------:R-:W-:Y:S01]  /*1fa0*/  IMAD.WIDE.U32 R6, R10, 0x40, RZ ;  /* 0x000000400a067825 */ /* 0x000fe200078e00ff */
[----:B------:R-:W-:Y:S01]  /*1fb0*/  UIADD3 UR34, UPT, UPT, -UR35, UR29, URZ ;  /* 0x0000001d23227290 */ /* 0x000fe2000fffe1ff */
[----:B------:R-:W-:Y:S01]  /*1fc0*/  @P2 BAR.SYNC.DEFER_BLOCKING 0x0 ;  /* 0x0000000000002b1d */ /* 0x000fe20000010000 */
[----:B------:R-:W-:Y:S01]  /*1fd0*/  LEA.HI.X R5, R0, R238, R2, 0x1, P1 ;  /* 0x000000ee00057211 */ /* 0x000fe200008f0c02 */
[----:B------:R-:W-:Y:S01]  /*1fe0*/  IMAD.SHL.U32 R0, R11, 0x40, RZ ;  /* 0x000000400b007824 */ /* 0x000fe200078e00ff */
[----:B------:R-:W-:Y:S01]  /*1ff0*/  ISETP.GE.AND P5, PT, R17, UR37, PT ;  /* 0x0000002511007c0c */ /* 0x000fe2000bfa6270 */
[----:B------:R-:W-:Y:S01]  /*2000*/  ULOP3.LUT UR8, UR40, 0x80000001, URZ, 0xc0, !UPT ;  /* 0x8000000128087892 */ /* 0x000fe2000f8ec0ff */
[----:B------:R-:W-:Y:S01]  /*2010*/  ISETP.GE.AND P0, PT, R33, UR37, PT ;  /* 0x0000002521007c0c */ /* 0x000fe2000bf06270 */
[----:B------:R-:W-:Y:S01]  /*2020*/  UIMAD UR39, UR36, UR16, URZ ;  /* 0x00000010242772a4 */ /* 0x000fe2000f8e02ff */
[C---:B------:R-:W-:Y:S01]  /*2030*/  LEA R2, P1, R3.reuse, R241, 0x1 ;  /* 0x000000f103027211 */ /* 0x040fe200078208ff */
[----:B------:R-:W-:Y:S01]  /*2040*/  UISETP.NE.AND UP0, UPT, UR8, 0x1, UPT ;  /* 0x000000010800788c */ /* 0x000fe2000bf05270 */
[----:B------:R-:W-:Y:S01]  /*2050*/  ISETP.GE.AND P6, PT, R12, UR37, PT ;  /* 0x000000250c007c0c */ /* 0x000fe2000bfc6270 */
[----:B------:R-:W-:Y:S01]  /*2060*/  UIMAD UR36, UR36, UR14, URZ ;  /* 0x0000000e242472a4 */ /* 0x000fe2000f8e02ff */
[----:B------:R-:W-:Y:S01]  /*2070*/  LEA.HI.X R3, R3, R240, R9, 0x1, P1 ;  /* 0x000000f003037211 */ /* 0x000fe200008f0c09 */
[----:B------:R-:W-:Y:S01]  /*2080*/  USEL UR38, URZ, 0x4000, UP0 ;  /* 0x00004000ff267887 */ /* 0x000fe20008000000 */
[----:B------:R-:W-:Y:S01]  /*2090*/  ISETP.GE.AND P4, PT, R40, UR37, PT ;  /* 0x0000002528007c0c */ /* 0x000fe2000bf86270 */
[----:B------:R-:W1:Y:S01]  /*20a0*/  LDCU.64 UR10, c[0x0][0x3d0] ;  /* 0x00007a00ff0a77ac */ /* 0x000e620008000a00 */
[----:B------:R-:W-:-:S02]  /*20b0*/  ISETP.GE.AND P2, PT, R17, UR34, PT ;  /* 0x0000002211007c0c */ /* 0x000fc4000bf46270 */
[----:B------:R-:W-:Y:S01]  /*20c0*/  SHF.R.U32.HI R43, RZ, 0x1, R41 ;  /* 0x00000001ff2b7819 */ /* 0x000fe20000011629 */
[----:B------:R-:W-:Y:S01]  /*20d0*/  UIMAD UR36, UR35, UR15, UR36 ;  /* 0x0000000f232472a4 */ /* 0x000fe2000f8e0224 */
[----:B------:R-:W-:Y:S01]  /*20e0*/  @!P5 IADD3 R8, P3, PT, R4, R6, RZ ;  /* 0x000000060408d210 */ /* 0x000fe20007f7e0ff */
[----:B------:R-:W2:Y:S01]  /*20f0*/  LDCU.64 UR8, c[0x0][0x3d8] ;  /* 0x00007b00ff0877ac */ /* 0x000ea20008000a00 */
[----:B------:R-:W-:Y:S01]  /*2100*/  @!P0 LEA R6, P1, R10, R4, 0x7 ;  /* 0x000000040a068211 */ /* 0x000fe200078238ff */
[----:B------:R-:W3:Y:S01]  /*2110*/  S2R R171, SR_TID.X ;  /* 0x0000000000ab7919 */ /* 0x000ee20000002100 */
[----:B------:R-:W-:Y:S01]  /*2120*/  @!P5 IADD3.X R9, PT, PT, R5, R7, R0, P3, !PT ;  /* 0x000000070509d210 */ /* 0x000fe20001ffe400 */
[----:B------:R-:W-:Y:S01]  /*2130*/  UIMAD UR39, UR35, UR17, UR39 ;  /* 0x00000011232772a4 */ /* 0x000fe2000f8e0227 */
[----:B------:R-:W-:Y:S01]  /*2140*/  ISETP.GE.AND P3, PT, R12, UR34, PT ;  /* 0x000000220c007c0c */ /* 0x000fe2000bf66270 */
[----:B------:R-:W-:Y:S01]  /*2150*/  IMAD.WIDE.U32 R12, R14, 0x40, RZ ;  /* 0x000000400e0c7825 */ /* 0x000fe200078e00ff */
[----:B------:R-:W-:Y:S01]  /*2160*/  @!P0 LEA.HI.X R7, R10, R5, R11, 0x7, P1 ;  /* 0x000000050a078211 */ /* 0x000fe200008f3c0b */
[----:B------:R-:W4:Y:S01]  /*2170*/  @!P2 LDC.64 R34, c[0x0][0x388] ;  /* 0x0000e200ff22ab82 */ /* 0x000f220000000a00 */
[----:B------:R-:W-:Y:S01]  /*2180*/  LOP3.LUT R0, R42, 0x1f8, RZ, 0xc0, !PT ;  /* 0x000001f82a007812 */ /* 0x000fe200078ec0ff */
[----:B------:R-:W-:Y:S01]  /*2190*/  IMAD.SHL.U32 R11, R15, 0x40, RZ ;  /* 0x000000400f0b7824 */ /* 0x000fe200078e00ff */
[----:B------:R-:W-:Y:S01]  /*21a0*/  @!P5 IADD3 R16, P1, PT, R2, R12, RZ ;  /* 0x0000000c0210d210 */ /* 0x000fe20007f3e0ff */
[----:B------:R-:W-:Y:S01]  /*21b0*/  IMAD.U32 R12, RZ, RZ, UR14 ;  /* 0x0000000eff0c7e24 */ /* 0x000fe2000f8e00ff */
[----:B------:R-:W-:Y:S01]  /*21c0*/  LOP3.LUT R0, R0, 0x38, R41, 0x78, !PT ;  /* 0x0000003800007812 */ /* 0x000fe200078e7829 */
[----:B------:R-:W-:Y:S01]  /*21d0*/  IMAD.U32 R10, RZ, RZ, UR16 ;  /* 0x00000010ff0a7e24 */ /* 0x000fe2000f8e00ff */
[----:B------:R-:W-:Y:S01]  /*21e0*/  @!P5 IADD3.X R17, PT, PT, R3, R13, R11, P1, !PT ;  /* 0x0000000d0311d210 */ /* 0x000fe20000ffe40b */
[----:B------:R-:W-:Y:S01]  /*21f0*/  IMAD.WIDE.U32 R12, R12, UR35, R20 ;  /* 0x000000230c0c7c25 */ /* 0x000fe2000f8e0014 */
[----:B------:R-:W-:Y:S01]  /*2200*/  @!P0 LEA R18, P1, R14, R2, 0x7 ;  /* 0x000000020e128211 */ /* 0x000fe200078238ff */
[----:B------:R-:W1:Y:S01]  /*2210*/  LDC R222, c[0x0][0x44c] ;  /* 0x00011300ffde7b82 */ /* 0x000e620000000800 */
[----:B------:R-:W-:Y:S01]  /*2220*/  LOP3.LUT R0, R0, 0x1e00, R42, 0xf8, !PT ;  /* 0x00001e0000007812 */ /* 0x000fe200078ef82a */
[----:B------:R-:W-:Y:S01]  /*2230*/  IMAD.WIDE.U32 R10, R10, UR35, R20 ;  /* 0x000000230a0a7c25 */ /* 0x000fe2000f8e0014 */
[----:B------:R-:W-:-:S02]  /*2240*/  @!P0 LEA.HI.X R19, R14, R3, R15, 0x7, P1 ;  /* 0x000000030e138211 */ /* 0x000fc400008f3c0f */
[----:B------:R-:W-:Y:S01]  /*2250*/  LEA R0, R0, UR24, 0x1 ;  /* 0x0000001800007c11 */ /* 0x000fe2000f8e08ff */
[----:B------:R-:W-:Y:S01]  /*2260*/  @!P4 IMAD.MOV.U32 R14, RZ, RZ, R239 ;  /* 0x000000ffff0ec224 */ /* 0x000fe200078e00ef */
[----:B------:R-:W-:Y:S01]  /*2270*/  LOP3.LUT R231, R43, 0x30, RZ, 0xc0, !PT ;  /* 0x000000302be77812 */ /* 0x000fe200078ec0ff */
[----:B------:R-:W-:Y:S01]  /*2280*/  @!P4 IMAD.MOV.U32 R15, RZ, RZ, R238 ;  /* 0x000000ffff0fc224 */ /* 0x000fe200078e00ee */
[----:B------:R-:W4:Y:S01]  /*2290*/  @!P3 LDC.64 R20, c[0x0][0x388] ;  /* 0x0000e200ff14bb82 */ /* 0x000f220000000a00 */
[----:B------:R-:W-:Y:S02]  /*22a0*/  VIADD R219, R0, UR38 ;  /* 0x0000002600db7c36 */ /* 0x000fe40008000000 */
[----:B------:R-:W-:Y:S01]  /*22b0*/  IMAD.MOV.U32 R245, RZ, RZ, 0x7f800000 ;  /* 0x7f800000fff57424 */ /* 0x000fe200078e00ff */
[----:B------:R-:W-:Y:S01]  /*22c0*/  @!PT LDS RZ, [RZ] ;  /* 0x00000000fffff984 */ /* 0x000fe20000000800 */
[----:B------:R-:W-:Y:S01]  /*22d0*/  @!PT LDS RZ, [RZ] ;  /* 0x00000000fffff984 */ /* 0x000fe20000000800 */
[----:B------:R-:W-:Y:S01]  /*22e0*/  @!PT LDS RZ, [RZ] ;  /* 0x00000000fffff984 */ /* 0x000fe20000000800 */
[----:B------:R-:W-:Y:S01]  /*22f0*/  @!P4 LDGSTS.E.BYPASS.LTC128B.128 [R0+0x8000], desc[UR26][R14.64] ;  /* 0x080000000e00cfae */ /* 0x000fe2000b981a1a */
[----:B------:R-:W-:Y:S02]  /*2300*/  IMAD.MOV.U32 R244, RZ, RZ, 0x7f800000 ;  /* 0x7f800000fff47424 */ /* 0x000fe400078e00ff */
[----:B------:R-:W-:Y:S01]  /*2310*/  IMAD.MOV.U32 R243, RZ, RZ, 0x7f800000 ;  /* 0x7f800000fff37424 */ /* 0x000fe200078e00ff */
[----:B------:R-:W-:Y:S01]  /*2320*/  @P4 STS.128 [R0+0x8000], RZ ;  /* 0x008000ff00004388 */ /* 0x000fe20000000c00 */
[----:B------:R-:W-:-:S03]  /*2330*/  IMAD.MOV.U32 R242, RZ, RZ, 0x7f800000 ;  /* 0x7f800000fff27424 */ /* 0x000fc600078e00ff */
[----:B------:R-:W-:Y:S04]  /*2340*/  @P6 STS.128 [R0+0x9000], RZ ;  /* 0x009000ff00006388 */ /* 0x000fe80000000c00 */
[----:B------:R-:W-:Y:S01]  /*2350*/  @!PT LDS RZ, [RZ] ;  /* 0x00000000fffff984 */ /* 0x000fe20000000800 */
[----:B------:R-:W-:Y:S01]  /*2360*/  @!PT LDS RZ, [RZ] ;  /* 0x00000000fffff984 */ /* 0x000fe20000000800 */
[----:B------:R-:W-:Y:S01]  /*2370*/  @!PT LDS RZ, [RZ] ;  /* 0x00000000fffff984 */ /* 0x000fe20000000800 */
[----:B------:R2:W-:Y:S04]  /*2380*/  @!P6 LDGSTS.E.BYPASS.LTC128B.128 [R0+0x9000], desc[UR26][R4.64] ;  /* 0x090000000400efae */ /* 0x0005e8000b981a1a */
        /* <DEDUP_REMOVED lines=9> */
[----:B------:R3:W-:Y:S01]  /*2420*/  @!P0 LDGSTS.E.BYPASS.LTC128B.128 [R0+0xb000], desc[UR26][R6.64] ;  /* 0x0b00000006008fae */ /* 0x0007e2000b981a1a */
[----:B--2---:R-:W-:-:S02]  /*2430*/  @!P4 IMAD.MOV.U32 R4, RZ, RZ, R241 ;  /* 0x000000ffff04c224 */ /* 0x004fc400078e00f1 */
[----:B------:R-:W-:-:S05]  /*2440*/  @!P4 IMAD.MOV.U32 R5, RZ, RZ, R240 ;  /* 0x000000ffff05c224 */ /* 0x000fca00078e00f0 */
[----:B------:R2:W-:Y:S01]  /*2450*/  @!P4 LDGSTS.E.BYPASS.LTC128B.128 [R219], desc[UR26][R4.64] ;  /* 0x0000000004dbcfae */ /* 0x0005e2000b981a1a */
[----:B-1----:R-:W-:-:S03]  /*2460*/  IMAD R8, R25, UR10, RZ ;  /* 0x0000000a19087c24 */ /* 0x002fc6000f8e02ff */
[----:B------:R-:W-:Y:S01]  /*2470*/  @P4 STS.128 [R219], RZ ;  /* 0x000000ffdb004388 */ /* 0x000fe20000000c00 */
[----:B------:R-:W-:Y:S01]  /*2480*/  IMAD R9, R22, UR11, R8 ;  /* 0x0000000b16097c24 */ /* 0x000fe2000f8e0208 */
[----:B------:R-:W1:Y:S02]  /*2490*/  LDCU UR11, c[0x0][0x3b4] ;  /* 0x00007680ff0b77ac */ /* 0x000e640008000800 */
[----:B------:R-:W-:Y:S01]  /*24a0*/  @P6 STS.128 [R219+0x1000], RZ ;  /* 0x001000ffdb006388 */ /* 0x000fe20000000c00 */
[----:B---3--:R-:W-:Y:S02]  /*24b0*/  SHF.R.U32.HI R7, RZ, 0x2, R41 ;  /* 0x00000002ff077819 */ /* 0x008fe40000011629 */
[----:B------:R-:W-:Y:S01]  /*24c0*/  IADD3 R6, P4, PT, R23, R12, RZ ;  /* 0x0000000c17067210 */ /* 0x000fe20007f9e0ff */
[----:B------:R-:W-:Y:S01]  /*24d0*/  @!PT LDS RZ, [RZ] ;  /* 0x00000000fffff984 */ /* 0x000fe20000000800 */
[----:B------:R-:W-:Y:S01]  /*24e0*/  @!PT LDS RZ, [RZ] ;  /* 0x00000000fffff984 */ /* 0x000fe20000000800 */
[----:B------:R-:W-:Y:S01]  /*24f0*/  @!PT LDS RZ, [RZ] ;  /* 0x00000000fffff984 */ /* 0x000fe20000000800 */
[----:B------:R3:W-:Y:S01]  /*2500*/  @!P6 LDGSTS.E.BYPASS.LTC128B.128 [R219+0x1000], desc[UR26][R2.64] ;  /* 0x0100000002dbefae */ /* 0x0007e2000b981a1a */
[----:B------:R-:W-:Y:S02]  /*2510*/  LOP3.LUT R231, R231, 0x7, R7, 0xf8, !PT ;  /* 0x00000007e7e77812 */ /* 0x000fe400078ef807 */
[----:B------:R-:W-:Y:S01]  /*2520*/  IADD3.X R7, PT, PT, R24, UR36, R13, P4, !PT ;  /* 0x0000002418077c10 */ /* 0x000fe2000a7fe40d */
[----:B------:R-:W-:Y:S01]  /*2530*/  @P5 STS.128 [R219+0x2000], RZ ;  /* 0x002000ffdb005388 */ /* 0x000fe20000000c00 */
[----:B------:R-:W-:Y:S01]  /*2540*/  ISETP.GE.AND P4, PT, R40, UR34, PT ;  /* 0x0000002228007c0c */ /* 0x000fe2000bf86270 */
[----:B------:R-:W-:-:S02]  /*2550*/  VIADD R8, R231, 0x8 ;  /* 0x00000008e7087836 */ /* 0x000fc40000000000 */
[----:B------:R-:W-:Y:S01]  /*2560*/  @!PT LDS RZ, [RZ] ;  /* 0x00000000fffff984 */ /* 0x000fe20000000800 */
[----:B------:R-:W-:Y:S01]  /*2570*/  @!PT LDS RZ, [RZ] ;  /* 0x00000000fffff984 */ /* 0x000fe20000000800 */
[----:B------:R-:W-:Y:S01]  /*2580*/  @!PT LDS RZ, [RZ] ;  /* 0x00000000fffff984 */ /* 0x000fe20000000800 */
[----:B------:R4:W-:Y:S03]  /*2590*/  @!P5 LDGSTS.E.BYPASS.LTC128B.128 [R219+0x2000], desc[UR26][R16.64] ;  /* 0x0200000010dbdfae */ /* 0x0009e6000b981a1a */
[----:B------:R-:W-:Y:S01]  /*25a0*/  ISETP.GE.AND P6, PT, R8, UR37, PT ;  /* 0x0000002508007c0c */ /* 0x000fe2000bfc6270 */
[----:B------:R-:W-:Y:S01]  /*25b0*/  @P0 STS.128 [R219+0x3000], RZ ;  /* 0x003000ffdb000388 */ /* 0x000fe20000000c00 */
[----:B--2---:R-:W-:Y:S01]  /*25c0*/  IADD3 R4, P1, PT, R29, R10, RZ ;  /* 0x0000000a1d047210 */ /* 0x004fe20007f3e0ff */
[----:B------:R-:W-:Y:S02]  /*25d0*/  @!P3 IMAD R10, R28, UR16, RZ ;  /* 0x000000101c0abc24 */ /* 0x000fe4000f8e02ff */
[----:B------:R-:W-:Y:S01]  /*25e0*/  @!PT LDS RZ, [RZ] ;  /* 0x00000000fffff984 */ /* 0x000fe20000000800 */
[----:B------:R-:W-:Y:S01]  /*25f0*/  @!PT LDS RZ, [RZ] ;  /* 0x00000000fffff984 */ /* 0x000fe20000000800 */
[----:B------:R-:W-:Y:S01]  /*2600*/  @!PT LDS RZ, [RZ] ;  /* 0x00000000fffff984 */ /* 0x000fe20000000800 */
[----:B------:R2:W-:Y:S02]  /*2610*/  @!P0 LDGSTS.E.BYPASS.LTC128B.128 [R219+0x3000], desc[UR26][R18.64] ;  /* 0x0300000012db8fae */ /* 0x0005e4000b981a1a */
[----:B------:R-:W1:Y:S01]  /*2620*/  @!P4 LDC.64 R36, c[0x0][0x390] ;  /* 0x0000e400ff24cb82 */ /* 0x000e620000000a00 */
[----:B------:R-:W-:Y:S01]  /*2630*/  IADD3.X R5, PT, PT, R32, UR39, R11, P1, !PT ;  /* 0x0000002720057c10 */ /* 0x000fe20008ffe40b */
[----:B------:R-:W-:Y:S01]  /*2640*/  @!P3 IMAD R10, R26, UR17, R10 ;  /* 0x000000111a0abc24 */ /* 0x000fe2000f8e020a */
[----:B------:R-:W-:Y:S01]  /*2650*/  ISETP.GE.AND P1, PT, R33, UR34, PT ;  /* 0x0000002221007c0c */ /* 0x000fe2000bf26270 */
[----:B---3--:R-:W-:Y:S01]  /*2660*/  IMAD.WIDE.U32 R2, R22, UR10, R4 ;  /* 0x0000000a16027c25 */ /* 0x008fe2000f8e0004 */
[----:B------:R-:W-:-:S03]  /*2670*/  LOP3.LUT R5, R231, 0x40, RZ, 0xfc, !PT ;  /* 0x00000040e7057812 */ /* 0x000fc600078efcff */
[----:B------:R-:W-:Y:S01]  /*2680*/  IMAD R4, R25, UR8, RZ ;  /* 0x0000000819047c24 */ /* 0x000fe2000f8e02ff */
[----:B------:R-:W-:Y:S01]  /*2690*/  ISETP.GE.AND P5, PT, R5, UR37, PT ;  /* 0x0000002505007c0c */ /* 0x000fe2000bfa6270 */
[----:B------:R-:W-:-:S06]  /*26a0*/  IMAD.IADD R3, R3, 0x1, R9 ;  /* 0x0000000103037824 */ /* 0x000fcc00078e0209 */
[----:B------:R-:W3:Y:S01]  /*26b0*/  @!P1 LDC.64 R32, c[0x0][0x388] ;  /* 0x0000e200ff209b82 */ /* 0x000ee20000000a00 */
[C---:B------:R-:W-:Y:S02]  /*26c0*/  IMAD R11, R22.reuse, UR9, R4 ;  /* 0x00000009160b7c24 */ /* 0x040fe4000f8e0204 */
[C---:B------:R-:W-:Y:S02]  /*26d0*/  IMAD.SHL.U32 R164, R41.reuse, 0x40, RZ ;  /* 0x0000004029a47824 */ /* 0x040fe400078e00ff */
[----:B------:R-:W-:Y:S02]  /*26e0*/  IMAD.SHL.U32 R150, R41, 0x20, RZ ;  /* 0x0000002029967824 */ /* 0x000fe400078e00ff */
[----:B------:R-:W-:Y:S01]  /*26f0*/  IMAD.SHL.U32 R170, R171, 0x8, RZ ;  /* 0x00000008abaa7824 */ /* 0x000fe200078e00ff */
[----:B----4-:R-:W2:Y:S01]  /*2700*/  @!P4 LDC.64 R16, c[0x0][0x388] ;  /* 0x0000e200ff10cb82 */ /* 0x010ea20000000a00 */
[----:B------:R-:W-:-:S04]  /*2710*/  IMAD.WIDE.U32 R4, R22, UR8, R6 ;  /* 0x0000000816047c25 */ /* 0x000fc8000f8e0006 */
[----:B------:R-:W-:Y:S02]  /*2720*/  IMAD.MOV.U32 R157, RZ, RZ, 0x40 ;  /* 0x00000040ff9d7424 */ /* 0x000fe400078e00ff */
[----:B------:R-:W-:Y:S02]  /*2730*/  IMAD.SHL.U32 R252, R171, 0x2, RZ ;  /* 0x00000002abfc7824 */ /* 0x000fe400078e00ff */
[----:B------:R-:W-:Y:S01]  /*2740*/  IMAD.MOV.U32 R167, RZ, RZ, 0x20 ;  /* 0x00000020ffa77424 */ /* 0x000fe200078e00ff */
[----:B------:R-:W-:Y:S01]  /*2750*/  SHF.R.U32.HI R44, RZ, 0x1, R171 ;  /* 0x00000001ff2c7819 */ /* 0x000fe200000116ab */
[--C-:B------:R-:W-:Y:S02]  /*2760*/  @!P4 IMAD.MOV.U32 R6, RZ, RZ, R2.reuse ;  /* 0x000000ffff06c224 */ /* 0x100fe400078e0002 */
[----:B------:R-:W-:Y:S02]  /*2770*/  IMAD.MOV.U32 R249, RZ, RZ, 0x10 ;  /* 0x00000010fff97424 */ /* 0x000fe400078e00ff */
[----:B------:R-:W-:Y:S01]  /*2780*/  IMAD.MOV.U32 R250, RZ, RZ, 0x20 ;  /* 0x00000020fffa7424 */ /* 0x000fe200078e00ff */
[----:B------:R-:W-:Y:S01]  /*2790*/  UIADD3 UR35, UPT, UPT, UR35, 0x80, URZ ;  /* 0x0000008023237890 */ /* 0x000fe2000fffe0ff */
[--C-:B------:R-:W-:Y:S01]  /*27a0*/  @!P4 IMAD.MOV.U32 R7, RZ, RZ, R3.reuse ;  /* 0x000000ffff07c224 */ /* 0x100fe200078e0003 */
[----:B------:R-:W-:Y:S01]  /*27b0*/  CS2R R126, SRZ ;  /* 0x00000000007e7805 */ /* 0x000fe2000001ff00 */
        /* <DEDUP_REMOVED lines=8> */
[----:B------:R-:W-:Y:S01]  /*2840*/  @!P3 IMAD.WIDE.U32 R2, R26, UR16, R2 ;  /* 0x000000101a02bc25 */ /* 0x000fe2000f8e0002 */
[----:B------:R-:W-:-:S02]  /*2850*/  CS2R R120, SRZ ;  /* 0x0000000000787805 */ /* 0x000fc4000001ff00 */
[----:B------:R-:W-:Y:S02]  /*2860*/  CS2R R118, SRZ ;  /* 0x0000000000767805 */ /* 0x000fe4000001ff00 */
[----:B------:R-:W-:Y:S01]  /*2870*/  CS2R R116, SRZ ;  /* 0x0000000000747805 */ /* 0x000fe2000001ff00 */
[----:B------:R-:W-:Y:S01]  /*2880*/  @!P3 IMAD.IADD R3, R3, 0x1, R10 ;  /* 0x000000010303b824 */ /* 0x000fe200078e020a */
[----:B------:R-:W-:Y:S01]  /*2890*/  @!P3 LEA R20, P0, R2, R20, 0x1 ;  /* 0x000000140214b211 */ /* 0x000fe200078008ff */
[----:B------:R-:W-:Y:S01]  /*28a0*/  @!P4 IMAD.WIDE.U32 R6, R40, UR16, R6 ;  /* 0x000000102806cc25 */ /* 0x000fe2000f8e0006 */
[----:B------:R-:W-:Y:S02]  /*28b0*/  CS2R R110, SRZ ;  /* 0x00000000006e7805 */ /* 0x000fe4000001ff00 */
[----:B------:R-:W-:Y:S02]  /*28c0*/  CS2R R108, SRZ ;  /* 0x00000000006c7805 */ /* 0x000fe4000001ff00 */
[----:B------:R-:W-:Y:S01]  /*28d0*/  @!P3 LEA.HI.X R21, R2, R21, R3, 0x1, P0 ;  /* 0x000000150215b211 */ /* 0x000fe200000f0c03 */
[----:B------:R-:W-:Y:S01]  /*28e0*/  @!P2 IMAD R3, R30, UR16, RZ ;  /* 0x000000101e03ac24 */ /* 0x000fe2000f8e02ff */
[----:B--2---:R-:W-:Y:S01]  /*28f0*/  @!P4 LEA R18, P0, R6, R16, 0x1 ;  /* 0x000000100612c211 */ /* 0x004fe200078008ff */
[----:B------:R-:W-:Y:S01]  /*2900*/  @!P3 IMAD R2, R28, UR14, RZ ;  /* 0x0000000e1c02bc24 */ /* 0x000fe2000f8e02ff */
[----:B------:R-:W-:Y:S01]  /*2910*/  CS2R R114, SRZ ;  /* 0x0000000000727805 */ /* 0x000fe2000001ff00 */
[----:B------:R-:W-:Y:S01]  /*2920*/  IMAD.IADD R5, R5, 0x1, R11 ;  /* 0x0000000105057824 */ /* 0x000fe200078e020b */
[----:B------:R-:W2:Y:S01]  /*2930*/  @!P3 LDC.64 R28, c[0x0][0x390] ;  /* 0x0000e400ff1cbb82 */ /* 0x000ea20000000a00 */
[C---:B------:R-:W-:Y:S01]  /*2940*/  @!P2 IMAD R14, R27.reuse, UR17, R3 ;  /* 0x000000111b0eac24 */ /* 0x040fe2000f8e0203 */
[----:B------:R-:W-:Y:S01]  /*2950*/  CS2R R112, SRZ ;  /* 0x0000000000707805 */ /* 0x000fe2000001ff00 */
[----:B------:R-:W-:Y:S01]  /*2960*/  @!P3 IMAD R38, R26, UR15, R2 ;  /* 0x0000000f1a26bc24 */ /* 0x000fe2000f8e0202 */
[----:B------:R-:W-:Y:S01]  /*2970*/  CS2R R106, SRZ ;  /* 0x00000000006a7805 */ /* 0x000fe2000001ff00 */
[----:B------:R-:W-:Y:S01]  /*2980*/  @!P4 IMAD R7, R40, UR17, R7 ;  /* 0x000000112807cc24 */ /* 0x000fe2000f8e0207 */
[----:B------:R-:W-:Y:S01]  /*2990*/  CS2R R104, SRZ ;  /* 0x0000000000687805 */ /* 0x000fe2000001ff00 */
[----:B------:R-:W-:Y:S01]  /*29a0*/  @!P2 IMAD.WIDE.U32 R2, R27, UR16, R8 ;  /* 0x000000101b02ac25 */ /* 0x000fe2000f8e0008 */
[----:B------:R-:W-:-:S02]  /*29b0*/  CS2R R102, SRZ ;  /* 0x0000000000667805 */ /* 0x000fc4000001ff00 */
[----:B------:R-:W-:Y:S02]  /*29c0*/  CS2R R100, SRZ ;  /* 0x0000000000647805 */ /* 0x000fe4000001ff00 */
[----:B------:R-:W-:Y:S01]  /*29d0*/  @!P4 LEA.HI.X R19, R6, R17, R7, 0x1, P0 ;  /* 0x000000110613c211 */ /* 0x000fe200000f0c07 */
[--C-:B------:R-:W-:Y:S01]  /*29e0*/  @!P3 IMAD.MOV.U32 R12, RZ, RZ, R4.reuse ;  /* 0x000000ffff0cb224 */ /* 0x100fe200078e0004 */
[----:B------:R-:W-:Y:S01]  /*29f0*/  @!P2 LEA R16, P0, R2, R34, 0x1 ;  /* 0x000000220210a211 */ /* 0x000fe200078008ff */
[--C-:B------:R-:W-:Y:S01]  /*2a00*/  @!P3 IMAD.MOV.U32 R13, RZ, RZ, R5.reuse ;  /* 0x000000ffff0db224 */ /* 0x100fe200078e0005 */
[----:B------:R-:W-:Y:S01]  /*2a10*/  CS2R R94, SRZ ;  /* 0x00000000005e7805 */ /* 0x000fe2000001ff00 */
[----:B------:R-:W-:Y:S01]  /*2a20*/  @!P2 IMAD.MOV.U32 R10, RZ, RZ, R4 ;  /* 0x000000ffff0aa224 */ /* 0x000fe200078e0004 */
[----:B------:R4:W-:Y:S01]  /*2a30*/  @!P4 LDGSTS.E.BYPASS.LTC128B.128 [R0+0xc000], desc[UR26][R18.64] ;  /* 0x0c0000001200cfae */ /* 0x0009e2000b981a1a */
[----:B------:R-:W-:Y:S01]  /*2a40*/  @!P2 IMAD.MOV.U32 R11, RZ, RZ, R5 ;  /* 0x000000ffff0ba224 */ /* 0x000fe200078e0005 */
[----:B------:R-:W-:Y:S01]  /*2a50*/  CS2R R92, SRZ ;  /* 0x00000000005c7805 */ /* 0x000fe2000001ff00 */
[----:B------:R-:W-:Y:S01]  /*2a60*/  @!P2 IMAD R8, R30, UR14, RZ ;  /* 0x0000000e1e08ac24 */ /* 0x000fe2000f8e02ff */
[----:B------:R-:W-:Y:S01]  /*2a70*/  @P4 STS.128 [R0+0xc000], RZ ;  /* 0x00c000ff00004388 */ /* 0x000fe20000000c00 */
[----:B------:R-:W-:Y:S01]  /*2a80*/  @!P2 IMAD.IADD R3, R3, 0x1, R14 ;  /* 0x000000010303a824 */ /* 0x000fe200078e020e */
[----:B------:R-:W-:Y:S01]  /*2a90*/  CS2R R98, SRZ ;  /* 0x0000000000627805 */ /* 0x000fe2000001ff00 */
[----:B------:R-:W-:Y:S01]  /*2aa0*/  @!P3 IMAD.WIDE.U32 R12, R26, UR14, R12 ;  /* 0x0000000e1a0cbc25 */ /* 0x000fe2000f8e000c */
[----:B------:R-:W-:Y:S01]  /*2ab0*/  @P3 STS.128 [R0+0xd000], RZ ;  /* 0x00d000ff00003388 */ /* 0x000fe20000000c00 */
[----:B------:R-:W-:-:S02]  /*2ac0*/  CS2R R96, SRZ ;  /* 0x0000000000607805 */ /* 0x000fc4000001ff00 */
[----:B------:R-:W-:Y:S01]  /*2ad0*/  @!P2 LEA.HI.X R17, R2, R35, R3, 0x1, P0 ;  /* 0x000000230211a211 */ /* 0x000fe200000f0c03 */
[C---:B------:R-:W-:Y:S01]  /*2ae0*/  @!P2 IMAD R30, R27.reuse, UR15, R8 ;  /* 0x0000000f1b1eac24 */ /* 0x040fe2000f8e0208 */
[----:B------:R-:W-:Y:S01]  /*2af0*/  @!PT LDS RZ, [RZ] ;  /* 0x00000000fffff984 */ /* 0x000fe20000000800 */
[----:B------:R-:W-:Y:S01]  /*2b00*/  @!PT LDS RZ, [RZ] ;  /* 0x00000000fffff984 */ /* 0x000fe20000000800 */
[----:B------:R-:W-:Y:S01]  /*2b10*/  @!PT LDS RZ, [RZ] ;  /* 0x00000000fffff984 */ /* 0x000fe20000000800 */
[----:B------:R-:W-:Y:S01]  /*2b20*/  @!P3 LDGSTS.E.BYPASS.LTC128B.128 [R0+0xd000], desc[UR26][R20.64] ;  /* 0x0d0000001400bfae */ /* 0x000fe2000b981a1a */
[----:B------:R-:W-:Y:S01]  /*2b30*/  @!P2 IMAD.WIDE.U32 R10, R27, UR14, R10 ;  /* 0x0000000e1b0aac25 */ /* 0x000fe2000f8e000a */
[----:B------:R-:W-:Y:S01]  /*2b40*/  CS2R R90, SRZ ;  /* 0x00000000005a7805 */ /* 0x000fe2000001ff00 */
[----:B------:R-:W2:Y:S01]  /*2b50*/  @!P2 LDC.64 R26, c[0x0][0x390] ;  /* 0x0000e400ff1aab82 */ /* 0x000ea20000000a00 */
[----:B------:R-:W-:Y:S01]  /*2b60*/  @P2 STS.128 [R0+0xe000], RZ ;  /* 0x00e000ff00002388 */ /* 0x000fe20000000c00 */
[----:B------:R-:W-:Y:S01]  /*2b70*/  @!P4 IMAD.WIDE.U32 R2, R40, UR14, R4 ;  /* 0x0000000e2802cc25 */ /* 0x000fe2000f8e0004 */
[----:B------:R-:W-:Y:S02]  /*2b80*/  CS2R R88, SRZ ;  /* 0x0000000000587805 */ /* 0x000fe4000001ff00 */
[----:B------:R-:W-:Y:S01]  /*2b90*/  CS2R R86, SRZ ;  /* 0x0000000000567805 */ /* 0x000fe2000001ff00 */
[----:B------:R-:W-:Y:S01]  /*2ba0*/  @!PT LDS RZ, [RZ] ;  /* 0x00000000fffff984 */ /* 0x000fe20000000800 */
[----:B------:R-:W-:Y:S01]  /*2bb0*/  @!PT LDS RZ, [RZ] ;  /* 0x00000000fffff984 */ /* 0x000fe20000000800 */
[----:B------:R-:W-:Y:S01]  /*2bc0*/  @!PT LDS RZ, [RZ] ;  /* 0x00000000fffff984 */ /* 0x000fe20000000800 */
[----:B------:R-:W-:Y:S01]  /*2bd0*/  @!P2 LDGSTS.E.BYPASS.LTC128B.128 [R0+0xe000], desc[UR26][R16.64] ;  /* 0x0e0000001000afae */ /* 0x000fe2000b981a1a */
[----:B------:R-:W-:Y:S01]  /*2be0*/  @!P1 IMAD R6, R39, UR16, RZ ;  /* 0x0000001027069c24 */ /* 0x000fe2000f8e02ff */
[----:B-1----:R-:W-:Y:S01]  /*2bf0*/  @!P4 LEA R14, P0, R2, R36, 0x1 ;  /* 0x00000024020ec211 */ /* 0x002fe200078008ff */
[----:B------:R-:W-:Y:S01]  /*2c00*/  @!P4 IMAD R3, R40, UR15, R3 ;  /* 0x0000000f2803cc24 */ /* 0x000fe2000f8e0203 */
[----:B------:R-:W-:Y:S01]  /*2c10*/  @P1 STS.128 [R0+0xf000], RZ ;  /* 0x00f000ff00001388 */ /* 0x000fe20000000c00 */
[----:B------:R-:W-:Y:S01]  /*2c20*/  @!P1 IMAD.MOV.U32 R22, RZ, RZ, R4 ;  /* 0x000000ffff169224 */ /* 0x000fe200078e0004 */
[----:B------:R-:W-:Y:S01]  /*2c30*/  CS2R R84, SRZ ;  /* 0x0000000000547805 */ /* 0x000fe2000001ff00 */
[----:B----4-:R-:W1:Y:S01]  /*2c40*/  @!P1 LDC.64 R18, c[0x0][0x390] ;  /* 0x0000e400ff129b82 */ /* 0x010e620000000a00 */
[----:B------:R-:W-:Y:S01]  /*2c50*/  @!P1 IMAD.MOV.U32 R23, RZ, RZ, R5 ;  /* 0x000000ffff179224 */ /* 0x000fe200078e0005 */
[----:B------:R-:W-:Y:S01]  /*2c60*/  @!P4 LEA.HI.X R15, R2, R37, R3, 0x1, P0 ;  /* 0x00000025020fc211 */ /* 0x000fe200000f0c03 */
[C---:B------:R-:W-:Y:S01]  /*2c70*/  @!P1 IMAD R6, R31.reuse, UR17, R6 ;  /* 0x000000111f069c24 */ /* 0x040fe2000f8e0206 */
[----:B------:R-:W4:Y:S01]  /*2c80*/  LDCU UR17, c[0x0][0x590] ;  /* 0x0000b200ff1177ac */ /* 0x000f220008000800 */
[----:B------:R-:W-:Y:S01]  /*2c90*/  @!P1 IMAD.WIDE.U32 R4, R31, UR16, R24 ;  /* 0x000000101f049c25 */ /* 0x000fe2000f8e0018 */
[----:B------:R-:W4:Y:S03]  /*2ca0*/  LDCU UR16, c[0x0][0x594] ;  /* 0x0000b280ff1077ac */ /* 0x000f260008000800 */
[----:B------:R-:W-:Y:S01]  /*2cb0*/  @!P1 IMAD.IADD R3, R5, 0x1, R6 ;  /* 0x0000000105039824 */ /* 0x000fe200078e0206 */
[C---:B---3--:R-:W-:Y:S01]  /*2cc0*/  @!P1 LEA R2, P0, R4.reuse, R32, 0x1 ;  /* 0x0000002004029211 */ /* 0x048fe200078008ff */
[----:B------:R-:W-:Y:S01]  /*2cd0*/  @!P1 IMAD R7, R39, UR14, RZ ;  /* 0x0000000e27079c24 */ /* 0x000fe2000f8e02ff */
[----:B------:R-:W-:Y:S01]  /*2ce0*/  CS2R R78, SRZ ;  /* 0x00000000004e7805 */ /* 0x000fe2000001ff00 */
[----:B------:R-:W-:Y:S01]  /*2cf0*/  @!P2 IMAD.IADD R5, R11, 0x1, R30 ;  /* 0x000000010b05a824 */ /* 0x000fe200078e021e */
[----:B------:R-:W-:Y:S01]  /*2d00*/  @!P1 LEA.HI.X R3, R4, R33, R3, 0x1, P0 ;  /* 0x0000002104039211 */ /* 0x000fe200000f0c03 */
[----:B------:R-:W-:Y:S01]  /*2d10*/  @!P3 IMAD.IADD R4, R13, 0x1, R38 ;  /* 0x000000010d04b824 */ /* 0x000fe200078e0226 */
[C---:B--2---:R-:W-:Y:S01]  /*2d20*/  @!P3 LEA R6, P0, R12.reuse, R28, 0x1 ;  /* 0x0000001c0c06b211 */ /* 0x044fe200078008ff */
[C---:B------:R-:W-:Y:S01]  /*2d30*/  @!P1 IMAD R24, R31.reuse, UR15, R7 ;  /* 0x0000000f1f189c24 */ /* 0x040fe2000f8e0207 */
[----:B------:R-:W-:Y:S01]  /*2d40*/  CS2R R76, SRZ ;  /* 0x00000000004c7805 */ /* 0x000fe2000001ff00 */
[----:B------:R-:W-:Y:S01]  /*2d50*/  @!P1 IMAD.WIDE.U32 R8, R31, UR14, R22 ;  /* 0x0000000e1f089c25 */ /* 0x000fe2000f8e0016 */
[----:B------:R-:W-:Y:S01]  /*2d60*/  @!P3 LEA.HI.X R7, R12, R29, R4, 0x1, P0 ;  /* 0x0000001d0c07b211 */ /* 0x000fe200000f0c04 */
[----:B------:R-:W-:Y:S01]  /*2d70*/  @!PT LDS RZ, [RZ] ;  /* 0x00000000fffff984 */ /* 0x000fe20000000800 */
[----:B------:R-:W-:Y:S01]  /*2d80*/  @!PT LDS RZ, [RZ] ;  /* 0x00000000fffff984 */ /* 0x000fe20000000800 */
[----:B------:R-:W-:Y:S01]  /*2d90*/  @!PT LDS RZ, [RZ] ;  /* 0x00000000fffff984 */ /* 0x000fe20000000800 */
[----:B------:R2:W-:Y:S01]  /*2da0*/  @!P1 LDGSTS.E.BYPASS.LTC128B.128 [R0+0xf000], desc[UR26][R2.64] ;  /* 0x0f00000002009fae */ /* 0x0005e2000b981a1a */
[C---:B------:R-:W-:Y:S01]  /*2db0*/  @!P2 LEA R4, P0, R10.reuse, R26, 0x1 ;  /* 0x0000001a0a04a211 */ /* 0x040fe200078008ff */
[----:B------:R-:W3:Y:S02]  /*2dc0*/  LDCU UR14, c[0x0][0x3b0] ;  /* 0x00007600ff0e77ac */ /* 0x000ee40008000800 */
[----:B------:R-:W-:Y:S01]  /*2dd0*/  @!P4 LDGSTS.E.BYPASS.LTC128B.128 [R0+0x10000], desc[UR26][R14.64] ;  /* 0x100000000e00cfae */ /* 0x000fe2000b981a1a */
[----:B------:R-:W-:Y:S01]  /*2de0*/  @!P2 LEA.HI.X R5, R10, R27, R5, 0x1, P0 ;  /* 0x0000001b0a05a211 */ /* 0x000fe200000f0c05 */
[----:B------:R-:W-:Y:S01]  /*2df0*/  VIADD R10, R231, 0x48 ;  /* 0x00000048e70a7836 */ /* 0x000fe20000000000 */
[----:B------:R-:W-:Y:S01]  /*2e00*/  CS2R R82, SRZ ;  /* 0x0000000000527805 */ /* 0x000fe2000001ff00 */
[----:B------:R-:W-:Y:S01]  /*2e10*/  @P4 STS.128 [R0+0x10000], RZ ;  /* 0x010000ff00004388 */ /* 0x000fe20000000c00 */
[----:B------:R-:W-:-:S02]  /*2e20*/  CS2R R80, SRZ ;  /* 0x0000000000507805 */ /* 0x000fc4000001ff00 */
[----:B------:R-:W-:Y:S02]  /*2e30*/  CS2R R74, SRZ ;  /* 0x00000000004a7805 */ /* 0x000fe4000001ff00 */
[----:B------:R-:W-:Y:S01]  /*2e40*/  CS2R R72, SRZ ;  /* 0x0000000000487805 */ /* 0x000fe2000001ff00 */
[----:B------:R-:W-:Y:S01]  /*2e50*/  @P3 STS.128 [R0+0x11000], RZ ;  /* 0x011000ff00003388 */ /* 0x000fe20000000c00 */
[----:B------:R-:W-:Y:S02]  /*2e60*/  CS2R R70, SRZ ;  /* 0x0000000000467805 */ /* 0x000fe4000001ff00 */
[----:B------:R-:W-:Y:S01]  /*2e70*/  CS2R R68, SRZ ;  /* 0x0000000000447805 */ /* 0x000fe2000001ff00 */
[----:B------:R-:W3:Y:S01]  /*2e80*/  LDCU UR8, c[0x0][0x3e0] ;  /* 0x00007c00ff0877ac */ /* 0x000ee20008000800 */
[----:B------:R-:W-:Y:S01]  /*2e90*/  @!PT LDS RZ, [RZ] ;  /* 0x00000000fffff984 */ /* 0x000fe20000000800 */
[----:B------:R-:W-:Y:S01]  /*2ea0*/  @!PT LDS RZ, [RZ] ;  /* 0x00000000fffff984 */ /* 0x000fe20000000800 */
[----:B------:R-:W-:Y:S01]  /*2eb0*/  @!PT LDS RZ, [RZ] ;  /* 0x00000000fffff984 */ /* 0x000fe20000000800 */
[----:B------:R-:W-:Y:S01]  /*2ec0*/  @!P3 LDGSTS.E.BYPASS.LTC128B.128 [R0+0x11000], desc[UR26][R6.64] ;  /* 0x110000000600bfae */ /* 0x000fe2000b981a1a */
[----:B------:R-:W-:Y:S01]  /*2ed0*/  ISETP.GE.AND P3, PT, R10, UR37, PT ;  /* 0x000000250a007c0c */ /* 0x000fe2000bf66270 */
[----:B------:R-:W3:Y:S02]  /*2ee0*/  LDCU UR9, c[0x0][0x45c] ;  /* 0x00008b80ff0977ac */ /* 0x000ee40008000800 */
[----:B------:R-:W-:Y:S04]  /*2ef0*/  @P2 STS.128 [R0+0x12000], RZ ;  /* 0x012000ff00002388 */ /* 0x000fe80000000c00 */
[----:B------:R-:W-:Y:S01]  /*2f00*/  @!PT LDS RZ, [RZ] ;  /* 0x00000000fffff984 */ /* 0x000fe20000000800 */
[----:B------:R-:W-:Y:S01]  /*2f10*/  @!PT LDS RZ, [RZ] ;  /* 0x00000000fffff984 */ /* 0x000fe20000000800 */
[----:B------:R-:W-:Y:S01]  /*2f20*/  @!PT LDS RZ, [RZ] ;  /* 0x00000000fffff984 */ /* 0x000fe20000000800 */
[----:B------:R4:W-:Y:S01]  /*2f30*/  @!P2 LDGSTS.E.BYPASS.LTC128B.128 [R0+0x12000], desc[UR26][R4.64] ;  /* 0x120000000400afae */ /* 0x0009e2000b981a1a */
[----:B--2---:R-:W-:Y:S01]  /*2f40*/  @!P1 IMAD.IADD R3, R9, 0x1, R24 ;  /* 0x0000000109039824 */ /* 0x004fe200078e0218 */
[----:B-1----:R-:W-:-:S02]  /*2f50*/  @!P1 LEA R2, P0, R8, R18, 0x1 ;  /* 0x0000001208029211 */ /* 0x002fc400078008ff */
[----:B------:R1:W-:Y:S02]  /*2f60*/  @P1 STS.128 [R0+0x13000], RZ ;  /* 0x013000ff00001388 */ /* 0x0003e40000000c00 */
[----:B------:R-:W-:Y:S02]  /*2f70*/  @!P1 LEA.HI.X R3, R8, R19, R3, 0x1, P0 ;  /* 0x0000001308039211 */ /* 0x000fe400000f0c03 */
[----:B------:R-:W-:-:S03]  /*2f80*/  ISETP.GE.AND P0, PT, R231, UR37, PT ;  /* 0x00000025e7007c0c */ /* 0x000fc6000bf06270 */
[----:B------:R-:W-:Y:S01]  /*2f90*/  @!PT LDS RZ, [RZ] ;  /* 0x00000000fffff984 */ /* 0x000fe20000000800 */
[----:B------:R-:W-:Y:S01]  /*2fa0*/  @!PT LDS RZ, [RZ] ;  /* 0x00000000fffff984 */ /* 0x000fe20000000800 */
[----:B------:R-:W-:Y:S01]  /*2fb0*/  @!PT LDS RZ, [RZ] ;  /* 0x00000000fffff984 */ /* 0x000fe20000000800 */
[----:B------:R2:W-:Y:S04]  /*2fc0*/  @!P1 LDGSTS.E.BYPASS.LTC128B.128 [R0+0x13000], desc[UR26][R2.64] ;  /* 0x1300000002009fae */ /* 0x0005e8000b981a1a */
[----:B------:R-:W0:Y:S01]  /*2fd0*/  LDGDEPBAR ;  /* 0x00000000000079af */ /* 0x000e220000000000 */
[----:B----4-:R-:W-:-:S04]  /*2fe0*/  IMAD.MOV.U32 R4, RZ, RZ, 0x4 ;  /* 0x00000004ff047424 */ /* 0x010fc800078e00ff */
[----:B--2---:R-:W-:-:S05]  /*2ff0*/  IMAD.WIDE.U32 R2, R231, R4, UR42 ;  /* 0x0000002ae7027e25 */ /* 0x004fca000f8e0004 */
[----:B------:R-:W5:Y:S04]  /*3000*/  @!P0 LDG.E R245, desc[UR26][R2.64] ;  /* 0x0000001a02f58981 */ /* 0x000f68000c1e1900 */
[----:B------:R-:W5:Y:S04]  /*3010*/  @!P6 LDG.E R244, desc[UR26][R2.64+0x20] ;  /* 0x0000201a02f4e981 */ /* 0x000f68000c1e1900 */
[----:B------:R-:W5:Y:S04]  /*3020*/  @!P5 LDG.E R243, desc[UR26][R2.64+0x100] ;  /* 0x0001001a02f3d981 */ /* 0x000f68000c1e1900 */
[----:B------:R2:W5:Y:S01]  /*3030*/  @!P3 LDG.E R242, desc[UR26][R2.64+0x120] ;  /* 0x0001201a02f2b981 */ /* 0x000562000c1e1900 */
[C---:B-1----:R-:W-:Y:S01]  /*3040*/  LOP3.LUT R0, R164.reuse, 0x1c0, RZ, 0xc0, !PT ;  /* 0x000001c0a4007812 */ /* 0x042fe200078ec0ff */
[C---:B------:R-:W-:Y:S01]  /*3050*/  IMAD.SHL.U32 R5, R171.reuse, 0x40, RZ ;  /* 0x00000040ab057824 */ /* 0x040fe200078e00ff */
[----:B------:R-:W-:Y:S01]  /*3060*/  LOP3.LUT R4, R164, 0x200, RZ, 0xc0, !PT ;  /* 0x00000200a4047812 */ /* 0x000fe200078ec0ff */
[----:B------:R-:W-:Y:S01]  /*3070*/  IMAD.SHL.U32 R6, R171, 0x20, RZ ;  /* 0x00000020ab067824 */ /* 0x000fe200078e00ff */
[----:B------:R-:W-:Y:S01]  /*3080*/  LOP3.LUT R0, R0, 0x38, R42, 0xf8, !PT ;  /* 0x0000003800007812 */ /* 0x000fe200078ef82a */
[----:B---3--:R-:W-:Y:S01]  /*3090*/  USHF.L.U32 UR10, UR14, 0x7, URZ ;  /* 0x000000070e0a7899 */ /* 0x008fe200080006ff */
[----:B------:R-:W-:Y:S01]  /*30a0*/  LOP3.LUT R4, R4, 0xc00, R150, 0xf8, !PT ;  /* 0x00000c0004047812 */ /* 0x000fe200078ef896 */
[----:B------:R-:W-:Y:S01]  /*30b0*/  USHF.L.U64.HI UR11, UR14, 0x6, UR11 ;  /* 0x000000060e0b7899 */ /* 0x000fe2000801020b */
[----:B------:R-:W-:Y:S01]  /*30c0*/  R2P PR, R41, 0x6 ;  /* 0x0000000629007804 */ /* 0x000fe20000000000 */
[----:B------:R-:W-:Y:S01]  /*30d0*/  USHF.L.U32 UR15, UR17, 0x7, URZ ;  /* 0x00000007110f7899 */ /* 0x000fe200080006ff */
[C---:B------:R-:W-:Y:S01]  /*30e0*/  LOP3.LUT P0, RZ, R171.reuse, 0x8, RZ, 0xc0, !PT ;  /* 0x00000008abff7812 */ /* 0x040fe2000780c0ff */
[----:B------:R-:W-:Y:S01]  /*30f0*/  USHF.L.U64.HI UR16, UR17, 0x6, UR16 ;  /* 0x0000000611107899 */ /* 0x000fe20008010210 */
[----:B------:R-:W-:Y:S01]  /*3100*/  LOP3.LUT P3, RZ, R171, 0x2, RZ, 0xc0, !PT ;  /* 0x00000002abff7812 */ /* 0x000fe2000786c0ff */
[----:B------:R-:W-:Y:S01]  /*3110*/  UISETP.GE.AND UP1, UPT, UR35, UR29, UPT ;  /* 0x0000001d2300728c */ /* 0x000fe2000bf26270 */
[----:B------:R-:W-:Y:S01]  /*3120*/  SEL R157, R157, 0xffffffc0, !P2 ;  /* 0xffffffc09d9d7807 */ /* 0x000fe20005000000 */
[----:B------:R-:W-:Y:S01]  /*3130*/  USHF.L.U32 UR14, UR14, 0x6, URZ ;  /* 0x000000060e0e7899 */ /* 0x000fe200080006ff */
[----:B------:R-:W-:Y:S01]  /*3140*/  SEL R167, R167, 0xffffffe0, !P1 ;  /* 0xffffffe0a7a77807 */ /* 0x000fe20004800000 */
[----:B------:R-:W-:Y:S01]  /*3150*/  USHF.L.U32 UR17, UR17, 0x6, URZ ;  /* 0x0000000611117899 */ /* 0x000fe200080006ff */
[----:B------:R-:W-:-:S02]  /*3160*/  LOP3.LUT P2, RZ, R171, 0x4, RZ, 0xc0, !PT ;  /* 0x00000004abff7812 */ /* 0x000fc4000784c0ff */
[----:B------:R-:W-:Y:S02]  /*3170*/  LOP3.LUT P4, RZ, R171, 0x10, RZ, 0xc0, !PT ;  /* 0x00000010abff7812 */ /* 0x000fe4000788c0ff */
[----:B------:R-:W-:Y:S02]  /*3180*/  SEL R249, R249, 0xfffffff0, !P2 ;  /* 0xfffffff0f9f97807 */ /* 0x000fe40005000000 */
[----:B--2---:R-:W-:Y:S02]  /*3190*/  SHF.R.U32.HI R2, RZ, 0x4, R41 ;  /* 0x00000004ff027819 */ /* 0x004fe40000011629 */
[----:B------:R-:W-:Y:S02]  /*31a0*/  LOP3.LUT R3, R0, 0x8, R43, 0x78, !PT ;  /* 0x0000000800037812 */ /* 0x000fe400078e782b */
[----:B------:R-:W-:Y:S02]  /*31b0*/  LOP3.LUT R2, R2, 0x8, RZ, 0xc0, !PT ;  /* 0x0000000802027812 */ /* 0x000fe400078ec0ff */
[----:B------:R-:W-:Y:S01]  /*31c0*/  LOP3.LUT R168, R4, R3, RZ, 0xfc, !PT ;  /* 0x0000000304a87212 */ /* 0x000fe200078efcff */
[----:B------:R-:W-:Y:S01]  /*31d0*/  IMAD.SHL.U32 R4, R171, 0x10, RZ ;  /* 0x00000010ab047824 */ /* 0x000fe200078e00ff */
[----:B------:R-:W-:-:S02]  /*31e0*/  LOP3.LUT R2, R2, 0x10, R41, 0xf8, !PT ;  /* 0x0000001002027812 */ /* 0x000fc400078ef829 */
[----:B------:R-:W-:Y:S02]  /*31f0*/  LEA R168, R168, UR24, 0x1 ;  /* 0x00000018a8a87c11 */ /* 0x000fe4000f8e08ff */
[----:B------:R-:W-:Y:S02]  /*3200*/  LOP3.LUT R2, R2, R0, RZ, 0x3c, !PT ;  /* 0x0000000002027212 */ /* 0x000fe400078e3cff */
[----:B------:R-:W-:Y:S01]  /*3210*/  LOP3.LUT R0, R0, 0x8, R41, 0x78, !PT ;  /* 0x0000000800007812 */ /* 0x000fe200078e7829 */
[----:B------:R-:W-:Y:S01]  /*3220*/  VIADD R168, R168, UR38 ;  /* 0x00000026a8a87c36 */ /* 0x000fe20008000000 */
[----:B------:R-:W-:Y:S02]  /*3230*/  LOP3.LUT R164, R2, 0x200, R164, 0xf8, !PT ;  /* 0x0000020002a47812 */ /* 0x000fe400078ef8a4 */
[----:B------:R-:W-:Y:S02]  /*3240*/  LOP3.LUT R150, R0, 0x7200, R150, 0xf8, !PT ;  /* 0x0000720000967812 */ /* 0x000fe400078ef896 */
[----:B------:R-:W-:-:S02]  /*3250*/  LOP3.LUT R0, R5, 0x1c0, RZ, 0xc0, !PT ;  /* 0x000001c005007812 */ /* 0x000fc400078ec0ff */
[----:B------:R-:W-:Y:S02]  /*3260*/  LOP3.LUT R2, R5, 0x200, RZ, 0xc0, !PT ;  /* 0x0000020005027812 */ /* 0x000fe400078ec0ff */
[----:B------:R-:W-:Y:S02]  /*3270*/  LOP3.LUT R0, R0, 0x38, R170, 0xf8, !PT ;  /* 0x0000003800007812 */ /* 0x000fe400078ef8aa */
[----:B------:R-:W-:Y:S02]  /*3280*/  LEA R150, R150, UR24, 0x1 ;  /* 0x0000001896967c11 */ /* 0x000fe4000f8e08ff */
[----:B------:R-:W-:Y:S02]  /*3290*/  LOP3.LUT R5, R252, 0xe006, R5, 0xc8, !PT ;  /* 0x0000e006fc057812 */ /* 0x000fe400078ec805 */
[----:B------:R-:W-:Y:S01]  /*32a0*/  LOP3.LUT R4, R4, 0x1c0, RZ, 0xc0, !PT ;  /* 0x000001c004047812 */ /* 0x000fe200078ec0ff */
[--C-:B------:R-:W-:Y:S01]  /*32b0*/  IMAD.IADD R165, R157, 0x1, R150.reuse ;  /* 0x000000019da57824 */ /* 0x100fe200078e0296 */
[----:B------:R-:W-:Y:S01]  /*32c0*/  LOP3.LUT R3, R0, 0x8, R171, 0x78, !PT ;  /* 0x0000000800037812 */ /* 0x000fe200078e78ab */
[C---:B------:R-:W-:Y:S01]  /*32d0*/  IMAD.IADD R156, R167.reuse, 0x1, R150 ;  /* 0x00000001a79c7824 */ /* 0x040fe200078e0296 */
[----:B------:R-:W-:Y:S01]  /*32e0*/  LEA R164, R164, UR24, 0x1 ;  /* 0x00000018a4a47c11 */ /* 0x000fe2000f8e08ff */
[----:B------:R-:W-:Y:S01]  /*32f0*/  IMAD.IADD R166, R167, 0x1, R165 ;  /* 0x00000001a7a67824 */ /* 0x000fe200078e02a5 */
[----:B------:R-:W-:-:S02]  /*3300*/  LOP3.LUT R2, R2, 0xc00, R6, 0xf8, !PT ;  /* 0x00000c0002027812 */ /* 0x000fc400078ef806 */
[----:B------:R-:W-:Y:S01]  /*3310*/  LOP3.LUT R5, R5, 0xc00, R6, 0xf8, !PT ;  /* 0x00000c0005057812 */ /* 0x000fe200078ef806 */
[----:B------:R-:W-:Y:S01]  /*3320*/  VIADD R164, R164, UR38 ;  /* 0x00000026a4a47c36 */ /* 0x000fe20008000000 */
[----:B------:R-:W-:Y:S02]  /*3330*/  LOP3.LUT R4, R4, 0x38, R252, 0xf8, !PT ;  /* 0x0000003804047812 */ /* 0x000fe400078ef8fc */
[----:B------:R-:W-:Y:S02]  /*3340*/  LOP3.LUT R0, R0, 0x8, R44, 0x78, !PT ;  /* 0x0000000800007812 */ /* 0x000fe400078e782c */
[----:B------:R-:W-:Y:S02]  /*3350*/  LOP3.LUT R247, R5, R4, RZ, 0xfc, !PT ;  /* 0x0000000405f77212 */ /* 0x000fe400078efcff */
[----:B------:R-:W-:Y:S02]  /*3360*/  LOP3.LUT R246, R3, 0x7200, R6, 0xf8, !PT ;  /* 0x0000720003f67812 */ /* 0x000fe400078ef806 */
[----:B------:R-:W-:-:S02]  /*3370*/  LOP3.LUT R169, R2, R0, RZ, 0xfc, !PT ;  /* 0x0000000002a97212 */ /* 0x000fc400078efcff */
[----:B------:R-:W-:-:S07]  /*3380*/  SEL R251, R250, 0xffffffe0, !P0 ;  /* 0xffffffe0fafb7807 */ /* 0x000fce0004000000 */
.L_x_467:
[----:B------:R-:W0:Y:S01]  /*3390*/  LDGDEPBAR ;  /* 0x00000000000079af */ /* 0x000e220000000000 */
[C---:B------:R-:W-:Y:S01]  /*33a0*/  IMAD.IADD R144, R168.reuse, 0x1, R167 ;  /* 0x00000001a8907824 */ /* 0x040fe200078e02a7 */
[----:B------:R-:W-:Y:S01]  /*33b0*/  PLOP3.LUT P0, PT, PT, PT, UP1, 0x80, 0x8 ;  /* 0x000000000008781c */ /* 0x000fe20003f0f018 */
[----:B------:R-:W-:Y:S01]  /*33c0*/  IMAD.IADD R0, R168, 0x1, R157 ;  /* 0x00000001a8007824 */ /* 0x000fe200078e029d */
[----:B------:R-:W-:Y:S01]  /*33d0*/  PLOP3.LUT P1, PT, PT, PT, UP1, 0x80, 0x8 ;  /* 0x000000000008781c */ /* 0x000fe20003f2f018 */
[----:B------:R-:W-:Y:S01]  /*33e0*/  IMAD.U32 R3, RZ, RZ, UR31 ;  /* 0x0000001fff037e24 */ /* 0x000fe2000f8e00ff */
[----:B------:R-:W-:Y:S01]  /*33f0*/  PLOP3.LUT P5, PT, PT, PT, UP1, 0x80, 0x8 ;  /* 0x000000000008781c */ /* 0x000fe20003faf018 */
[----:B------:R-:W-:Y:S01]  /*3400*/  UISETP.NE.AND UP0, UPT, UR40, URZ, UPT ;  /* 0x000000ff2800728c */ /* 0x000fe2000bf05270 */
[----:B------:R-:W-:Y:S02]  /*3410*/  SHF.R.U32.HI R2, RZ, 0x1, R171 ;  /* 0x00000001ff027819 */ /* 0x000fe400000116ab */
[----:B------:R-:W-:Y:S01]  /*3420*/  PLOP3.LUT P6, PT, PT, PT, UP1, 0x80, 0x8 ;  /* 0x000000000008781c */ /* 0x000fe20003fcf018 */
[----:B------:R-:W-:Y:S04]  /*3430*/  DEPBAR.LE SB0, 0x0 ;  /* 0x000080000000791a */ /* 0x000fe80000000000 */
[----:B------:R-:W-:Y:S06]  /*3440*/  BAR.SYNC.DEFER_BLOCKING 0x0 ;  /* 0x0000000000007b1d */ /* 0x000fec0000010000 */
[----:B------:R-:W-:Y:S08]  /*3450*/  LDSM.16.M88.4 R64, [R168] ;  /* 0x00000000a840783b */ /* 0x000ff00000000200 */
[----:B------:R-:W1:Y:S08]  /*3460*/  LDSM.16.M88.4 R16, [R150+0xc000] ;  /* 0x00c000009610783b */ /* 0x000e700000000200 */
[----:B------:R-:W2:Y:S08]  /*3470*/  LDSM.16.M88.4 R60, [R168+0x2000] ;  /* 0x00200000a83c783b */ /* 0x000eb00000000200 */
[----:B------:R-:W3:Y:S08]  /*3480*/  LDSM.16.M88.4 R32, [R150+0xc800] ;  /* 0x00c800009620783b */ /* 0x000ef00000000200 */
[----:B------:R-:W4:Y:S08]  /*3490*/  LDSM.16.M88.4 R48, [R150+0xd000] ;  /* 0x00d000009630783b */ /* 0x000f300000000200 */
[----:B------:R-:W4:Y:S01]  /*34a0*/  LDSM.16.M88.4 R132, [R150+0xd800] ;  /* 0x00d800009684783b */ /* 0x000f220000000200 */
[-C--:B-1----:R-:W-:Y:S07]  /*34b0*/  HMMA.16816.F32.BF16 R4, R64, R16.reuse, RZ ;  /* 0x000000104004723c */ /* 0x082fee00000418ff */
[----:B------:R-:W-:Y:S01]  /*34c0*/  LDSM.16.M88.4 R136, [R144] ;  /* 0x000000009088783b */ /* 0x000fe20000000200 */
[C---:B--2---:R-:W-:Y:S07]  /*34d0*/  HMMA.16816.F32.BF16 R8, R60.reuse, R16, RZ ;  /* 0x000000103c08723c */ /* 0x044fee00000418ff */
[----:B------:R-:W1:Y:S01]  /*34e0*/  LDSM.16.M88.4 R140, [R156+0xc000] ;  /* 0x00c000009c8c783b */ /* 0x000e620000000200 */
[-C--:B------:R-:W-:Y:S07]  /*34f0*/  HMMA.16816.F32.BF16 R12, R60, R18.reuse, RZ ;  /* 0x000000123c0c723c */ /* 0x080fee00000418ff */
[----:B------:R-:W2:Y:S01]  /*3500*/  LDSM.16.M88.4 R144, [R144+0x2000] ;  /* 0x002000009090783b */ /* 0x000ea20000000200 */
[C---:B------:R-:W-:Y:S07]  /*3510*/  HMMA.16816.F32.BF16 R16, R64.reuse, R18, RZ ;  /* 0x000000124010723c */ /* 0x040fee00000418ff */
[----:B------:R-:W2:Y:S01]  /*3520*/  LDSM.16.M88.4 R148, [R156+0xc800] ;  /* 0x00c800009c94783b */ /* 0x000ea20000000200 */
[-C--:B---3--:R-:W-:Y:S07]  /*3530*/  HMMA.16816.F32.BF16 R20, R64, R32.reuse, RZ ;  /* 0x000000204014723c */ /* 0x088fee00000418ff */
[----:B------:R-:W3:Y:S01]  /*3540*/  LDSM.16.M88.4 R152, [R156+0xd000] ;  /* 0x00d000009c98783b */ /* 0x000ee20000000200 */
[C---:B------:R-:W-:Y:S07]  /*3550*/  HMMA.16816.F32.BF16 R24, R60.reuse, R32, RZ ;  /* 0x000000203c18723c */ /* 0x040fee00000418ff */
[----:B------:R-:W-:Y:S01]  /*3560*/  LDSM.16.M88.4 R160, [R0+0x2000] ;  /* 0x0020000000a0783b */ /* 0x000fe20000000200 */
[-C--:B------:R-:W-:Y:S08]  /*3570*/  HMMA.16816.F32.BF16 R28, R60, R34.reuse, RZ ;  /* 0x000000223c1c723c */ /* 0x080ff000000418ff */
[C---:B------:R-:W-:Y:S08]  /*3580*/  HMMA.16816.F32.BF16 R32, R64.reuse, R34, RZ ;  /* 0x000000224020723c */ /* 0x040ff000000418ff */
[-C--:B----4-:R-:W-:Y:S08]  /*3590*/  HMMA.16816.F32.BF16 R36, R64, R48.reuse, RZ ;  /* 0x000000304024723c */ /* 0x090ff000000418ff */
[C---:B------:R-:W-:Y:S08]  /*35a0*/  HMMA.16816.F32.BF16 R40, R60.reuse, R48, RZ ;  /* 0x000000303c28723c */ /* 0x040ff000000418ff */
[-C--:B------:R-:W-:Y:S08]  /*35b0*/  HMMA.16816.F32.BF16 R44, R60, R50.reuse, RZ ;  /* 0x000000323c2c723c */ /* 0x080ff000000418ff */
[C---:B------:R-:W-:Y:S08]  /*35c0*/  HMMA.16816.F32.BF16 R48, R64.reuse, R50, RZ ;  /* 0x000000324030723c */ /* 0x040ff000000418ff */
[-C--:B------:R-:W-:Y:S08]  /*35d0*/  HMMA.16816.F32.BF16 R52, R64, R132.reuse, RZ ;  /* 0x000000844034723c */ /* 0x080ff000000418ff */
[C---:B------:R-:W-:Y:S08]  /*35e0*/  HMMA.16816.F32.BF16 R56, R60.reuse, R132, RZ ;  /* 0x000000843c38723c */ /* 0x040ff000000418ff */
[-C--:B------:R-:W-:Y:S08]  /*35f0*/  HMMA.16816.F32.BF16 R60, R60, R134.reuse, RZ ;  /* 0x000000863c3c723c */ /* 0x080ff000000418ff */
[----:B------:R-:W-:Y:S01]  /*3600*/  HMMA.16816.F32.BF16 R64, R64, R134, RZ ;  /* 0x000000864040723c */ /* 0x000fe200000418ff */
[----:B------:R-:W4:Y:S07]  /*3610*/  LDSM.16.M88.4 R132, [R156+0xd800] ;  /* 0x00d800009c84783b */ /* 0x000f2e0000000200 */
[-C--:B-1----:R-:W-:Y:S01]  /*3620*/  HMMA.16816.F32.BF16 R4, R136, R140.reuse, R4 ;  /* 0x0000008c8804723c */ /* 0x082fe20000041804 */
[----:B------:R-:W-:Y:S07]  /*3630*/  LDSM.16.M88.4 R156, [R165+0xc000] ;  /* 0x00c00000a59c783b */ /* 0x000fee0000000200 */
[C---:B--2---:R-:W-:Y:S08]  /*3640*/  HMMA.16816.F32.BF16 R8, R144.reuse, R140, R8 ;  /* 0x0000008c9008723c */ /* 0x044ff00000041808 */
[-C--:B------:R-:W-:Y:S08]  /*3650*/  HMMA.16816.F32.BF16 R12, R144, R142.reuse, R12 ;  /* 0x0000008e900c723c */ /* 0x080ff0000004180c */
[C---:B------:R-:W-:Y:S01]  /*3660*/  HMMA.16816.F32.BF16 R16, R136.reuse, R142, R16 ;  /* 0x0000008e8810723c */ /* 0x040fe20000041810 */
[----:B------:R-:W1:Y:S07]  /*3670*/  LDSM.16.M88.4 R140, [R0] ;  /* 0x00000000008c783b */ /* 0x000e6e0000000200 */
[-C--:B------:R-:W-:Y:S08]  /*3680*/  HMMA.16816.F32.BF16 R20, R136, R148.reuse, R20 ;  /* 0x000000948814723c */ /* 0x080ff00000041814 */
[C---:B------:R-:W-:Y:S08]  /*3690*/  HMMA.16816.F32.BF16 R24, R144.reuse, R148, R24 ;  /* 0x000000949018723c */ /* 0x040ff00000041818 */
[-C--:B------:R-:W-:Y:S08]  /*36a0*/  HMMA.16816.F32.BF16 R28, R144, R150.reuse, R28 ;  /* 0x00000096901c723c */ /* 0x080ff0000004181c */
[C---:B------:R-:W-:Y:S01]  /*36b0*/  HMMA.16816.F32.BF16 R32, R136.reuse, R150, R32 ;  /* 0x000000968820723c */ /* 0x040fe20000041820 */
[----:B------:R-:W2:Y:S07]  /*36c0*/  LDSM.16.M88.4 R148, [R165+0xc800] ;  /* 0x00c80000a594783b */ /* 0x000eae0000000200 */
[-C--:B---3--:R-:W-:Y:S08]  /*36d0*/  HMMA.16816.F32.BF16 R36, R136, R152.reuse, R36 ;  /* 0x000000988824723c */ /* 0x088ff00000041824 */
[C---:B------:R-:W-:Y:S08]  /*36e0*/  HMMA.16816.F32.BF16 R40, R144.reuse, R152, R40 ;  /* 0x000000989028723c */ /* 0x040ff00000041828 */
[-C--:B------:R-:W-:Y:S08]  /*36f0*/  HMMA.16816.F32.BF16 R44, R144, R154.reuse, R44 ;  /* 0x0000009a902c723c */ /* 0x080ff0000004182c */
[C---:B------:R-:W-:Y:S01]  /*3700*/  HMMA.16816.F32.BF16 R48, R136.reuse, R154, R48 ;  /* 0x0000009a8830723c */ /* 0x040fe20000041830 */
[----:B------:R-:W-:Y:S07]  /*3710*/  LDSM.16.M88.4 R152, [R166+0xc000] ;  /* 0x00c00000a698783b */ /* 0x000fee0000000200 */
[-C--:B----4-:R-:W-:Y:S08]  /*3720*/  HMMA.16816.F32.BF16 R52, R136, R132.reuse, R52 ;  /* 0x000000848834723c */ /* 0x090ff00000041834 */
[C---:B------:R-:W-:Y:S08]  /*3730*/  HMMA.16816.F32.BF16 R56, R144.reuse, R132, R56 ;  /* 0x000000849038723c */ /* 0x040ff00000041838 */
[-C--:B------:R-:W-:Y:S01]  /*3740*/  HMMA.16816.F32.BF16 R60, R144, R134.reuse, R60 ;  /* 0x00000086903c723c */ /* 0x080fe2000004183c */
[----:B------:R-:W3:Y:S07]  /*3750*/  LDSM.16.M88.4 R144, [R165+0xd000] ;  /* 0x00d00000a590783b */ /* 0x000eee0000000200 */
[----:B------:R-:W-:Y:S01]  /*3760*/  HMMA.16816.F32.BF16 R64, R136, R134, R64 ;  /* 0x000000868840723c */ /* 0x000fe20000041840 */
[----:B------:R-:W4:Y:S07]  /*3770*/  LDSM.16.M88.4 R132, [R165+0xd800] ;  /* 0x00d80000a584783b */ /* 0x000f2e0000000200 */
[-C--:B-1----:R-:W-:Y:S08]  /*3780*/  HMMA.16816.F32.BF16 R4, R140, R156.reuse, R4 ;  /* 0x0000009c8c04723c */ /* 0x082ff00000041804 */
[C---:B------:R-:W-:Y:S04]  /*3790*/  HMMA.16816.F32.BF16 R8, R160.reuse, R156, R8 ;  /* 0x0000009ca008723c */ /* 0x040fe80000041808 */
[----:B------:R-:W-:Y:S01]  /*37a0*/  IMAD.IADD R156, R167, 0x1, R0 ;  /* 0x00000001a79c7824 */ /* 0x000fe200078e0200 */
[----:B------:R-:W-:Y:S02]  /*37b0*/  SEL R167, R250, 0xffffffe0, !P3 ;  /* 0xffffffe0faa77807 */ /* 0x000fe40005800000 */
[----:B------:R-:W-:Y:S01]  /*37c0*/  @P0 LOP3.LUT R0, R252, 0x6, RZ, 0xc0, !PT ;  /* 0x00000006fc000812 */ /* 0x000fe200078ec0ff */
[-C--:B------:R-:W-:Y:S01]  /*37d0*/  HMMA.16816.F32.BF16 R12, R160, R158.reuse, R12 ;  /* 0x0000009ea00c723c */ /* 0x080fe2000004180c */
[----:B------:R-:W1:Y:S01]  /*37e0*/  LDSM.16.M88.4 R136, [R156] ;  /* 0x000000009c88783b */ /* 0x000e620000000200 */
[----:B------:R-:W-:Y:S02]  /*37f0*/  PLOP3.LUT P0, PT, PT, PT, UP1, 0x80, 0x8 ;  /* 0x000000000008781c */ /* 0x000fe40003f0f018 */
[----:B------:R-:W-:Y:S01]  /*3800*/  @P1 LOP3.LUT R0, R0, 0x1c0, R2, 0xf8, !PT ;  /* 0x000001c000001812 */ /* 0x000fe200078ef802 */
[----:B-----5:R-:W-:Y:S01]  /*3810*/  FMUL.FTZ R2, R243, 1.4426950216293334961 ;  /* 0x3fb8aa3bf3027820 */ /* 0x020fe20000410000 */
[----:B------:R-:W-:Y:S02]  /*3820*/  PLOP3.LUT P1, PT, PT, PT, UP1, 0x80, 0x8 ;  /* 0x000000000008781c */ /* 0x000fe40003f2f018 */
[C---:B------:R-:W-:Y:S01]  /*3830*/  HMMA.16816.F32.BF16 R16, R140.reuse, R158, R16 ;  /* 0x0000009e8c10723c */ /* 0x040fe20000041810 */
[----:B------:R-:W1:Y:S03]  /*3840*/  LDSM.16.M88.4 R156, [R156+0x2000] ;  /* 0x002000009c9c783b */ /* 0x000e660000000200 */
[----:B------:R-:W-:Y:S01]  /*3850*/  @P5 IMAD R3, R3, 0x80, R0 ;  /* 0x0000008003035824 */ /* 0x000fe200078e0200 */
[----:B------:R-:W-:Y:S03]  /*3860*/  PLOP3.LUT P5, PT, PT, PT, UP1, 0x80, 0x8 ;  /* 0x000000000008781c */ /* 0x000fe60003faf018 */
[-C--:B--2---:R-:W-:Y:S03]  /*3870*/  HMMA.16816.F32.BF16 R20, R140, R148.reuse, R20 ;  /* 0x000000948c14723c */ /* 0x084fe60000041814 */
[C---:B------:R-:W-:Y:S01]  /*3880*/  @P6 ISETP.GE.AND P6, PT, R3.reuse, UR29, PT ;  /* 0x0000001d03006c0c */ /* 0x040fe2000bfc6270 */
[----:B------:R-:W-:Y:S01]  /*3890*/  @P0 VIADD R0, R3, 0x1 ;  /* 0x0000000103000836 */ /* 0x000fe20000000000 */
[----:B------:R-:W-:Y:S03]  /*38a0*/  PLOP3.LUT P0, PT, PT, PT, UP1, 0x80, 0x8 ;  /* 0x000000000008781c */ /* 0x000fe60003f0f018 */
[C---:B------:R-:W-:Y:S01]  /*38b0*/  HMMA.16816.F32.BF16 R24, R160.reuse, R148, R24 ;  /* 0x00000094a018723c */ /* 0x040fe20000041818 */
[----:B------:R-:W-:Y:S03]  /*38c0*/  IMAD.MOV.U32 R149, RZ, RZ, 0x40 ;  /* 0x00000040ff957424 */ /* 0x000fe600078e00ff */
[----:B------:R-:W-:Y:S04]  /*38d0*/  LEA R148, R169, UR4, 0x1 ;  /* 0x00000004a9947c11 */ /* 0x000fe8000f8e08ff */
[-C--:B------:R-:W-:Y:S08]  /*38e0*/  HMMA.16816.F32.BF16 R28, R160, R150.reuse, R28 ;  /* 0x00000096a01c723c */ /* 0x080ff0000004181c */
[C---:B------:R-:W-:Y:S04]  /*38f0*/  HMMA.16816.F32.BF16 R32, R140.reuse, R150, R32 ;  /* 0x000000968c20723c */ /* 0x040fe80000041820 */
[----:B------:R-:W-:Y:S01]  /*3900*/  LEA R150, R246, UR4, 0x1 ;  /* 0x00000004f6967c11 */ /* 0x000fe2000f8e08ff */
[----:B------:R-:W-:Y:S03]  /*3910*/  IMAD.IADD R151, R148, 0x1, R167 ;  /* 0x0000000194977824 */ /* 0x000fe600078e02a7 */
[-C--:B---3--:R-:W-:Y:S08]  /*3920*/  HMMA.16816.F32.BF16 R36, R140, R144.reuse, R36 ;  /* 0x000000908c24723c */ /* 0x088ff00000041824 */
[C---:B------:R-:W-:Y:S08]  /*3930*/  HMMA.16816.F32.BF16 R40, R160.reuse, R144, R40 ;  /* 0x00000090a028723c */ /* 0x040ff00000041828 */
[-C--:B------:R-:W-:Y:S08]  /*3940*/  HMMA.16816.F32.BF16 R44, R160, R146.reuse, R44 ;  /* 0x00000092a02c723c */ /* 0x080ff0000004182c */
[C---:B------:R-:W-:Y:S08]  /*3950*/  HMMA.16816.F32.BF16 R48, R140.reuse, R146, R48 ;  /* 0x000000928c30723c */ /* 0x040ff00000041830 */
[-C--:B----4-:R-:W-:Y:S08]  /*3960*/  HMMA.16816.F32.BF16 R52, R140, R132.reuse, R52 ;  /* 0x000000848c34723c */ /* 0x090ff00000041834 */
[C---:B------:R-:W-:Y:S04]  /*3970*/  HMMA.16816.F32.BF16 R56, R160.reuse, R132, R56 ;  /* 0x00000084a038723c */ /* 0x040fe80000041838 */
[----:B------:R-:W-:Y:S01]  /*3980*/  FMUL.FTZ R133, R245, 1.4426950216293334961 ;  /* 0x3fb8aa3bf5857820 */ /* 0x000fe20000410000 */
[----:B------:R-:W-:Y:S03]  /*3990*/  FMUL.FTZ R132, R244, 1.4426950216293334961 ;  /* 0x3fb8aa3bf4847820 */ /* 0x000fe60000410000 */
[-C--:B------:R-:W-:Y:S08]  /*39a0*/  HMMA.16816.F32.BF16 R60, R160, R134.reuse, R60 ;  /* 0x00000086a03c723c */ /* 0x080ff0000004183c */
[----:B------:R-:W-:Y:S08]  /*39b0*/  HMMA.16816.F32.BF16 R64, R140, R134, R64 ;  /* 0x000000868c40723c */ /* 0x000ff00000041840 */
[-C--:B-1----:R-:W-:Y:S08]  /*39c0*/  HMMA.16816.F32.BF16 R4, R136, R152.reuse, R4 ;  /* 0x000000988804723c */ /* 0x082ff00000041804 */
[C---:B------:R-:W-:Y:S04]  /*39d0*/  HMMA.16816.F32.BF16 R8, R156.reuse, R152, R8 ;  /* 0x000000989c08723c */ /* 0x040fe80000041808 */
[----:B------:R-:W-:Y:S04]  /*39e0*/  LEA R153, R247, UR4, 0x1 ;  /* 0x00000004f7997c11 */ /* 0x000fe8000f8e08ff */
[-C--:B------:R-:W-:Y:S03]  /*39f0*/  HMMA.16816.F32.BF16 R12, R156, R154.reuse, R12 ;  /* 0x0000009a9c0c723c */ /* 0x080fe6000004180c */
[----:B------:R-:W-:Y:S01]  /*3a00*/  @P1 FSEL R4, R4, -INF , !P6 ;  /* 0xff80000004041808 */ /* 0x000fe20007000000 */
[C---:B------:R-:W-:Y:S01]  /*3a10*/  IMAD.IADD R160, R153.reuse, 0x1, R249 ;  /* 0x0000000199a07824 */ /* 0x040fe200078e02f9 */
[----:B------:R-:W-:Y:S01]  /*3a20*/  PLOP3.LUT P1, PT, PT, PT, UP1, 0x80, 0x8 ;  /* 0x000000000008781c */ /* 0x000fe20003f2f018 */
[C---:B------:R-:W-:Y:S01]  /*3a30*/  VIADD R152, R153.reuse, 0x1c040 ;  /* 0x0001c04099987836 */ /* 0x040fe20000000000 */
[----:B------:R-:W-:Y:S01]  /*3a40*/  @P5 FSEL R6, R6, -INF , !P6 ;  /* 0xff80000006065808 */ /* 0x000fe20007000000 */
[C---:B------:R-:W-:Y:S01]  /*3a50*/  HMMA.16816.F32.BF16 R16, R136.reuse, R154, R16 ;  /* 0x0000009a8810723c */ /* 0x040fe20000041810 */
[----:B------:R-:W-:Y:S03]  /*3a60*/  PLOP3.LUT P5, PT, PT, PT, UP1, 0x80, 0x8 ;  /* 0x000000000008781c */ /* 0x000fe60003faf018 */
[----:B------:R-:W-:Y:S01]  /*3a70*/  @P0 FSEL R8, R8, -INF , !P6 ;  /* 0xff80000008080808 */ /* 0x000fe20007000000 */
[----:B------:R-:W-:Y:S01]  /*3a80*/  IMAD.IADD R155, R153, 0x1, R251 ;  /* 0x00000001999b7824 */ /* 0x000fe200078e02fb */
[----:B------:R-:W-:Y:S04]  /*3a90*/  PLOP3.LUT P0, PT, PT, PT, UP1, 0x80, 0x8 ;  /* 0x000000000008781c */ /* 0x000fe80003f0f018 */
[----:B------:R-:W-:Y:S02]  /*3aa0*/  @P1 FSEL R10, R10, -INF , !P6 ;  /* 0xff8000000a0a1808 */ /* 0x000fe40007000000 */
[----:B------:R-:W-:Y:S02]  /*3ab0*/  FSETP.NEU.FTZ.AND P6, PT, R245, -INF , PT ;  /* 0xff800000f500780b */ /* 0x000fe40003fdd000 */
[----:B------:R-:W-:Y:S01]  /*3ac0*/  @P5 ISETP.GE.AND P5, PT, R0, UR29, PT ;  /* 0x0000001d00005c0c */ /* 0x000fe2000bfa6270 */
[----:B------:R-:W-:Y:S01]  /*3ad0*/  FMUL.FTZ R0, R242, 1.4426950216293334961 ;  /* 0x3fb8aa3bf2007820 */ /* 0x000fe20000410000 */
[----:B------:R-:W-:Y:S02]  /*3ae0*/  FSEL R133, R133, RZ, P6 ;  /* 0x000000ff85857208 */ /* 0x000fe40003000000 */
[----:B------:R-:W-:Y:S02]  /*3af0*/  PLOP3.LUT P6, PT, PT, PT, UP1, 0x80, 0x8 ;  /* 0x000000000008781c */ /* 0x000fe40003fcf018 */
[----:B------:R-:W-:Y:S01]  /*3b00*/  FSETP.NEU.FTZ.AND P1, PT, R244, -INF , PT ;  /* 0xff800000f400780b */ /* 0x000fe20003f3d000 */
[--C-:B------:R-:W-:Y:S01]  /*3b10*/  FFMA.FTZ R4, R4, UR9, -R133.reuse ;  /* 0x0000000904047c23 */ /* 0x100fe20008010885 */
[----:B------:R-:W-:Y:S02]  /*3b20*/  @P0 FSEL R5, R5, -INF , !P5 ;  /* 0xff80000005050808 */ /* 0x000fe40006800000 */
[----:B------:R-:W-:Y:S01]  /*3b30*/  FSEL R132, R132, RZ, P1 ;  /* 0x000000ff84847208 */ /* 0x000fe20000800000 */
[----:B------:R-:W-:Y:S01]  /*3b40*/  MUFU.EX2 R172, R4 ;  /* 0x0000000400ac7308 */ /* 0x000fe20000000800 */
[----:B------:R-:W-:Y:S01]  /*3b50*/  PLOP3.LUT P0, PT, PT, PT, UP1, 0x80, 0x8 ;  /* 0x000000000008781c */ /* 0x000fe20003f0f018 */
[--C-:B------:R-:W-:Y:S01]  /*3b60*/  FFMA.FTZ R5, R5, UR9, -R133.reuse ;  /* 0x0000000905057c23 */ /* 0x100fe20008010885 */
[----:B------:R-:W-:Y:S01]  /*3b70*/  PLOP3.LUT P1, PT, PT, PT, UP1, 0x80, 0x8 ;  /* 0x000000000008781c */ /* 0x000fe20003f2f018 */
[--C-:B------:R-:W-:Y:S02]  /*3b80*/  FFMA.FTZ R6, R6, UR9, -R132.reuse ;  /* 0x0000000906067c23 */ /* 0x100fe40008010884 */
[----:B------:R-:W-:Y:S04]  /*3b90*/  @P6 FSEL R7, R7, -INF , !P5 ;  /* 0xff80000007076808 */ /* 0x000fe80006800000 */
[----:B------:R-:W-:Y:S01]  /*3ba0*/  MUFU.EX2 R162, R5 ;  /* 0x0000000500a27308 */ /* 0x000fe20000000800 */
[----:B------:R-:W-:Y:S01]  /*3bb0*/  FSETP.NEU.FTZ.AND P6, PT, R243, -INF , PT ;  /* 0xff800000f300780b */ /* 0x000fe20003fdd000 */
[----:B------:R-:W-:Y:S03]  /*3bc0*/  FFMA.FTZ R7, R7, UR9, -R132 ;  /* 0x0000000907077c23 */ /* 0x000fe60008010884 */
[----:B------:R-:W-:Y:S02]  /*3bd0*/  FSEL R2, R2, RZ, P6 ;  /* 0x000000ff02027208 */ /* 0x000fe40003000000 */
[----:B------:R-:W-:Y:S03]  /*3be0*/  @P0 FSEL R11, R11, -INF , !P5 ;  /* 0xff8000000b0b0808 */ /* 0x000fe60006800000 */
[----:B------:R-:W-:Y:S01]  /*3bf0*/  MUFU.EX2 R161, R6 ;  /* 0x0000000600a17308 */ /* 0x000fe20000000800 */
[----:B------:R-:W-:Y:S01]  /*3c00*/  @P1 FSEL R9, R9, -INF , !P5 ;  /* 0xff80000009091808 */ /* 0x000fe20006800000 */
[--C-:B------:R-:W-:Y:S01]  /*3c10*/  FFMA.FTZ R8, R8, UR9, -R2.reuse ;  /* 0x0000000908087c23 */ /* 0x100fe20008010802 */
[----:B------:R-:W-:Y:S02]  /*3c20*/  PLOP3.LUT P5, PT, PT, PT, UP1, 0x80, 0x8 ;  /* 0x000000000008781c */ /* 0x000fe40003faf018 */
[----:B------:R-:W-:Y:S01]  /*3c30*/  PLOP3.LUT P0, PT, PT, PT, UP1, 0x80, 0x8 ;  /* 0x000000000008781c */ /* 0x000fe20003f0f018 */
[----:B------:R-:W-:Y:S01]  /*3c40*/  FFMA.FTZ R9, R9, UR9, -R2 ;  /* 0x0000000909097c23 */ /* 0x000fe20008010802 */
[----:B------:R-:W-:Y:S03]  /*3c50*/  FSETP.NEU.FTZ.AND P1, PT, R242, -INF , PT ;  /* 0xff800000f200780b */ /* 0x000fe60003f3d000 */
[----:B------:R1:W-:Y:S01]  /*3c60*/  MUFU.EX2 R206, R7 ;  /* 0x0000000700ce7308 */ /* 0x0003e20000000800 */
[----:B------:R-:W-:Y:S02]  /*3c70*/  PLOP3.LUT P6, PT, PT, PT, UP1, 0x80, 0x8 ;  /* 0x000000000008781c */ /* 0x000fe40003fcf018 */
[----:B------:R-:W-:Y:S02]  /*3c80*/  FSEL R0, R0, RZ, P1 ;  /* 0x000000ff00007208 */ /* 0x000fe40000800000 */
[----:B------:R-:W-:Y:S01]  /*3c90*/  PLOP3.LUT P1, PT, PT, PT, UP1, 0x80, 0x8 ;  /* 0x000000000008781c */ /* 0x000fe20003f2f018 */
[C---:B------:R-:W-:Y:S01]  /*3ca0*/  @P5 VIADD R134, R3.reuse, 0x8 ;  /* 0x0000000803865836 */ /* 0x040fe20000000000 */
[----:B------:R-:W-:Y:S01]  /*3cb0*/  PLOP3.LUT P5, PT, PT, PT, UP1, 0x80, 0x8 ;  /* 0x000000000008781c */ /* 0x000fe20003faf018 */
[----:B------:R-:W-:Y:S01]  /*3cc0*/  @P0 VIADD R135, R3, 0x9 ;  /* 0x0000000903870836 */ /* 0x000fe20000000000 */
[----:B------:R-:W-:Y:S01]  /*3cd0*/  PLOP3.LUT P0, PT, PT, PT, UP1, 0x80, 0x8 ;  /* 0x000000000008781c */ /* 0x000fe20003f0f018 */
[----:B------:R2:W-:Y:S01]  /*3ce0*/  MUFU.EX2 R214, R8 ;  /* 0x0000000800d67308 */ /* 0x0005e20000000800 */
[--C-:B------:R-:W-:Y:S03]  /*3cf0*/  FFMA.FTZ R10, R10, UR9, -R0.reuse ;  /* 0x000000090a0a7c23 */ /* 0x100fe60008010800 */
[----:B------:R-:W-:Y:S01]  /*3d00*/  @P6 ISETP.GE.AND P6, PT, R134, UR29, PT ;  /* 0x0000001d86006c0c */ /* 0x000fe2000bfc6270 */
[----:B------:R-:W-:Y:S01]  /*3d10*/  FFMA.FTZ R11, R11, UR9, -R0 ;  /* 0x000000090b0b7c23 */ /* 0x000fe20008010800 */
[----:B-1----:R-:W1:Y:S02]  /*3d20*/  LDSM.16.M88.4 R4, [R166+0xc800] ;  /* 0x00c80000a604783b */ /* 0x002e640000000200 */
[----:B------:R-:W-:Y:S02]  /*3d30*/  @P1 FSEL R12, R12, -INF , !P6 ;  /* 0xff8000000c0c1808 */ /* 0x000fe40007000000 */
[----:B------:R-:W-:Y:S01]  /*3d40*/  PLOP3.LUT P1, PT, PT, PT, UP1, 0x80, 0x8 ;  /* 0x000000000008781c */ /* 0x000fe20003f2f018 */
[----:B------:R3:W-:Y:S01]  /*3d50*/  MUFU.EX2 R213, R9 ;  /* 0x0000000900d57308 */ /* 0x0007e20000000800 */
[----:B------:R-:W-:Y:S01]  /*3d60*/  @P5 FSEL R14, R14, -INF , !P6 ;  /* 0xff8000000e0e5808 */ /* 0x000fe20007000000 */
[----:B------:R-:W-:Y:S01]  /*3d70*/  FFMA.FTZ R12, R12, UR9, -R2 ;  /* 0x000000090c0c7c23 */ /* 0x000fe20008010802 */
[----:B------:R-:W-:Y:S02]  /*3d80*/  PLOP3.LUT P5, PT, PT, PT, UP1, 0x80, 0x8 ;  /* 0x000000000008781c */ /* 0x000fe40003faf018 */
[----:B------:R-:W-:Y:S01]  /*3d90*/  @P0 FSEL R16, R16, -INF , !P6 ;  /* 0xff80000010100808 */ /* 0x000fe20007000000 */
[----:B------:R-:W-:Y:S01]  /*3da0*/  FFMA.FTZ R14, R14, UR9, -R0 ;  /* 0x000000090e0e7c23 */ /* 0x000fe20008010800 */
[----:B------:R-:W-:Y:S03]  /*3db0*/  PLOP3.LUT P0, PT, PT, PT, UP1, 0x80, 0x8 ;  /* 0x000000000008781c */ /* 0x000fe60003f0f018 */
[----:B------:R-:W-:Y:S01]  /*3dc0*/  MUFU.EX2 R218, R10 ;  /* 0x0000000a00da7308 */ /* 0x000fe20000000800 */
[--C-:B------:R-:W-:Y:S01]  /*3dd0*/  FFMA.FTZ R16, R16, UR9, -R133.reuse ;  /* 0x0000000910107c23 */ /* 0x100fe20008010885 */
[----:B------:R-:W-:Y:S02]  /*3de0*/  @P1 FSEL R18, R18, -INF , !P6 ;  /* 0xff80000012121808 */ /* 0x000fe40007000000 */
[----:B------:R-:W-:Y:S02]  /*3df0*/  PLOP3.LUT P6, PT, PT, PT, UP1, 0x80, 0x8 ;  /* 0x000000000008781c */ /* 0x000fe40003fcf018 */
[----:B------:R-:W-:Y:S01]  /*3e00*/  @P5 ISETP.GE.AND P5, PT, R135, UR29, PT ;  /* 0x0000001d87005c0c */ /* 0x000fe2000bfa6270 */
[----:B------:R-:W-:Y:S01]  /*3e10*/  FFMA.FTZ R18, R18, UR9, -R132 ;  /* 0x0000000912127c23 */ /* 0x000fe20008010884 */
[----:B------:R-:W-:Y:S02]  /*3e20*/  PLOP3.LUT P1, PT, PT, PT, UP1, 0x80, 0x8 ;  /* 0x000000000008781c */ /* 0x000fe40003f2f018 */
[----:B------:R-:W-:Y:S01]  /*3e30*/  MUFU.EX2 R236, R16 ;  /* 0x0000001000ec7308 */ /* 0x000fe20000000800 */
[----:B------:R-:W-:Y:S02]  /*3e40*/  @P0 FSEL R13, R13, -INF , !P5 ;  /* 0xff8000000d0d0808 */ /* 0x000fe40006800000 */
[----:B------:R-:W-:Y:S03]  /*3e50*/  PLOP3.LUT P0, PT, PT, PT, UP1, 0x80, 0x8 ;  /* 0x000000000008781c */ /* 0x000fe60003f0f018 */
[----:B------:R-:W-:Y:S01]  /*3e60*/  FFMA.FTZ R13, R13, UR9, -R2 ;  /* 0x000000090d0d7c23 */ /* 0x000fe20008010802 */
[----:B------:R-:W-:Y:S03]  /*3e70*/  @P6 FSEL R15, R15, -INF , !P5 ;  /* 0xff8000000f0f6808 */ /* 0x000fe60006800000 */
[----:B------:R-:W-:Y:S01]  /*3e80*/  MUFU.EX2 R199, R18 ;  /* 0x0000001200c77308 */ /* 0x000fe20000000800 */
[----:B------:R-:W-:Y:S02]  /*3e90*/  PLOP3.LUT P6, PT, PT, PT, UP1, 0x80, 0x8 ;  /* 0x000000000008781c */ /* 0x000fe40003fcf018 */
[----:B------:R-:W-:Y:S01]  /*3ea0*/  @P1 FSEL R17, R17, -INF , !P5 ;  /* 0xff80000011111808 */ /* 0x000fe20006800000 */
[----:B------:R-:W-:Y:S01]  /*3eb0*/  FFMA.FTZ R15, R15, UR9, -R0 ;  /* 0x000000090f0f7c23 */ /* 0x000fe20008010800 */
[----:B------:R-:W-:Y:S02]  /*3ec0*/  PLOP3.LUT P1, PT, PT, PT, UP1, 0x80, 0x8 ;  /* 0x000000000008781c */ /* 0x000fe40003f2f018 */
[----:B------:R-:W-:Y:S01]  /*3ed0*/  @P0 FSEL R19, R19, -INF , !P5 ;  /* 0xff80000013130808 */ /* 0x000fe20006800000 */
[-C--:B-1----:R-:W-:Y:S01]  /*3ee0*/  HMMA.16816.F32.BF16 R20, R136, R4.reuse, R20 ;  /* 0x000000048814723c */ /* 0x082fe20000041814 */
[----:B------:R-:W-:Y:S01]  /*3ef0*/  PLOP3.LUT P5, PT, PT, PT, UP1, 0x80, 0x8 ;  /* 0x000000000008781c */ /* 0x000fe20003faf018 */
[----:B------:R-:W-:Y:S01]  /*3f00*/  MUFU.EX2 R217, R11 ;  /* 0x0000000b00d97308 */ /* 0x000fe20000000800 */
[--C-:B------:R-:W-:Y:S01]  /*3f10*/  FFMA.FTZ R17, R17, UR9, -R133.reuse ;  /* 0x0000000911117c23 */ /* 0x100fe20008010885 */
[--C-:B------:R-:W-:Y:S01]  /*3f20*/  FFMA.FTZ R19, R19, UR9, -R132.reuse ;  /* 0x0000000913137c23 */ /* 0x100fe20008010884 */
[----:B------:R-:W-:Y:S03]  /*3f30*/  PLOP3.LUT P0, PT, PT, PT, UP1, 0x80, 0x8 ;  /* 0x000000000008781c */ /* 0x000fe60003f0f018 */
[C---:B------:R-:W-:Y:S04]  /*3f40*/  HMMA.16816.F32.BF16 R24, R156.reuse, R4, R24 ;  /* 0x000000049c18723c */ /* 0x040fe80000041818 */
[----:B------:R-:W-:Y:S01]  /*3f50*/  MUFU.EX2 R237, R17 ;  /* 0x0000001100ed7308 */ /* 0x000fe20000000800 */
[C---:B------:R-:W-:Y:S01]  /*3f60*/  @P6 VIADD R4, R3.reuse, 0x10 ;  /* 0x0000001003046836 */ /* 0x040fe20000000000 */
[----:B------:R-:W-:Y:S01]  /*3f70*/  PLOP3.LUT P6, PT, PT, PT, UP1, 0x80, 0x8 ;  /* 0x000000000008781c */ /* 0x000fe20003fcf018 */
[----:B------:R-:W-:Y:S01]  /*3f80*/  @P1 VIADD R5, R3, 0x11 ;  /* 0x0000001103051836 */ /* 0x000fe20000000000 */
[----:B------:R-:W-:Y:S01]  /*3f90*/  PLOP3.LUT P1, PT, PT, PT, UP1, 0x80, 0x8 ;  /* 0x000000000008781c */ /* 0x000fe20003f2f018 */
[-C--:B------:R-:W-:Y:S05]  /*3fa0*/  HMMA.16816.F32.BF16 R28, R156, R6.reuse, R28 ;  /* 0x000000069c1c723c */ /* 0x080fea000004181c */
[----:B------:R-:W-:Y:S01]  /*3fb0*/  MUFU.EX2 R197, R19 ;  /* 0x0000001300c57308 */ /* 0x000fe20000000800 */
[----:B------:R-:W-:Y:S04]  /*3fc0*/  @P5 ISETP.GE.AND P5, PT, R4, UR29, PT ;  /* 0x0000001d04005c0c */ /* 0x000fe8000bfa6270 */
[----:B------:R-:W-:Y:S01]  /*3fd0*/  @P0 FSEL R20, R20, -INF , !P5 ;  /* 0xff80000014140808 */ /* 0x000fe20006800000 */
[C---:B------:R-:W-:Y:S01]  /*3fe0*/  HMMA.16816.F32.BF16 R32, R136.reuse, R6, R32 ;  /* 0x000000068820723c */ /* 0x040fe20000041820 */
[----:B------:R-:W-:Y:S03]  /*3ff0*/  PLOP3.LUT P0, PT, PT, PT, UP1, 0x80, 0x8 ;  /* 0x000000000008781c */ /* 0x000fe60003f0f018 */
[----:B------:R-:W-:Y:S01]  /*4000*/  MUFU.EX2 R212, R12 ;  /* 0x0000000c00d47308 */ /* 0x000fe20000000800 */
[----:B------:R-:W-:Y:S01]  /*4010*/  @P6 FSEL R22, R22, -INF , !P5 ;  /* 0xff80000016166808 */ /* 0x000fe20006800000 */
[--C-:B------:R-:W-:Y:S01]  /*4020*/  FFMA.FTZ R20, R20, UR9, -R133.reuse ;  /* 0x0000000914147c23 */ /* 0x100fe20008010885 */
[----:B------:R-:W-:Y:S02]  /*4030*/  PLOP3.LUT P6, PT, PT, PT, UP1, 0x80, 0x8 ;  /* 0x000000000008781c */ /* 0x000fe40003fcf018 */
[----:B------:R-:W-:Y:S01]  /*4040*/  @P1 FSEL R24, R24, -INF , !P5 ;  /* 0xff80000018181808 */ /* 0x000fe20006800000 */
[----:B------:R-:W-:Y:S01]  /*4050*/  FFMA.FTZ R22, R22, UR9, -R132 ;  /* 0x0000000916167c23 */ /* 0x000fe20008010884 */
[----:B------:R-:W-:Y:S03]  /*4060*/  PLOP3.LUT P1, PT, PT, PT, UP1, 0x80, 0x8 ;  /* 0x000000000008781c */ /* 0x000fe60003f2f018 */
[----:B------:R-:W1:Y:S01]  /*4070*/  MUFU.EX2 R211, R13 ;  /* 0x0000000d00d37308 */ /* 0x000e620000000800 */
[----:B------:R-:W-:Y:S01]  /*4080*/  FFMA.FTZ R24, R24, UR9, -R2 ;  /* 0x0000000918187c23 */ /* 0x000fe20008010802 */
[----:B------:R-:W-:Y:S02]  /*4090*/  @P0 FSEL R26, R26, -INF , !P5 ;  /* 0xff8000001a1a0808 */ /* 0x000fe40006800000 */
[----:B------:R-:W-:Y:S02]  /*40a0*/  PLOP3.LUT P5, PT, PT, PT, UP1, 0x80, 0x8 ;  /* 0x000000000008781c */ /* 0x000fe40003faf018 */
[----:B------:R-:W-:Y:S04]  /*40b0*/  PLOP3.LUT P0, PT, PT, PT, UP1, 0x80, 0x8 ;  /* 0x000000000008781c */ /* 0x000fe80003f0f018 */
[----:B------:R-:W-:Y:S01]  /*40c0*/  MUFU.EX2 R216, R14 ;  /* 0x0000000e00d87308 */ /* 0x000fe20000000800 */
[----:B------:R-:W-:Y:S01]  /*40d0*/  @P6 ISETP.GE.AND P6, PT, R5, UR29, PT ;  /* 0x0000001d05006c0c */ /* 0x000fe2000bfc6270 */
[----:B------:R-:W-:Y:S01]  /*40e0*/  FFMA.FTZ R26, R26, UR9, -R0 ;  /* 0x000000091a1a7c23 */ /* 0x000fe20008010800 */
[----:B------:R-:W4:Y:S02]  /*40f0*/  LDSM.16.M88.4 R4, [R166+0xd000] ;  /* 0x00d00000a604783b */ /* 0x000f240000000200 */
[----:B------:R-:W-:Y:S02]  /*4100*/  @P1 FSEL R21, R21, -INF , !P6 ;  /* 0xff80000015151808 */ /* 0x000fe40007000000 */
        /* <DEDUP_REMOVED lines=8> */
[----:B------:R-:W-:Y:S01]  /*4190*/  MUFU.EX2 R195, R22 ;  /* 0x0000001600c37308 */ /* 0x000fe20000000800 */
[----:B------:R-:W-:Y:S01]  /*41a0*/  FFMA.FTZ R25, R25, UR9, -R2 ;  /* 0x0000000919197c23 */ /* 0x000fe20008010802 */
[----:B------:R-:W-:Y:S02]  /*41b0*/  @P1 FSEL R27, R27, -INF , !P6 ;  /* 0xff8000001b1b1808 */ /* 0x000fe40007000000 */
[----:B------:R-:W-:Y:S02]  /*41c0*/  PLOP3.LUT P6, PT, PT, PT, UP1, 0x80, 0x8 ;  /* 0x000000000008781c */ /* 0x000fe40003fcf018 */
[----:B------:R-:W-:Y:S01]  /*41d0*/  PLOP3.LUT P1, PT, PT, PT, UP1, 0x80, 0x8 ;  /* 0x000000000008781c */ /* 0x000fe20003f2f018 */
[----:B--2---:R-:W-:Y:S01]  /*41e0*/  @P5 VIADD R8, R3, 0x18 ;  /* 0x0000001803085836 */ /* 0x004fe20000000000 */
[----:B------:R-:W-:Y:S02]  /*41f0*/  PLOP3.LUT P5, PT, PT, PT, UP1, 0x80, 0x8 ;  /* 0x000000000008781c */ /* 0x000fe40003faf018 */
[----:B------:R-:W-:Y:S01]  /*4200*/  MUFU.EX2 R194, R23 ;  /* 0x0000001700c27308 */ /* 0x000fe20000000800 */
[----:B------:R-:W-:Y:S01]  /*4210*/  FFMA.FTZ R27, R27, UR9, -R0 ;  /* 0x000000091b1b7c23 */ /* 0x000fe20008010800 */
[----:B---3--:R-:W-:Y:S01]  /*4220*/  @P0 VIADD R9, R3, 0x19 ;  /* 0x0000001903090836 */ /* 0x008fe20000000000 */
[----:B------:R-:W-:Y:S04]  /*4230*/  PLOP3.LUT P0, PT, PT, PT, UP1, 0x80, 0x8 ;  /* 0x000000000008781c */ /* 0x000fe80003f0f018 */
[----:B------:R-:W-:Y:S03]  /*4240*/  @P6 ISETP.GE.AND P6, PT, R8, UR29, PT ;  /* 0x0000001d08006c0c */ /* 0x000fe6000bfc6270 */
[----:B------:R-:W-:Y:S01]  /*4250*/  MUFU.EX2 R235, R20 ;  /* 0x0000001400eb7308 */ /* 0x000fe20000000800 */
[----:B------:R-:W-:Y:S02]  /*4260*/  @P1 FSEL R28, R28, -INF , !P6 ;  /* 0xff8000001c1c1808 */ /* 0x000fe40007000000 */
[----:B------:R-:W-:Y:S01]  /*4270*/  PLOP3.LUT P1, PT, PT, PT, UP1, 0x80, 0x8 ;  /* 0x000000000008781c */ /* 0x000fe20003f2f018 */
[-C--:B----4-:R-:W-:Y:S06]  /*4280*/  HMMA.16816.F32.BF16 R36, R136, R4.reuse, R36 ;  /* 0x000000048824723c */ /* 0x090fec0000041824 */
[----:B------:R-:W2:Y:S01]  /*4290*/  MUFU.EX2 R234, R21 ;  /* 0x0000001500ea7308 */ /* 0x000ea20000000800 */
[----:B------:R-:W-:Y:S01]  /*42a0*/  @P5 FSEL R30, R30, -INF , !P6 ;  /* 0xff8000001e1e5808 */ /* 0x000fe20007000000 */
[----:B------:R-:W-:Y:S01]  /*42b0*/  FFMA.FTZ R28, R28, UR9, -R2 ;  /* 0x000000091c1c7c23 */ /* 0x000fe20008010802 */
[----:B------:R-:W-:Y:S02]  /*42c0*/  PLOP3.LUT P5, PT, PT, PT, UP1, 0x80, 0x8 ;  /* 0x000000000008781c */ /* 0x000fe40003faf018 */
[----:B------:R-:W-:Y:S01]  /*42d0*/  @P0 FSEL R32, R32, -INF , !P6 ;  /* 0xff80000020200808 */ /* 0x000fe20007000000 */
[C---:B------:R-:W-:Y:S01]  /*42e0*/  HMMA.16816.F32.BF16 R40, R156.reuse, R4, R40 ;  /* 0x000000049c28723c */ /* 0x040fe20000041828 */
[----:B------:R-:W-:Y:S03]  /*42f0*/  PLOP3.LUT P0, PT, PT, PT, UP1, 0x80, 0x8 ;  /* 0x000000000008781c */ /* 0x000fe60003f0f018 */
[----:B------:R-:W-:Y:S01]  /*4300*/  MUFU.EX2 R205, R24 ;  /* 0x0000001800cd7308 */ /* 0x000fe20000000800 */
[----:B------:R-:W-:Y:S01]  /*4310*/  @P1 FSEL R34, R34, -INF , !P6 ;  /* 0xff80000022221808 */ /* 0x000fe20007000000 */
[--C-:B------:R-:W-:Y:S01]  /*4320*/  FFMA.FTZ R32, R32, UR9, -R133.reuse ;  /* 0x0000000920207c23 */ /* 0x100fe20008010885 */
[----:B------:R-:W-:Y:S01]  /*4330*/  PLOP3.LUT P6, PT, PT, PT, UP1, 0x80, 0x8 ;  /* 0x000000000008781c */ /* 0x000fe20003fcf018 */
[----:B------:R-:W-:Y:S01]  /*4340*/  FFMA.FTZ R30, R30, UR9, -R0 ;  /* 0x000000091e1e7c23 */ /* 0x000fe20008010800 */
[-C--:B------:R-:W-:Y:S01]  /*4350*/  HMMA.16816.F32.BF16 R44, R156, R6.reuse, R44 ;  /* 0x000000069c2c723c */ /* 0x080fe2000004182c */
[----:B------:R-:W-:Y:S04]  /*4360*/  PLOP3.LUT P1, PT, PT, PT, UP1, 0x80, 0x8 ;  /* 0x000000000008781c */ /* 0x000fe80003f2f018 */
[----:B------:R-:W-:Y:S01]  /*4370*/  MUFU.EX2 R233, R32 ;  /* 0x0000002000e97308 */ /* 0x000fe20000000800 */
[----:B------:R-:W-:Y:S01]  /*4380*/  @P5 ISETP.GE.AND P5, PT, R9, UR29, PT ;  /* 0x0000001d09005c0c */ /* 0x000fe2000bfa6270 */
[----:B------:R-:W-:Y:S03]  /*4390*/  FFMA.FTZ R34, R34, UR9, -R132 ;  /* 0x0000000922227c23 */ /* 0x000fe60008010884 */
[----:B------:R-:W-:Y:S01]  /*43a0*/  @P0 FSEL R29, R29, -INF , !P5 ;  /* 0xff8000001d1d0808 */ /* 0x000fe20006800000 */
[C---:B------:R-:W-:Y:S01]  /*43b0*/  HMMA.16816.F32.BF16 R48, R136.reuse, R6, R48 ;  /* 0x000000068830723c */ /* 0x040fe20000041830 */
[----:B------:R-:W-:Y:S03]  /*43c0*/  PLOP3.LUT P0, PT, PT, PT, UP1, 0x80, 0x8 ;  /* 0x000000000008781c */ /* 0x000fe60003f0f018 */
[----:B------:R-:W-:Y:S01]  /*43d0*/  MUFU.EX2 R188, R34 ;  /* 0x0000002200bc7308 */ /* 0x000fe20000000800 */
[----:B------:R-:W-:Y:S01]  /*43e0*/  @P6 FSEL R31, R31, -INF , !P5 ;  /* 0xff8000001f1f6808 */ /* 0x000fe20006800000 */
[----:B------:R-:W-:Y:S01]  /*43f0*/  FFMA.FTZ R29, R29, UR9, -R2 ;  /* 0x000000091d1d7c23 */ /* 0x000fe20008010802 */
[----:B------:R-:W-:Y:S02]  /*4400*/  PLOP3.LUT P6, PT, PT, PT, UP1, 0x80, 0x8 ;  /* 0x000000000008781c */ /* 0x000fe40003fcf018 */
[----:B------:R-:W-:Y:S01]  /*4410*/  @P1 FSEL R33, R33, -INF , !P5 ;  /* 0xff80000021211808 */ /* 0x000fe20006800000 */
[----:B------:R-:W-:Y:S01]  /*4420*/  FFMA.FTZ R31, R31, UR9, -R0 ;  /* 0x000000091f1f7c23 */ /* 0x000fe20008010800 */
[----:B------:R-:W-:Y:S03]  /*4430*/  PLOP3.LUT P1, PT, PT, PT, UP1, 0x80, 0x8 ;  /* 0x000000000008781c */ /* 0x000fe60003f2f018 */
[----:B------:R-:W3:Y:S01]  /*4440*/  MUFU.EX2 R204, R25 ;  /* 0x0000001900cc7308 */ /* 0x000ee20000000800 */
[--C-:B------:R-:W-:Y:S01]  /*4450*/  FFMA.FTZ R33, R33, UR9, -R133.reuse ;  /* 0x0000000921217c23 */ /* 0x100fe20008010885 */
[----:B------:R-:W-:Y:S02]  /*4460*/  @P0 FSEL R35, R35, -INF , !P5 ;  /* 0xff80000023230808 */ /* 0x000fe40006800000 */
[----:B------:R-:W-:Y:S02]  /*4470*/  PLOP3.LUT P5, PT, PT, PT, UP1, 0x80, 0x8 ;  /* 0x000000000008781c */ /* 0x000fe40003faf018 */
[----:B------:R-:W-:Y:S01]  /*4480*/  PLOP3.LUT P0, PT, PT, PT, UP1, 0x80, 0x8 ;  /* 0x000000000008781c */ /* 0x000fe20003f0f018 */
[----:B------:R-:W-:Y:S01]  /*4490*/  @P6 VIADD R4, R3, 0x20 ;  /* 0x0000002003046836 */ /* 0x000fe20000000000 */
[----:B------:R-:W-:Y:S01]  /*44a0*/  PLOP3.LUT P6, PT, PT, PT, UP1, 0x80, 0x8 ;  /* 0x000000000008781c */ /* 0x000fe20003fcf018 */
[--C-:B------:R-:W-:Y:S01]  /*44b0*/  FFMA.FTZ R35, R35, UR9, -R132.reuse ;  /* 0x0000000923237c23 */ /* 0x100fe20008010884 */
[----:B------:R-:W-:Y:S01]  /*44c0*/  MUFU.EX2 R232, R33 ;  /* 0x0000002100e87308 */ /* 0x000fe20000000800 */
[----:B------:R-:W-:Y:S01]  /*44d0*/  @P1 VIADD R5, R3, 0x21 ;  /* 0x0000002103051836 */ /* 0x000fe20000000000 */
[----:B------:R-:W-:Y:S05]  /*44e0*/  PLOP3.LUT P1, PT, PT, PT, UP1, 0x80, 0x8 ;  /* 0x000000000008781c */ /* 0x000fea0003f2f018 */
[----:B------:R-:W-:Y:S03]  /*44f0*/  @P5 ISETP.GE.AND P5, PT, R4, UR29, PT ;  /* 0x0000001d04005c0c */ /* 0x000fe6000bfa6270 */
[----:B------:R-:W-:Y:S01]  /*4500*/  MUFU.EX2 R187, R35 ;  /* 0x0000002300bb7308 */ /* 0x000fe20000000800 */
[----:B------:R-:W-:Y:S02]  /*4510*/  @P0 FSEL R36, R36, -INF , !P5 ;  /* 0xff80000024240808 */ /* 0x000fe40006800000 */
[----:B------:R-:W-:Y:S02]  /*4520*/  @P6 FSEL R38, R38, -INF , !P5 ;  /* 0xff80000026266808 */ /* 0x000fe40006800000 */
[----:B------:R-:W-:Y:S05]  /*4530*/  PLOP3.LUT P0, PT, PT, PT, UP1, 0x80, 0x8 ;  /* 0x000000000008781c */ /* 0x000fea0003f0f018 */
[----:B------:R-:W-:Y:S01]  /*4540*/  MUFU.EX2 R210, R26 ;  /* 0x0000001a00d27308 */ /* 0x000fe20000000800 */
[----:B------:R-:W-:Y:S01]  /*4550*/  PLOP3.LUT P6, PT, PT, PT, UP1, 0x80, 0x8 ;  /* 0x000000000008781c */ /* 0x000fe20003fcf018 */
[--C-:B------:R-:W-:Y:S01]  /*4560*/  FFMA.FTZ R36, R36, UR9, -R133.reuse ;  /* 0x0000000924247c23 */ /* 0x100fe20008010885 */
[----:B------:R-:W-:Y:S01]  /*4570*/  @P1 FSEL R40, R40, -INF , !P5 ;  /* 0xff80000028281808 */ /* 0x000fe20006800000 */
[----:B------:R-:W-:Y:S01]  /*4580*/  FFMA.FTZ R38, R38, UR9, -R132 ;  /* 0x0000000926267c23 */ /* 0x000fe20008010884 */
[----:B------:R-:W-:Y:S03]  /*4590*/  PLOP3.LUT P1, PT, PT, PT, UP1, 0x80, 0x8 ;  /* 0x000000000008781c */ /* 0x000fe60003f2f018 */
[----:B------:R-:W-:Y:S02]  /*45a0*/  FFMA.FTZ R40, R40, UR9, -R2 ;  /* 0x0000000928287c23 */ /* 0x000fe40008010802 */
[----:B------:R-:W4:Y:S01]  /*45b0*/  MUFU.EX2 R209, R27 ;  /* 0x0000001b00d17308 */ /* 0x000f220000000800 */
[----:B------:R-:W-:Y:S03]  /*45c0*/  @P0 FSEL R42, R42, -INF , !P5 ;  /* 0xff8000002a2a0808 */ /* 0x000fe60006800000 */
[----:B------:R-:W-:Y:S02]  /*45d0*/  @P6 ISETP.GE.AND P6, PT, R5, UR29, PT ;  /* 0x0000001d05006c0c */ /* 0x000fe4000bfc6270 */
[----:B------:R-:W-:Y:S01]  /*45e0*/  PLOP3.LUT P5, PT, PT, PT, UP1, 0x80, 0x8 ;  /* 0x000000000008781c */ /* 0x000fe20003faf018 */
[----:B------:R-:W1:Y:S01]  /*45f0*/  LDSM.16.M88.4 R4, [R166+0xd800] ;  /* 0x00d80000a604783b */ /* 0x000e620000000200 */
[----:B------:R-:W-:Y:S02]  /*4600*/  @P1 FSEL R37, R37, -INF , !P6 ;  /* 0xff80000025251808 */ /* 0x000fe40007000000 */
[----:B------:R-:W-:Y:S01]  /*4610*/  MUFU.EX2 R203, R28 ;  /* 0x0000001c00cb7308 */ /* 0x000fe20000000800 */
[----:B------:R-:W-:Y:S01]  /*4620*/  PLOP3.LUT P0, PT, PT, PT, UP1, 0x80, 0x8 ;  /* 0x000000000008781c */ /* 0x000fe20003f0f018 */
[----:B------:R-:W-:Y:S01]  /*4630*/  FFMA.FTZ R42, R42, UR9, -R0 ;  /* 0x000000092a2a7c23 */ /* 0x000fe20008010800 */
[----:B------:R-:W-:Y:S01]  /*4640*/  PLOP3.LUT P1, PT, PT, PT, UP1, 0x80, 0x8 ;  /* 0x000000000008781c */ /* 0x000fe20003f2f018 */
[--C-:B------:R-:W-:Y:S06]  /*4650*/  FFMA.FTZ R37, R37, UR9, -R133.reuse ;  /* 0x0000000925257c23 */ /* 0x100fec0008010885 */
[----:B------:R-:W-:Y:S01]  /*4660*/  MUFU.EX2 R202, R29 ;  /* 0x0000001d00ca7308 */ /* 0x000fe20000000800 */
[----:B------:R-:W-:Y:S02]  /*4670*/  @P5 FSEL R39, R39, -INF , !P6 ;  /* 0xff80000027275808 */ /* 0x000fe40007000000 */
[----:B------:R-:W-:Y:S02]  /*4680*/  PLOP3.LUT P5, PT, PT, PT, UP1, 0x80, 0x8 ;  /* 0x000000000008781c */ /* 0x000fe40003faf018 */
[----:B------:R-:W-:Y:S01]  /*4690*/  @P0 FSEL R41, R41, -INF , !P6 ;  /* 0xff80000029290808 */ /* 0x000fe20007000000 */
[----:B------:R-:W-:Y:S01]  /*46a0*/  FFMA.FTZ R39, R39, UR9, -R132 ;  /* 0x0000000927277c23 */ /* 0x000fe20008010884 */
[----:B------:R-:W-:Y:S03]  /*46b0*/  @P1 FSEL R43, R43, -INF , !P6 ;  /* 0xff8000002b2b1808 */ /* 0x000fe60007000000 */
[----:B------:R-:W-:Y:S01]  /*46c0*/  MUFU.EX2 R208, R30 ;  /* 0x0000001e00d07308 */ /* 0x000fe20000000800 */
[----:B------:R-:W-:Y:S01]  /*46d0*/  PLOP3.LUT P0, PT, PT, PT, UP1, 0x80, 0x8 ;  /* 0x000000000008781c */ /* 0x000fe20003f0f018 */
[----:B------:R-:W-:Y:S01]  /*46e0*/  FFMA.FTZ R41, R41, UR9, -R2 ;  /* 0x0000000929297c23 */ /* 0x000fe20008010802 */
[----:B------:R-:W-:Y:S01]  /*46f0*/  PLOP3.LUT P6, PT, PT, PT, UP1, 0x80, 0x8 ;  /* 0x000000000008781c */ /* 0x000fe20003fcf018 */
[----:B------:R-:W-:Y:S01]  /*4700*/  FFMA.FTZ R43, R43, UR9, -R0 ;  /* 0x000000092b2b7c23 */ /* 0x000fe20008010800 */
[----:B------:R-:W-:Y:S01]  /*4710*/  PLOP3.LUT P1, PT, PT, PT, UP1, 0x80, 0x8 ;  /* 0x000000000008781c */ /* 0x000fe20003f2f018 */
[C---:B------:R-:W-:Y:S01]  /*4720*/  @P5 VIADD R8, R3.reuse, 0x28 ;  /* 0x0000002803085836 */ /* 0x040fe20000000000 */
[----:B------:R-:W-:Y:S03]  /*4730*/  PLOP3.LUT P5, PT, PT, PT, UP1, 0x80, 0x8 ;  /* 0x000000000008781c */ /* 0x000fe60003faf018 */
[----:B------:R-:W-:Y:S04]  /*4740*/  MUFU.EX2 R207, R31 ;  /* 0x0000001f00cf7308 */ /* 0x000fe80000000800 */
[----:B------:R-:W-:Y:S01]  /*4750*/  @P0 VIADD R9, R3, 0x29 ;  /* 0x0000002903090836 */ /* 0x000fe20000000000 */
[----:B------:R-:W-:Y:S02]  /*4760*/  PLOP3.LUT P0, PT, PT, PT, UP1, 0x80, 0x8 ;  /* 0x000000000008781c */ /* 0x000fe40003f0f018 */
[----:B------:R-:W-:Y:S03]  /*4770*/  @P6 ISETP.GE.AND P6, PT, R8, UR29, PT ;  /* 0x0000001d08006c0c */ /* 0x000fe6000bfc6270 */
[----:B------:R-:W-:Y:S01]  /*4780*/  MUFU.EX2 R229, R36 ;  /* 0x0000002400e57308 */ /* 0x000fe20000000800 */
[-C--:B-1----:R-:W-:Y:S03]  /*4790*/  HMMA.16816.F32.BF16 R52, R136, R4.reuse, R52 ;  /* 0x000000048834723c */ /* 0x082fe60000041834 */
[----:B------:R-:W-:Y:S02]  /*47a0*/  @P1 FSEL R44, R44, -INF , !P6 ;  /* 0xff8000002c2c1808 */ /* 0x000fe40007000000 */
[----:B------:R-:W-:Y:S04]  /*47b0*/  PLOP3.LUT P1, PT, PT, PT, UP1, 0x80, 0x8 ;  /* 0x000000000008781c */ /* 0x000fe80003f2f018 */
[----:B------:R-:W-:Y:S01]  /*47c0*/  MUFU.EX2 R230, R37 ;  /* 0x0000002500e67308 */ /* 0x000fe20000000800 */
[----:B------:R-:W-:Y:S01]  /*47d0*/  @P5 FSEL R46, R46, -INF , !P6 ;  /* 0xff8000002e2e5808 */ /* 0x000fe20007000000 */
[C---:B------:R-:W-:Y:S01]  /*47e0*/  HMMA.16816.F32.BF16 R56, R156.reuse, R4, R56 ;  /* 0x000000049c38723c */ /* 0x040fe20000041838 */
[----:B------:R-:W-:Y:S03]  /*47f0*/  PLOP3.LUT P5, PT, PT, PT, UP1, 0x80, 0x8 ;  /* 0x000000000008781c */ /* 0x000fe60003faf018 */
[----:B------:R-:W-:Y:S01]  /*4800*/  @P0 FSEL R48, R48, -INF , !P6 ;  /* 0xff80000030300808 */ /* 0x000fe20007000000 */
[----:B------:R-:W-:Y:S01]  /*4810*/  FFMA.FTZ R44, R44, UR9, -R2 ;  /* 0x000000092c2c7c23 */ /* 0x000fe20008010802 */
[----:B------:R-:W-:Y:S02]  /*4820*/  PLOP3.LUT P0, PT, PT, PT, UP1, 0x80, 0x8 ;  /* 0x000000000008781c */ /* 0x000fe40003f0f018 */
[----:B------:R-:W-:Y:S01]  /*4830*/  MUFU.EX2 R186, R38 ;  /* 0x0000002600ba7308 */ /* 0x000fe20000000800 */
[-C--:B------:R-:W-:Y:S03]  /*4840*/  HMMA.16816.F32.BF16 R60, R156, R6.reuse, R60 ;  /* 0x000000069c3c723c */ /* 0x080fe6000004183c */
[----:B------:R-:W-:Y:S01]  /*4850*/  @P1 FSEL R50, R50, -INF , !P6 ;  /* 0xff80000032321808 */ /* 0x000fe20007000000 */
[----:B------:R-:W-:Y:S01]  /*4860*/  FFMA.FTZ R48, R48, UR9, -R133 ;  /* 0x0000000930307c23 */ /* 0x000fe20008010885 */
[----:B------:R-:W-:Y:S01]  /*4870*/  PLOP3.LUT P1, PT, PT, PT, UP1, 0x80, 0x8 ;  /* 0x000000000008781c */ /* 0x000fe20003f2f018 */
[----:B------:R-:W-:Y:S01]  /*4880*/  IMAD.IADD R156, R167, 0x1, R150 ;  /* 0x00000001a79c7824 */ /* 0x000fe200078e0296 */
[----:B------:R-:W-:Y:S01]  /*4890*/  PLOP3.LUT P6, PT, PT, PT, UP1, 0x80, 0x8 ;  /* 0x000000000008781c */ /* 0x000fe20003fcf018 */
[----:B------:R-:W-:Y:S01]  /*48a0*/  HMMA.16816.F32.BF16 R64, R136, R6, R64 ;  /* 0x000000068840723c */ /* 0x000fe20000041840 */
[----:B------:R-:W1:Y:S03]  /*48b0*/  MUFU.EX2 R184, R39 ;  /* 0x0000002700b87308 */ /* 0x000e660000000800 */
[----:B------:R-:W-:Y:S01]  /*48c0*/  @P5 ISETP.GE.AND P5, PT, R9, UR29, PT ;  /* 0x0000001d09005c0c */ /* 0x000fe2000bfa6270 */
[----:B------:R-:W-:Y:S01]  /*48d0*/  IMAD.IADD R159, R249, 0x1, R155 ;  /* 0x00000001f99f7824 */ /* 0x000fe200078e029b */
[----:B------:R-:W-:Y:S01]  /*48e0*/  F2FP.BF16.F32.PACK_AB R6, R211, R212 ;  /* 0x000000d4d306723e */ /* 0x000fe200000010ff */
[----:B------:R-:W-:Y:S01]  /*48f0*/  FFMA.FTZ R50, R50, UR9, -R132 ;  /* 0x0000000932327c23 */ /* 0x000fe20008010884 */
[----:B------:R-:W-:Y:S03]  /*4900*/  @P0 FSEL R45, R45, -INF , !P5 ;  /* 0xff8000002d2d0808 */ /* 0x000fe60006800000 */
[----:B------:R-:W-:Y:S01]  /*4910*/  MUFU.EX2 R228, R48 ;  /* 0x0000003000e47308 */ /* 0x000fe20000000800 */
[----:B------:R-:W-:Y:S01]  /*4920*/  PLOP3.LUT P0, PT, PT, PT, UP1, 0x80, 0x8 ;  /* 0x000000000008781c */ /* 0x000fe20003f0f018 */
[----:B------:R-:W-:Y:S01]  /*4930*/  FFMA.FTZ R46, R46, UR9, -R0 ;  /* 0x000000092e2e7c23 */ /* 0x000fe20008010800 */
[----:B------:R-:W-:Y:S01]  /*4940*/  @P1 FSEL R47, R47, -INF , !P5 ;  /* 0xff8000002f2f1808 */ /* 0x000fe20006800000 */
[----:B------:R-:W-:Y:S01]  /*4950*/  FFMA.FTZ R45, R45, UR9, -R2 ;  /* 0x000000092d2d7c23 */ /* 0x000fe20008010802 */
[----:B------:R-:W-:Y:S02]  /*4960*/  PLOP3.LUT P1, PT, PT, PT, UP1, 0x80, 0x8 ;  /* 0x000000000008781c */ /* 0x000fe40003f2f018 */
[----:B------:R-:W-:Y:S03]  /*4970*/  @P6 FSEL R49, R49, -INF , !P5 ;  /* 0xff80000031316808 */ /* 0x000fe60006800000 */
[----:B------:R-:W-:Y:S01]  /*4980*/  MUFU.EX2 R178, R50 ;  /* 0x0000003200b27308 */ /* 0x000fe20000000800 */
[----:B------:R-:W-:Y:S01]  /*4990*/  PLOP3.LUT P6, PT, PT, PT, UP1, 0x80, 0x8 ;  /* 0x000000000008781c */ /* 0x000fe20003fcf018 */
[----:B------:R-:W-:Y:S01]  /*49a0*/  FFMA.FTZ R47, R47, UR9, -R0 ;  /* 0x000000092f2f7c23 */ /* 0x000fe20008010800 */
[----:B------:R-:W-:Y:S01]  /*49b0*/  SEL R157, R149, 0xffffffc0, !P2 ;  /* 0xffffffc0959d7807 */ /* 0x000fe20005000000 */
[----:B------:R-:W-:Y:S01]  /*49c0*/  FFMA.FTZ R49, R49, UR9, -R133 ;  /* 0x0000000931317c23 */ /* 0x000fe20008010885 */
[----:B------:R-:W-:Y:S02]  /*49d0*/  @P0 FSEL R51, R51, -INF , !P5 ;  /* 0xff80000033330808 */ /* 0x000fe40006800000 */
[----:B------:R-:W-:Y:S03]  /*49e0*/  PLOP3.LUT P5, PT, PT, PT, UP1, 0x80, 0x8 ;  /* 0x000000000008781c */ /* 0x000fe60003faf018 */
[----:B------:R-:W-:Y:S01]  /*49f0*/  MUFU.EX2 R227, R49 ;  /* 0x0000003100e37308 */ /* 0x000fe20000000800 */
[----:B------:R-:W-:Y:S01]  /*4a00*/  @P1 VIADD R4, R3, 0x30 ;  /* 0x0000003003041836 */ /* 0x000fe20000000000 */
[----:B------:R-:W-:Y:S01]  /*4a10*/  PLOP3.LUT P1, PT, PT, PT, UP1, 0x80, 0x8 ;  /* 0x000000000008781c */ /* 0x000fe20003f2f018 */
[----:B------:R-:W-:Y:S01]  /*4a20*/  FFMA.FTZ R51, R51, UR9, -R132 ;  /* 0x0000000933337c23 */ /* 0x000fe20008010884 */
[----:B------:R-:W-:Y:S01]  /*4a30*/  PLOP3.LUT P0, PT, PT, PT, UP1, 0x80, 0x8 ;  /* 0x000000000008781c */ /* 0x000fe20003f0f018 */
[----:B------:R-:W-:Y:S01]  /*4a40*/  @P6 VIADD R5, R3, 0x31 ;  /* 0x0000003103056836 */ /* 0x000fe20000000000 */
[----:B------:R-:W-:Y:S01]  /*4a50*/  PLOP3.LUT P6, PT, PT, PT, UP1, 0x80, 0x8 ;  /* 0x000000000008781c */ /* 0x000fe20003fcf018 */
[----:B------:R-:W-:Y:S03]  /*4a60*/  IMAD.IADD R149, R148, 0x1, R157 ;  /* 0x0000000194957824 */ /* 0x000fe600078e029d */
[----:B------:R-:W-:Y:S01]  /*4a70*/  MUFU.EX2 R177, R51 ;  /* 0x0000003300b17308 */ /* 0x000fe20000000800 */
[----:B------:R-:W-:Y:S01]  /*4a80*/  IMAD.IADD R165, R157, 0x1, R150 ;  /* 0x000000019da57824 */ /* 0x000fe200078e0296 */
[----:B------:R-:W-:Y:S03]  /*4a90*/  @P5 ISETP.GE.AND P5, PT, R4, UR29, PT ;  /* 0x0000001d04005c0c */ /* 0x000fe6000bfa6270 */
[----:B------:R-:W-:Y:S01]  /*4aa0*/  IMAD.IADD R166, R167, 0x1, R165 ;  /* 0x00000001a7a67824 */ /* 0x000fe200078e02a5 */
[----:B------:R-:W-:Y:S02]  /*4ab0*/  F2FP.BF16.F32.PACK_AB R4, R162, R172 ;  /* 0x000000aca204723e */ /* 0x000fe400000010ff */
[----:B------:R-:W-:Y:S02]  /*4ac0*/  @P1 FSEL R54, R54, -INF , !P5 ;  /* 0xff80000036361808 */ /* 0x000fe40006800000 */
[----:B------:R-:W-:Y:S01]  /*4ad0*/  MUFU.EX2 R193, R40 ;  /* 0x0000002800c17308 */ /* 0x000fe20000000800 */
[----:B------:R-:W-:Y:S01]  /*4ae0*/  PLOP3.LUT P1, PT, PT, PT, UP1, 0x80, 0x8 ;  /* 0x000000000008781c */ /* 0x000fe20003f2f018 */
[----:B------:R2:W-:Y:S01]  /*4af0*/  STS [R153+0x1c000], R4 ;  /* 0x01c0000499007388 */ /* 0x0005e20000000800 */
[----:B------:R-:W-:Y:S01]  /*4b00*/  @P0 FSEL R52, R52, -INF , !P5 ;  /* 0xff80000034340808 */ /* 0x000fe20006800000 */
[----:B------:R-:W-:Y:S01]  /*4b10*/  FFMA.FTZ R54, R54, UR9, -R132 ;  /* 0x0000000936367c23 */ /* 0x000fe20008010884 */
[----:B------:R-:W-:Y:S02]  /*4b20*/  @P6 FSEL R56, R56, -INF , !P5 ;  /* 0xff80000038386808 */ /* 0x000fe40006800000 */
[----:B------:R-:W-:Y:S03]  /*4b30*/  PLOP3.LUT P0, PT, PT, PT, UP1, 0x80, 0x8 ;  /* 0x000000000008781c */ /* 0x000fe60003f0f018 */
[----:B------:R-:W-:Y:S01]  /*4b40*/  MUFU.EX2 R192, R41 ;  /* 0x0000002900c07308 */ /* 0x000fe20000000800 */
[----:B------:R-:W-:Y:S01]  /*4b50*/  PLOP3.LUT P6, PT, PT, PT, UP1, 0x80, 0x8 ;  /* 0x000000000008781c */ /* 0x000fe20003fcf018 */
[----:B------:R-:W-:Y:S01]  /*4b60*/  FFMA.FTZ R56, R56, UR9, -R2 ;  /* 0x0000000938387c23 */ /* 0x000fe20008010802 */
[--C-:B------:R-:W-:Y:S01]  /*4b70*/  FFMA.FTZ R52, R52, UR9, -R133.reuse ;  /* 0x0000000934347c23 */ /* 0x100fe20008010885 */
[----:B------:R-:W-:Y:S06]  /*4b80*/  @P1 ISETP.GE.AND P1, PT, R5, UR29, PT ;  /* 0x0000001d05001c0c */ /* 0x000fec000bf26270 */
[----:B------:R-:W-:Y:S01]  /*4b90*/  MUFU.EX2 R201, R42 ;  /* 0x0000002a00c97308 */ /* 0x000fe20000000800 */
[----:B------:R-:W-:Y:S03]  /*4ba0*/  @P0 FSEL R58, R58, -INF , !P5 ;  /* 0xff8000003a3a0808 */ /* 0x000fe60006800000 */
[----:B------:R-:W-:Y:S02]  /*4bb0*/  @P6 FSEL R53, R53, -INF , !P1 ;  /* 0xff80000035356808 */ /* 0x000fe40004800000 */
[----:B------:R-:W-:Y:S04]  /*4bc0*/  PLOP3.LUT P0, PT, PT, PT, UP1, 0x80, 0x8 ;  /* 0x000000000008781c */ /* 0x000fe80003f0f018 */
[----:B------:R-:W-:Y:S01]  /*4bd0*/  MUFU.EX2 R200, R43 ;  /* 0x0000002b00c87308 */ /* 0x000fe20000000800 */
[----:B------:R-:W-:Y:S01]  /*4be0*/  PLOP3.LUT P6, PT, PT, PT, UP1, 0x80, 0x8 ;  /* 0x000000000008781c */ /* 0x000fe20003fcf018 */
[--C-:B------:R-:W-:Y:S01]  /*4bf0*/  FFMA.FTZ R53, R53, UR9, -R133.reuse ;  /* 0x0000000935357c23 */ /* 0x100fe20008010885 */
[----:B------:R-:W-:Y:S01]  /*4c00*/  PLOP3.LUT P5, PT, PT, PT, UP1, 0x80, 0x8 ;  /* 0x000000000008781c */ /* 0x000fe20003faf018 */
[----:B------:R-:W-:Y:S01]  /*4c10*/  FFMA.FTZ R58, R58, UR9, -R0 ;  /* 0x000000093a3a7c23 */ /* 0x000fe20008010800 */
[----:B--2---:R-:W-:Y:S05]  /*4c20*/  F2FP.BF16.F32.PACK_AB R4, R197, R199 ;  /* 0x000000c7c504723e */ /* 0x004fea00000010ff */
[----:B------:R-:W-:Y:S01]  /*4c30*/  MUFU.EX2 R191, R44 ;  /* 0x0000002c00bf7308 */ /* 0x000fe20000000800 */
[C---:B------:R-:W-:Y:S01]  /*4c40*/  @P0 VIADD R8, R3.reuse, 0x38 ;  /* 0x0000003803080836 */ /* 0x040fe20000000000 */
[----:B------:R-:W-:Y:S02]  /*4c50*/  PLOP3.LUT P0, PT, PT, PT, UP1, 0x80, 0x8 ;  /* 0x000000000008781c */ /* 0x000fe40003f0f018 */
[----:B------:R-:W-:Y:S01]  /*4c60*/  @P6 VIADD R5, R3, 0x39 ;  /* 0x0000003903056836 */ /* 0x000fe20000000000 */
[----:B------:R-:W-:Y:S01]  /*4c70*/  PLOP3.LUT P6, PT, PT, PT, UP1, 0x80, 0x8 ;  /* 0x000000000008781c */ /* 0x000fe20003fcf018 */
[----:B------:R-:W-:Y:S01]  /*4c80*/  VIADD R3, R153, 0x1c000 ;  /* 0x0001c00099037836 */ /* 0x000fe20000000000 */
[----:B------:R-:W-:Y:S03]  /*4c90*/  @P5 FSEL R55, R55, -INF , !P1 ;  /* 0xff80000037375808 */ /* 0x000fe60004800000 */
[----:B------:R-:W-:Y:S01]  /*4ca0*/  MUFU.EX2 R190, R45 ;  /* 0x0000002d00be7308 */ /* 0x000fe20000000800 */
[----:B------:R-:W-:Y:S01]  /*4cb0*/  PLOP3.LUT P5, PT, PT, PT, UP1, 0x80, 0x8 ;  /* 0x000000000008781c */ /* 0x000fe20003faf018 */
[----:B------:R-:W-:Y:S01]  /*4cc0*/  @P4 VIADD R152, R3, 0xffffffc0 ;  /* 0xffffffc003984836 */ /* 0x000fe20000000000 */
[----:B------:R-:W-:Y:S01]  /*4cd0*/  F2FP.BF16.F32.PACK_AB R3, R206, R161 ;  /* 0x000000a1ce03723e */ /* 0x000fe200000010ff */
[----:B------:R-:W-:Y:S02]  /*4ce0*/  FFMA.FTZ R55, R55, UR9, -R132 ;  /* 0x0000000937377c23 */ /* 0x000fe40008010884 */
[----:B------:R-:W-:Y:S02]  /*4cf0*/  IMAD.IADD R154, R251, 0x1, R152 ;  /* 0x00000001fb9a7824 */ /* 0x000fe400078e0298 */
[----:B------:R2:W-:Y:S01]  /*4d00*/  STS [R153+0x1c400], R3 ;  /* 0x01c4000399007388 */ /* 0x0005e20000000800 */
[----:B------:R-:W-:Y:S01]  /*4d10*/  @P0 FSEL R57, R57, -INF , !P1 ;  /* 0xff80000039390808 */ /* 0x000fe20004800000 */
[----:B------:R-:W-:Y:S01]  /*4d20*/  MUFU.EX2 R198, R46 ;  /* 0x0000002e00c67308 */ /* 0x000fe20000000800 */
[----:B------:R-:W-:Y:S01]  /*4d30*/  @P6 ISETP.GE.AND P6, PT, R5, UR29, PT ;  /* 0x0000001d05006c0c */ /* 0x000fe2000bfc6270 */
[----:B------:R3:W-:Y:S01]  /*4d40*/  STS [R160+0x1c400], R4 ;  /* 0x01c40004a0007388 */ /* 0x0007e20000000800 */
[----:B------:R-:W-:Y:S01]  /*4d50*/  F2FP.BF16.F32.PACK_AB R5, R237, R236 ;  /* 0x000000eced05723e */ /* 0x000fe200000010ff */
[----:B------:R-:W-:Y:S01]  /*4d60*/  FFMA.FTZ R57, R57, UR9, -R2 ;  /* 0x0000000939397c23 */ /* 0x000fe20008010802 */
[----:B------:R-:W-:Y:S01]  /*4d70*/  PLOP3.LUT P0, PT, PT, PT, UP1, 0x80, 0x8 ;  /* 0x000000000008781c */ /* 0x000fe20003f0f018 */
[----:B------:R-:W-:Y:S01]  /*4d80*/  IMAD.IADD R158, R249, 0x1, R154 ;  /* 0x00000001f99e7824 */ /* 0x000fe200078e029a */
[----:B------:R-:W-:Y:S01]  /*4d90*/  @P5 ISETP.GE.AND P5, PT, R8, UR29, PT ;  /* 0x0000001d08005c0c */ /* 0x000fe2000bfa6270 */
[----:B------:R4:W-:Y:S01]  /*4da0*/  STS [R160+0x1c000], R5 ;  /* 0x01c00005a0007388 */ /* 0x0009e20000000800 */
[----:B------:R-:W-:Y:S01]  /*4db0*/  F2FP.BF16.F32.PACK_AB R8, R213, R214 ;  /* 0x000000d6d508723e */ /* 0x000fe200000010ff */
[----:B------:R-:W-:Y:S04]  /*4dc0*/  MUFU.EX2 R196, R47 ;  /* 0x0000002f00c47308 */ /* 0x000fe80000000800 */
[----:B------:R-:W-:Y:S04]  /*4dd0*/  STS [R153+0x1e000], R8 ;  /* 0x01e0000899007388 */ /* 0x000fe80000000800 */
[----:B------:R-:W-:Y:S02]  /*4de0*/  @P0 FSEL R59, R59, -INF , !P1 ;  /* 0xff8000003b3b0808 */ /* 0x000fe40004800000 */
[----:B------:R-:W-:Y:S01]  /*4df0*/  MUFU.EX2 R226, R52 ;  /* 0x0000003400e27308 */ /* 0x000fe20000000800 */
[----:B------:R-:W-:Y:S02]  /*4e00*/  PLOP3.LUT P1, PT, PT, PT, UP1, 0x80, 0x8 ;  /* 0x000000000008781c */ /* 0x000fe40003f2f018 */
[----:B------:R-:W-:Y:S01]  /*4e10*/  PLOP3.LUT P0, PT, PT, PT, UP1, 0x80, 0x8 ;  /* 0x000000000008781c */ /* 0x000fe20003f0f018 */
[----:B------:R-:W-:Y:S01]  /*4e20*/  FFMA.FTZ R59, R59, UR9, -R0 ;  /* 0x000000093b3b7c23 */ /* 0x000fe20008010800 */
[----:B--2---:R-:W-:Y:S02]  /*4e30*/  F2FP.BF16.F32.PACK_AB R3, R217, R218 ;  /* 0x000000dad903723e */ /* 0x004fe400000010ff */
[----:B---3--:R-:W-:Y:S03]  /*4e40*/  F2FP.BF16.F32.PACK_AB R4, R234, R235 ;  /* 0x000000ebea04723e */ /* 0x008fe600000010ff */
[----:B------:R-:W-:Y:S01]  /*4e50*/  MUFU.EX2 R225, R53 ;  /* 0x0000003500e17308 */ /* 0x000fe20000000800 */
[----:B------:R2:W-:Y:S01]  /*4e60*/  STS [R153+0x1e400], R3 ;  /* 0x01e4000399007388 */ /* 0x0005e20000000800 */
[----:B----4-:R-:W-:Y:S03]  /*4e70*/  F2FP.BF16.F32.PACK_AB R5, R215, R216 ;  /* 0x000000d8d705723e */ /* 0x010fe600000010ff */
[----:B------:R-:W-:Y:S01]  /*4e80*/  STS [R160+0x1e000], R6 ;  /* 0x01e00006a0007388 */ /* 0x000fe20000000800 */
[----:B------:R-:W-:Y:S04]  /*4e90*/  @P1 FSEL R60, R60, -INF , !P5 ;  /* 0xff8000003c3c1808 */ /* 0x000fe80006800000 */
[----:B------:R-:W-:Y:S01]  /*4ea0*/  MUFU.EX2 R176, R54 ;  /* 0x0000003600b07308 */ /* 0x000fe20000000800 */
[----:B------:R-:W-:Y:S01]  /*4eb0*/  @P0 FSEL R61, R61, -INF , !P6 ;  /* 0xff8000003d3d0808 */ /* 0x000fe20007000000 */
[----:B------:R3:W-:Y:S01]  /*4ec0*/  STS [R160+0x1e400], R5 ;  /* 0x01e40005a0007388 */ /* 0x0007e20000000800 */
[----:B------:R-:W-:Y:S01]  /*4ed0*/  PLOP3.LUT P1, PT, PT, PT, UP1, 0x80, 0x8 ;  /* 0x000000000008781c */ /* 0x000fe20003f2f018 */
[--C-:B------:R-:W-:Y:S01]  /*4ee0*/  FFMA.FTZ R60, R60, UR9, -R2.reuse ;  /* 0x000000093c3c7c23 */ /* 0x100fe20008010802 */
[----:B------:R-:W-:Y:S01]  /*4ef0*/  PLOP3.LUT P0, PT, PT, PT, UP1, 0x80, 0x8 ;  /* 0x000000000008781c */ /* 0x000fe20003f0f018 */
[----:B------:R4:W-:Y:S01]  /*4f00*/  STS [R155+0x1c000], R4 ;  /* 0x01c000049b007388 */ /* 0x0009e20000000800 */
[----:B------:R-:W-:Y:S03]  /*4f10*/  FFMA.FTZ R2, R61, UR9, -R2 ;  /* 0x000000093d027c23 */ /* 0x000fe60008010802 */
[----:B------:R-:W-:Y:S10]  /*4f20*/  MUFU.EX2 R175, R55 ;  /* 0x0000003700af7308 */ /* 0x000ff40000000800 */
[----:B------:R1:W-:Y:S01]  /*4f30*/  MUFU.EX2 R174, R2 ;  /* 0x0000000200ae7308 */ /* 0x0003e20000000800 */
[----:B------:R-:W-:Y:S02]  /*4f40*/  @P1 FSEL R64, R64, -INF , !P5 ;  /* 0xff80000040401808 */ /* 0x000fe40006800000 */
[----:B--2---:R-:W-:Y:S02]  /*4f50*/  F2FP.BF16.F32.PACK_AB R3, R194, R195 ;  /* 0x000000c3c203723e */ /* 0x004fe400000010ff */
[----:B------:R-:W-:Y:S01]  /*4f60*/  @P0 FSEL R65, R65, -INF , !P6 ;  /* 0xff80000041410808 */ /* 0x000fe20007000000 */
[--C-:B------:R-:W-:Y:S01]  /*4f70*/  FFMA.FTZ R64, R64, UR9, -R133.reuse ;  /* 0x0000000940407c23 */ /* 0x100fe20008010885 */
[----:B------:R-:W-:Y:S01]  /*4f80*/  PLOP3.LUT P1, PT, PT, PT, UP1, 0x80, 0x8 ;  /* 0x000000000008781c */ /* 0x000fe20003f2f018 */
[----:B------:R2:W-:Y:S01]  /*4f90*/  STS [R155+0x1c400], R3 ;  /* 0x01c400039b007388 */ /* 0x0005e20000000800 */
[----:B------:R-:W-:Y:S01]  /*4fa0*/  PLOP3.LUT P0, PT, PT, PT, UP1, 0x80, 0x8 ;  /* 0x000000000008781c */ /* 0x000fe20003f0f018 */
[----:B------:R-:W-:Y:S01]  /*4fb0*/  FFMA.FTZ R133, R65, UR9, -R133 ;  /* 0x0000000941857c23 */ /* 0x000fe20008010885 */
[----:B---3--:R-:W-:Y:S01]  /*4fc0*/  F2FP.BF16.F32.PACK_AB R5, R204, R205 ;  /* 0x000000cdcc05723e */ /* 0x008fe200000010ff */
[----:B------:R-:W-:Y:S01]  /*4fd0*/  MUFU.EX2 R224, R64 ;  /* 0x0000004000e07308 */ /* 0x000fe20000000800 */
[----:B----4-:R-:W-:Y:S02]  /*4fe0*/  F2FP.BF16.F32.PACK_AB R4, R209, R210 ;  /* 0x000000d2d104723e */ /* 0x010fe400000010ff */
[----:B-1----:R-:W-:Y:S05]  /*4ff0*/  F2FP.BF16.F32.PACK_AB R2, R187, R188 ;  /* 0x000000bcbb02723e */ /* 0x002fea00000010ff */
[----:B------:R-:W-:Y:S02]  /*5000*/  @P1 FSEL R66, R66, -INF , !P5 ;  /* 0xff80000042421808 */ /* 0x000fe40006800000 */
[----:B------:R-:W-:Y:S01]  /*5010*/  MUFU.EX2 R223, R133 ;  /* 0x0000008500df7308 */ /* 0x000fe20000000800 */
[----:B------:R1:W-:Y:S01]  /*5020*/  STS [R159+0x1c400], R2 ;  /* 0x01c400029f007388 */ /* 0x0003e20000000800 */
[----:B------:R-:W-:Y:S02]  /*5030*/  @P0 FSEL R67, R67, -INF , !P6 ;  /* 0xff80000043430808 */ /* 0x000fe40007000000 */
[----:B------:R-:W-:Y:S01]  /*5040*/  PLOP3.LUT P1, PT, PT, PT, UP1, 0x80, 0x8 ;  /* 0x000000000008781c */ /* 0x000fe20003f2f018 */
[--C-:B------:R-:W-:Y:S01]  /*5050*/  FFMA.FTZ R66, R66, UR9, -R132.reuse ;  /* 0x0000000942427c23 */ /* 0x100fe20008010884 */
[----:B------:R-:W-:Y:S01]  /*5060*/  PLOP3.LUT P0, PT, PT, PT, UP1, 0x80, 0x8 ;  /* 0x000000000008781c */ /* 0x000fe20003f0f018 */
[----:B------:R-:W-:Y:S03]  /*5070*/  FFMA.FTZ R132, R67, UR9, -R132 ;  /* 0x0000000943847c23 */ /* 0x000fe60008010884 */
[----:B------:R-:W-:Y:S01]  /*5080*/  MUFU.EX2 R183, R56 ;  /* 0x0000003800b77308 */ /* 0x000fe20000000800 */
[----:B--2---:R-:W-:Y:S09]  /*5090*/  F2FP.BF16.F32.PACK_AB R3, R232, R233 ;  /* 0x000000e9e803723e */ /* 0x004ff200000010ff */
[----:B------:R-:W-:Y:S01]  /*50a0*/  MUFU.EX2 R173, R66 ;  /* 0x0000004200ad7308 */ /* 0x000fe20000000800 */
[----:B------:R2:W-:Y:S01]  /*50b0*/  STS [R159+0x1c000], R3 ;  /* 0x01c000039f007388 */ /* 0x0005e20000000800 */
[----:B------:R-:W-:Y:S02]  /*50c0*/  @P1 FSEL R62, R62, -INF , !P5 ;  /* 0xff8000003e3e1808 */ /* 0x000fe40006800000 */
[----:B------:R-:W-:Y:S01]  /*50d0*/  @P0 FSEL R63, R63, -INF , !P6 ;  /* 0xff8000003f3f0808 */ /* 0x000fe20007000000 */
[----:B------:R3:W-:Y:S02]  /*50e0*/  STS [R155+0x1e000], R5 ;  /* 0x01e000059b007388 */ /* 0x0007e40000000800 */
[--C-:B------:R-:W-:Y:S03]  /*50f0*/  FFMA.FTZ R62, R62, UR9, -R0.reuse ;  /* 0x000000093e3e7c23 */ /* 0x100fe60008010800 */
[----:B------:R-:W4:Y:S01]  /*5100*/  MUFU.EX2 R163, R132 ;  /* 0x0000008400a37308 */ /* 0x000f220000000800 */
[----:B------:R4:W-:Y:S01]  /*5110*/  STS [R155+0x1e400], R4 ;  /* 0x01e400049b007388 */ /* 0x0009e20000000800 */
[----:B-1----:R-:W-:Y:S01]  /*5120*/  F2FP.BF16.F32.PACK_AB R2, R184, R186 ;  /* 0x000000bab802723e */ /* 0x002fe200000010ff */
[----:B------:R-:W-:Y:S07]  /*5130*/  FFMA.FTZ R0, R63, UR9, -R0 ;  /* 0x000000093f007c23 */ /* 0x000fee0008010800 */
[----:B------:R4:W-:Y:S10]  /*5140*/  MUFU.EX2 R180, R0 ;  /* 0x0000000000b47308 */ /* 0x0009f40000000800 */
[----:B------:R-:W1:Y:S01]  /*5150*/  MUFU.EX2 R182, R57 ;  /* 0x0000003900b67308 */ /* 0x000e620000000800 */
[----:B--2---:R-:W-:Y:S02]  /*5160*/  F2FP.BF16.F32.PACK_AB R3, R230, R229 ;  /* 0x000000e5e603723e */ /* 0x004fe400000010ff */
[----:B---3--:R-:W-:Y:S07]  /*5170*/  F2FP.BF16.F32.PACK_AB R5, R202, R203 ;  /* 0x000000cbca05723e */ /* 0x008fee00000010ff */
[----:B------:R-:W-:Y:S01]  /*5180*/  MUFU.EX2 R189, R58 ;  /* 0x0000003a00bd7308 */ /* 0x000fe20000000800 */
[----:B----4-:R-:W-:Y:S02]  /*5190*/  F2FP.BF16.F32.PACK_AB R0, R163, R173 ;  /* 0x000000ada300723e */ /* 0x010fe400000010ff */
[----:B------:R-:W-:Y:S01]  /*51a0*/  F2FP.BF16.F32.PACK_AB R4, R207, R208 ;  /* 0x000000d0cf04723e */ /* 0x000fe200000010ff */
[----:B------:R2:W-:Y:S04]  /*51b0*/  STS [R159+0x1e000], R5 ;  /* 0x01e000059f007388 */ /* 0x0005e80000000800 */
[----:B------:R3:W-:Y:S02]  /*51c0*/  STS [R159+0x1e400], R4 ;  /* 0x01e400049f007388 */ /* 0x0007e40000000800 */
[----:B------:R-:W-:Y:S02]  /*51d0*/  MUFU.EX2 R185, R59 ;  /* 0x0000003b00b97308 */ /* 0x000fe40000000800 */
[----:B------:R4:W-:Y:S04]  /*51e0*/  STS [R152], R3 ;  /* 0x0000000398007388 */ /* 0x0009e80000000800 */
[----:B------:R1:W-:Y:S04]  /*51f0*/  STS [R152+0x400], R2 ;  /* 0x0004000298007388 */ /* 0x0003e80000000800 */
[----:B------:R-:W1:Y:S10]  /*5200*/  MUFU.EX2 R179, R60 ;  /* 0x0000003c00b37308 */ /* 0x000e740000000800 */
[----:B------:R-:W1:Y:S01]  /*5210*/  MUFU.EX2 R181, R62 ;  /* 0x0000003e00b57308 */ /* 0x000e620000000800 */
[----:B--2---:R-:W-:Y:S02]  /*5220*/  F2FP.BF16.F32.PACK_AB R5, R227, R228 ;  /* 0x000000e4e305723e */ /* 0x004fe400000010ff */
[----:B---3--:R-:W-:Y:S02]  /*5230*/  F2FP.BF16.F32.PACK_AB R4, R192, R193 ;  /* 0x000000c1c004723e */ /* 0x008fe400000010ff */
[----:B----4-:R-:W-:Y:S01]  /*5240*/  F2FP.BF16.F32.PACK_AB R3, R177, R178 ;  /* 0x000000b2b103723e */ /* 0x010fe200000010ff */
[----:B-1----:R-:W-:Y:S05]  /*5250*/  IMAD.IADD R2, R249, 0x1, R152 ;  /* 0x00000001f9027824 */ /* 0x002fea00078e0298 */
[----:B------:R1:W-:Y:S04]  /*5260*/  STS [R2], R5 ;  /* 0x0000000502007388 */ /* 0x0003e80000000800 */
[----:B------:R2:W-:Y:S04]  /*5270*/  STS [R2+0x400], R3 ;  /* 0x0004000302007388 */ /* 0x0005e80000000800 */
[----:B------:R3:W-:Y:S01]  /*5280*/  STS [R152+0x2000], R4 ;  /* 0x0020000498007388 */ /* 0x0007e20000000800 */
[----:B-1----:R-:W-:Y:S02]  /*5290*/  F2FP.BF16.F32.PACK_AB R5, R200, R201 ;  /* 0x000000c9c805723e */ /* 0x002fe400000010ff */
[----:B--2---:R-:W-:Y:S03]  /*52a0*/  F2FP.BF16.F32.PACK_AB R3, R196, R198 ;  /* 0x000000c6c403723e */ /* 0x004fe600000010ff */
[----:B------:R1:W-:Y:S01]  /*52b0*/  STS [R152+0x2400], R5 ;  /* 0x0024000598007388 */ /* 0x0003e20000000800 */
[----:B---3--:R-:W-:Y:S03]  /*52c0*/  F2FP.BF16.F32.PACK_AB R4, R190, R191 ;  /* 0x000000bfbe04723e */ /* 0x008fe600000010ff */
[----:B------:R2:W-:Y:S04]  /*52d0*/  STS [R2+0x2400], R3 ;  /* 0x0024000302007388 */ /* 0x0005e80000000800 */
[----:B------:R3:W-:Y:S01]  /*52e0*/  STS [R2+0x2000], R4 ;  /* 0x0020000402007388 */ /* 0x0007e20000000800 */
[----:B-1----:R-:W-:Y:S02]  /*52f0*/  F2FP.BF16.F32.PACK_AB R5, R225, R226 ;  /* 0x000000e2e105723e */ /* 0x002fe400000010ff */
[----:B--2---:R-:W-:Y:S03]  /*5300*/  F2FP.BF16.F32.PACK_AB R3, R182, R183 ;  /* 0x000000b7b603723e */ /* 0x004fe600000010ff */
[----:B------:R-:W-:Y:S01]  /*5310*/  STS [R154], R5 ;  /* 0x000000059a007388 */ /* 0x000fe20000000800 */
[----:B---3--:R-:W-:Y:S02]  /*5320*/  F2FP.BF16.F32.PACK_AB R4, R175, R176 ;  /* 0x000000b0af04723e */ /* 0x008fe400000010ff */
[----:B------:R-:W-:Y:S03]  /*5330*/  F2FP.BF16.F32.PACK_AB R2, R223, R224 ;  /* 0x000000e0df02723e */ /* 0x000fe600000010ff */
[----:B------:R-:W-:Y:S04]  /*5340*/  STS [R154+0x400], R4 ;  /* 0x000400049a007388 */ /* 0x000fe80000000800 */
[----:B------:R1:W-:Y:S04]  /*5350*/  STS [R158], R2 ;  /* 0x000000029e007388 */ /* 0x0003e80000000800 */
[----:B------:R2:W-:Y:S04]  /*5360*/  STS [R158+0x400], R0 ;  /* 0x000400009e007388 */ /* 0x0005e80000000800 */
[----:B------:R3:W-:Y:S01]  /*5370*/  STS [R154+0x2000], R3 ;  /* 0x002000039a007388 */ /* 0x0007e20000000800 */
[----:B-1----:R-:W-:Y:S02]  /*5380*/  F2FP.BF16.F32.PACK_AB R2, R174, R179 ;  /* 0x000000b3ae02723e */ /* 0x002fe400000010ff */
[----:B--2---:R-:W-:Y:S02]  /*5390*/  F2FP.BF16.F32.PACK_AB R0, R180, R181 ;  /* 0x000000b5b400723e */ /* 0x004fe400000010ff */
[----:B---3--:R-:W-:Y:S05]  /*53a0*/  F2FP.BF16.F32.PACK_AB R3, R185, R189 ;  /* 0x000000bdb903723e */ /* 0x008fea00000010ff */
[----:B------:R1:W-:Y:S04]  /*53b0*/  STS [R154+0x2400], R3 ;  /* 0x002400039a007388 */ /* 0x0003e80000000800 */
[----:B------:R2:W-:Y:S04]  /*53c0*/  STS [R158+0x2000], R2 ;  /* 0x002000029e007388 */ /* 0x0005e80000000800 */
[----:B------:R3:W-:Y:S04]  /*53d0*/  STS [R158+0x2400], R0 ;  /* 0x002400009e007388 */ /* 0x0007e80000000800 */
[----:B------:R-:W-:Y:S08]  /*53e0*/  LDSM.16.M88.4 R64, [R148+0x8000] ;  /* 0x008000009440783b */ /* 0x000ff00000000200 */
[----:B------:R-:W4:Y:S01]  /*53f0*/  LDSM.16.M88.4 R16, [R150+0x10000] ;  /* 0x010000009610783b */ /* 0x000f220000000200 */
[----:B-1----:R-:W-:Y:S07]  /*5400*/  IMAD.U32 R3, RZ, RZ, UR13 ;  /* 0x0000000dff037e24 */ /* 0x002fee000f8e00ff */
[----:B------:R-:W1:Y:S01]  /*5410*/  LDSM.16.M88.4 R60, [R148+0xa000] ;  /* 0x00a00000943c783b */ /* 0x000e620000000200 */
[----:B--2---:R-:W-:Y:S02]  /*5420*/  IMAD.U32 R2, RZ, RZ, UR12 ;  /* 0x0000000cff027e24 */ /* 0x004fe4000f8e00ff */
[----:B---3--:R-:W-:Y:S03]  /*5430*/  IMAD.IADD R0, R167, 0x1, R149 ;  /* 0x00000001a7007824 */ /* 0x008fe600078e0295 */
[C---:B------:R-:W-:Y:S02]  /*5440*/  LEA R2, P0, R231.reuse, R2, 0x2 ;  /* 0x00000002e7027211 */ /* 0x040fe400078010ff */
[----:B------:R-:W2:Y:S02]  /*5450*/  LDSM.16.M88.4 R32, [R150+0x10800] ;  /* 0x010800009620783b */ /* 0x000ea40000000200 */
[----:B------:R-:W-:Y:S06]  /*5460*/  LEA.HI.X R3, R231, R3, RZ, 0x2, P0 ;  /* 0x00000003e7037211 */ /* 0x000fec00000f14ff */
[----:B------:R-:W3:Y:S08]  /*5470*/  LDSM.16.M88.4 R48, [R150+0x11000] ;  /* 0x011000009630783b */ /* 0x000ef00000000200 */
[----:B------:R-:W3:Y:S01]  /*5480*/  LDSM.16.M88.4 R132, [R150+0x11800] ;  /* 0x011800009684783b */ /* 0x000ee20000000200 */
[-C--:B----4-:R-:W-:Y:S07]  /*5490*/  HMMA.16816.F32.BF16 R4, R64, R16.reuse, RZ ;  /* 0x000000104004723c */ /* 0x090fee00000418ff */
[----:B------:R-:W-:Y:S01]  /*54a0*/  LDSM.16.M88.4 R136, [R151+0x8000] ;  /* 0x008000009788783b */ /* 0x000fe20000000200 */
[C---:B-1----:R-:W-:Y:S07]  /*54b0*/  HMMA.16816.F32.BF16 R8, R60.reuse, R16, RZ ;  /* 0x000000103c08723c */ /* 0x042fee00000418ff */
[----:B------:R-:W1:Y:S01]  /*54c0*/  LDSM.16.M88.4 R140, [R156+0x10000] ;  /* 0x010000009c8c783b */ /* 0x000e620000000200 */
[-C--:B------:R-:W-:Y:S07]  /*54d0*/  HMMA.16816.F32.BF16 R12, R60, R18.reuse, RZ ;  /* 0x000000123c0c723c */ /* 0x080fee00000418ff */
[----:B------:R-:W4:Y:S01]  /*54e0*/  LDSM.16.M88.4 R144, [R151+0xa000] ;  /* 0x00a000009790783b */ /* 0x000f220000000200 */
[C---:B------:R-:W-:Y:S08]  /*54f0*/  HMMA.16816.F32.BF16 R16, R64.reuse, R18, RZ ;  /* 0x000000124010723c */ /* 0x040ff000000418ff */
[-C--:B--2---:R-:W-:Y:S08]  /*5500*/  HMMA.16816.F32.BF16 R20, R64, R32.reuse, RZ ;  /* 0x000000204014723c */ /* 0x084ff000000418ff */
[C---:B------:R-:W-:Y:S08]  /*5510*/  HMMA.16816.F32.BF16 R24, R60.reuse, R32, RZ ;  /* 0x000000203c18723c */ /* 0x040ff000000418ff */
[-C--:B------:R-:W-:Y:S08]  /*5520*/  HMMA.16816.F32.BF16 R28, R60, R34.reuse, RZ ;  /* 0x000000223c1c723c */ /* 0x080ff000000418ff */
[C---:B------:R-:W-:Y:S08]  /*5530*/  HMMA.16816.F32.BF16 R32, R64.reuse, R34, RZ ;  /* 0x000000224020723c */ /* 0x040ff000000418ff */
[-C--:B---3--:R-:W-:Y:S08]  /*5540*/  HMMA.16816.F32.BF16 R36, R64, R48.reuse, RZ ;  /* 0x000000304024723c */ /* 0x088ff000000418ff */
[C---:B------:R-:W-:Y:S08]  /*5550*/  HMMA.16816.F32.BF16 R40, R60.reuse, R48, RZ ;  /* 0x000000303c28723c */ /* 0x040ff000000418ff */
[-C--:B------:R-:W-:Y:S08]  /*5560*/  HMMA.16816.F32.BF16 R44, R60, R50.reuse, RZ ;  /* 0x000000323c2c723c */ /* 0x080ff000000418ff */
[C---:B------:R-:W-:Y:S08]  /*5570*/  HMMA.16816.F32.BF16 R48, R64.reuse, R50, RZ ;  /* 0x000000324030723c */ /* 0x040ff000000418ff */
[-C--:B------:R-:W-:Y:S08]  /*5580*/  HMMA.16816.F32.BF16 R52, R64, R132.reuse, RZ ;  /* 0x000000844034723c */ /* 0x080ff000000418ff */
[C---:B------:R-:W-:Y:S08]  /*5590*/  HMMA.16816.F32.BF16 R56, R60.reuse, R132, RZ ;  /* 0x000000843c38723c */ /* 0x040ff000000418ff */
[-C--:B------:R-:W-:Y:S08]  /*55a0*/  HMMA.16816.F32.BF16 R60, R60, R134.reuse, RZ ;  /* 0x000000863c3c723c */ /* 0x080ff000000418ff */
[----:B------:R-:W-:Y:S01]  /*55b0*/  HMMA.16816.F32.BF16 R64, R64, R134, RZ ;  /* 0x000000864040723c */ /* 0x000fe200000418ff */
[----:B------:R-:W2:Y:S07]  /*55c0*/  LDSM.16.M88.4 R132, [R156+0x10800] ;  /* 0x010800009c84783b */ /* 0x000eae0000000200 */
[-C--:B-1----:R-:W-:Y:S08]  /*55d0*/  HMMA.16816.F32.BF16 R4, R136, R140.reuse, R4 ;  /* 0x0000008c8804723c */ /* 0x082ff00000041804 */
[C---:B----4-:R-:W-:Y:S08]  /*55e0*/  HMMA.16816.F32.BF16 R8, R144.reuse, R140, R8 ;  /* 0x0000008c9008723c */ /* 0x050ff00000041808 */
[-C--:B------:R-:W-:Y:S08]  /*55f0*/  HMMA.16816.F32.BF16 R12, R144, R142.reuse, R12 ;  /* 0x0000008e900c723c */ /* 0x080ff0000004180c */
[C---:B------:R-:W-:Y:S01]  /*5600*/  HMMA.16816.F32.BF16 R16, R136.reuse, R142, R16 ;  /* 0x0000008e8810723c */ /* 0x040fe20000041810 */
[----:B------:R-:W1:Y:S07]  /*5610*/  LDSM.16.M88.4 R140, [R156+0x11000] ;  /* 0x011000009c8c783b */ /* 0x000e6e0000000200 */
[-C--:B--2---:R-:W-:Y:S08]  /*5620*/  HMMA.16816.F32.BF16 R20, R136, R132.reuse, R20 ;  /* 0x000000848814723c */ /* 0x084ff00000041814 */
[C---:B------:R-:W-:Y:S08]  /*5630*/  HMMA.16816.F32.BF16 R24, R144.reuse, R132, R24 ;  /* 0x000000849018723c */ /* 0x040ff00000041818 */
[-C--:B------:R-:W-:Y:S08]  /*5640*/  HMMA.16816.F32.BF16 R28, R144, R134.reuse, R28 ;  /* 0x00000086901c723c */ /* 0x080ff0000004181c */
[C---:B------:R-:W-:Y:S01]  /*5650*/  HMMA.16816.F32.BF16 R32, R136.reuse, R134, R32 ;  /* 0x000000868820723c */ /* 0x040fe20000041820 */
[----:B------:R-:W2:Y:S07]  /*5660*/  LDSM.16.M88.4 R132, [R156+0x11800] ;  /* 0x011800009c84783b */ /* 0x000eae0000000200 */
[-C--:B-1----:R-:W-:Y:S08]  /*5670*/  HMMA.16816.F32.BF16 R36, R136, R140.reuse, R36 ;  /* 0x0000008c8824723c */ /* 0x082ff00000041824 */
[C---:B------:R-:W-:Y:S08]  /*5680*/  HMMA.16816.F32.BF16 R40, R144.reuse, R140, R40 ;  /* 0x0000008c9028723c */ /* 0x040ff00000041828 */
[-C--:B------:R-:W-:Y:S08]  /*5690*/  HMMA.16816.F32.BF16 R44, R144, R142.reuse, R44 ;  /* 0x0000008e902c723c */ /* 0x080ff0000004182c */
[C---:B------:R-:W-:Y:S01]  /*56a0*/  HMMA.16816.F32.BF16 R48, R136.reuse, R142, R48 ;  /* 0x0000008e8830723c */ /* 0x040fe20000041830 */
[----:B------:R-:W-:Y:S07]  /*56b0*/  LDSM.16.M88.4 R140, [R149+0x8000] ;  /* 0x00800000958c783b */ /* 0x000fee0000000200 */
[-C--:B--2---:R-:W-:Y:S08]  /*56c0*/  HMMA.16816.F32.BF16 R52, R136, R132.reuse, R52 ;  /* 0x000000848834723c */ /* 0x084ff00000041834 */
[C---:B------:R-:W-:Y:S08]  /*56d0*/  HMMA.16816.F32.BF16 R56, R144.reuse, R132, R56 ;  /* 0x000000849038723c */ /* 0x040ff00000041838 */
[-C--:B------:R-:W-:Y:S01]  /*56e0*/  HMMA.16816.F32.BF16 R60, R144, R134.reuse, R60 ;  /* 0x00000086903c723c */ /* 0x080fe2000004183c */
[----:B------:R-:W1:Y:S07]  /*56f0*/  LDSM.16.M88.4 R144, [R165+0x10000] ;  /* 0x01000000a590783b */ /* 0x000e6e0000000200 */
[----:B------:R-:W-:Y:S01]  /*5700*/  HMMA.16816.F32.BF16 R64, R136, R134, R64 ;  /* 0x000000868840723c */ /* 0x000fe20000041840 */
[----:B------:R-:W2:Y:S08]  /*5710*/  LDSM.16.M88.4 R132, [R149+0xa000] ;  /* 0x00a000009584783b */ /* 0x000eb00000000200 */
[----:B------:R-:W3:Y:S01]  /*5720*/  LDSM.16.M88.4 R136, [R165+0x10800] ;  /* 0x01080000a588783b */ /* 0x000ee20000000200 */
[-C--:B-1----:R-:W-:Y:S08]  /*5730*/  HMMA.16816.F32.BF16 R4, R140, R144.reuse, R4 ;  /* 0x000000908c04723c */ /* 0x082ff00000041804 */
[C---:B--2---:R-:W-:Y:S08]  /*5740*/  HMMA.16816.F32.BF16 R8, R132.reuse, R144, R8 ;  /* 0x000000908408723c */ /* 0x044ff00000041808 */
[-C--:B------:R-:W-:Y:S08]  /*5750*/  HMMA.16816.F32.BF16 R12, R132, R146.reuse, R12 ;  /* 0x00000092840c723c */ /* 0x080ff0000004180c */
[C---:B------:R-:W-:Y:S01]  /*5760*/  HMMA.16816.F32.BF16 R16, R140.reuse, R146, R16 ;  /* 0x000000928c10723c */ /* 0x040fe20000041810 */
[----:B------:R-:W1:Y:S07]  /*5770*/  LDSM.16.M88.4 R144, [R165+0x11000] ;  /* 0x01100000a590783b */ /* 0x000e6e0000000200 */
[-C--:B---3--:R-:W-:Y:S08]  /*5780*/  HMMA.16816.F32.BF16 R20, R140, R136.reuse, R20 ;  /* 0x000000888c14723c */ /* 0x088ff00000041814 */
[C---:B------:R-:W-:Y:S08]  /*5790*/  HMMA.16816.F32.BF16 R24, R132.reuse, R136, R24 ;  /* 0x000000888418723c */ /* 0x040ff00000041818 */
[-C--:B------:R-:W-:Y:S08]  /*57a0*/  HMMA.16816.F32.BF16 R28, R132, R138.reuse, R28 ;  /* 0x0000008a841c723c */ /* 0x080ff0000004181c */
[C---:B------:R-:W-:Y:S01]  /*57b0*/  HMMA.16816.F32.BF16 R32, R140.reuse, R138, R32 ;  /* 0x0000008a8c20723c */ /* 0x040fe20000041820 */
[----:B------:R-:W2:Y:S07]  /*57c0*/  LDSM.16.M88.4 R136, [R165+0x11800] ;  /* 0x01180000a588783b */ /* 0x000eae0000000200 */
[-C--:B-1----:R-:W-:Y:S08]  /*57d0*/  HMMA.16816.F32.BF16 R36, R140, R144.reuse, R36 ;  /* 0x000000908c24723c */ /* 0x082ff00000041824 */
[C---:B------:R-:W-:Y:S01]  /*57e0*/  HMMA.16816.F32.BF16 R40, R132.reuse, R144, R40 ;  /* 0x000000908428723c */ /* 0x040fe20000041828 */
[----:B------:R-:W5:Y:S04]  /*57f0*/  LDG.E R145, desc[UR26][R2.64+0x100] ;  /* 0x0001001a02917981 */ /* 0x000f68000c1e1900 */
[----:B------:R-:W5:Y:S03]  /*5800*/  LDG.E R144, desc[UR26][R2.64+0x120] ;  /* 0x0001201a02907981 */ /* 0x000f66000c1e1900 */
[-C--:B------:R-:W-:Y:S08]  /*5810*/  HMMA.16816.F32.BF16 R44, R132, R146.reuse, R44 ;  /* 0x00000092842c723c */ /* 0x080ff0000004182c */
[C---:B------:R-:W-:Y:S01]  /*5820*/  HMMA.16816.F32.BF16 R48, R140.reuse, R146, R48 ;  /* 0x000000928c30723c */ /* 0x040fe20000041830 */
[----:B------:R-:W3:Y:S04]  /*5830*/  LDG.E R147, desc[UR26][R2.64] ;  /* 0x0000001a02937981 */ /* 0x000ee8000c1e1900 */
[----:B------:R1:W4:Y:S03]  /*5840*/  LDG.E R146, desc[UR26][R2.64+0x20] ;  /* 0x0000201a02927981 */ /* 0x000326000c1e1900 */
[-C--:B--2---:R-:W-:Y:S08]  /*5850*/  HMMA.16816.F32.BF16 R52, R140, R136.reuse, R52 ;  /* 0x000000888c34723c */ /* 0x084ff00000041834 */
[C---:B------:R-:W-:Y:S08]  /*5860*/  HMMA.16816.F32.BF16 R56, R132.reuse, R136, R56 ;  /* 0x000000888438723c */ /* 0x040ff00000041838 */
[-C--:B------:R-:W-:Y:S01]  /*5870*/  HMMA.16816.F32.BF16 R60, R132, R138.reuse, R60 ;  /* 0x0000008a843c723c */ /* 0x080fe2000004183c */
[----:B------:R-:W-:Y:S02]  /*5880*/  LDSM.16.M88.4 R132, [R0+0x8000] ;  /* 0x008000000084783b */ /* 0x000fe40000000200 */
[--C-:B-1----:R-:W-:Y:S05]  /*5890*/  SHF.R.U32.HI R3, RZ, 0x4, R171.reuse ;  /* 0x00000004ff037819 */ /* 0x102fea00000116ab */
[----:B------:R-:W-:Y:S01]  /*58a0*/  HMMA.16816.F32.BF16 R64, R140, R138, R64 ;  /* 0x0000008a8c40723c */ /* 0x000fe20000041840 */
[----:B------:R-:W1:Y:S03]  /*58b0*/  LDSM.16.M88.4 R136, [R166+0x10000] ;  /* 0x01000000a688783b */ /* 0x000e660000000200 */
[--C-:B------:R-:W-:Y:S05]  /*58c0*/  SHF.R.U32.HI R2, RZ, 0x1, R171.reuse ;  /* 0x00000001ff027819 */ /* 0x100fea00000116ab */
[----:B------:R-:W2:Y:S01]  /*58d0*/  LDSM.16.M88.4 R140, [R0+0xa000] ;  /* 0x00a00000008c783b */ /* 0x000ea20000000200 */
[-C--:B-1----:R-:W-:Y:S08]  /*58e0*/  HMMA.16816.F32.BF16 R4, R132, R136.reuse, R4 ;  /* 0x000000888404723c */ /* 0x082ff00000041804 */
[C---:B--2---:R-:W-:Y:S08]  /*58f0*/  HMMA.16816.F32.BF16 R8, R140.reuse, R136, R8 ;  /* 0x000000888c08723c */ /* 0x044ff00000041808 */
[-C--:B------:R-:W-:Y:S08]  /*5900*/  HMMA.16816.F32.BF16 R12, R140, R138.reuse, R12 ;  /* 0x0000008a8c0c723c */ /* 0x080ff0000004180c */
[C---:B------:R-:W-:Y:S01]  /*5910*/  HMMA.16816.F32.BF16 R16, R132.reuse, R138, R16 ;  /* 0x0000008a8410723c */ /* 0x040fe20000041810 */
[----:B------:R-:W1:Y:S07]  /*5920*/  LDSM.16.M88.4 R136, [R166+0x10800] ;  /* 0x01080000a688783b */ /* 0x000e6e0000000200 */
[-C--:B-1----:R-:W-:Y:S08]  /*5930*/  HMMA.16816.F32.BF16 R20, R132, R136.reuse, R20 ;  /* 0x000000888414723c */ /* 0x082ff00000041814 */
[C---:B------:R-:W-:Y:S08]  /*5940*/  HMMA.16816.F32.BF16 R24, R140.reuse, R136, R24 ;  /* 0x000000888c18723c */ /* 0x040ff00000041818 */
        /* <DEDUP_REMOVED lines=10> */
[-C--:B------:R-:W-:Y:S03]  /*59f0*/  HMMA.16816.F32.BF16 R60, R140, R138.reuse, R60 ;  /* 0x0000008a8c3c723c */ /* 0x080fe6000004183c */
[----:B------:R-:W-:Y:S02]  /*5a00*/  LOP3.LUT R142, R3, 0x8, RZ, 0xc0, !PT ;  /* 0x00000008038e7812 */ /* 0x000fe400078ec0ff */
[----:B------:R-:W-:Y:S02]  /*5a10*/  LOP3.LUT R141, R2, 0x30, RZ, 0xc0, !PT ;  /* 0x00000030028d7812 */ /* 0x000fe400078ec0ff */
[--C-:B------:R-:W-:Y:S01]  /*5a20*/  LOP3.LUT R2, R142, 0x10, R171.reuse, 0xf8, !PT ;  /* 0x000000108e027812 */ /* 0x100fe200078ef8ab */
[----:B------:R-:W-:Y:S04]  /*5a30*/  HMMA.16816.F32.BF16 R64, R132, R138, R64 ;  /* 0x0000008a8440723c */ /* 0x000fe80000041840 */
[----:B------:R-:W-:Y:S01]  /*5a40*/  LOP3.LUT R3, R141, 0x8, R171, 0xf8, !PT ;  /* 0x000000088d037812 */ /* 0x000fe200078ef8ab */
[C---:B---3--:R-:W-:Y:S01]  /*5a50*/  FADD.FTZ R4, -R147.reuse, R4 ;  /* 0x0000000493047221 */ /* 0x048fe20000010100 */
[C---:B------:R-:W-:Y:S01]  /*5a60*/  FADD.FTZ R5, -R147.reuse, R5 ;  /* 0x0000000593057221 */ /* 0x040fe20000010100 */
[C---:B------:R-:W-:Y:S01]  /*5a70*/  FADD.FTZ R16, -R147.reuse, R16 ;  /* 0x0000001093107221 */ /* 0x040fe20000010100 */
[----:B------:R-:W-:Y:S01]  /*5a80*/  FADD.FTZ R17, -R147, R17 ;  /* 0x0000001193117221 */ /* 0x000fe20000010100 */
[----:B------:R-:W-:Y:S01]  /*5a90*/  FMUL.FTZ R172, R172, R4 ;  /* 0x00000004acac7220 */ /* 0x000fe20000410000 */
[----:B------:R-:W-:Y:S02]  /*5aa0*/  IMAD.SHL.U32 R4, R171, 0x40, RZ ;  /* 0x00000040ab047824 */ /* 0x000fe400078e00ff */
[----:B------:R-:W-:Y:S01]  /*5ab0*/  FMUL.FTZ R162, R162, R5 ;  /* 0x00000005a2a27220 */ /* 0x000fe20000410000 */
[----:B------:R-:W-:Y:S01]  /*5ac0*/  FADD.FTZ R5, -R147, R21 ;  /* 0x0000001593057221 */ /* 0x000fe20000010100 */
[----:B------:R-:W-:Y:S01]  /*5ad0*/  FMUL.FTZ R21, R237, R17 ;  /* 0x00000011ed157220 */ /* 0x000fe20000410000 */
[C---:B------:R-:W-:Y:S01]  /*5ae0*/  FADD.FTZ R32, -R147.reuse, R32 ;  /* 0x0000002093207221 */ /* 0x040fe20000010100 */
[----:B------:R-:W-:Y:S01]  /*5af0*/  LOP3.LUT R0, R4, 0x1c0, RZ, 0xc0, !PT ;  /* 0x000001c004007812 */ /* 0x000fe200078ec0ff */
[----:B------:R-:W-:Y:S01]  /*5b00*/  FMUL.FTZ R133, R234, R5 ;  /* 0x00000005ea857220 */ /* 0x000fe20000410000 */
[C---:B------:R-:W-:Y:S01]  /*5b10*/  FADD.FTZ R33, -R147.reuse, R33 ;  /* 0x0000002193217221 */ /* 0x040fe20000010100 */
[----:B----4-:R-:W-:Y:S01]  /*5b20*/  FADD.FTZ R6, -R146, R6 ;  /* 0x0000000692067221 */ /* 0x010fe20000010100 */
[----:B------:R-:W-:Y:S01]  /*5b30*/  LOP3.LUT R0, R0, 0x38, R170, 0xf8, !PT ;  /* 0x0000003800007812 */ /* 0x000fe200078ef8aa */
[----:B------:R-:W-:Y:S01]  /*5b40*/  FADD.FTZ R5, -R147, R48 ;  /* 0x0000003093057221 */ /* 0x000fe20000010100 */
[----:B------:R-:W-:Y:S01]  /*5b50*/  FMUL.FTZ R132, R232, R33 ;  /* 0x00000021e8847220 */ /* 0x000fe20000410000 */
[----:B------:R-:W-:Y:S01]  /*5b60*/  FMUL.FTZ R161, R161, R6 ;  /* 0x00000006a1a17220 */ /* 0x000fe20000410000 */
[----:B------:R-:W-:Y:S01]  /*5b70*/  LOP3.LUT R2, R2, R0, RZ, 0x3c, !PT ;  /* 0x0000000002027212 */ /* 0x000fe200078e3cff */
[----:B------:R-:W-:Y:S01]  /*5b80*/  FADD.FTZ R6, -R147, R36 ;  /* 0x0000002493067221 */ /* 0x000fe20000010100 */
[----:B------:R-:W-:Y:S01]  /*5b90*/  LOP3.LUT R0, R3, 0x1c0, R4, 0xf8, !PT ;  /* 0x000001c003007812 */ /* 0x000fe200078ef804 */
[----:B------:R-:W-:Y:S01]  /*5ba0*/  FADD.FTZ R3, -R147, R20 ;  /* 0x0000001493037221 */ /* 0x000fe20000010100 */
[----:B------:R-:W-:Y:S01]  /*5bb0*/  LOP3.LUT R2, R2, 0x200, R4, 0xf8, !PT ;  /* 0x0000020002027812 */ /* 0x000fe200078ef804 */
[----:B------:R-:W-:Y:S01]  /*5bc0*/  FMUL.FTZ R4, R236, R16 ;  /* 0x00000010ec047220 */ /* 0x000fe20000410000 */
[----:B------:R-:W-:Y:S01]  /*5bd0*/  FMUL.FTZ R6, R229, R6 ;  /* 0x00000006e5067220 */ /* 0x000fe20000410000 */
[----:B------:R-:W-:Y:S01]  /*5be0*/  FMUL.FTZ R3, R235, R3 ;  /* 0x00000003eb037220 */ /* 0x000fe20000410000 */
[----:B------:R-:W-:Y:S01]  /*5bf0*/  F2FP.BF16.F32.PACK_AB R20, R162, R172 ;  /* 0x000000aca214723e */ /* 0x000fe200000010ff */
[----:B------:R-:W-:Y:S01]  /*5c00*/  FMUL.FTZ R5, R228, R5 ;  /* 0x00000005e4057220 */ /* 0x000fe20000410000 */
[----:B------:R-:W-:Y:S01]  /*5c10*/  F2FP.BF16.F32.PACK_AB R21, R21, R4 ;  /* 0x000000041515723e */ /* 0x000fe200000010ff */
[----:B------:R-:W-:Y:S01]  /*5c20*/  FADD.FTZ R4, -R147, R37 ;  /* 0x0000002593047221 */ /* 0x000fe20000010100 */
[----:B------:R-:W-:Y:S01]  /*5c30*/  F2FP.BF16.F32.PACK_AB R133, R133, R3 ;  /* 0x000000038585723e */ /* 0x000fe200000010ff */
[----:B------:R-:W-:Y:S01]  /*5c40*/  FMUL.FTZ R3, R233, R32 ;  /* 0x00000020e9037220 */ /* 0x000fe20000410000 */
[C---:B------:R-:W-:Y:S01]  /*5c50*/  FADD.FTZ R37, -R147.reuse, R49 ;  /* 0x0000003193257221 */ /* 0x040fe20000010100 */
[----:B------:R-:W-:Y:S01]  /*5c60*/  FMUL.FTZ R48, R230, R4 ;  /* 0x00000004e6307220 */ /* 0x000fe20000410000 */
[C---:B------:R-:W-:Y:S01]  /*5c70*/  FADD.FTZ R4, -R147.reuse, R64 ;  /* 0x0000004093047221 */ /* 0x040fe20000010100 */
[C---:B------:R-:W-:Y:S01]  /*5c80*/  FADD.FTZ R49, -R147.reuse, R65 ;  /* 0x0000004193317221 */ /* 0x040fe20000010100 */
[----:B------:R-:W-:Y:S01]  /*5c90*/  F2FP.BF16.F32.PACK_AB R132, R132, R3 ;  /* 0x000000038484723e */ /* 0x000fe200000010ff */
        /* <DEDUP_REMOVED lines=8> */
[----:B------:R-:W-:Y:S01]  /*5d20*/  F2FP.BF16.F32.PACK_AB R37, R37, R5 ;  /* 0x000000052525723e */ /* 0x000fe200000010ff */
[----:B------:R-:W-:Y:S02]  /*5d30*/  FADD.FTZ R36, -R146, R7 ;  /* 0x0000000792247221 */ /* 0x000fe40000010100 */
[----:B------:R-:W-:Y:S02]  /*5d40*/  F2FP.BF16.F32.PACK_AB R52, R52, R3 ;  /* 0x000000033434723e */ /* 0x000fe400000010ff */
[----:B------:R-:W-:Y:S01]  /*5d50*/  F2FP.BF16.F32.PACK_AB R49, R49, R4 ;  /* 0x000000043131723e */ /* 0x000fe200000010ff */
[----:B------:R-:W-:Y:S06]  /*5d60*/  BRA.U !UP0, `(.L_x_465) ;  /* 0x0000000108687547 */ /* 0x000fec000b800000 */
[----:B------:R-:W-:Y:S01]  /*5d70*/  IADD3 R4, P0, PT, RZ, -UR25, RZ ;  /* 0x80000019ff047c10 */ /* 0x000fe2000ff1e0ff */
[----:B------:R-:W-:Y:S04]  /*5d80*/  ULOP3.LUT UR34, UR40, 0x1, URZ, 0xc0, !UPT ;  /* 0x0000000128227892 */ /* 0x000fe8000f8ec0ff */
[----:B------:R-:W-:Y:S01]  /*5d90*/  IMAD.X R3, RZ, RZ, ~UR10, P0 ;  /* 0x8000000aff037e24 */ /* 0x000fe200080e06ff */
[----:B------:R-:W-:Y:S04]  /*5da0*/  UISETP.NE.U32.AND UP2, UPT, UR34, 0x1, UPT ;  /* 0x000000012200788c */ /* 0x000fe8000bf45070 */
[----:B------:R-:W-:Y:S01]  /*5db0*/  SHF.R.S64 R4, R4, 0x1f, R3 ;  /* 0x0000001f04047819 */ /* 0x000fe20000001003 */
[----:B------:R-:W-:Y:S03]  /*5dc0*/  USEL UR34, UR5, 0x4000, !UP2 ;  /* 0x0000400005227887 */ /* 0x000fe6000d000000 */
[----:B------:R-:W-:Y:S03]  /*5dd0*/  IADD3 R241, P0, PT, R4, R241, RZ ;  /* 0x000000f104f17210 */ /* 0x000fe60007f1e0ff */
[----:B------:R-:W-:Y:S01]  /*5de0*/  VIADD R219, R219, UR34 ;  /* 0x00000022dbdb7c36 */ /* 0x000fe20008000000 */
[----:B------:R-:W-:Y:S01]  /*5df0*/  LEA.HI.X.SX32 R240, R3, R240, 0x1, P0 ;  /* 0x000000f003f07211 */ /* 0x000fe200000f0eff */
[----:B------:R-:W-:Y:S01]  /*5e00*/  IMAD.MOV.U32 R32, RZ, RZ, R241 ;  /* 0x000000ffff207224 */ /* 0x000fe200078e00f1 */
[----:B------:R-:W-:Y:S01]  /*5e10*/  IADD3 R6, P0, PT, R241, UR14, RZ ;  /* 0x0000000ef1067c10 */ /* 0x000fe2000ff1e0ff */
[----:B------:R-:W-:Y:S02]  /*5e20*/  VIADD R168, R168, UR34 ;  /* 0x00000022a8a87c36 */ /* 0x000fe40008000000 */
[----:B------:R-:W-:Y:S01]  /*5e30*/  IMAD.MOV.U32 R33, RZ, RZ, R240 ;  /* 0x000000ffff217224 */ /* 0x000fe200078e00f0 */
[----:B------:R-:W-:Y:S02]  /*5e40*/  IADD3.X R7, PT, PT, R240, UR11, RZ, P0, !PT ;  /* 0x0000000bf0077c10 */ /* 0x000fe400087fe4ff */
[----:B------:R-:W-:Y:S02]  /*5e50*/  IADD3 R4, P0, PT, R6, UR14, RZ ;  /* 0x0000000e06047c10 */ /* 0x000fe4000ff1e0ff */
[----:B------:R-:W-:Y:S01]  /*5e60*/  @!PT LDS RZ, [RZ] ;  /* 0x00000000fffff984 */ /* 0x000fe20000000800 */
[----:B------:R-:W-:Y:S01]  /*5e70*/  @!PT LDS RZ, [RZ] ;  /* 0x00000000fffff984 */ /* 0x000fe20000000800 */
[----:B------:R-:W-:Y:S01]  /*5e80*/  @!PT LDS RZ, [RZ] ;  /* 0x00000000fffff984 */ /* 0x000fe20000000800 */
[----:B------:R1:W-:Y:S02]  /*5e90*/  LDGSTS.E.BYPASS.LTC128B.128 [R219], desc[UR26][R32.64] ;  /* 0x0000000020db7fae */ /* 0x0003e4000b981a1a */
[----:B------:R-:W-:Y:S02]  /*5ea0*/  IADD3.X R5, PT, PT, R7, UR11, RZ, P0, !PT ;  /* 0x0000000b07057c10 */ /* 0x000fe400087fe4ff */
[----:B------:R1:W-:Y:S01]  /*5eb0*/  LDGSTS.E.BYPASS.LTC128B.128 [R219+0x1000], desc[UR26][R6.64] ;  /* 0x0100000006db7fae */ /* 0x0003e2000b981a1a */
[----:B------:R-:W-:Y:S03]  /*5ec0*/  IADD3 R16, P0, PT, R4, UR14, RZ ;  /* 0x0000000e04107c10 */ /* 0x000fe6000ff1e0ff */
[----:B------:R1:W-:Y:S01]  /*5ed0*/  LDGSTS.E.BYPASS.LTC128B.128 [R219+0x2000], desc[UR26][R4.64] ;  /* 0x0200000004db7fae */ /* 0x0003e2000b981a1a */
[----:B------:R-:W-:Y:S05]  /*5ee0*/  IADD3.X R17, PT, PT, R5, UR11, RZ, P0, !PT ;  /* 0x0000000b05117c10 */ /* 0x000fea00087fe4ff */
[----:B------:R1:W-:Y:S04]  /*5ef0*/  LDGSTS.E.BYPASS.LTC128B.128 [R219+0x3000], desc[UR26][R16.64] ;  /* 0x0300000010db7fae */ /* 0x0003e8000b981a1a */
[----:B------:R-:W0:Y:S02]  /*5f00*/  LDGDEPBAR ;  /* 0x00000000000079af */ /* 0x000e240000000000 */
.L_x_465:
[----:B-1----:R-:W-:Y:S01]  /*5f10*/  FMUL.FTZ R4, R206, R36 ;  /* 0x00000024ce047220 */ /* 0x002fe20000410000 */
[C---:B------:R-:W-:Y:S01]  /*5f20*/  FADD.FTZ R19, -R146.reuse, R19 ;  /* 0x0000001392137221 */ /* 0x040fe20000010100 */
[C---:B------:R-:W-:Y:S01]  /*5f30*/  FADD.FTZ R18, -R146.reuse, R18 ;  /* 0x0000001292127221 */ /* 0x040fe20000010100 */
[----:B------:R-:W-:Y:S01]  /*5f40*/  STS [R153+0x14000], R20 ;  /* 0x0140001499007388 */ /* 0x000fe20000000800 */
[----:B------:R-:W-:Y:S01]  /*5f50*/  FADD.FTZ R22, -R146, R22 ;  /* 0x0000001692167221 */ /* 0x000fe20000010100 */
[----:B------:R-:W-:Y:S01]  /*5f60*/  FMUL.FTZ R3, R197, R19 ;  /* 0x00000013c5037220 */ /* 0x000fe20000410000 */
[----:B------:R-:W-:Y:S01]  /*5f70*/  FMUL.FTZ R18, R199, R18 ;  /* 0x00000012c7127220 */ /* 0x000fe20000410000 */
[----:B------:R-:W-:Y:S01]  /*5f80*/  F2FP.BF16.F32.PACK_AB R4, R4, R161 ;  /* 0x000000a10404723e */ /* 0x000fe200000010ff */
[C---:B------:R-:W-:Y:S01]  /*5f90*/  FADD.FTZ R23, -R146.reuse, R23 ;  /* 0x0000001792177221 */ /* 0x040fe20000010100 */
[C---:B------:R-:W-:Y:S01]  /*5fa0*/  FADD.FTZ R16, -R146.reuse, R54 ;  /* 0x0000003692107221 */ /* 0x040fe20000010100 */
[----:B------:R-:W-:Y:S01]  /*5fb0*/  FADD.FTZ R7, -R146, R55 ;  /* 0x0000003792077221 */ /* 0x000fe20000010100 */
[----:B------:R-:W-:Y:S01]  /*5fc0*/  F2FP.BF16.F32.PACK_AB R3, R3, R18 ;  /* 0x000000120303723e */ /* 0x000fe200000010ff */
[----:B------:R1:W-:Y:S01]  /*5fd0*/  STS [R153+0x14400], R4 ;  /* 0x0144000499007388 */ /* 0x0003e20000000800 */
[C---:B-----5:R-:W-:Y:S01]  /*5fe0*/  FADD.FTZ R8, -R145.reuse, R8 ;  /* 0x0000000891087221 */ /* 0x060fe20000010100 */
[----:B------:R-:W-:Y:S01]  /*5ff0*/  FADD.FTZ R9, -R145, R9 ;  /* 0x0000000991097221 */ /* 0x000fe20000010100 */
[----:B------:R-:W-:Y:S01]  /*6000*/  FMUL.FTZ R22, R195, R22 ;  /* 0x00000016c3167220 */ /* 0x000fe20000410000 */
[----:B------:R2:W-:Y:S01]  /*6010*/  STS [R160+0x14400], R3 ;  /* 0x01440003a0007388 */ /* 0x0005e20000000800 */
[----:B------:R-:W-:Y:S01]  /*6020*/  FMUL.FTZ R23, R194, R23 ;  /* 0x00000017c2177220 */ /* 0x000fe20000410000 */
[----:B------:R-:W-:Y:S01]  /*6030*/  FMUL.FTZ R16, R176, R16 ;  /* 0x00000010b0107220 */ /* 0x000fe20000410000 */
[----:B------:R-:W-:Y:S01]  /*6040*/  FMUL.FTZ R7, R175, R7 ;  /* 0x00000007af077220 */ /* 0x000fe20000410000 */
[----:B------:R-:W-:Y:S01]  /*6050*/  FMUL.FTZ R8, R214, R8 ;  /* 0x00000008d6087220 */ /* 0x000fe20000410000 */
[----:B------:R-:W-:Y:S01]  /*6060*/  FMUL.FTZ R9, R213, R9 ;  /* 0x00000009d5097220 */ /* 0x000fe20000410000 */
[----:B------:R-:W-:Y:S01]  /*6070*/  F2FP.BF16.F32.PACK_AB R32, R23, R22 ;  /* 0x000000161720723e */ /* 0x000fe200000010ff */
[----:B------:R-:W-:Y:S01]  /*6080*/  STS [R160+0x14000], R21 ;  /* 0x01400015a0007388 */ /* 0x000fe20000000800 */
[----:B------:R-:W-:Y:S01]  /*6090*/  F2FP.BF16.F32.PACK_AB R22, R7, R16 ;  /* 0x000000100716723e */ /* 0x000fe200000010ff */
[C---:B------:R-:W-:Y:S01]  /*60a0*/  FADD.FTZ R16, -R145.reuse, R57 ;  /* 0x0000003991107221 */ /* 0x040fe20000010100 */
[C---:B------:R-:W-:Y:S01]  /*60b0*/  FADD.FTZ R10, -R144.reuse, R10 ;  /* 0x0000000a900a7221 */ /* 0x040fe20000010100 */
[C---:B------:R-:W-:Y:S01]  /*60c0*/  FADD.FTZ R15, -R144.reuse, R15 ;  /* 0x0000000f900f7221 */ /* 0x040fe20000010100 */
[----:B------:R-:W-:Y:S01]  /*60d0*/  FADD.FTZ R14, -R144, R14 ;  /* 0x0000000e900e7221 */ /* 0x000fe20000010100 */
[----:B------:R-:W-:Y:S01]  /*60e0*/  FMUL.FTZ R16, R182, R16 ;  /* 0x00000010b6107220 */ /* 0x000fe20000410000 */
[----:B------:R-:W-:Y:S01]  /*60f0*/  FMUL.FTZ R10, R218, R10 ;  /* 0x0000000ada0a7220 */ /* 0x000fe20000410000 */
[C---:B------:R-:W-:Y:S01]  /*6100*/  FADD.FTZ R12, -R145.reuse, R12 ;  /* 0x0000000c910c7221 */ /* 0x040fe20000010100 */
[----:B------:R-:W-:Y:S01]  /*6110*/  FADD.FTZ R13, -R145, R13 ;  /* 0x0000000d910d7221 */ /* 0x000fe20000010100 */
[----:B------:R-:W-:Y:S01]  /*6120*/  FMUL.FTZ R14, R216, R14 ;  /* 0x0000000ed80e7220 */ /* 0x000fe20000410000 */
[----:B------:R-:W-:Y:S01]  /*6130*/  FADD.FTZ R35, -R146, R35 ;  /* 0x0000002392237221 */ /* 0x000fe20000010100 */
[----:B------:R-:W-:Y:S01]  /*6140*/  FMUL.FTZ R12, R212, R12 ;  /* 0x0000000cd40c7220 */ /* 0x000fe20000410000 */
[----:B------:R-:W-:Y:S01]  /*6150*/  FMUL.FTZ R13, R211, R13 ;  /* 0x0000000dd30d7220 */ /* 0x000fe20000410000 */
[----:B-1----:R-:W-:Y:S01]  /*6160*/  FADD.FTZ R4, -R145, R56 ;  /* 0x0000003891047221 */ /* 0x002fe20000010100 */
[----:B------:R-:W-:Y:S01]  /*6170*/  FADD.FTZ R34, -R146, R34 ;  /* 0x0000002292227221 */ /* 0x000fe20000010100 */
[----:B------:R-:W-:Y:S01]  /*6180*/  FMUL.FTZ R23, R187, R35 ;  /* 0x00000023bb177220 */ /* 0x000fe20000410000 */
[----:B------:R-:W-:Y:S01]  /*6190*/  FADD.FTZ R27, -R144, R27 ;  /* 0x0000001b901b7221 */ /* 0x000fe20000010100 */
[----:B--2---:R-:W-:Y:S01]  /*61a0*/  F2FP.BF16.F32.PACK_AB R3, R9, R8 ;  /* 0x000000080903723e */ /* 0x004fe200000010ff */
[----:B------:R-:W-:Y:S01]  /*61b0*/  FMUL.FTZ R4, R183, R4 ;  /* 0x00000004b7047220 */ /* 0x000fe20000410000 */
[----:B------:R-:W-:Y:S01]  /*61c0*/  FMUL.FTZ R9, R215, R15 ;  /* 0x0000000fd7097220 */ /* 0x000fe20000410000 */
[----:B------:R-:W-:Y:S01]  /*61d0*/  F2FP.BF16.F32.PACK_AB R18, R13, R12 ;  /* 0x0000000c0d12723e */ /* 0x000fe200000010ff */
[----:B------:R-:W-:Y:S01]  /*61e0*/  FMUL.FTZ R34, R188, R34 ;  /* 0x00000022bc227220 */ /* 0x000fe20000410000 */
[----:B------:R1:W-:Y:S01]  /*61f0*/  STS [R153+0x16000], R3 ;  /* 0x0160000399007388 */ /* 0x0003e20000000800 */
[----:B------:R-:W-:Y:S01]  /*6200*/  F2FP.BF16.F32.PACK_AB R16, R16, R4 ;  /* 0x000000041010723e */ /* 0x000fe200000010ff */
[C---:B------:R-:W-:Y:S01]  /*6210*/  FADD.FTZ R4, -R144.reuse, R11 ;  /* 0x0000000b90047221 */ /* 0x040fe20000010100 */
[----:B------:R-:W-:Y:S01]  /*6220*/  F2FP.BF16.F32.PACK_AB R9, R9, R14 ;  /* 0x0000000e0909723e */ /* 0x000fe200000010ff */
[----:B------:R-:W-:Y:S01]  /*6230*/  FADD.FTZ R26, -R144, R26 ;  /* 0x0000001a901a7221 */ /* 0x000fe20000010100 */
[----:B------:R-:W-:Y:S01]  /*6240*/  F2FP.BF16.F32.PACK_AB R23, R23, R34 ;  /* 0x000000221717723e */ /* 0x000fe200000010ff */
[----:B------:R-:W-:Y:S01]  /*6250*/  FMUL.FTZ R4, R217, R4 ;  /* 0x00000004d9047220 */ /* 0x000fe20000410000 */
[----:B------:R-:W-:Y:S01]  /*6260*/  FADD.FTZ R6, -R146, R66 ;  /* 0x0000004292067221 */ /* 0x000fe20000010100 */
[----:B------:R-:W-:Y:S01]  /*6270*/  FMUL.FTZ R26, R210, R26 ;  /* 0x0000001ad21a7220 */ /* 0x000fe20000410000 */
[----:B------:R-:W-:Y:S01]  /*6280*/  FADD.FTZ R5, -R146, R67 ;  /* 0x0000004392057221 */ /* 0x000fe20000010100 */
[C---:B------:R-:W-:Y:S01]  /*6290*/  FADD.FTZ R25, -R145.reuse, R25 ;  /* 0x0000001991197221 */ /* 0x040fe20000010100 */
[----:B------:R-:W-:Y:S01]  /*62a0*/  F2FP.BF16.F32.PACK_AB R10, R4, R10 ;  /* 0x0000000a040a723e */ /* 0x000fe200000010ff */
[----:B------:R-:W-:Y:S01]  /*62b0*/  FADD.FTZ R24, -R145, R24 ;  /* 0x0000001891187221 */ /* 0x000fe20000010100 */
[----:B------:R-:W-:Y:S01]  /*62c0*/  FMUL.FTZ R6, R173, R6 ;  /* 0x00000006ad067220 */ /* 0x000fe20000410000 */
[----:B------:R-:W-:Y:S01]  /*62d0*/  FMUL.FTZ R5, R163, R5 ;  /* 0x00000005a3057220 */ /* 0x000fe20000410000 */
[----:B------:R-:W-:Y:S01]  /*62e0*/  FADD.FTZ R29, -R145, R29 ;  /* 0x0000001d911d7221 */ /* 0x000fe20000010100 */
[----:B------:R-:W-:Y:S01]  /*62f0*/  STS [R153+0x16400], R10 ;  /* 0x0164000a99007388 */ /* 0x000fe20000000800 */
[----:B------:R-:W-:Y:S01]  /*6300*/  FMUL.FTZ R24, R205, R24 ;  /* 0x00000018cd187220 */ /* 0x000fe20000410000 */
[----:B------:R-:W-:Y:S01]  /*6310*/  FMUL.FTZ R17, R204, R25 ;  /* 0x00000019cc117220 */ /* 0x000fe20000410000 */
[C---:B------:R-:W-:Y:S01]  /*6320*/  FADD.FTZ R31, -R144.reuse, R31 ;  /* 0x0000001f901f7221 */ /* 0x040fe20000010100 */
[----:B------:R-:W-:Y:S01]  /*6330*/  STS [R160+0x16000], R18 ;  /* 0x01600012a0007388 */ /* 0x000fe20000000800 */
[----:B------:R-:W-:Y:S01]  /*6340*/  FADD.FTZ R28, -R145, R28 ;  /* 0x0000001c911c7221 */ /* 0x000fe20000010100 */
[----:B------:R-:W-:Y:S01]  /*6350*/  FADD.FTZ R30, -R144, R30 ;  /* 0x0000001e901e7221 */ /* 0x000fe20000010100 */
[----:B------:R-:W-:Y:S01]  /*6360*/  F2FP.BF16.F32.PACK_AB R20, R5, R6 ;  /* 0x000000060514723e */ /* 0x000fe200000010ff */
[----:B------:R2:W-:Y:S01]  /*6370*/  STS [R160+0x16400], R9 ;  /* 0x01640009a0007388 */ /* 0x0005e20000000800 */
[----:B-1----:R-:W-:Y:S01]  /*6380*/  FMUL.FTZ R3, R209, R27 ;  /* 0x0000001bd1037220 */ /* 0x002fe20000410000 */
[----:B------:R-:W-:Y:S01]  /*6390*/  FMUL.FTZ R28, R203, R28 ;  /* 0x0000001ccb1c7220 */ /* 0x000fe20000410000 */
[----:B------:R-:W-:Y:S01]  /*63a0*/  FMUL.FTZ R19, R202, R29 ;  /* 0x0000001dca137220 */ /* 0x000fe20000410000 */
[----:B------:R-:W-:Y:S01]  /*63b0*/  STS [R155+0x14000], R133 ;  /* 0x014000859b007388 */ /* 0x000fe20000000800 */
[----:B------:R-:W-:Y:S01]  /*63c0*/  FMUL.FTZ R30, R208, R30 ;  /* 0x0000001ed01e7220 */ /* 0x000fe20000410000 */
[----:B------:R-:W-:Y:S01]  /*63d0*/  F2FP.BF16.F32.PACK_AB R3, R3, R26 ;  /* 0x0000001a0303723e */ /* 0x000fe200000010ff */
[----:B------:R-:W-:Y:S01]  /*63e0*/  FMUL.FTZ R6, R207, R31 ;  /* 0x0000001fcf067220 */ /* 0x000fe20000410000 */
[----:B------:R-:W-:Y:S01]  /*63f0*/  STS [R155+0x14400], R32 ;  /* 0x014400209b007388 */ /* 0x000fe20000000800 */
[C---:B------:R-:W-:Y:S01]  /*6400*/  FADD.FTZ R38, -R146.reuse, R38 ;  /* 0x0000002692267221 */ /* 0x040fe20000010100 */
[----:B------:R-:W-:Y:S01]  /*6410*/  FADD.FTZ R39, -R146, R39 ;  /* 0x0000002792277221 */ /* 0x000fe20000010100 */
[----:B------:R-:W-:Y:S01]  /*6420*/  F2FP.BF16.F32.PACK_AB R17, R17, R24 ;  /* 0x000000181111723e */ /* 0x000fe200000010ff */
[----:B------:R-:W-:Y:S01]  /*6430*/  STS [R159+0x14000], R132 ;  /* 0x014000849f007388 */ /* 0x000fe20000000800 */
[----:B------:R-:W-:Y:S01]  /*6440*/  FMUL.FTZ R38, R186, R38 ;  /* 0x00000026ba267220 */ /* 0x000fe20000410000 */
[----:B------:R-:W-:Y:S01]  /*6450*/  FMUL.FTZ R39, R184, R39 ;  /* 0x00000027b8277220 */ /* 0x000fe20000410000 */
[C---:B------:R-:W-:Y:S01]  /*6460*/  FADD.FTZ R50, -R146.reuse, R50 ;  /* 0x0000003292327221 */ /* 0x040fe20000010100 */
[----:B------:R-:W-:Y:S01]  /*6470*/  STS [R159+0x14400], R23 ;  /* 0x014400179f007388 */ /* 0x000fe20000000800 */
[----:B------:R-:W-:Y:S01]  /*6480*/  FADD.FTZ R51, -R146, R51 ;  /* 0x0000003392337221 */ /* 0x000fe20000010100 */
[----:B------:R-:W-:Y:S01]  /*6490*/  F2FP.BF16.F32.PACK_AB R19, R19, R28 ;  /* 0x0000001c1313723e */ /* 0x000fe200000010ff */
[----:B------:R-:W-:Y:S01]  /*64a0*/  FADD.FTZ R41, -R145, R41 ;  /* 0x0000002991297221 */ /* 0x000fe20000010100 */
[----:B------:R1:W-:Y:S01]  /*64b0*/  STS [R155+0x16400], R3 ;  /* 0x016400039b007388 */ /* 0x0003e20000000800 */
[----:B------:R-:W-:Y:S01]  /*64c0*/  F2FP.BF16.F32.PACK_AB R6, R6, R30 ;  /* 0x0000001e0606723e */ /* 0x000fe200000010ff */
[C---:B------:R-:W-:Y:S01]  /*64d0*/  FADD.FTZ R43, -R144.reuse, R43 ;  /* 0x0000002b902b7221 */ /* 0x040fe20000010100 */
[----:B------:R-:W-:Y:S01]  /*64e0*/  LOP3.LUT P0, RZ, R171, 0x4, RZ, 0xc0, !PT ;  /* 0x00000004abff7812 */ /* 0x000fe2000780c0ff */
[----:B------:R-:W-:Y:S01]  /*64f0*/  STS [R155+0x16000], R17 ;  /* 0x016000119b007388 */ /* 0x000fe20000000800 */
[----:B--2---:R-:W-:Y:S01]  /*6500*/  MOV R9, 0x10 ;  /* 0x0000001000097802 */ /* 0x004fe20000000f00 */
[----:B------:R-:W-:Y:S01]  /*6510*/  FADD.FTZ R40, -R145, R40 ;  /* 0x0000002891287221 */ /* 0x000fe20000010100 */
[----:B------:R-:W-:Y:S01]  /*6520*/  FADD.FTZ R42, -R144, R42 ;  /* 0x0000002a902a7221 */ /* 0x000fe20000010100 */
[----:B------:R-:W-:Y:S01]  /*6530*/  FMUL.FTZ R50, R178, R50 ;  /* 0x00000032b2327220 */ /* 0x000fe20000410000 */
[----:B------:R-:W-:Y:S01]  /*6540*/  FMUL.FTZ R51, R177, R51 ;  /* 0x00000033b1337220 */ /* 0x000fe20000410000 */
[----:B------:R-:W-:Y:S01]  /*6550*/  F2FP.BF16.F32.PACK_AB R39, R39, R38 ;  /* 0x000000262727723e */ /* 0x000fe200000010ff */
[----:B------:R-:W-:Y:S01]  /*6560*/  STS [R159+0x16000], R19 ;  /* 0x016000139f007388 */ /* 0x000fe20000000800 */
[----:B------:R-:W-:Y:S01]  /*6570*/  SEL R9, R9, 0xfffffff0, !P0 ;  /* 0xfffffff009097807 */ /* 0x000fe20004000000 */
[----:B------:R-:W-:Y:S01]  /*6580*/  FADD.FTZ R45, -R145, R45 ;  /* 0x0000002d912d7221 */ /* 0x000fe20000010100 */
[----:B------:R-:W-:Y:S01]  /*6590*/  FMUL.FTZ R40, R193, R40 ;  /* 0x00000028c1287220 */ /* 0x000fe20000410000 */
[----:B------:R-:W-:Y:S01]  /*65a0*/  STS [R159+0x16400], R6 ;  /* 0x016400069f007388 */ /* 0x000fe20000000800 */
[----:B------:R-:W-:Y:S01]  /*65b0*/  FMUL.FTZ R13, R192, R41 ;  /* 0x00000029c00d7220 */ /* 0x000fe20000410000 */
[----:B------:R-:W-:Y:S01]  /*65c0*/  FADD.FTZ R47, -R144, R47 ;  /* 0x0000002f902f7221 */ /* 0x000fe20000010100 */
[----:B------:R-:W-:Y:S01]  /*65d0*/  FMUL.FTZ R42, R201, R42 ;  /* 0x0000002ac92a7220 */ /* 0x000fe20000410000 */
[----:B------:R-:W-:Y:S01]  /*65e0*/  FMUL.FTZ R5, R200, R43 ;  /* 0x0000002bc8057220 */ /* 0x000fe20000410000 */
[----:B------:R-:W-:Y:S01]  /*65f0*/  FADD.FTZ R44, -R145, R44 ;  /* 0x0000002c912c7221 */ /* 0x000fe20000010100 */
[----:B------:R-:W-:Y:S01]  /*6600*/  FADD.FTZ R46, -R144, R46 ;  /* 0x0000002e902e7221 */ /* 0x000fe20000010100 */
[----:B------:R-:W-:Y:S01]  /*6610*/  F2FP.BF16.F32.PACK_AB R50, R51, R50 ;  /* 0x000000323332723e */ /* 0x000fe200000010ff */
[----:B------:R-:W-:Y:S01]  /*6620*/  STS [R152+-0x8000], R48 ;  /* 0xff80003098007388 */ /* 0x000fe20000000800 */
[----:B------:R-:W-:Y:S01]  /*6630*/  FMUL.FTZ R44, R191, R44 ;  /* 0x0000002cbf2c7220 */ /* 0x000fe20000410000 */
[----:B-1----:R-:W-:Y:S01]  /*6640*/  IADD3 R3, PT, PT, R9, R152, RZ ;  /* 0x0000009809037210 */ /* 0x002fe20007ffe0ff */
[----:B------:R-:W-:Y:S01]  /*6650*/  FMUL.FTZ R12, R190, R45 ;  /* 0x0000002dbe0c7220 */ /* 0x000fe20000410000 */
[----:B------:R-:W-:Y:S01]  /*6660*/  STS [R152+-0x7c00], R39 ;  /* 0xff84002798007388 */ /* 0x000fe20000000800 */
[----:B------:R-:W-:Y:S01]  /*6670*/  FMUL.FTZ R46, R198, R46 ;  /* 0x0000002ec62e7220 */ /* 0x000fe20000410000 */
[----:B------:R-:W-:Y:S01]  /*6680*/  FMUL.FTZ R4, R196, R47 ;  /* 0x0000002fc4047220 */ /* 0x000fe20000410000 */
[----:B------:R-:W-:Y:S01]  /*6690*/  F2FP.BF16.F32.PACK_AB R13, R13, R40 ;  /* 0x000000280d0d723e */ /* 0x000fe200000010ff */
[----:B------:R-:W-:Y:S01]  /*66a0*/  STS [R3+-0x8000], R37 ;  /* 0xff80002503007388 */ /* 0x000fe20000000800 */
[----:B------:R-:W-:Y:S01]  /*66b0*/  F2FP.BF16.F32.PACK_AB R5, R5, R42 ;  /* 0x0000002a0505723e */ /* 0x000fe200000010ff */
[----:B------:R-:W-:Y:S01]  /*66c0*/  FADD.FTZ R58, -R144, R58 ;  /* 0x0000003a903a7221 */ /* 0x000fe20000010100 */
[----:B------:R-:W-:Y:S01]  /*66d0*/  F2FP.BF16.F32.PACK_AB R12, R12, R44 ;  /* 0x0000002c0c0c723e */ /* 0x000fe200000010ff */
[----:B------:R-:W-:Y:S01]  /*66e0*/  STS [R3+-0x7c00], R50 ;  /* 0xff84003203007388 */ /* 0x000fe20000000800 */
[----:B------:R-:W-:Y:S01]  /*66f0*/  F2FP.BF16.F32.PACK_AB R4, R4, R46 ;  /* 0x0000002e0404723e */ /* 0x000fe200000010ff */
[C---:B------:R-:W-:Y:S01]  /*6700*/  FADD.FTZ R59, -R144.reuse, R59 ;  /* 0x0000003b903b7221 */ /* 0x040fe20000010100 */
[----:B------:R-:W-:Y:S01]  /*6710*/  FMUL.FTZ R58, R189, R58 ;  /* 0x0000003abd3a7220 */ /* 0x000fe20000410000 */
[----:B------:R-:W-:Y:S01]  /*6720*/  STS [R152+-0x6000], R13 ;  /* 0xffa0000d98007388 */ /* 0x000fe20000000800 */
[----:B------:R-:W-:Y:S01]  /*6730*/  FADD.FTZ R60, -R145, R60 ;  /* 0x0000003c913c7221 */ /* 0x000fe20000010100 */
[----:B------:R-:W-:Y:S01]  /*6740*/  FMUL.FTZ R7, R185, R59 ;  /* 0x0000003bb9077220 */ /* 0x000fe20000410000 */
[----:B------:R-:W-:Y:S01]  /*6750*/  FADD.FTZ R61, -R145, R61 ;  /* 0x0000003d913d7221 */ /* 0x000fe20000010100 */
        /* <DEDUP_REMOVED lines=8> */
[----:B------:R1:W-:Y:S01]  /*67e0*/  STS [R3+-0x5c00], R4 ;  /* 0xffa4000403007388 */ /* 0x0003e20000000800 */
[----:B------:R-:W-:Y:S01]  /*67f0*/  F2FP.BF16.F32.PACK_AB R7, R7, R58 ;  /* 0x0000003a0707723e */ /* 0x000fe200000010ff */
[----:B------:R-:W-:Y:S01]  /*6800*/  IMAD R181, R222, UR8, RZ ;  /* 0x00000008deb57c24 */ /* 0x000fe2000f8e02ff */
[----:B------:R-:W-:Y:S01]  /*6810*/  F2FP.BF16.F32.PACK_AB R11, R61, R60 ;  /* 0x0000003c3d0b723e */ /* 0x000fe200000010ff */
[----:B------:R-:W-:Y:S01]  /*6820*/  STS [R154+-0x8000], R52 ;  /* 0xff8000349a007388 */ /* 0x000fe20000000800 */
[----:B------:R-:W-:Y:S02]  /*6830*/  F2FP.BF16.F32.PACK_AB R8, R8, R62 ;  /* 0x0000003e0808723e */ /* 0x000fe400000010ff */
[----:B------:R-:W-:Y:S01]  /*6840*/  SHF.L.U32 R143, R171, 0x5, RZ ;  /* 0x00000005ab8f7819 */ /* 0x000fe200000006ff */
[----:B------:R-:W-:Y:S01]  /*6850*/  STS [R154+-0x7c00], R22 ;  /* 0xff8400169a007388 */ /* 0x000fe20000000800 */
[--C-:B------:R-:W-:Y:S02]  /*6860*/  LOP3.LUT R0, R0, 0x38, R170.reuse, 0x78, !PT ;  /* 0x0000003800007812 */ /* 0x100fe400078e78aa */
[----:B------:R-:W-:Y:S01]  /*6870*/  LEA R2, R2, UR4, 0x1 ;  /* 0x0000000402027c11 */ /* 0x000fe2000f8e08ff */
[----:B------:R-:W-:Y:S01]  /*6880*/  STS [R158+-0x8000], R49 ;  /* 0xff8000319e007388 */ /* 0x000fe20000000800 */
[----:B------:R-:W-:Y:S03]  /*6890*/  LOP3.LUT R0, R0, 0x200, R143, 0xf8, !PT ;  /* 0x0000020000007812 */ /* 0x000fe600078ef88f */
[----:B------:R-:W-:Y:S01]  /*68a0*/  STS [R158+-0x7c00], R20 ;  /* 0xff8400149e007388 */ /* 0x000fe20000000800 */
[----:B------:R-:W-:Y:S03]  /*68b0*/  LEA R0, R0, UR4, 0x1 ;  /* 0x0000000400007c11 */ /* 0x000fe6000f8e08ff */
[----:B------:R-:W-:Y:S04]  /*68c0*/  STS [R154+-0x6000], R16 ;  /* 0xffa000109a007388 */ /* 0x000fe80000000800 */
[----:B------:R-:W-:Y:S01]  /*68d0*/  STS [R154+-0x5c00], R7 ;  /* 0xffa400079a007388 */ /* 0x000fe20000000800 */
[----:B-1----:R-:W-:Y:S03]  /*68e0*/  IADD3 R3, PT, PT, R2, R157, RZ ;  /* 0x0000009d02037210 */ /* 0x002fe60007ffe0ff */
[----:B------:R-:W-:Y:S04]  /*68f0*/  STS [R158+-0x6000], R11 ;  /* 0xffa0000b9e007388 */ /* 0x000fe80000000800 */
[----:B------:R-:W-:Y:S01]  /*6900*/  STS [R158+-0x5c00], R8 ;  /* 0xffa400089e007388 */ /* 0x000fe20000000800 */
[----:B------:R-:W-:Y:S06]  /*6910*/  BAR.SYNC.DEFER_BLOCKING 0x0 ;  /* 0x0000000000007b1d */ /* 0x000fec0000010000 */
[----:B------:R-:W-:Y:S04]  /*6920*/  LDSM.16.MT88.4 R4, [R0+0x1c000] ;  /* 0x01c000000004783b */ /* 0x000fe80000004200 */
        /* <DEDUP_REMOVED lines=30> */
[----:B------:R-:W-:Y:S07]  /*6b10*/  LDSM.16.MT88.4 R28, [R2+0xa000] ;  /* 0x00a00000021c783b */ /* 0x000fee0000004200 */
[----:B------:R-:W-:Y:S01]  /*6b20*/  HMMA.16816.F32.BF16 R96, R20, R34, R96 ;  /* 0x000000221460723c */ /* 0x000fe20000041860 */
[----:B------:R-:W4:Y:S04]  /*6b30*/  LDSM.16.MT88.4 R20, [R0+0x1e000] ;  /* 0x01e000000014783b */ /* 0x000f280000004200 */
[----:B------:R-:W4:Y:S03]  /*6b40*/  LDSM.16.MT88.4 R32, [R0+0x22000] ;  /* 0x022000000020783b */ /* 0x000f260000004200 */
[-C--:B-1----:R-:W-:Y:S08]  /*6b50*/  HMMA.16816.F32.BF16 R68, R8, R36.reuse, R68 ;  /* 0x000000240844723c */ /* 0x082ff00000041844 */
[C---:B------:R-:W-:Y:S08]  /*6b60*/  HMMA.16816.F32.BF16 R72, R40.reuse, R36, R72 ;  /* 0x000000242848723c */ /* 0x040ff00000041848 */
[-C--:B------:R-:W-:Y:S08]  /*6b70*/  HMMA.16816.F32.BF16 R76, R40, R38.reuse, R76 ;  /* 0x00000026284c723c */ /* 0x080ff0000004184c */
[C---:B------:R-:W-:Y:S01]  /*6b80*/  HMMA.16816.F32.BF16 R80, R8.reuse, R38, R80 ;  /* 0x000000260850723c */ /* 0x040fe20000041850 */
[----:B------:R-:W1:Y:S07]  /*6b90*/  LDSM.16.MT88.4 R36, [R3+0xa000] ;  /* 0x00a000000324783b */ /* 0x000e6e0000004200 */
[-C--:B------:R-:W-:Y:S08]  /*6ba0*/  HMMA.16816.F32.BF16 R84, R8, R44.reuse, R84 ;  /* 0x0000002c0854723c */ /* 0x080ff00000041854 */
[C---:B------:R-:W-:Y:S08]  /*6bb0*/  HMMA.16816.F32.BF16 R88, R40.reuse, R44, R88 ;  /* 0x0000002c2858723c */ /* 0x040ff00000041858 */
[-C--:B------:R-:W-:Y:S01]  /*6bc0*/  HMMA.16816.F32.BF16 R92, R40, R46.reuse, R92 ;  /* 0x0000002e285c723c */ /* 0x080fe2000004185c */
[----:B------:R-:W-:Y:S07]  /*6bd0*/  LDSM.16.MT88.4 R40, [R0+0x22800] ;  /* 0x022800000028783b */ /* 0x000fee0000004200 */
[----:B------:R-:W-:Y:S01]  /*6be0*/  HMMA.16816.F32.BF16 R96, R8, R46, R96 ;  /* 0x0000002e0860723c */ /* 0x000fe20000041860 */
[----:B------:R-:W-:Y:S04]  /*6bf0*/  LDSM.16.MT88.4 R8, [R0+0x1e800] ;  /* 0x01e800000008783b */ /* 0x000fe80000004200 */
[----:B------:R-:W-:Y:S03]  /*6c00*/  LDSM.16.MT88.4 R44, [R3+0xa800] ;  /* 0x00a80000032c783b */ /* 0x000fe60000004200 */
[-C--:B--2---:R-:W-:Y:S08]  /*6c10*/  HMMA.16816.F32.BF16 R68, R4, R12.reuse, R68 ;  /* 0x0000000c0444723c */ /* 0x084ff00000041844 */
[C---:B---3--:R-:W-:Y:S08]  /*6c20*/  HMMA.16816.F32.BF16 R72, R16.reuse, R12, R72 ;  /* 0x0000000c1048723c */ /* 0x048ff00000041848 */
[-C--:B------:R-:W-:Y:S08]  /*6c30*/  HMMA.16816.F32.BF16 R76, R16, R14.reuse, R76 ;  /* 0x0000000e104c723c */ /* 0x080ff0000004184c */
[C---:B------:R-:W-:Y:S01]  /*6c40*/  HMMA.16816.F32.BF16 R80, R4.reuse, R14, R80 ;  /* 0x0000000e0450723c */ /* 0x040fe20000041850 */
[----:B------:R-:W2:Y:S07]  /*6c50*/  LDSM.16.MT88.4 R12, [R2+0xa800] ;  /* 0x00a80000020c783b */ /* 0x000eae0000004200 */
[-C--:B----4-:R-:W-:Y:S08]  /*6c60*/  HMMA.16816.F32.BF16 R84, R4, R24.reuse, R84 ;  /* 0x000000180454723c */ /* 0x090ff00000041854 */
[C---:B------:R-:W-:Y:S08]  /*6c70*/  HMMA.16816.F32.BF16 R88, R16.reuse, R24, R88 ;  /* 0x000000181058723c */ /* 0x040ff00000041858 */
[-C--:B------:R-:W-:Y:S01]  /*6c80*/  HMMA.16816.F32.BF16 R92, R16, R26.reuse, R92 ;  /* 0x0000001a105c723c */ /* 0x080fe2000004185c */
[----:B------:R-:W-:Y:S07]  /*6c90*/  LDSM.16.MT88.4 R16, [R2+0xb000] ;  /* 0x00b000000210783b */ /* 0x000fee0000004200 */
[----:B------:R-:W-:Y:S01]  /*6ca0*/  HMMA.16816.F32.BF16 R96, R4, R26, R96 ;  /* 0x0000001a0460723c */ /* 0x000fe20000041860 */
[----:B------:R-:W3:Y:S04]  /*6cb0*/  LDSM.16.MT88.4 R4, [R0+0x1f000] ;  /* 0x01f000000004783b */ /* 0x000ee80000004200 */
[----:B------:R-:W4:Y:S03]  /*6cc0*/  LDSM.16.MT88.4 R24, [R0+0x23000] ;  /* 0x023000000018783b */ /* 0x000f260000004200 */
[-C--:B------:R-:W-:Y:S08]  /*6cd0*/  HMMA.16816.F32.BF16 R68, R20, R28.reuse, R68 ;  /* 0x0000001c1444723c */ /* 0x080ff00000041844 */
[C---:B------:R-:W-:Y:S08]  /*6ce0*/  HMMA.16816.F32.BF16 R72, R32.reuse, R28, R72 ;  /* 0x0000001c2048723c */ /* 0x040ff00000041848 */
[-C--:B------:R-:W-:Y:S08]  /*6cf0*/  HMMA.16816.F32.BF16 R76, R32, R30.reuse, R76 ;  /* 0x0000001e204c723c */ /* 0x080ff0000004184c */
[C---:B------:R-:W-:Y:S01]  /*6d00*/  HMMA.16816.F32.BF16 R80, R20.reuse, R30, R80 ;  /* 0x0000001e1450723c */ /* 0x040fe20000041850 */
[----:B------:R-:W4:Y:S07]  /*6d10*/  LDSM.16.MT88.4 R28, [R3+0xb000] ;  /* 0x00b00000031c783b */ /* 0x000f2e0000004200 */
[-C--:B-1----:R-:W-:Y:S08]  /*6d20*/  HMMA.16816.F32.BF16 R84, R20, R36.reuse, R84 ;  /* 0x000000241454723c */ /* 0x082ff00000041854 */
[C---:B------:R-:W-:Y:S08]  /*6d30*/  HMMA.16816.F32.BF16 R88, R32.reuse, R36, R88 ;  /* 0x000000242058723c */ /* 0x040ff00000041858 */
[-C--:B------:R-:W-:Y:S01]  /*6d40*/  HMMA.16816.F32.BF16 R92, R32, R38.reuse, R92 ;  /* 0x00000026205c723c */ /* 0x080fe2000004185c */
[----:B------:R-:W-:Y:S07]  /*6d50*/  LDSM.16.MT88.4 R32, [R0+0x23800] ;  /* 0x023800000020783b */ /* 0x000fee0000004200 */
[----:B------:R-:W-:Y:S01]  /*6d60*/  HMMA.16816.F32.BF16 R96, R20, R38, R96 ;  /* 0x000000261460723c */ /* 0x000fe20000041860 */
[----:B------:R-:W-:Y:S04]  /*6d70*/  LDSM.16.MT88.4 R20, [R2+0xb800] ;  /* 0x00b800000214783b */ /* 0x000fe80000004200 */
[----:B------:R-:W-:Y:S03]  /*6d80*/  LDSM.16.MT88.4 R36, [R3+0xb800] ;  /* 0x00b800000324783b */ /* 0x000fe60000004200 */
[-C--:B--2---:R-:W-:Y:S08]  /*6d90*/  HMMA.16816.F32.BF16 R68, R8, R12.reuse, R68 ;  /* 0x0000000c0844723c */ /* 0x084ff00000041844 */
[C---:B------:R-:W-:Y:S08]  /*6da0*/  HMMA.16816.F32.BF16 R72, R40.reuse, R12, R72 ;  /* 0x0000000c2848723c */ /* 0x040ff00000041848 */
[-C--:B------:R-:W-:Y:S08]  /*6db0*/  HMMA.16816.F32.BF16 R76, R40, R14.reuse, R76 ;  /* 0x0000000e284c723c */ /* 0x080ff0000004184c */
[C---:B------:R-:W-:Y:S01]  /*6dc0*/  HMMA.16816.F32.BF16 R80, R8.reuse, R14, R80 ;  /* 0x0000000e0850723c */ /* 0x040fe20000041850 */
[----:B------:R-:W1:Y:S01]  /*6dd0*/  LDSM.16.MT88.4 R12, [R0+0x1f800] ;  /* 0x01f80000000c783b */ /* 0x000e620000004200 */
[----:B------:R-:W-:Y:S06]  /*6de0*/  BAR.SYNC.DEFER_BLOCKING 0x0 ;  /* 0x0000000000007b1d */ /* 0x000fec0000010000 */
[-C--:B------:R-:W-:Y:S08]  /*6df0*/  HMMA.16816.F32.BF16 R84, R8, R44.reuse, R84 ;  /* 0x0000002c0854723c */ /* 0x080ff00000041854 */
        /* <DEDUP_REMOVED lines=11> */
[----:B------:R-:W-:Y:S02]  /*6eb0*/  LOP3.LUT R5, R170, 0x1f8, RZ, 0xc0, !PT ;  /* 0x000001f8aa057812 */ /* 0x000fe400078ec0ff */
[----:B------:R-:W-:Y:S02]  /*6ec0*/  LEA R4, -R181, RZ, 0x7 ;  /* 0x000000ffb5047211 */ /* 0x000fe400078e39ff */
[-C--:B-1----:R-:W-:Y:S05]  /*6ed0*/  HMMA.16816.F32.BF16 R68, R12, R20.reuse, R68 ;  /* 0x000000140c44723c */ /* 0x082fea0000041844 */
[----:B------:R-:W-:Y:S02]  /*6ee0*/  LOP3.LUT R5, R5, 0x38, R171, 0x78, !PT ;  /* 0x0000003805057812 */ /* 0x000fe400078e78ab */
[C---:B------:R-:W-:Y:S01]  /*6ef0*/  LEA R6, P0, R4.reuse, R220, 0x2 ;  /* 0x000000dc04067211 */ /* 0x040fe200078010ff */
[C---:B------:R-:W-:Y:S04]  /*6f00*/  HMMA.16816.F32.BF16 R72, R32.reuse, R20, R72 ;  /* 0x000000142048723c */ /* 0x040fe80000041848 */
[----:B------:R-:W-:Y:S02]  /*6f10*/  LOP3.LUT R5, R5, 0x1e00, R170, 0xf8, !PT ;  /* 0x00001e0005057812 */ /* 0x000fe400078ef8aa */
[----:B------:R-:W-:Y:S02]  /*6f20*/  LEA.HI.X.SX32 R4, R4, R221, 0x2, P0 ;  /* 0x000000dd04047211 */ /* 0x000fe400000f16ff */
[-C--:B------:R-:W-:Y:S03]  /*6f30*/  HMMA.16816.F32.BF16 R76, R32, R22.reuse, R76 ;  /* 0x00000016204c723c */ /* 0x080fe6000004184c */
[----:B------:R-:W-:Y:S02]  /*6f40*/  LEA R180, R5, UR4, 0x1 ;  /* 0x0000000405b47c11 */ /* 0x000fe4000f8e08ff */
[----:B------:R-:W-:Y:S02]  /*6f50*/  MOV R220, R6 ;  /* 0x0000000600dc7202 */ /* 0x000fe40000000f00 */
[----:B------:R-:W-:Y:S01]  /*6f60*/  MOV R221, R4 ;  /* 0x0000000400dd7202 */ /* 0x000fe20000000f00 */
[C---:B------:R-:W-:Y:S08]  /*6f70*/  HMMA.16816.F32.BF16 R80, R12.reuse, R22, R80 ;  /* 0x000000160c50723c */ /* 0x040ff00000041850 */
[-C--:B------:R-:W-:Y:S08]  /*6f80*/  HMMA.16816.F32.BF16 R84, R12, R36.reuse, R84 ;  /* 0x000000240c54723c */ /* 0x080ff00000041854 */
[C---:B------:R-:W-:Y:S08]  /*6f90*/  HMMA.16816.F32.BF16 R88, R32.reuse, R36, R88 ;  /* 0x000000242058723c */ /* 0x040ff00000041858 */
[-C--:B------:R-:W-:Y:S08]  /*6fa0*/  HMMA.16816.F32.BF16 R92, R32, R38.reuse, R92 ;  /* 0x00000026205c723c */ /* 0x080ff0000004185c */
[----:B------:R-:W-:Y:S01]  /*6fb0*/  HMMA.16816.F32.BF16 R96, R12, R38, R96 ;  /* 0x000000260c60723c */ /* 0x000fe20000041860 */
[----:B------:R-:W-:Y:S08]  /*6fc0*/  @!UPT UIADD3 URZ, UPT, UPT, URZ, URZ, URZ ;  /* 0x000000fffffff290 */ /* 0x000ff0000fffe0ff */
[----:B------:R-:W-:Y:S11]  /*6fd0*/  BRA.U !UP0, `(.L_x_466) ;  /* 0x0000000108547547 */ /* 0x000ff6000b800000 */
[----:B------:R-:W-:Y:S05]  /*6fe0*/  IADD3 R5, P0, PT, RZ, -UR28, RZ ;  /* 0x8000001cff057c10 */ /* 0x000fea000ff1e0ff */
[----:B------:R-:W-:Y:S05]  /*6ff0*/  IMAD.X R4, RZ, RZ, ~UR15, P0 ;  /* 0x8000000fff047e24 */ /* 0x000fea00080e06ff */
[----:B------:R-:W-:Y:S04]  /*7000*/  SHF.R.S64 R5, R5, 0x1f, R4 ;  /* 0x0000001f05057819 */ /* 0x000fe80000001004 */
[----:B------:R-:W-:Y:S04]  /*7010*/  IADD3 R239, P0, PT, R5, R239, RZ ;  /* 0x000000ef05ef7210 */ /* 0x000fe80007f1e0ff */
[----:B------:R-:W-:Y:S01]  /*7020*/  LEA.HI.X.SX32 R238, R4, R238, 0x1, P0 ;  /* 0x000000ee04ee7211 */ /* 0x000fe200000f0eff */
[----:B------:R-:W-:Y:S01]  /*7030*/  IMAD.MOV.U32 R10, RZ, RZ, R239 ;  /* 0x000000ffff0a7224 */ /* 0x000fe200078e00ef */
[----:B------:R-:W-:Y:S03]  /*7040*/  IADD3 R6, P0, PT, R239, UR17, RZ ;  /* 0x00000011ef067c10 */ /* 0x000fe6000ff1e0ff */
[----:B------:R-:W-:Y:S01]  /*7050*/  IMAD.MOV.U32 R11, RZ, RZ, R238 ;  /* 0x000000ffff0b7224 */ /* 0x000fe200078e00ee */
[----:B------:R-:W-:Y:S02]  /*7060*/  IADD3.X R7, PT, PT, R238, UR16, RZ, P0, !PT ;  /* 0x00000010ee077c10 */ /* 0x000fe400087fe4ff */
[----:B------:R-:W-:Y:S02]  /*7070*/  IADD3 R4, P0, PT, R6, UR17, RZ ;  /* 0x0000001106047c10 */ /* 0x000fe4000ff1e0ff */
[----:B------:R-:W-:Y:S01]  /*7080*/  @!PT LDS RZ, [RZ] ;  /* 0x00000000fffff984 */ /* 0x000fe20000000800 */
[----:B------:R-:W-:Y:S01]  /*7090*/  @!PT LDS RZ, [RZ] ;  /* 0x00000000fffff984 */ /* 0x000fe20000000800 */
[----:B------:R-:W-:Y:S01]  /*70a0*/  @!PT LDS RZ, [RZ] ;  /* 0x00000000fffff984 */ /* 0x000fe20000000800 */
[----:B------:R1:W-:Y:S02]  /*70b0*/  LDGSTS.E.BYPASS.LTC128B.128 [R180+0x8000], desc[UR26][R10.64] ;  /* 0x080000000ab47fae */ /* 0x0003e4000b981a1a */
[----:B------:R-:W-:Y:S02]  /*70c0*/  IADD3.X R5, PT, PT, R7, UR16, RZ, P0, !PT ;  /* 0x0000001007057c10 */ /* 0x000fe400087fe4ff */
[----:B------:R1:W-:Y:S01]  /*70d0*/  LDGSTS.E.BYPASS.LTC128B.128 [R180+0x9000], desc[UR26][R6.64] ;  /* 0x0900000006b47fae */ /* 0x0003e2000b981a1a */
[----:B------:R-:W-:Y:S03]  /*70e0*/  IADD3 R8, P0, PT, R4, UR17, RZ ;  /* 0x0000001104087c10 */ /* 0x000fe6000ff1e0ff */
[----:B------:R1:W-:Y:S01]  /*70f0*/  LDGSTS.E.BYPASS.LTC128B.128 [R180+0xa000], desc[UR26][R4.64] ;  /* 0x0a00000004b47fae */ /* 0x0003e2000b981a1a */
[----:B------:R-:W-:Y:S05]  /*7100*/  IADD3.X R9, PT, PT, R5, UR16, RZ, P0, !PT ;  /* 0x0000001005097c10 */ /* 0x000fea00087fe4ff */
[----:B------:R1:W-:Y:S04]  /*7110*/  LDGSTS.E.BYPASS.LTC128B.128 [R180+0xb000], desc[UR26][R8.64] ;  /* 0x0b00000008b47fae */ /* 0x0003e8000b981a1a */
[----:B------:R-:W0:Y:S02]  /*7120*/  LDGDEPBAR ;  /* 0x00000000000079af */ /* 0x000e240000000000 */
.L_x_466:
[----:B------:R-:W-:Y:S01]  /*7130*/  LDSM.16.M88.4 R32, [R148+0x14000] ;  /* 0x014000009420783b */ /* 0x000fe20000000200 */
[----:B------:R-:W-:Y:S01]  /*7140*/  IADD3 R140, PT, PT, R167, R148, R157 ;  /* 0x00000094a78c7210 */ /* 0x000fe20007ffe09d */
[----:B------:R-:W-:Y:S01]  /*7150*/  IMAD.MOV.U32 R182, RZ, RZ, 0x4 ;  /* 0x00000004ffb67424 */ /* 0x000fe200078e00ff */
[----:B------:R-:W-:Y:S01]  /*7160*/  PLOP3.LUT P1, PT, PT, PT, UP0, 0x80, 0x8 ;  /* 0x000000000008781c */ /* 0x000fe20003f2f008 */
[----:B------:R-:W-:Y:S01]  /*7170*/  ULOP3.LUT UR34, UR40, 0x1, URZ, 0xc0, !UPT ;  /* 0x0000000128227892 */ /* 0x000fe2000f8ec0ff */
[----:B------:R-:W1:Y:S01]  /*7180*/  LDSM.16.MT88.4 R16, [R2+0xc000] ;  /* 0x00c000000210783b */ /* 0x000e620000004200 */
[----:B------:R-:W-:Y:S02]  /*7190*/  @UP0 UIADD3 UR35, UP3, UPT, UR42, -0x200, URZ ;  /* 0xfffffe002a230890 */ /* 0x000fe4000ff7e0ff */
[----:B------:R-:W-:Y:S02]  /*71a0*/  UISETP.NE.U32.AND UP2, UPT, UR34, 0x1, UPT ;  /* 0x000000012200788c */ /* 0x000fe4000bf45070 */
[----:B------:R-:W2:Y:S01]  /*71b0*/  LDSM.16.M88.4 R28, [R148+0x16000] ;  /* 0x01600000941c783b */ /* 0x000ea20000000200 */
[----:B------:R-:W-:Y:S02]  /*71c0*/  UIADD3 UR36, UPT, UPT, UR40, -0x1, URZ ;  /* 0xffffffff28247890 */ /* 0x000fe4000fffe0ff */
[----:B------:R-:W-:Y:S02]  /*71d0*/  @UP0 UIADD3.X UR34, UPT, UPT, UR43, -0x1, URZ, UP3, !UPT ;  /* 0xffffffff2b220890 */ /* 0x000fe40009ffe4ff */
[----:B------:R-:W3:Y:S05]  /*71e0*/  LDSM.16.MT88.4 R36, [R3+0xc000] ;  /* 0x00c000000324783b */ /* 0x000eea0000004200 */
[----:B------:R-:W-:Y:S05]  /*71f0*/  LDSM.16.M88.4 R40, [R151+0x14000] ;  /* 0x014000009728783b */ /* 0x000fea0000000200 */
[----:B------:R-:W4:Y:S05]  /*7200*/  LDSM.16.MT88.4 R44, [R2+0xc800] ;  /* 0x00c80000022c783b */ /* 0x000f2a0000004200 */
[----:B------:R-:W4:Y:S05]  /*7210*/  LDSM.16.M88.4 R48, [R151+0x16000] ;  /* 0x016000009730783b */ /* 0x000f2a0000000200 */
[----:B------:R-:W4:Y:S05]  /*7220*/  LDSM.16.MT88.4 R52, [R3+0xc800] ;  /* 0x00c800000334783b */ /* 0x000f2a0000004200 */
[----:B------:R-:W-:Y:S01]  /*7230*/  LDSM.16.MT88.4 R56, [R2+0xd000] ;  /* 0x00d000000238783b */ /* 0x000fe20000004200 */
[-C--:B-1----:R-:W-:Y:S04]  /*7240*/  HMMA.16816.F32.BF16 R4, R32, R16.reuse, RZ ;  /* 0x000000102004723c */ /* 0x082fe800000418ff */
[----:B------:R-:W-:Y:S05]  /*7250*/  LDSM.16.M88.4 R60, [R149+0x16000] ;  /* 0x01600000953c783b */ /* 0x000fea0000000200 */
[----:B------:R-:W-:Y:S01]  /*7260*/  LDSM.16.MT88.4 R64, [R3+0xd000] ;  /* 0x00d000000340783b */ /* 0x000fe20000004200 */
[C---:B--2---:R-:W-:Y:S04]  /*7270*/  HMMA.16816.F32.BF16 R8, R28.reuse, R16, RZ ;  /* 0x000000101c08723c */ /* 0x044fe800000418ff */
[----:B------:R-:W-:Y:S04]  /*7280*/  LDSM.16.MT88.4 R132, [R2+0xd800] ;  /* 0x00d800000284783b */ /* 0x000fe80000004200 */
[-C--:B------:R-:W-:Y:S01]  /*7290*/  HMMA.16816.F32.BF16 R12, R28, R18.reuse, RZ ;  /* 0x000000121c0c723c */ /* 0x080fe200000418ff */
[----:B------:R-:W-:Y:S07]  /*72a0*/  LDSM.16.M88.4 R136, [R140+0x16000] ;  /* 0x016000008c88783b */ /* 0x000fee0000000200 */
[C---:B------:R-:W-:Y:S08]  /*72b0*/  HMMA.16816.F32.BF16 R16, R32.reuse, R18, RZ ;  /* 0x000000122010723c */ /* 0x040ff000000418ff */
[-C--:B---3--:R-:W-:Y:S08]  /*72c0*/  HMMA.16816.F32.BF16 R20, R32, R36.reuse, RZ ;  /* 0x000000242014723c */ /* 0x088ff000000418ff */
[C---:B------:R-:W-:Y:S08]  /*72d0*/  HMMA.16816.F32.BF16 R24, R28.reuse, R36, RZ ;  /* 0x000000241c18723c */ /* 0x040ff000000418ff */
[-C--:B------:R-:W-:Y:S08]  /*72e0*/  HMMA.16816.F32.BF16 R28, R28, R38.reuse, RZ ;  /* 0x000000261c1c723c */ /* 0x080ff000000418ff */
[----:B------:R-:W-:Y:S01]  /*72f0*/  HMMA.16816.F32.BF16 R32, R32, R38, RZ ;  /* 0x000000262020723c */ /* 0x000fe200000418ff */
[----:B------:R-:W1:Y:S07]  /*7300*/  LDSM.16.M88.4 R36, [R149+0x14000] ;  /* 0x014000009524783b */ /* 0x000e6e0000000200 */
[-C--:B----4-:R-:W-:Y:S08]  /*7310*/  HMMA.16816.F32.BF16 R4, R40, R44.reuse, R4 ;  /* 0x0000002c2804723c */ /* 0x090ff00000041804 */
[C---:B------:R-:W-:Y:S08]  /*7320*/  HMMA.16816.F32.BF16 R8, R48.reuse, R44, R8 ;  /* 0x0000002c3008723c */ /* 0x040ff00000041808 */
[-C--:B------:R-:W-:Y:S08]  /*7330*/  HMMA.16816.F32.BF16 R12, R48, R46.reuse, R12 ;  /* 0x0000002e300c723c */ /* 0x080ff0000004180c */
[C---:B------:R-:W-:Y:S01]  /*7340*/  HMMA.16816.F32.BF16 R16, R40.reuse, R46, R16 ;  /* 0x0000002e2810723c */ /* 0x040fe20000041810 */
[----:B------:R-:W2:Y:S07]  /*7350*/  LDSM.16.M88.4 R44, [R140+0x14000] ;  /* 0x014000008c2c783b */ /* 0x000eae0000000200 */
[-C--:B------:R-:W-:Y:S08]  /*7360*/  HMMA.16816.F32.BF16 R20, R40, R52.reuse, R20 ;  /* 0x000000342814723c */ /* 0x080ff00000041814 */
[C---:B------:R-:W-:Y:S08]  /*7370*/  HMMA.16816.F32.BF16 R24, R48.reuse, R52, R24 ;  /* 0x000000343018723c */ /* 0x040ff00000041818 */
[-C--:B------:R-:W-:Y:S01]  /*7380*/  HMMA.16816.F32.BF16 R28, R48, R54.reuse, R28 ;  /* 0x00000036301c723c */ /* 0x080fe2000004181c */
[----:B------:R-:W3:Y:S07]  /*7390*/  LDSM.16.MT88.4 R48, [R3+0xd800] ;  /* 0x00d800000330783b */ /* 0x000eee0000004200 */
[----:B------:R-:W-:Y:S01]  /*73a0*/  HMMA.16816.F32.BF16 R32, R40, R54, R32 ;  /* 0x000000362820723c */ /* 0x000fe20000041820 */
[----:B------:R-:W-:Y:S05]  /*73b0*/  LDSM.16.M88.4 R40, [R148+0x18000] ;  /* 0x018000009428783b */ /* 0x000fea0000000200 */
[----:B------:R-:W4:Y:S02]  /*73c0*/  LDSM.16.MT88.4 R52, [R2+0xe000] ;  /* 0x00e000000234783b */ /* 0x000f240000004200 */
[-C--:B-1----:R-:W-:Y:S08]  /*73d0*/  HMMA.16816.F32.BF16 R4, R36, R56.reuse, R4 ;  /* 0x000000382404723c */ /* 0x082ff00000041804 */
[C---:B------:R-:W-:Y:S08]  /*73e0*/  HMMA.16816.F32.BF16 R8, R60.reuse, R56, R8 ;  /* 0x000000383c08723c */ /* 0x040ff00000041808 */
[-C--:B------:R-:W-:Y:S08]  /*73f0*/  HMMA.16816.F32.BF16 R12, R60, R58.reuse, R12 ;  /* 0x0000003a3c0c723c */ /* 0x080ff0000004180c */
[C---:B------:R-:W-:Y:S01]  /*7400*/  HMMA.16816.F32.BF16 R16, R36.reuse, R58, R16 ;  /* 0x0000003a2410723c */ /* 0x040fe20000041810 */
[----:B------:R-:W-:Y:S07]  /*7410*/  LDSM.16.MT88.4 R56, [R3+0xe000] ;  /* 0x00e000000338783b */ /* 0x000fee0000004200 */
[-C--:B------:R-:W-:Y:S08]  /*7420*/  HMMA.16816.F32.BF16 R20, R36, R64.reuse, R20 ;  /* 0x000000402414723c */ /* 0x080ff00000041814 */
[C---:B------:R-:W-:Y:S08]  /*7430*/  HMMA.16816.F32.BF16 R24, R60.reuse, R64, R24 ;  /* 0x000000403c18723c */ /* 0x040ff00000041818 */
[-C--:B------:R-:W-:Y:S01]  /*7440*/  HMMA.16816.F32.BF16 R28, R60, R66.reuse, R28 ;  /* 0x000000423c1c723c */ /* 0x080fe2000004181c */
[----:B------:R-:W-:Y:S07]  /*7450*/  LDSM.16.MT88.4 R60, [R3+0xf000] ;  /* 0x00f00000033c783b */ /* 0x000fee0000004200 */
[----:B------:R-:W-:Y:S01]  /*7460*/  HMMA.16816.F32.BF16 R32, R36, R66, R32 ;  /* 0x000000422420723c */ /* 0x000fe20000041820 */
[----:B------:R-:W1:Y:S07]  /*7470*/  LDSM.16.M88.4 R36, [R148+0x1a000] ;  /* 0x01a000009424783b */ /* 0x000e6e0000000200 */
[-C--:B--2---:R-:W-:Y:S08]  /*7480*/  HMMA.16816.F32.BF16 R4, R44, R132.reuse, R4 ;  /* 0x000000842c04723c */ /* 0x084ff00000041804 */
[C---:B------:R-:W-:Y:S08]  /*7490*/  HMMA.16816.F32.BF16 R8, R136.reuse, R132, R8 ;  /* 0x000000848808723c */ /* 0x040ff00000041808 */
[-C--:B------:R-:W-:Y:S08]  /*74a0*/  HMMA.16816.F32.BF16 R12, R136, R134.reuse, R12 ;  /* 0x00000086880c723c */ /* 0x080ff0000004180c */
[C---:B------:R-:W-:Y:S08]  /*74b0*/  HMMA.16816.F32.BF16 R16, R44.reuse, R134, R16 ;  /* 0x000000862c10723c */ /* 0x040ff00000041810 */
[-C--:B---3--:R-:W-:Y:S08]  /*74c0*/  HMMA.16816.F32.BF16 R20, R44, R48.reuse, R20 ;  /* 0x000000302c14723c */ /* 0x088ff00000041814 */
[C---:B------:R-:W-:Y:S04]  /*74d0*/  HMMA.16816.F32.BF16 R24, R136.reuse, R48, R24 ;  /* 0x000000308818723c */ /* 0x040fe80000041818 */
[C---:B------:R-:W-:Y:S04]  /*74e0*/  IMAD.SHL.U32 R48, R181.reuse, 0x8, RZ ;  /* 0x00000008b5307824 */ /* 0x040fe800078e00ff */
[-C--:B------:R-:W-:Y:S03]  /*74f0*/  HMMA.16816.F32.BF16 R28, R136, R50.reuse, R28 ;  /* 0x00000032881c723c */ /* 0x080fe6000004181c */
[C---:B------:R-:W-:Y:S04]  /*7500*/  LEA R176, P0, R48.reuse, R220, 0x2 ;  /* 0x000000dc30b07211 */ /* 0x040fe800078010ff */
[----:B------:R-:W-:Y:S01]  /*7510*/  LEA.HI.X.SX32 R177, R48, R221, 0x2, P0 ;  /* 0x000000dd30b17211 */ /* 0x000fe200000f16ff */
[----:B------:R-:W-:Y:S01]  /*7520*/  HMMA.16816.F32.BF16 R32, R44, R50, R32 ;  /* 0x000000322c20723c */ /* 0x000fe20000041820 */
[----:B------:R-:W-:Y:S03]  /*7530*/  LDSM.16.M88.4 R44, [R151+0x18000] ;  /* 0x01800000972c783b */ /* 0x000fe60000000200 */
[C---:B------:R-:W-:Y:S02]  /*7540*/  LEA R174, P0, R181.reuse, R176, 0x5 ;  /* 0x000000b0b5ae7211 */ /* 0x040fe400078028ff */
[----:B------:R-:W2:Y:S02]  /*7550*/  LDSM.16.MT88.4 R48, [R2+0xe800] ;  /* 0x00e800000230783b */ /* 0x000ea40000004200 */
[-C--:B----4-:R-:W-:Y:S05]  /*7560*/  HMMA.16816.F32.BF16 R4, R40, R52.reuse, R4 ;  /* 0x000000342804723c */ /* 0x090fea0000041804 */
[C---:B------:R-:W-:Y:S02]  /*7570*/  LEA.HI.X.SX32 R175, R181.reuse, R177, 0x5, P0 ;  /* 0x000000b1b5af7211 */ /* 0x040fe400000f2eff */
[C---:B------:R-:W-:Y:S01]  /*7580*/  LEA R172, P0, R181.reuse, R174, 0x5 ;  /* 0x000000aeb5ac7211 */ /* 0x040fe200078028ff */
[C---:B-1----:R-:W-:Y:S04]  /*7590*/  HMMA.16816.F32.BF16 R8, R36.reuse, R52, R8 ;  /* 0x000000342408723c */ /* 0x042fe80000041808 */
[C---:B------:R-:W-:Y:S02]  /*75a0*/  LEA.HI.X.SX32 R173, R181.reuse, R175, 0x5, P0 ;  /* 0x000000afb5ad7211 */ /* 0x040fe400000f2eff */
[C---:B------:R-:W-:Y:S02]  /*75b0*/  LEA R162, P0, R181.reuse, R172, 0x5 ;  /* 0x000000acb5a27211 */ /* 0x040fe400078028ff */
[-C--:B------:R-:W-:Y:S03]  /*75c0*/  HMMA.16816.F32.BF16 R12, R36, R54.reuse, R12 ;  /* 0x00000036240c723c */ /* 0x080fe6000004180c */
[C---:B------:R-:W-:Y:S02]  /*75d0*/  LEA.HI.X.SX32 R163, R181.reuse, R173, 0x5, P0 ;  /* 0x000000adb5a37211 */ /* 0x040fe400000f2eff */
[C---:B------:R-:W-:Y:S03]  /*75e0*/  LEA R160, P0, R181.reuse, R162, 0x5 ;  /* 0x000000a2b5a07211 */ /* 0x040fe600078028ff */
[C---:B------:R-:W-:Y:S01]  /*75f0*/  HMMA.16816.F32.BF16 R16, R40.reuse, R54, R16 ;  /* 0x000000362810723c */ /* 0x040fe20000041810 */
[----:B------:R-:W1:Y:S03]  /*7600*/  LDSM.16.M88.4 R52, [R151+0x1a000] ;  /* 0x01a000009734783b */ /* 0x000e660000000200 */
[C---:B------:R-:W-:Y:S02]  /*7610*/  LEA.HI.X.SX32 R161, R181.reuse, R163, 0x5, P0 ;  /* 0x000000a3b5a17211 */ /* 0x040fe400000f2eff */
[C---:B------:R-:W-:Y:S02]  /*7620*/  LEA R158, P0, R181.reuse, R160, 0x5 ;  /* 0x000000a0b59e7211 */ /* 0x040fe400078028ff */
[-C--:B------:R-:W-:Y:S03]  /*7630*/  HMMA.16816.F32.BF16 R20, R40, R56.reuse, R20 ;  /* 0x000000382814723c */ /* 0x080fe60000041814 */
[C---:B------:R-:W-:Y:S02]  /*7640*/  LEA.HI.X.SX32 R159, R181.reuse, R161, 0x5, P0 ;  /* 0x000000a1b59f7211 */ /* 0x040fe400000f2eff */
[C---:B------:R-:W-:Y:S03]  /*7650*/  LEA R154, P0, R181.reuse, R158, 0x5 ;  /* 0x0000009eb59a7211 */ /* 0x040fe600078028ff */
[C---:B------:R-:W-:Y:S04]  /*7660*/  HMMA.16816.F32.BF16 R24, R36.reuse, R56, R24 ;  /* 0x000000382418723c */ /* 0x040fe80000041818 */
[C---:B------:R-:W-:Y:S02]  /*7670*/  LEA.HI.X.SX32 R155, R181.reuse, R159, 0x5, P0 ;  /* 0x0000009fb59b7211 */ /* 0x040fe400000f2eff */
[C---:B------:R-:W-:Y:S02]  /*7680*/  LEA R152, P0, R181.reuse, R154, 0x5 ;  /* 0x0000009ab5987211 */ /* 0x040fe400078028ff */
[-C--:B------:R-:W-:Y:S01]  /*7690*/  HMMA.16816.F32.BF16 R28, R36, R58.reuse, R28 ;  /* 0x0000003a241c723c */ /* 0x080fe2000004181c */
[----:B------:R-:W3:Y:S02]  /*76a0*/  LDSM.16.MT88.4 R36, [R3+0xe800] ;  /* 0x00e800000324783b */ /* 0x000ee40000004200 */
[C---:B------:R-:W-:Y:S02]  /*76b0*/  LEA.HI.X.SX32 R153, R181.reuse, R155, 0x5, P0 ;  /* 0x0000009bb5997211 */ /* 0x040fe400000f2eff */
[C---:B------:R-:W-:Y:S03]  /*76c0*/  LEA R146, P0, R181.reuse, R152, 0x5 ;  /* 0x00000098b5927211 */ /* 0x040fe600078028ff */
[----:B------:R-:W-:Y:S01]  /*76d0*/  HMMA.16816.F32.BF16 R32, R40, R58, R32 ;  /* 0x0000003a2820723c */ /* 0x000fe20000041820 */
[----:B------:R-:W-:Y:S03]  /*76e0*/  LDSM.16.M88.4 R40, [R149+0x18000] ;  /* 0x018000009528783b */ /* 0x000fe60000000200 */
[C---:B------:R-:W-:Y:S02]  /*76f0*/  LEA.HI.X.SX32 R147, R181.reuse, R153, 0x5, P0 ;  /* 0x00000099b5937211 */ /* 0x040fe400000f2eff */
[----:B------:R-:W4:Y:S01]  /*7700*/  LDSM.16.MT88.4 R56, [R2+0xf000] ;  /* 0x00f000000238783b */ /* 0x000f220000004200 */
[C---:B------:R-:W-:Y:S01]  /*7710*/  LEA R144, P0, R181.reuse, R146, 0x5 ;  /* 0x00000092b5907211 */ /* 0x040fe200078028ff */
[-C--:B--2---:R-:W-:Y:S05]  /*7720*/  HMMA.16816.F32.BF16 R4, R44, R48.reuse, R4 ;  /* 0x000000302c04723c */ /* 0x084fea0000041804 */
        /* <DEDUP_REMOVED lines=9> */
[----:B------:R1:W2:Y:S03]  /*77c0*/  LDSM.16.M88.4 R48, [R149+0x1a000] ;  /* 0x01a000009530783b */ /* 0x0002a60000000200 */
[C---:B------:R-:W-:Y:S02]  /*77d0*/  LEA.HI.X.SX32 R135, R181.reuse, R137, 0x5, P0 ;  /* 0x00000089b5877211 */ /* 0x040fe400000f2eff */
[C---:B------:R-:W-:Y:S02]  /*77e0*/  LEA R132, P0, R181.reuse, R134, 0x5 ;  /* 0x00000086b5847211 */ /* 0x040fe400078028ff */
[-C--:B---3--:R-:W-:Y:S03]  /*77f0*/  HMMA.16816.F32.BF16 R20, R44, R36.reuse, R20 ;  /* 0x000000242c14723c */ /* 0x088fe60000041814 */
[C---:B------:R-:W-:Y:S02]  /*7800*/  LEA.HI.X.SX32 R133, R181.reuse, R135, 0x5, P0 ;  /* 0x00000087b5857211 */ /* 0x040fe400000f2eff */
[C---:B------:R-:W-:Y:S03]  /*7810*/  LEA R148, P0, R181.reuse, R132, 0x5 ;  /* 0x00000084b5947211 */ /* 0x040fe600078028ff */
[C---:B------:R-:W-:Y:S08]  /*7820*/  HMMA.16816.F32.BF16 R24, R52.reuse, R36, R24 ;  /* 0x000000243418723c */ /* 0x040ff00000041818 */
[-C--:B------:R-:W-:Y:S01]  /*7830*/  HMMA.16816.F32.BF16 R28, R52, R38.reuse, R28 ;  /* 0x00000026341c723c */ /* 0x080fe2000004181c */
[----:B------:R-:W-:Y:S02]  /*7840*/  LDSM.16.M88.4 R52, [R140+0x1a000] ;  /* 0x01a000008c34783b */ /* 0x000fe40000000200 */
[C---:B-1----:R-:W-:Y:S05]  /*7850*/  LEA.HI.X.SX32 R149, R181.reuse, R133, 0x5, P0 ;  /* 0x00000085b5957211 */ /* 0x042fea00000f2eff */
[----:B------:R-:W-:Y:S01]  /*7860*/  HMMA.16816.F32.BF16 R32, R44, R38, R32 ;  /* 0x000000262c20723c */ /* 0x000fe20000041820 */
[----:B------:R1:W-:Y:S03]  /*7870*/  LDSM.16.MT88.4 R44, [R2+0xf800] ;  /* 0x00f80000022c783b */ /* 0x0003e60000004200 */
[C---:B------:R-:W-:Y:S02]  /*7880*/  IMAD.WIDE R178, R181.reuse, -0x1c0, R148 ;  /* 0xfffffe40b5b27825 */ /* 0x040fe400078e0294 */
[----:B------:R-:W3:Y:S02]  /*7890*/  LDSM.16.M88.4 R36, [R140+0x18000] ;  /* 0x018000008c24783b */ /* 0x000ee40000000200 */
[-C--:B----4-:R-:W-:Y:S05]  /*78a0*/  HMMA.16816.F32.BF16 R4, R40, R56.reuse, R4 ;  /* 0x000000382804723c */ /* 0x090fea0000041804 */
[C---:B------:R-:W-:Y:S03]  /*78b0*/  LEA R66, P0, R181.reuse, R178, 0x5 ;  /* 0x000000b2b5427211 */ /* 0x040fe600078028ff */
[C---:B--2---:R-:W-:Y:S04]  /*78c0*/  HMMA.16816.F32.BF16 R8, R48.reuse, R56, R8 ;  /* 0x000000383008723c */ /* 0x044fe80000041808 */
[C---:B------:R-:W-:Y:S02]  /*78d0*/  LEA.HI.X.SX32 R67, R181.reuse, R179, 0x5, P0 ;  /* 0x000000b3b5437211 */ /* 0x040fe400000f2eff */
[C---:B------:R-:W-:Y:S02]  /*78e0*/  LEA R64, P0, R181.reuse, R66, 0x5 ;  /* 0x00000042b5407211 */ /* 0x040fe400078028ff */
[-C--:B------:R-:W-:Y:S03]  /*78f0*/  HMMA.16816.F32.BF16 R12, R48, R58.reuse, R12 ;  /* 0x0000003a300c723c */ /* 0x080fe6000004180c */
[----:B------:R-:W-:Y:S02]  /*7900*/  LEA.HI.X.SX32 R65, R181, R67, 0x5, P0 ;  /* 0x00000043b5417211 */ /* 0x000fe400000f2eff */
[----:B-1----:R-:W-:Y:S03]  /*7910*/  @P1 SHF.R.U32.HI R2, RZ, 0x2, R171 ;  /* 0x00000002ff021819 */ /* 0x002fe600000116ab */
[C---:B------:R-:W-:Y:S04]  /*7920*/  HMMA.16816.F32.BF16 R16, R40.reuse, R58, R16 ;  /* 0x0000003a2810723c */ /* 0x040fe80000041810 */
[----:B------:R-:W-:Y:S04]  /*7930*/  @P1 LOP3.LUT R231, R141, 0x7, R2, 0xf8, !PT ;  /* 0x000000078de71812 */ /* 0x000fe800078ef802 */
[-C--:B------:R-:W-:Y:S08]  /*7940*/  HMMA.16816.F32.BF16 R20, R40, R60.reuse, R20 ;  /* 0x0000003c2814723c */ /* 0x080ff00000041814 */
[C---:B------:R-:W-:Y:S04]  /*7950*/  HMMA.16816.F32.BF16 R24, R48.reuse, R60, R24 ;  /* 0x0000003c3018723c */ /* 0x040fe80000041818 */
[C---:B------:R-:W-:Y:S04]  /*7960*/  LEA R60, P0, R181.reuse, R64, 0x5 ;  /* 0x00000040b53c7211 */ /* 0x040fe800078028ff */
[-C--:B------:R-:W-:Y:S03]  /*7970*/  HMMA.16816.F32.BF16 R28, R48, R62.reuse, R28 ;  /* 0x0000003e301c723c */ /* 0x080fe6000004181c */
[C---:B------:R-:W-:Y:S02]  /*7980*/  LEA.HI.X.SX32 R61, R181.reuse, R65, 0x5, P0 ;  /* 0x00000041b53d7211 */ /* 0x040fe400000f2eff */
[C---:B------:R-:W-:Y:S03]  /*7990*/  LEA R58, P0, R181.reuse, R60, 0x5 ;  /* 0x0000003cb53a7211 */ /* 0x040fe600078028ff */
[----:B------:R-:W-:Y:S01]  /*79a0*/  HMMA.16816.F32.BF16 R32, R40, R62, R32 ;  /* 0x0000003e2820723c */ /* 0x000fe20000041820 */
[----:B------:R1:W2:Y:S03]  /*79b0*/  LDSM.16.MT88.4 R40, [R3+0xf800] ;  /* 0x00f800000328783b */ /* 0x0002a60000004200 */
[C---:B------:R-:W-:Y:S02]  /*79c0*/  LEA.HI.X.SX32 R59, R181.reuse, R61, 0x5, P0 ;  /* 0x0000003db53b7211 */ /* 0x040fe400000f2eff */
[C---:B------:R-:W-:Y:S02]  /*79d0*/  LEA R56, P0, R181.reuse, R58, 0x5 ;  /* 0x0000003ab5387211 */ /* 0x040fe400078028ff */
[-C--:B---3--:R-:W-:Y:S05]  /*79e0*/  HMMA.16816.F32.BF16 R4, R36, R44.reuse, R4 ;  /* 0x0000002c2404723c */ /* 0x088fea0000041804 */
[C---:B------:R-:W-:Y:S02]  /*79f0*/  LEA.HI.X.SX32 R57, R181.reuse, R59, 0x5, P0 ;  /* 0x0000003bb5397211 */ /* 0x040fe400000f2eff */
[C---:B------:R-:W-:Y:S01]  /*7a00*/  LEA R50, P0, R181.reuse, R56, 0x5 ;  /* 0x00000038b5327211 */ /* 0x040fe200078028ff */
[C---:B------:R-:W-:Y:S04]  /*7a10*/  HMMA.16816.F32.BF16 R8, R52.reuse, R44, R8 ;  /* 0x0000002c3408723c */ /* 0x040fe80000041808 */
[C---:B------:R-:W-:Y:S02]  /*7a20*/  LEA.HI.X.SX32 R51, R181.reuse, R57, 0x5, P0 ;  /* 0x00000039b5337211 */ /* 0x040fe400000f2eff */
[----:B------:R-:W-:Y:S02]  /*7a30*/  LEA R48, P0, R181, R50, 0x5 ;  /* 0x00000032b5307211 */ /* 0x000fe400078028ff */
[-C--:B------:R-:W-:Y:S03]  /*7a40*/  HMMA.16816.F32.BF16 R12, R52, R46.reuse, R12 ;  /* 0x0000002e340c723c */ /* 0x080fe6000004180c */
[----:B-1----:R-:W-:Y:S01]  /*7a50*/  @P1 IMAD.WIDE.U32 R2, R231, R182, UR42 ;  /* 0x0000002ae7021e25 */ /* 0x002fe2000f8e00b6 */
[C---:B------:R-:W-:Y:S01]  /*7a60*/  LEA.HI.X.SX32 R49, R181.reuse, R51, 0x5, P0 ;  /* 0x00000033b5317211 */ /* 0x040fe200000f2eff */
[----:B------:R-:W-:Y:S01]  /*7a70*/  @UP0 UMOV UR42, UR35 ;  /* 0x00000023002a0c82 */ /* 0x000fe20008000000 */
[----:B------:R-:W-:Y:S02]  /*7a80*/  @UP0 UMOV UR43, UR34 ;  /* 0x00000022002b0c82 */ /* 0x000fe40008000000 */
[C---:B------:R-:W-:Y:S01]  /*7a90*/  HMMA.16816.F32.BF16 R16, R36.reuse, R46, R16 ;  /* 0x0000002e2410723c */ /* 0x040fe20000041810 */
[----:B------:R-:W5:Y:S03]  /*7aa0*/  @P1 LDG.E R245, desc[UR26][R2.64+-0x200] ;  /* 0xfffe001a02f51981 */ /* 0x000f66000c1e1900 */
[C---:B------:R-:W-:Y:S02]  /*7ab0*/  LEA R46, P0, R181.reuse, R48, 0x5 ;  /* 0x00000030b52e7211 */ /* 0x040fe400078028ff */
[----:B------:R-:W5:Y:S02]  /*7ac0*/  @P1 LDG.E R244, desc[UR26][R2.64+-0x1e0] ;  /* 0xfffe201a02f41981 */ /* 0x000f64000c1e1900 */
[C---:B------:R-:W-:Y:S01]  /*7ad0*/  LEA.HI.X.SX32 R47, R181.reuse, R49, 0x5, P0 ;  /* 0x00000031b52f7211 */ /* 0x040fe200000f2eff */
[-C--:B--2---:R-:W-:Y:S02]  /*7ae0*/  HMMA.16816.F32.BF16 R20, R36, R40.reuse, R20 ;  /* 0x000000282414723c */ /* 0x084fe40000041814 */
[----:B------:R-:W5:Y:S01]  /*7af0*/  @P1 LDG.E R243, desc[UR26][R2.64+-0x100] ;  /* 0xffff001a02f31981 */ /* 0x000f62000c1e1900 */
[C---:B------:R-:W-:Y:S04]  /*7b00*/  LEA R44, P0, R181.reuse, R46, 0x5 ;  /* 0x0000002eb52c7211 */ /* 0x040fe800078028ff */
[----:B------:R1:W5:Y:S01]  /*7b10*/  @P1 LDG.E R242, desc[UR26][R2.64+-0xe0] ;  /* 0xffff201a02f21981 */ /* 0x000362000c1e1900 */
[C---:B------:R-:W-:Y:S01]  /*7b20*/  LEA.HI.X.SX32 R45, R181.reuse, R47, 0x5, P0 ;  /* 0x0000002fb52d7211 */ /* 0x040fe200000f2eff */
[C---:B------:R-:W-:Y:S03]  /*7b30*/  HMMA.16816.F32.BF16 R24, R52.reuse, R40, R24 ;  /* 0x000000283418723c */ /* 0x040fe60000041818 */
[----:B------:R-:W-:Y:S01]  /*7b40*/  REDG.E.ADD.F32.FTZ.RN.STRONG.GPU desc[UR26][R220.64], R4 ;  /* 0x00000004dc0079a6 */ /* 0x000fe2000c12f31a */
[C---:B------:R-:W-:Y:S04]  /*7b50*/  LEA R40, P0, R181.reuse, R44, 0x5 ;  /* 0x0000002cb5287211 */ /* 0x040fe800078028ff */
[----:B------:R-:W-:Y:S01]  /*7b60*/  REDG.E.ADD.F32.FTZ.RN.STRONG.GPU desc[UR26][R176.64], R5 ;  /* 0x00000005b00079a6 */ /* 0x000fe2000c12f31a */
[-C--:B------:R-:W-:Y:S04]  /*7b70*/  HMMA.16816.F32.BF16 R28, R52, R42.reuse, R28 ;  /* 0x0000002a341c723c */ /* 0x080fe8000004181c */
[----:B------:R2:W-:Y:S01]  /*7b80*/  REDG.E.ADD.F32.FTZ.RN.STRONG.GPU desc[UR26][R174.64], R6 ;  /* 0x00000006ae0079a6 */ /* 0x0005e2000c12f31a */
[C---:B------:R-:W-:Y:S04]  /*7b90*/  LEA.HI.X.SX32 R41, R181.reuse, R45, 0x5, P0 ;  /* 0x0000002db5297211 */ /* 0x040fe800000f2eff */
[----:B------:R3:W-:Y:S01]  /*7ba0*/  REDG.E.ADD.F32.FTZ.RN.STRONG.GPU desc[UR26][R172.64], R7 ;  /* 0x00000007ac0079a6 */ /* 0x0007e2000c12f31a */
[----:B------:R-:W-:Y:S04]  /*7bb0*/  HMMA.16816.F32.BF16 R32, R36, R42, R32 ;  /* 0x0000002a2420723c */ /* 0x000fe80000041820 */
[----:B------:R4:W-:Y:S05]  /*7bc0*/  REDG.E.ADD.F32.FTZ.RN.STRONG.GPU desc[UR26][R162.64], R8 ;  /* 0x00000008a20079a6 */ /* 0x0009ea000c12f31a */
[----:B------:R4:W-:Y:S05]  /*7bd0*/  REDG.E.ADD.F32.FTZ.RN.STRONG.GPU desc[UR26][R160.64], R9 ;  /* 0x00000009a00079a6 */ /* 0x0009ea000c12f31a */
[----:B------:R-:W-:Y:S05]  /*7be0*/  REDG.E.ADD.F32.FTZ.RN.STRONG.GPU desc[UR26][R158.64], R10 ;  /* 0x0000000a9e0079a6 */ /* 0x000fea000c12f31a */
[----:B------:R-:W-:Y:S05]  /*7bf0*/  REDG.E.ADD.F32.FTZ.RN.STRONG.GPU desc[UR26][R154.64], R11 ;  /* 0x0000000b9a0079a6 */ /* 0x000fea000c12f31a */
[----:B------:R-:W-:Y:S01]  /*7c00*/  REDG.E.ADD.F32.FTZ.RN.STRONG.GPU desc[UR26][R152.64], R16 ;  /* 0x00000010980079a6 */ /* 0x000fe2000c12f31a */
[C---:B--2---:R-:W-:Y:S04]  /*7c10*/  LEA R6, P0, R181.reuse, R40, 0x5 ;  /* 0x00000028b5067211 */ /* 0x044fe800078028ff */
[----:B------:R-:W-:Y:S01]  /*7c20*/  REDG.E.ADD.F32.FTZ.RN.STRONG.GPU desc[UR26][R146.64], R17 ;  /* 0x00000011920079a6 */ /* 0x000fe2000c12f31a */
[C---:B---3--:R-:W-:Y:S04]  /*7c30*/  LEA.HI.X.SX32 R7, R181.reuse, R41, 0x5, P0 ;  /* 0x00000029b5077211 */ /* 0x048fe800000f2eff */
[----:B------:R-:W-:Y:S01]  /*7c40*/  REDG.E.ADD.F32.FTZ.RN.STRONG.GPU desc[UR26][R144.64], R18 ;  /* 0x00000012900079a6 */ /* 0x000fe2000c12f31a */
[C---:B------:R-:W-:Y:S04]  /*7c50*/  LEA R4, P0, R181.reuse, R6, 0x5 ;  /* 0x00000006b5047211 */ /* 0x040fe800078028ff */
[----:B------:R-:W-:Y:S01]  /*7c60*/  REDG.E.ADD.F32.FTZ.RN.STRONG.GPU desc[UR26][R138.64], R19 ;  /* 0x000000138a0079a6 */ /* 0x000fe2000c12f31a */
[C---:B------:R-:W-:Y:S02]  /*7c70*/  LEA.HI.X.SX32 R5, R181.reuse, R7, 0x5, P0 ;  /* 0x00000007b5057211 */ /* 0x040fe400000f2eff */
[C---:B-1----:R-:W-:Y:S02]  /*7c80*/  LEA R2, P0, R181.reuse, R4, 0x5 ;  /* 0x00000004b5027211 */ /* 0x042fe400078028ff */
[----:B------:R-:W-:Y:S02]  /*7c90*/  REDG.E.ADD.F32.FTZ.RN.STRONG.GPU desc[UR26][R136.64], R12 ;  /* 0x0000000c880079a6 */ /* 0x000fe4000c12f31a */
[C---:B------:R-:W-:Y:S03]  /*7ca0*/  LEA.HI.X.SX32 R3, R181.reuse, R5, 0x5, P0 ;  /* 0x00000005b5037211 */ /* 0x040fe600000f2eff */
[----:B------:R-:W-:Y:S01]  /*7cb0*/  REDG.E.ADD.F32.FTZ.RN.STRONG.GPU desc[UR26][R134.64], R13 ;  /* 0x0000000d860079a6 */ /* 0x000fe2000c12f31a */
[C---:B----4-:R-:W-:Y:S04]  /*7cc0*/  LEA R8, P0, R181.reuse, R2, 0x5 ;  /* 0x00000002b5087211 */ /* 0x050fe800078028ff */
[----:B------:R-:W-:Y:S01]  /*7cd0*/  REDG.E.ADD.F32.FTZ.RN.STRONG.GPU desc[UR26][R132.64], R14 ;  /* 0x0000000e840079a6 */ /* 0x000fe2000c12f31a */
[----:B------:R-:W-:Y:S02]  /*7ce0*/  LEA.HI.X.SX32 R9, R181, R3, 0x5, P0 ;  /* 0x00000003b5097211 */ /* 0x000fe400000f2eff */
[----:B------:R-:W-:Y:S02]  /*7cf0*/  PLOP3.LUT P0, PT, PT, PT, UP2, 0x80, 0x8 ;  /* 0x000000000008781c */ /* 0x000fe40003f0f028 */
[----:B------:R-:W-:Y:S01]  /*7d00*/  REDG.E.ADD.F32.FTZ.RN.STRONG.GPU desc[UR26][R148.64], R15 ;  /* 0x0000000f940079a6 */ /* 0x000fe2000c12f31a */
[----:B------:R-:W-:Y:S04]  /*7d10*/  @UP0 UIADD3 UR12, UP2, UPT, UR12, -0x200, URZ ;  /* 0xfffffe000c0c0890 */ /* 0x000fe8000ff5e0ff */
[----:B------:R-:W-:Y:S01]  /*7d20*/  REDG.E.ADD.F32.FTZ.RN.STRONG.GPU desc[UR26][R220.64+0x80], R20 ;  /* 0x00008014dc0079a6 */ /* 0x000fe2000c12f31a */
[----:B------:R-:W-:Y:S02]  /*7d30*/  @UP0 UIADD3.X UR13, UPT, UPT, UR13, -0x1, URZ, UP2, !UPT ;  /* 0xffffffff0d0d0890 */ /* 0x000fe400097fe4ff */
[----:B------:R-:W-:Y:S02]  /*7d40*/  UISETP.GT.AND UP2, UPT, UR40, URZ, UPT ;  /* 0x000000ff2800728c */ /* 0x000fe4000bf44270 */
[----:B------:R-:W-:Y:S01]  /*7d50*/  REDG.E.ADD.F32.FTZ.RN.STRONG.GPU desc[UR26][R178.64+0x80], R21 ;  /* 0x00008015b20079a6 */ /* 0x000fe2000c12f31a */
[----:B------:R-:W-:Y:S04]  /*7d60*/  UMOV UR40, UR36 ;  /* 0x0000002400287c82 */ /* 0x000fe80008000000 */
[----:B------:R-:W-:Y:S05]  /*7d70*/  REDG.E.ADD.F32.FTZ.RN.STRONG.GPU desc[UR26][R66.64+0x80], R22 ;  /* 0x00008016420079a6 */ /* 0x000fea000c12f31a */
        /* <DEDUP_REMOVED lines=11> */
[----:B------:R1:W-:Y:S05]  /*7e30*/  REDG.E.ADD.F32.FTZ.RN.STRONG.GPU desc[UR26][R2.64+0x80], R30 ;  /* 0x0000801e020079a6 */ /* 0x0003ea000c12f31a */
[----:B------:R-:W-:Y:S05]  /*7e40*/  REDG.E.ADD.F32.FTZ.RN.STRONG.GPU desc[UR26][R8.64+0x80], R31 ;  /* 0x0000801f080079a6 */ /* 0x000fea000c12f31a */
[----:B------:R-:W-:Y:S05]  /*7e50*/  LDSM.16.MT88.4 R4, [R0+0x14000] ;  /* 0x014000000004783b */ /* 0x000fea0000004200 */
[----:B------:R-:W2:Y:S05]  /*7e60*/  LDSM.16.MT88.4 R8, [R164] ;  /* 0x00000000a408783b */ /* 0x000eaa0000004200 */
[----:B------:R-:W3:Y:S05]  /*7e70*/  LDSM.16.MT88.4 R12, [R0+0x18000] ;  /* 0x01800000000c783b */ /* 0x000eea0000004200 */
[----:B------:R-:W-:Y:S01]  /*7e80*/  LDSM.16.MT88.4 R20, [R0+0x14800] ;  /* 0x014800000014783b */ /* 0x000fe20000004200 */
[----:B-1----:R-:W-:Y:S04]  /*7e90*/  IMAD.IADD R2, R157, 0x1, R164 ;  /* 0x000000019d027824 */ /* 0x002fe800078e02a4 */
[----:B------:R-:W-:Y:S05]  /*7ea0*/  LDSM.16.MT88.4 R24, [R164+0x800] ;  /* 0x00080000a418783b */ /* 0x000fea0000004200 */
[----:B------:R-:W1:Y:S05]  /*7eb0*/  LDSM.16.MT88.4 R16, [R2] ;  /* 0x000000000210783b */ /* 0x000e6a0000004200 */
[----:B------:R-:W4:Y:S05]  /*7ec0*/  LDSM.16.MT88.4 R32, [R0+0x18800] ;  /* 0x018800000020783b */ /* 0x000f2a0000004200 */
[----:B------:R-:W-:Y:S05]  /*7ed0*/  LDSM.16.MT88.4 R28, [R164+0x1000] ;  /* 0x00100000a41c783b */ /* 0x000fea0000004200 */
[----:B------:R-:W-:Y:S01]  /*7ee0*/  LDSM.16.MT88.4 R36, [R0+0x19000] ;  /* 0x019000000024783b */ /* 0x000fe20000004200 */
[-C--:B--2---:R-:W-:Y:S04]  /*7ef0*/  HMMA.16816.F32.BF16 R100, R4, R8.reuse, R100 ;  /* 0x000000080464723c */ /* 0x084fe80000041864 */
[----:B------:R-:W-:Y:S05]  /*7f00*/  LDSM.16.MT88.4 R40, [R0+0x19800] ;  /* 0x019800000028783b */ /* 0x000fea0000004200 */
[----:B------:R-:W-:Y:S01]  /*7f10*/  LDSM.16.MT88.4 R44, [R2+0x1800] ;  /* 0x00180000022c783b */ /* 0x000fe20000004200 */
        /* <DEDUP_REMOVED lines=9> */
[----:B------:R-:W3:Y:S05]  /*7fb0*/  LDSM.16.MT88.4 R4, [R2+0x1000] ;  /* 0x001000000204783b */ /* 0x000eea0000004200 */
[----:B------:R-:W-:Y:S02]  /*7fc0*/  LDSM.16.MT88.4 R16, [R0+0x15800] ;  /* 0x015800000010783b */ /* 0x000fe40000004200 */
[-C--:B------:R-:W-:Y:S08]  /*7fd0*/  HMMA.16816.F32.BF16 R100, R20, R24.reuse, R100 ;  /* 0x000000181464723c */ /* 0x080ff00000041864 */
[C---:B----4-:R-:W-:Y:S08]  /*7fe0*/  HMMA.16816.F32.BF16 R104, R32.reuse, R24, R104 ;  /* 0x000000182068723c */ /* 0x050ff00000041868 */
[-C--:B------:R-:W-:Y:S08]  /*7ff0*/  HMMA.16816.F32.BF16 R108, R32, R26.reuse, R108 ;  /* 0x0000001a206c723c */ /* 0x080ff0000004186c */
[C---:B------:R-:W-:Y:S01]  /*8000*/  HMMA.16816.F32.BF16 R112, R20.reuse, R26, R112 ;  /* 0x0000001a1470723c */ /* 0x040fe20000041870 */
[----:B------:R-:W4:Y:S07]  /*8010*/  LDSM.16.MT88.4 R24, [R164+0x1800] ;  /* 0x00180000a418783b */ /* 0x000f2e0000004200 */
[-C--:B--2---:R-:W-:Y:S08]  /*8020*/  HMMA.16816.F32.BF16 R116, R20, R8.reuse, R116 ;  /* 0x000000081474723c */ /* 0x084ff00000041874 */
[C---:B------:R-:W-:Y:S08]  /*8030*/  HMMA.16816.F32.BF16 R120, R32.reuse, R8, R120 ;  /* 0x000000082078723c */ /* 0x040ff00000041878 */
[-C--:B------:R-:W-:Y:S01]  /*8040*/  HMMA.16816.F32.BF16 R124, R32, R10.reuse, R124 ;  /* 0x0000000a207c723c */ /* 0x080fe2000004187c */
[----:B------:R-:W-:Y:S07]  /*8050*/  LDSM.16.MT88.4 R32, [R2+0x2000] ;  /* 0x002000000220783b */ /* 0x000fee0000004200 */
[----:B------:R-:W-:Y:S01]  /*8060*/  HMMA.16816.F32.BF16 R128, R20, R10, R128 ;  /* 0x0000000a1480723c */ /* 0x000fe20000041880 */
[----:B------:R-:W-:Y:S05]  /*8070*/  LDSM.16.MT88.4 R8, [R0+0x16000] ;  /* 0x016000000008783b */ /* 0x000fea0000004200 */
[----:B------:R-:W2:Y:S02]  /*8080*/  LDSM.16.MT88.4 R20, [R164+0x2000] ;  /* 0x00200000a414783b */ /* 0x000ea40000004200 */
[-C--:B-1----:R-:W-:Y:S08]  /*8090*/  HMMA.16816.F32.BF16 R100, R12, R28.reuse, R100 ;  /* 0x0000001c0c64723c */ /* 0x082ff00000041864 */
[C---:B------:R-:W-:Y:S08]  /*80a0*/  HMMA.16816.F32.BF16 R104, R36.reuse, R28, R104 ;  /* 0x0000001c2468723c */ /* 0x040ff00000041868 */
        /* <DEDUP_REMOVED lines=8> */
[----:B------:R-:W-:Y:S05]  /*8130*/  LDSM.16.MT88.4 R4, [R0+0x16800] ;  /* 0x016800000004783b */ /* 0x000fea0000004200 */
[----:B------:R-:W3:Y:S02]  /*8140*/  LDSM.16.MT88.4 R12, [R164+0x2800] ;  /* 0x00280000a40c783b */ /* 0x000ee40000004200 */
        /* <DEDUP_REMOVED lines=10> */
[----:B------:R-:W-:Y:S05]  /*81f0*/  LDSM.16.MT88.4 R16, [R0+0x17000] ;  /* 0x017000000010783b */ /* 0x000fea0000004200 */
[----:B------:R-:W-:Y:S02]  /*8200*/  LDSM.16.MT88.4 R44, [R2+0x3000] ;  /* 0x00300000022c783b */ /* 0x000fe40000004200 */
[-C--:B--2---:R-:W-:Y:S08]  /*8210*/  HMMA.16816.F32.BF16 R100, R8, R20.reuse, R100 ;  /* 0x000000140864723c */ /* 0x084ff00000041864 */
[C---:B-1----:R-:W-:Y:S08]  /*8220*/  HMMA.16816.F32.BF16 R104, R28.reuse, R20, R104 ;  /* 0x000000141c68723c */ /* 0x042ff00000041868 */
        /* <DEDUP_REMOVED lines=8> */
[----:B------:R2:W-:Y:S05]  /*82b0*/  LDSM.16.MT88.4 R8, [R0+0x17800] ;  /* 0x017800000008783b */ /* 0x0005ea0000004200 */
[----:B------:R-:W-:Y:S02]  /*82c0*/  LDSM.16.MT88.4 R32, [R2+0x3800] ;  /* 0x003800000220783b */ /* 0x000fe40000004200 */
[-C--:B---3--:R-:W-:Y:S08]  /*82d0*/  HMMA.16816.F32.BF16 R100, R4, R12.reuse, R100 ;  /* 0x0000000c0464723c */ /* 0x088ff00000041864 */
[C---:B----4-:R-:W-:Y:S08]  /*82e0*/  HMMA.16816.F32.BF16 R104, R24.reuse, R12, R104 ;  /* 0x0000000c1868723c */ /* 0x050ff00000041868 */
[-C--:B------:R-:W-:Y:S03]  /*82f0*/  HMMA.16816.F32.BF16 R108, R24, R14.reuse, R108 ;  /* 0x0000000e186c723c */ /* 0x080fe6000004186c */
[C---:B--2---:R-:W-:Y:S02]  /*8300*/  VIADD R0, R164.reuse, 0xffffc000 ;  /* 0xffffc000a4007836 */ /* 0x044fe40000000000 */
[----:B------:R-:W-:Y:S03]  /*8310*/  @P0 VIADD R0, R164, 0x4000 ;  /* 0x00004000a4000836 */ /* 0x000fe60000000000 */
[C---:B------:R-:W-:Y:S01]  /*8320*/  HMMA.16816.F32.BF16 R112, R4.reuse, R14, R112 ;  /* 0x0000000e0470723c */ /* 0x040fe20000041870 */
[----:B------:R2:W3:Y:S07]  /*8330*/  LDSM.16.MT88.4 R12, [R164+0x3800] ;  /* 0x00380000a40c783b */ /* 0x0004ee0000004200 */
[-C--:B------:R-:W-:Y:S08]  /*8340*/  HMMA.16816.F32.BF16 R116, R4, R36.reuse, R116 ;  /* 0x000000240474723c */ /* 0x080ff00000041874 */
[C---:B------:R-:W-:Y:S08]  /*8350*/  HMMA.16816.F32.BF16 R120, R24.reuse, R36, R120 ;  /* 0x000000241878723c */ /* 0x040ff00000041878 */
[-C--:B------:R-:W-:Y:S03]  /*8360*/  HMMA.16816.F32.BF16 R124, R24, R38.reuse, R124 ;  /* 0x00000026187c723c */ /* 0x080fe6000004187c */
[----:B--2---:R-:W-:Y:S05]  /*8370*/  IMAD.MOV.U32 R164, RZ, RZ, R0 ;  /* 0x000000ffffa47224 */ /* 0x004fea00078e0000 */
        /* <DEDUP_REMOVED lines=9> */
[-C--:B---3--:R-:W-:Y:S08]  /*8410*/  HMMA.16816.F32.BF16 R100, R8, R12.reuse, R100 ;  /* 0x0000000c0864723c */ /* 0x088ff00000041864 */
[C---:B------:R-:W-:Y:S08]  /*8420*/  HMMA.16816.F32.BF16 R104, R28.reuse, R12, R104 ;  /* 0x0000000c1c68723c */ /* 0x040ff00000041868 */
[-C--:B------:R-:W-:Y:S08]  /*8430*/  HMMA.16816.F32.BF16 R108, R28, R14.reuse, R108 ;  /* 0x0000000e1c6c723c */ /* 0x080ff0000004186c */
[C---:B------:R-:W-:Y:S08]  /*8440*/  HMMA.16816.F32.BF16 R112, R8.reuse, R14, R112 ;  /* 0x0000000e0870723c */ /* 0x040ff00000041870 */
[-C--:B------:R-:W-:Y:S08]  /*8450*/  HMMA.16816.F32.BF16 R116, R8, R32.reuse, R116 ;  /* 0x000000200874723c */ /* 0x080ff00000041874 */
[C---:B------:R-:W-:Y:S08]  /*8460*/  HMMA.16816.F32.BF16 R120, R28.reuse, R32, R120 ;  /* 0x000000201c78723c */ /* 0x040ff00000041878 */
[-C--:B------:R-:W-:Y:S08]  /*8470*/  HMMA.16816.F32.BF16 R124, R28, R34.reuse, R124 ;  /* 0x000000221c7c723c */ /* 0x080ff0000004187c */
[----:B------:R-:W-:Y:S01]  /*8480*/  HMMA.16816.F32.BF16 R128, R8, R34, R128 ;  /* 0x000000220880723c */ /* 0x000fe20000041880 */
[----:B------:R-:W-:Y:S08]  /*8490*/  @!UPT UIADD3 URZ, UPT, UPT, URZ, URZ, URZ ;  /* 0x000000fffffff290 */ /* 0x000ff0000fffe0ff */
[----:B------:R-:W-:Y:S11]  /*84a0*/  BRA.U UP2, `(.L_x_467) ;  /* 0xffffffad02b87547 */ /* 0x000ff6000b83ffff */
[----:B------:R-:W1:Y:S01]  /*84b0*/  LDCU UR8, c[0x0][0x500] ;  /* 0x0000a000ff0877ac */ /* 0x000e620008000800 */
[----:B------:R-:W-:Y:S01]  /*84c0*/  IMAD.SHL.U32 R3, R171, 0x10, RZ ;  /* 0x00000010ab037824 */ /* 0x000fe200078e00ff */
[----:B------:R-:W-:Y:S01]  /*84d0*/  LOP3.LUT R2, R143, 0xc00, RZ, 0xc0, !PT ;  /* 0x00000c008f027812 */ /* 0x000fe200078ec0ff */
[C---:B------:R-:W-:Y:S01]  /*84e0*/  IMAD.SHL.U32 R0, R171.reuse, 0x2, RZ ;  /* 0x00000002ab007824 */ /* 0x040fe200078e00ff */
[----:B------:R-:W-:Y:S01]  /*84f0*/  LOP3.LUT P0, RZ, R171, 0x8, RZ, 0xc0, !PT ;  /* 0x00000008abff7812 */ /* 0x000fe2000780c0ff */
[----:B------:R-:W-:Y:S01]  /*8500*/  UMOV UR34, UR19 ;  /* 0x0000001300227c82 */ /* 0x000fe20008000000 */
[----:B------:R-:W-:Y:S02]  /*8510*/  LOP3.LUT R3, R3, 0x1c0, RZ, 0xc0, !PT ;  /* 0x000001c003037812 */ /* 0x000fe400078ec0ff */
[--C-:B------:R-:W-:Y:S02]  /*8520*/  LOP3.LUT R2, R2, 0x6, R0.reuse, 0xf8, !PT ;  /* 0x0000000602027812 */ /* 0x100fe400078ef800 */
[----:B------:R-:W-:-:S02]  /*8530*/  LOP3.LUT R0, R3, 0x38, R0, 0xf8, !PT ;  /* 0x0000003803007812 */ /* 0x000fc400078ef800 */
[----:B------:R-:W-:Y:S02]  /*8540*/  LOP3.LUT P1, RZ, R171, 0x10, RZ, 0xc0, !PT ;  /* 0x00000010abff7812 */ /* 0x000fe4000782c0ff */
[----:B------:R-:W-:Y:S02]  /*8550*/  LOP3.LUT R0, R2, R0, R142, 0xf6, !PT ;  /* 0x0000000002007212 */ /* 0x000fe400078ef68e */
[----:B------:R-:W-:Y:S01]  /*8560*/  F2FP.BF16.F32.PACK_AB R68, R69, R68 ;  /* 0x000000444544723e */ /* 0x000fe200000010ff */
[----:B-1----:R-:W-:Y:S01]  /*8570*/  FMUL.FTZ R100, R100, UR8 ;  /* 0x0000000864647c20 */ /* 0x002fe20008410000 */
[----:B------:R-:W-:Y:S01]  /*8580*/  FMUL.FTZ R10, R101, UR8 ;  /* 0x00000008650a7c20 */ /* 0x000fe20008410000 */
[----:B------:R-:W-:Y:S01]  /*8590*/  LEA R0, R0, UR4, 0x1 ;  /* 0x0000000400007c11 */ /* 0x000fe2000f8e08ff */
[----:B------:R-:W-:Y:S01]  /*85a0*/  FMUL.FTZ R102, R102, UR8 ;  /* 0x0000000866667c20 */ /* 0x000fe20008410000 */
[----:B------:R-:W-:Y:S01]  /*85b0*/  FMUL.FTZ R20, R103, UR8 ;  /* 0x0000000867147c20 */ /* 0x000fe20008410000 */
[----:B------:R-:W-:Y:S01]  /*85c0*/  FMUL.FTZ R112, R112, UR8 ;  /* 0x0000000870707c20 */ /* 0x000fe20008410000 */
[----:B------:R-:W-:Y:S01]  /*85d0*/  F2FP.BF16.F32.PACK_AB R10, R10, R100 ;  /* 0x000000640a0a723e */ /* 0x000fe200000010ff */
[----:B------:R-:W-:Y:S01]  /*85e0*/  BAR.SYNC.DEFER_BLOCKING 0x0 ;  /* 0x0000000000007b1d */ /* 0x000fe20000010000 */
[----:B------:R-:W-:-:S02]  /*85f0*/  VIADD R4, R0, 0xc000 ;  /* 0x0000c00000047836 */ /* 0x000fc40000000000 */
[----:B------:R-:W-:Y:S01]  /*8600*/  FMUL.FTZ R17, R113, UR8 ;  /* 0x0000000871117c20 */ /* 0x000fe20008410000 */
[----:B------:R-:W-:Y:S02]  /*8610*/  VIADD R3, R0, 0xc020 ;  /* 0x0000c02000037836 */ /* 0x000fe40000000000 */
[----:B------:R-:W-:Y:S01]  /*8620*/  FMUL.FTZ R114, R114, UR8 ;  /* 0x0000000872727c20 */ /* 0x000fe20008410000 */
[----:B------:R-:W-:Y:S02]  /*8630*/  @P0 VIADD R3, R4, 0xffffffe0 ;  /* 0xffffffe004030836 */ /* 0x000fe40000000000 */
[----:B------:R-:W-:Y:S01]  /*8640*/  FMUL.FTZ R16, R115, UR8 ;  /* 0x0000000873107c20 */ /* 0x000fe20008410000 */
[----:B------:R-:W-:Y:S01]  /*8650*/  LOP3.LUT P0, RZ, R171, 0x8, RZ, 0xc0, !PT ;  /* 0x00000008abff7812 */ /* 0x000fe2000780c0ff */
        /* <DEDUP_REMOVED lines=8> */
[----:B------:R-:W-:-:S02]  /*86e0*/  VIADD R2, R0, 0xc040 ;  /* 0x0000c04000027836 */ /* 0x000fc40000000000 */
[----:B------:R-:W-:Y:S01]  /*86f0*/  FMUL.FTZ R116, R116, UR8 ;  /* 0x0000000874747c20 */ /* 0x000fe20008410000 */
[----:B------:R-:W-:Y:S01]  /*8700*/  FMUL.FTZ R13, R117, UR8 ;  /* 0x00000008750d7c20 */ /* 0x000fe20008410000 */
[----:B------:R-:W-:Y:S01]  /*8710*/  FMUL.FTZ R118, R118, UR8 ;  /* 0x0000000876767c20 */ /* 0x000fe20008410000 */
[----:B------:R-:W-:Y:S01]  /*8720*/  FMUL.FTZ R12, R119, UR8 ;  /* 0x00000008770c7c20 */ /* 0x000fe20008410000 */
[----:B------:R-:W-:Y:S02]  /*8730*/  @P1 VIADD R2, R4, 0xffffffc0 ;  /* 0xffffffc004021836 */ /* 0x000fe40000000000 */
[----:B------:R-:W-:Y:S01]  /*8740*/  FMUL.FTZ R128, R128, UR8 ;  /* 0x0000000880807c20 */ /* 0x000fe20008410000 */
[----:B------:R-:W-:Y:S01]  /*8750*/  FMUL.FTZ R8, R129, UR8 ;  /* 0x0000000881087c20 */ /* 0x000fe20008410000 */
[----:B------:R1:W-:Y:S01]  /*8760*/  STS [R0+0xc000], R10 ;  /* 0x00c0000a00007388 */ /* 0x0003e20000000800 */
[----:B------:R-:W-:Y:S01]  /*8770*/  FMUL.FTZ R130, R130, UR8 ;  /* 0x0000000882827c20 */ /* 0x000fe20008410000 */
[----:B------:R-:W-:Y:S01]  /*8780*/  FMUL.FTZ R7, R131, UR8 ;  /* 0x0000000883077c20 */ /* 0x000fe20008410000 */
        /* <DEDUP_REMOVED lines=12> */
[----:B------:R2:W-:Y:S01]  /*8850*/  STS [R0+0xc400], R20 ;  /* 0x00c4001400007388 */ /* 0x0005e20000000800 */
[----:B------:R-:W-:-:S02]  /*8860*/  F2FP.BF16.F32.PACK_AB R18, R18, R106 ;  /* 0x0000006a1212723e */ /* 0x000fc400000010ff */
[----:B------:R-:W-:Y:S01]  /*8870*/  F2FP.BF16.F32.PACK_AB R15, R15, R108 ;  /* 0x0000006c0f0f723e */ /* 0x000fe200000010ff */
[----:B------:R2:W-:Y:S01]  /*8880*/  STS [R3], R17 ;  /* 0x0000001103007388 */ /* 0x0005e20000000800 */
[----:B------:R-:W-:Y:S02]  /*8890*/  F2FP.BF16.F32.PACK_AB R14, R14, R110 ;  /* 0x0000006e0e0e723e */ /* 0x000fe400000010ff */
[----:B------:R-:W-:Y:S01]  /*88a0*/  F2FP.BF16.F32.PACK_AB R13, R13, R116 ;  /* 0x000000740d0d723e */ /* 0x000fe200000010ff */
[----:B------:R2:W-:Y:S01]  /*88b0*/  STS [R3+0x400], R16 ;  /* 0x0004001003007388 */ /* 0x0005e20000000800 */
[----:B------:R-:W-:Y:S01]  /*88c0*/  F2FP.BF16.F32.PACK_AB R12, R12, R118 ;  /* 0x000000760c0c723e */ /* 0x000fe200000010ff */
[----:B-1----:R-:W-:Y:S01]  /*88d0*/  IMAD.MOV.U32 R10, RZ, RZ, 0x20 ;  /* 0x00000020ff0a7424 */ /* 0x002fe200078e00ff */
[----:B------:R-:W-:Y:S01]  /*88e0*/  F2FP.BF16.F32.PACK_AB R8, R8, R128 ;  /* 0x000000800808723e */ /* 0x000fe200000010ff */
[----:B------:R2:W-:Y:S01]  /*88f0*/  STS [R0+0xe000], R19 ;  /* 0x00e0001300007388 */ /* 0x0005e20000000800 */
[----:B------:R-:W-:-:S02]  /*8900*/  F2FP.BF16.F32.PACK_AB R7, R7, R130 ;  /* 0x000000820707723e */ /* 0x000fc400000010ff */
[----:B------:R-:W-:Y:S01]  /*8910*/  SEL R4, R10, 0xffffffe0, !P0 ;  /* 0xffffffe00a047807 */ /* 0x000fe20004000000 */
[----:B------:R2:W-:Y:S01]  /*8920*/  STS [R0+0xe400], R18 ;  /* 0x00e4001200007388 */ /* 0x0005e20000000800 */
[----:B------:R-:W-:Y:S02]  /*8930*/  F2FP.BF16.F32.PACK_AB R11, R11, R120 ;  /* 0x000000780b0b723e */ /* 0x000fe400000010ff */
[----:B------:R-:W-:Y:S01]  /*8940*/  F2FP.BF16.F32.PACK_AB R9, R9, R122 ;  /* 0x0000007a0909723e */ /* 0x000fe200000010ff */
[----:B------:R-:W-:Y:S01]  /*8950*/  IMAD.IADD R4, R4, 0x1, R2 ;  /* 0x0000000104047824 */ /* 0x000fe200078e0202 */
[----:B------:R-:W-:Y:S01]  /*8960*/  F2FP.BF16.F32.PACK_AB R6, R6, R124 ;  /* 0x0000007c0606723e */ /* 0x000fe200000010ff */
[----:B------:R2:W-:Y:S01]  /*8970*/  STS [R3+0x2000], R15 ;  /* 0x0020000f03007388 */ /* 0x0005e20000000800 */
[----:B------:R-:W-:Y:S02]  /*8980*/  F2FP.BF16.F32.PACK_AB R5, R5, R126 ;  /* 0x0000007e0505723e */ /* 0x000fe400000010ff */
        /* <DEDUP_REMOVED lines=8> */
[----:B------:R-:W-:Y:S02]  /*8a10*/  F2FP.BF16.F32.PACK_AB R76, R77, R76 ;  /* 0x0000004c4d4c723e */ /* 0x000fe400000010ff */
[----:B------:R-:W-:Y:S01]  /*8a20*/  F2FP.BF16.F32.PACK_AB R78, R79, R78 ;  /* 0x0000004e4f4e723e */ /* 0x000fe200000010ff */
[----:B------:R2:W-:Y:S01]  /*8a30*/  STS [R4], R8 ;  /* 0x0000000804007388 */ /* 0x0005e20000000800 */
        /* <DEDUP_REMOVED lines=12> */
[----:B------:R-:W-:-:S03]  /*8b00*/  ISETP.NE.AND P0, PT, R248, -0x1, PT ;  /* 0xfffffffff800780c */ /* 0x000fc60003f05270 */
        /* <DEDUP_REMOVED lines=18> */
[----:B------:R-:W1:Y:S01]  /*8c30*/  LDCU.64 UR12, c[0x0][0x5c0] ;  /* 0x0000b800ff0c77ac */ /* 0x000e620008000a00 */
[----:B--2---:R-:W-:Y:S01]  /*8c40*/  MOV R0, UR30 ;  /* 0x0000001e00007c02 */ /* 0x004fe20008000f00 */
        /* <DEDUP_REMOVED lines=14> */
.L_x_468:
[----:B------:R-:W1:Y:S01]  /*8d30*/  LDCU.64 UR12, c[0x0][0x5c0] ;  /* 0x0000b800ff0c77ac */ /* 0x000e620008000a00 */
[----:B--2---:R-:W-:-:S05]  /*8d40*/  IADD3 R2, PT, PT, R248, UR30, RZ ;  /* 0x0000001ef8027c10 */ /* 0x004fca000fffe0ff */
[C---:B-1----:R-:W-:Y:S02]  /*8d50*/  IMAD R0, R2.reuse, UR13, RZ ;  /* 0x0000000d02007c24 */ /* 0x042fe4000f8e02ff */
[----:B------:R-:W-:-:S05]  /*8d60*/  IMAD.WIDE.U32 R2, R2, UR12, RZ ;  /* 0x0000000c02027c25 */ /* 0x000fca000f8e00ff */
[----:B------:R-:W-:Y:S02]  /*8d70*/  IADD3 R7, PT, PT, R3, R0, RZ ;  /* 0x0000000003077210 */ /* 0x000fe40007ffe0ff */
[----:B------:R-:W-:Y:S02]  /*8d80*/  MOV R6, R2 ;  /* 0x0000000200067202 */ /* 0x000fe40000000f00 */
.L_x_469:
        /* <DEDUP_REMOVED lines=17> */
.L_x_470:
[----:B------:R-:W1:Y:S01]  /*8ea0*/  LDCU.64 UR10, c[0x0][0x5c8] ;  /* 0x0000b900ff0a77ac */ /* 0x000e620008000a00 */
[----:B------:R-:W-:-:S05]  /*8eb0*/  IADD3 R2, PT, PT, R248, UR30, RZ ;  /* 0x0000001ef8027c10 */ /* 0x000fca000fffe0ff */
[C---:B-1----:R-:W-:Y:S02]  /*8ec0*/  IMAD R0, R2.reuse, UR11, RZ ;  /* 0x0000000b02007c24 */ /* 0x042fe4000f8e02ff */
[----:B------:R-:W-:-:S05]  /*8ed0*/  IMAD.WIDE.U32 R2, R2, UR10, RZ ;  /* 0x0000000a02027c25 */ /* 0x000fca000f8e00ff */
[----:B------:R-:W-:Y:S02]  /*8ee0*/  IADD3 R21, PT, PT, R3, R0, RZ ;  /* 0x0000000003157210 */ /* 0x000fe40007ffe0ff */
[----:B------:R-:W-:-:S07]  /*8ef0*/  MOV R20, R2 ;  /* 0x0000000200147202 */ /* 0x000fce0000000f00 */
.L_x_471:
[----:B------:R-:W-:Y:S01]  /*8f00*/  BAR.SYNC.DEFER_BLOCKING 0x0 ;  /* 0x0000000000007b1d */ /* 0x000fe20000010000 */
[----:B------:R-:W-:Y:S01]  /*8f10*/  USHF.L.U32 UR14, UR31, 0x7, URZ ;  /* 0x000000071f0e7899 */ /* 0x000fe200080006ff */
[----:B------:R-:W-:Y:S01]  /*8f20*/  SHF.R.U32.HI R171, RZ, 0x3, R171 ;  /* 0x00000003ffab7819 */ /* 0x000fe200000116ab */
[----:B------:R-:W-:Y:S02]  /*8f30*/  USHF.L.U32 UR9, UR31, 0x7, URZ ;  /* 0x000000071f097899 */ /* 0x000fe400080006ff */
[----:B------:R-:W-:-:S03]  /*8f40*/  UIMAD.WIDE.U32 UR16, UR14, UR12, URZ ;  /* 0x0000000c0e1072a5 */ /* 0x000fc6000f8e00ff */
[----:B------:R-:W1:Y:S01]  /*8f50*/  LDC.64 R4, c[0x0][0x5d8] ;  /* 0x00017600ff047b82 */ /* 0x000e620000000a00 */
[----:B------:R-:W-:Y:S01]  /*8f60*/  USHF.R.S32.HI UR15, URZ, 0x1f, UR14 ;  /* 0x0000001fff0f7899 */ /* 0x000fe2000801140e */
[----:B------:R-:W2:Y:S01]  /*8f70*/  S2R R14, SR_TID.X ;  /* 0x00000000000e7919 */ /* 0x000ea20000002100 */
[----:B------:R-:W-:Y:S01]  /*8f80*/  UIADD3 UR29, UPT, UPT, -UR9, UR29, URZ ;  /* 0x0000001d091d7290 */ /* 0x000fe2000fffe1ff */
[C---:B------:R-:W-:Y:S01]  /*8f90*/  VIADD R8, R171.reuse, 0x20 ;  /* 0x00000020ab087836 */ /* 0x040fe20000000000 */
[----:B------:R-:W-:Y:S01]  /*8fa0*/  UIMAD UR8, UR15, UR12, URZ ;  /* 0x0000000c0f0872a4 */ /* 0x000fe2000f8e02ff */
[----:B------:R-:W-:Y:S01]  /*8fb0*/  IMAD.U32 R2, RZ, RZ, UR16 ;  /* 0x00000010ff027e24 */ /* 0x000fe2000f8e00ff */
[C---:B------:R-:W-:Y:S01]  /*8fc0*/  IADD3 R25, P1, PT, R171.reuse, 0x20, RZ ;  /* 0x00000020ab197810 */ /* 0x040fe20007f3e0ff */
[----:B------:R-:W3:Y:S01]  /*8fd0*/  LDC.64 R34, c[0x0][0x5e0] ;  /* 0x00017800ff227b82 */ /* 0x000ee20000000a00 */
[----:B------:R-:W-:Y:S01]  /*8fe0*/  UIMAD UR8, UR14, UR13, UR8 ;  /* 0x0000000d0e0872a4 */ /* 0x000fe2000f8e0208 */
[----:B------:R-:W-:Y:S01]  /*8ff0*/  IMAD.U32 R3, RZ, RZ, UR17 ;  /* 0x00000011ff037e24 */ /* 0x000fe2000f8e00ff */
[----:B------:R-:W-:Y:S01]  /*9000*/  LOP3.LUT R2, R2, 0x38, R170, 0xf8, !PT ;  /* 0x0000003802027812 */ /* 0x000fe200078ef8aa */
[C---:B------:R-:W-:Y:S01]  /*9010*/  VIADD R3, R171.reuse, 0x40 ;  /* 0x00000040ab037836 */ /* 0x040fe20000000000 */
[C---:B------:R-:W-:Y:S01]  /*9020*/  ISETP.GE.AND P2, PT, R171.reuse, UR29, PT ;  /* 0x0000001dab007c0c */ /* 0x040fe2000bf46270 */
[----:B------:R-:W-:Y:S01]  /*9030*/  BSSY.RECONVERGENT B0, `(.L_x_472) ;  /* 0x0000017000007945 */ /* 0x000fe20003800200 */
[----:B------:R-:W-:Y:S01]  /*9040*/  IMAD.U32 R0, RZ, RZ, UR8 ;  /* 0x00000008ff007e24 */ /* 0x000fe2000f8e00ff */
[----:B------:R-:W-:Y:S01]  /*9050*/  IADD3 R2, P0, PT, R6, R2, RZ ;  /* 0x0000000206027210 */ /* 0x000fe20007f1e0ff */
[----:B------:R-:W-:Y:S01]  /*9060*/  VIADD R6, R171, 0x60 ;  /* 0x00000060ab067836 */ /* 0x000fe20000000000 */
[----:B------:R4:W2:Y:S01]  /*9070*/  LDS.128 R16, [R180+0xd000] ;  /* 0x00d00000b4107984 */ /* 0x0008a20000000c00 */
[----:B------:R-:W-:Y:S01]  /*9080*/  ISETP.GE.AND P4, PT, R3, UR29, PT ;  /* 0x0000001d03007c0c */ /* 0x000fe2000bf86270 */
[----:B------:R-:W-:Y:S01]  /*9090*/  IMAD.X R33, RZ, RZ, RZ, P1 ;  /* 0x000000ffff217224 */ /* 0x000fe200008e06ff */
[----:B------:R-:W-:-:S02]  /*90a0*/  IADD3.X R3, PT, PT, R7, UR17, R0, P0, !PT ;  /* 0x0000001107037c10 */ /* 0x000fc400087fe400 */
[----:B------:R-:W-:Y:S02]  /*90b0*/  ISETP.GE.AND P3, PT, R6, UR29, PT ;  /* 0x0000001d06007c0c */ /* 0x000fe4000bf66270 */
[----:B------:R-:W-:Y:S01]  /*90c0*/  ISETP.GE.AND P5, PT, R8, UR29, PT ;  /* 0x0000001d08007c0c */ /* 0x000fe2000bfa6270 */
[----:B-1----:R-:W-:Y:S01]  /*90d0*/  IMAD.WIDE.U32 R6, R4, UR20, R2 ;  /* 0x0000001404067c25 */ /* 0x002fe2000f8e0002 */
[----:B------:R-:W-:-:S03]  /*90e0*/  IADD3 R26, P0, PT, R171, 0x40, RZ ;  /* 0x00000040ab1a7810 */ /* 0x000fc60007f1e0ff */
[----:B------:R-:W-:Y:S01]  /*90f0*/  IMAD R12, R5, UR20, R7 ;  /* 0x00000014050c7c24 */ /* 0x000fe2000f8e0207 */
[----:B----4-:R-:W-:Y:S09]  /*9100*/  @P2 BRA `(.L_x_473) ;  /* 0x0000000000242947 */ /* 0x010ff20003800000 */
        /* <DEDUP_REMOVED lines=9> */
.L_x_473:
[----:B------:R-:W-:Y:S05]  /*91a0*/  BSYNC.RECONVERGENT B0 ;  /* 0x0000000000007941 */ /* 0x000fea0003800200 */
.L_x_472:
        /* <DEDUP_REMOVED lines=11> */
[----:B--2---:R4:W-:Y:S04]  /*9260*/  STG.E.128 desc[UR26][R4.64], R16 ;  /* 0x0000001004007986 */ /* 0x0049e8000c101d1a */
.L_x_475:
[----:B------:R-:W-:Y:S05]  /*9270*/  BSYNC.RECONVERGENT B0 ;  /* 0x0000000000007941 */ /* 0x000fea0003800200 */
.L_x_474:
[----:B-1----:R1:W1:Y:S01]  /*9280*/  LDS.128 R8, [R180+0xe000] ;  /* 0x00e00000b4087984 */ /* 0x0022620000000c00 */
[----:B------:R-:W-:Y:S01]  /*9290*/  BSSY.RECONVERGENT B0, `(.L_x_476) ;  /* 0x000000d000007945 */ /* 0x000fe20003800200 */
[----:B------:R-:W-:-:S03]  /*92a0*/  IADD3.X R32, PT, PT, RZ, RZ, RZ, P0, !PT ;  /* 0x000000ffff207210 */ /* 0x000fc600007fe4ff */
[----:B------:R-:W-:Y:S05]  /*92b0*/  @P4 BRA `(.L_x_477) ;  /* 0x0000000000284947 */ /* 0x000fea0003800000 */
[----:B------:R-:W4:Y:S01]  /*92c0*/  LDCU.64 UR8, c[0x0][0x560] ;  /* 0x0000ac00ff0877ac */ /* 0x000f220008000a00 */
[----:B------:R-:W-:Y:S01]  /*92d0*/  MOV R2, R6 ;  /* 0x0000000600027202 */ /* 0x000fe20000000f00 */
[----:B------:R-:W-:Y:S01]  /*92e0*/  IMAD R0, R32, UR12, RZ ;  /* 0x0000000c20007c24 */ /* 0x000fe2000f8e02ff */
[----:B------:R-:W-:-:S03]  /*92f0*/  MOV R3, R12 ;  /* 0x0000000c00037202 */ /* 0x000fc60000000f00 */
[C---:B------:R-:W-:Y:S02]  /*9300*/  IMAD R0, R26.reuse, UR13, R0 ;  /* 0x0000000d1a007c24 */ /* 0x040fe4000f8e0200 */
[----:B------:R-:W-:-:S05]  /*9310*/  IMAD.WIDE.U32 R2, R26, UR12, R2 ;  /* 0x0000000c1a027c25 */ /* 0x000fca000f8e0002 */
[----:B------:R-:W-:Y:S02]  /*9320*/  IADD3 R0, PT, PT, R0, R3, RZ ;  /* 0x0000000300007210 */ /* 0x000fe40007ffe0ff */
[----:B----4-:R-:W-:-:S04]  /*9330*/  LEA R4, P0, R2, UR8, 0x1 ;  /* 0x0000000802047c11 */ /* 0x010fc8000f8008ff */
[----:B------:R-:W-:-:S05]  /*9340*/  LEA.HI.X R5, R2, UR9, R0, 0x1, P0 ;  /* 0x0000000902057c11 */ /* 0x000fca00080f0c00 */
[----:B-1----:R1:W-:Y:S04]  /*9350*/  STG.E.128 desc[UR26][R4.64], R8 ;  /* 0x0000000804007986 */ /* 0x0023e8000c101d1a */
.L_x_477:
[----:B------:R-:W-:Y:S05]  /*9360*/  BSYNC.RECONVERGENT B0 ;  /* 0x0000000000007941 */ /* 0x000fea0003800200 */
.L_x_476:
[----:B-1----:R1:W1:Y:S01]  /*9370*/  LDS.128 R8, [R180+0xf000] ;  /* 0x00f00000b4087984 */ /* 0x0022620000000c00 */
[----:B--2---:R-:W-:Y:S01]  /*9380*/  IMAD.SHL.U32 R14, R14, 0x8, RZ ;  /* 0x000000080e0e7824 */ /* 0x004fe200078e00ff */
[----:B------:R-:W-:Y:S01]  /*9390*/  IADD3 R24, P0, PT, R171, 0x60, RZ ;  /* 0x00000060ab187810 */ /* 0x000fe20007f1e0ff */
[----:B------:R-:W-:Y:S01]  /*93a0*/  BSSY.RECONVERGENT B0, `(.L_x_478) ;  /* 0x000000f000007945 */ /* 0x000fe20003800200 */
[----:B------:R-:W-:Y:S02]  /*93b0*/  MOV R13, UR10 ;  /* 0x0000000a000d7c02 */ /* 0x000fe40008000f00 */
[----:B------:R-:W-:Y:S01]  /*93c0*/  LOP3.LUT R14, R14, 0x38, RZ, 0xc0, !PT ;  /* 0x000000380e0e7812 */ /* 0x000fe200078ec0ff */
[----:B------:R-:W-:Y:S01]  /*93d0*/  IMAD.X R27, RZ, RZ, RZ, P0 ;  /* 0x000000ffff1b7224 */ /* 0x000fe200000e06ff */
[----:B------:R-:W-:Y:S07]  /*93e0*/  @P3 BRA `(.L_x_479) ;  /* 0x0000000000283947 */ /* 0x000fee0003800000 */
[----:B------:R-:W2:Y:S01]  /*93f0*/  LDCU.64 UR8, c[0x0][0x560] ;  /* 0x0000ac00ff0877ac */ /* 0x000ea20008000a00 */
[----:B------:R-:W-:Y:S01]  /*9400*/  MOV R2, R6 ;  /* 0x0000000600027202 */ /* 0x000fe20000000f00 */
[----:B------:R-:W-:Y:S01]  /*9410*/  IMAD R0, R27, UR12, RZ ;  /* 0x0000000c1b007c24 */ /* 0x000fe2000f8e02ff */
[----:B------:R-:W-:-:S03]  /*9420*/  MOV R3, R12 ;  /* 0x0000000c00037202 */ /* 0x000fc60000000f00 */
[C---:B------:R-:W-:Y:S02]  /*9430*/  IMAD R0, R24.reuse, UR13, R0 ;  /* 0x0000000d18007c24 */ /* 0x040fe4000f8e0200 */
[----:B----4-:R-:W-:-:S05]  /*9440*/  IMAD.WIDE.U32 R4, R24, UR12, R2 ;  /* 0x0000000c18047c25 */ /* 0x010fca000f8e0002 */
[----:B------:R-:W-:Y:S02]  /*9450*/  IADD3 R0, PT, PT, R0, R5, RZ ;  /* 0x0000000500007210 */ /* 0x000fe40007ffe0ff */
[----:B--2---:R-:W-:-:S04]  /*9460*/  LEA R2, P0, R4, UR8, 0x1 ;  /* 0x0000000804027c11 */ /* 0x004fc8000f8008ff */
[----:B------:R-:W-:-:S05]  /*9470*/  LEA.HI.X R3, R4, UR9, R0, 0x1, P0 ;  /* 0x0000000904037c11 */ /* 0x000fca00080f0c00 */
[----:B-1----:R2:W-:Y:S04]  /*9480*/  STG.E.128 desc[UR26][R2.64], R8 ;  /* 0x0000000802007986 */ /* 0x0025e8000c101d1a */
.L_x_479:
[----:B------:R-:W-:Y:S05]  /*9490*/  BSYNC.RECONVERGENT B0 ;  /* 0x0000000000007941 */ /* 0x000fea0003800200 */
.L_x_478:
[----:B--2---:R-:W-:Y:S01]  /*94a0*/  MOV R2, R14 ;  /* 0x0000000e00027202 */ /* 0x004fe20000000f00 */
[----:B------:R-:W-:Y:S01]  /*94b0*/  UIMAD UR15, UR15, UR10, URZ ;  /* 0x0000000a0f0f72a4 */ /* 0x000fe2000f8e02ff */
[----:B------:R-:W-:Y:S01]  /*94c0*/  MOV R3, RZ ;  /* 0x000000ff00037202 */ /* 0x000fe20000000f00 */
[----:B----4-:R-:W2:Y:S01]  /*94d0*/  @!P2 LDC.64 R4, c[0x0][0x568] ;  /* 0x00015a00ff04ab82 */ /* 0x010ea20000000a00 */
[----:B------:R-:W-:Y:S01]  /*94e0*/  LDS.128 R28, [R180+0x13000] ;  /* 0x01300000b41c7984 */ /* 0x000fe20000000c00 */
[----:B------:R-:W-:Y:S01]  /*94f0*/  UIMAD UR15, UR14, UR11, UR15 ;  /* 0x0000000b0e0f72a4 */ /* 0x000fe2000f8e020f */
[----:B------:R-:W-:Y:S01]  /*9500*/  BSSY.RECONVERGENT B0, `(.L_x_480) ;  /* 0x000001a000007945 */ /* 0x000fe20003800200 */
[----:B------:R-:W-:Y:S01]  /*9510*/  IMAD.WIDE.U32 R2, R13, UR14, R2 ;  /* 0x0000000e0d027c25 */ /* 0x000fe2000f8e0002 */
[----:B------:R-:W-:Y:S04]  /*9520*/  LDS.128 R16, [R180+0x11000] ;  /* 0x01100000b4107984 */ /* 0x000fe80000000c00 */
[----:B------:R-:W4:Y:S01]  /*9530*/  LDS.128 R12, [R180+0x10000] ;  /* 0x01000000b40c7984 */ /* 0x000f220000000c00 */
[----:B------:R-:W-:-:S04]  /*9540*/  IADD3 R2, P0, PT, R20, R2, RZ ;  /* 0x0000000214027210 */ /* 0x000fc80007f1e0ff */
[----:B------:R-:W-:Y:S02]  /*9550*/  IADD3.X R3, PT, PT, R21, UR15, R3, P0, !PT ;  /* 0x0000000f15037c10 */ /* 0x000fe400087fe403 */
[----:B------:R2:W4:Y:S01]  /*9560*/  LDS.128 R20, [R180+0x12000] ;  /* 0x01200000b4147984 */ /* 0x0005220000000c00 */
[----:B-1-3--:R-:W-:-:S04]  /*9570*/  IMAD.WIDE.U32 R8, R34, UR20, R2 ;  /* 0x0000001422087c25 */ /* 0x00afc8000f8e0002 */
[----:B------:R-:W-:Y:S01]  /*9580*/  IMAD R7, R35, UR20, R9 ;  /* 0x0000001423077c24 */ /* 0x000fe2000f8e0209 */
[----:B------:R-:W-:-:S05]  /*9590*/  @!P2 MOV R6, R8 ;  /* 0x000000080006a202 */ /* 0x000fca0000000f00 */
[----:B------:R-:W-:-:S04]  /*95a0*/  @!P2 IMAD.WIDE.U32 R2, R171, UR10, R6 ;  /* 0x0000000aab02ac25 */ /* 0x000fc8000f8e0006 */
[----:B------:R-:W-:Y:S01]  /*95b0*/  @!P2 IMAD R0, R171, UR11, R3 ;  /* 0x0000000bab00ac24 */ /* 0x000fe2000f8e0203 */
[----:B--2---:R-:W-:-:S04]  /*95c0*/  @!P2 LEA R4, P0, R2, R4, 0x1 ;  /* 0x000000040204a211 */ /* 0x004fc800078008ff */
[----:B------:R-:W-:-:S05]  /*95d0*/  @!P2 LEA.HI.X R5, R2, R5, R0, 0x1, P0 ;  /* 0x000000050205a211 */ /* 0x000fca00000f0c00 */
[----:B----4-:R1:W-:Y:S01]  /*95e0*/  @!P2 STG.E.128 desc[UR26][R4.64], R12 ;  /* 0x0000000c0400a986 */ /* 0x0103e2000c101d1a */
        /* <DEDUP_REMOVED lines=10> */
[----:B------:R2:W-:Y:S04]  /*9690*/  STG.E.128 desc[UR26][R4.64], R16 ;  /* 0x0000001004007986 */ /* 0x0005e8000c101d1a */
.L_x_481:
[----:B------:R-:W-:Y:S05]  /*96a0*/  BSYNC.RECONVERGENT B0 ;  /* 0x0000000000007941 */ /* 0x000fea0003800200 */
.L_x_480:
        /* <DEDUP_REMOVED lines=11> */
[----:B------:R3:W-:Y:S04]  /*9760*/  STG.E.128 desc[UR26][R4.64], R20 ;  /* 0x0000001404007986 */ /* 0x0007e8000c101d1a */
.L_x_483:
[----:B------:R-:W-:Y:S05]  /*9770*/  BSYNC.RECONVERGENT B0 ;  /* 0x0000000000007941 */ /* 0x000fea0003800200 */
.L_x_482:
        /* <DEDUP_REMOVED lines=10> */
[----:B------:R4:W-:Y:S04]  /*9820*/  STG.E.128 desc[UR26][R2.64], R28 ;  /* 0x0000001c02007986 */ /* 0x0009e8000c101d1a */
.L_x_464:
[----:B------:R-:W-:Y:S05]  /*9830*/  BSYNC.RECONVERGENT B1 ;  /* 0x0000000000017941 */ /* 0x000fea0003800200 */
.L_x_438:
[----:B------:R-:W2:Y:S01]  /*9840*/  LDCU UR9, c[0x0][0x438] ;  /* 0x00008700ff0977ac */ /* 0x000ea20008000800 */
[----:B------:R-:W1:Y:S01]  /*9850*/  LDCU UR10, c[0x0][0x370] ;  /* 0x00006e00ff0a77ac */ /* 0x000e620008000800 */
[----:B--2---:R-:W-:-:S04]  /*9860*/  UIADD3 UR9, UPT, UPT, UR9, 0x7f, URZ ;  /* 0x0000007f09097890 */ /* 0x004fc8000fffe0ff */
[----:B------:R-:W-:Y:S02]  /*9870*/  USHF.R.S32.HI UR8, URZ, 0x1f, UR9 ;  /* 0x0000001fff087899 */ /* 0x000fe40008011409 */
[----:B-1----:R-:W-:Y:S02]  /*9880*/  UIADD3 UR31, UPT, UPT, UR10, UR31, URZ ;  /* 0x0000001f0a1f7290 */ /* 0x002fe4000fffe0ff */
[----:B------:R-:W-:Y:S01]  /*9890*/  ULEA.HI UR8, UR8, UR9, URZ, 0x7 ;  /* 0x0000000908087291 */ /* 0x000fe2000f8f38ff */
[----:B------:R-:W-:-:S03]  /*98a0*/  UMOV UR10, UR18 ;  /* 0x00000012000a7c82 */ /* 0x000fc60008000000 */
[----:B------:R-:W-:-:S04]  /*98b0*/  USHF.R.S32.HI UR8, URZ, 0x7, UR8 ;  /* 0x00000007ff087899 */ /* 0x000fc80008011408 */
[----:B------:R-:W-:-:S09]  /*98c0*/  UISETP.GE.AND UP0, UPT, UR31, UR8, UPT ;  /* 0x000000081f00728c */ /* 0x000fd2000bf06270 */
[----:B------:R-:W-:Y:S05]  /*98d0*/  BRA.U !UP0, `(.L_x_484) ;  /* 0xffffff6908687547 */ /* 0x000fea000b83ffff */
[----:B------:R-:W-:Y:S05]  /*98e0*/  EXIT ;  /* 0x000000000000794d */ /* 0x000fea0003800000 */
.L_x_485:
        /* <DEDUP_REMOVED lines=9> */
.L_x_2760:


//--------------------- .text._ZN5flash44flash_bwd_dq_dk_dv_loop_seqk_parallel_kernelI23Flash_bwd_kernel_traitsILi64ELi128ELi128ELi8ELi4ELi4ELi4ELb0ELb0EN7cutlass10bfloat16_tE19Flash_kernel_traitsILi64ELi128ELi128ELi8ES3_EELb0ELb0ELb0ELb0ELb0ELb0ELb0EEEvNS_16Flash_bwd_paramsE --------------------------
	.section	.text._ZN5flash44flash_bwd_dq_dk_dv_loop_seqk_parallel_kernelI23Flash_bwd_kernel_traitsILi64ELi128ELi128ELi8ELi4ELi4ELi4ELb0ELb0EN7cutlass10bfloat16_tE19Flash_kernel_traitsILi64ELi128ELi128ELi8ES3_EELb0ELb0ELb0ELb0ELb0ELb0ELb0EEEvNS_16Flash_bwd_paramsE,"ax",@progbits
	.align	128
        .global         _ZN5flash44flash_bwd_dq_dk_dv_loop_seqk_parallel_kernelI23Flash_bwd_kernel_traitsILi64ELi128ELi128ELi8ELi4ELi4ELi4ELb0ELb0EN7cutlass10bfloat16_tE19Flash_kernel_traitsILi64ELi128ELi128ELi8ES3_EELb0ELb0ELb0ELb0ELb0ELb0ELb0EEEvNS_16Flash_bwd_paramsE
        .type           _ZN5flash44flash_bwd_dq_dk_dv_loop_seqk_parallel_kernelI23Flash_bwd_kernel_traitsILi64ELi128ELi128ELi8ELi4ELi4ELi4ELb0ELb0EN7cutlass10bfloat16_tE19Flash_kernel_traitsILi64ELi128ELi128ELi8ES3_EELb0ELb0ELb0ELb0ELb0ELb0ELb0EEEvNS_16Flash_bwd_paramsE,@function
        .size           _ZN5flash44flash_bwd_dq_dk_dv_loop_seqk_parallel_kernelI23Flash_bwd_kernel_traitsILi64ELi128ELi128ELi8ELi4ELi4ELi4ELb0ELb0EN7cutlass10bfloat16_tE19Flash_kernel_traitsILi64ELi128ELi128ELi8ES3_EELb0ELb0ELb0ELb0ELb0ELb0ELb0EEEvNS_16Flash_bwd_paramsE,(.L_x_2761 - _ZN5flash44flash_bwd_dq_dk_dv_loop_seqk_parallel_kernelI23Flash_bwd_kernel_traitsILi64ELi128ELi128ELi8ELi4ELi4ELi4ELb0ELb0EN7cutlass10bfloat16_tE19Flash_kernel_traitsILi64ELi128ELi128ELi8ES3_EELb0ELb0ELb0ELb0ELb0ELb0ELb0EEEvNS_16Flash_bwd_paramsE)
        .other          _ZN5flash44flash_bwd_dq_dk_dv_loop_seqk_parallel_kernelI23Flash_bwd_kernel_traitsILi64ELi128ELi128ELi8ELi4ELi4ELi4ELb0ELb0EN7cutlass10bfloat16_tE19Flash_kernel_traitsILi64ELi128ELi128ELi8ES3_EELb0ELb0ELb0ELb0ELb0ELb0ELb0EEEvNS_16Flash_bwd_paramsE,@"STO_CUDA_ENTRY STV_DEFAULT"
_ZN5flash44flash_bwd_dq_dk_dv_loop_seqk_parallel_kernelI23Flash_bwd_kernel_traitsILi64ELi128ELi128ELi8ELi4ELi4ELi4ELb0ELb0EN7cutlass10bfloat16_tE19Flash_kernel_traitsILi64ELi128ELi128ELi8ES3_EELb0ELb0ELb0ELb0ELb0ELb0ELb0EEEvNS_16Flash_bwd_paramsE:
.text._ZN5flash44flash_bwd_dq_dk_dv_loop_seqk_parallel_kernelI23Flash_bwd_kernel_traitsILi64ELi128ELi128ELi8ELi4ELi4ELi4ELb0ELb0EN7cutlass10bfloat16_tE19Flash_kernel_traitsILi64ELi128ELi128ELi8ES3_EELb0ELb0ELb0ELb0ELb0ELb0ELb0EEEvNS_16Flash_bwd_paramsE:
[----:B------:R-:W1:Y:S08]  /*0000*/  LDC R1, c[0x0][0x37c] ;  /* 0x0000df00ff017b82 */ /* 0x000e700000000800 */
[----:B------:R-:W2:Y:S01]  /*0010*/  LDC R0, c[0x0][0x438] ;  /* 0x00010e00ff007b82 */ /* 0x000ea20000000800 */
[----:B-1----:R-:W-:-:S07]  /*0020*/  VIADD R1, R1, 0xfffffff8 ;  /* 0xfffffff801017836 */ /* 0x002fce0000000000 */
[----:B------:R-:W1:Y:S01]  /*0030*/  S2UR UR33, SR_CTAID.X ;  /* 0x00000000002179c3 */ /* 0x000e620000002500 */
[----:B--2---:R-:W-:-:S05]  /*0040*/  VIADD R0, R0, 0x7f ;  /* 0x0000007f00007836 */ /* 0x004fca0000000000 */
[----:B------:R-:W-:-:S04]  /*0050*/  SHF.R.S32.HI R2, RZ, 0x1f, R0 ;  /* 0x0000001fff027819 */ /* 0x000fc80000011400 */
[----:B------:R-:W-:-:S04]  /*0060*/  LEA.HI R0, R2, R0, RZ, 0x7 ;  /* 0x0000000002007211 */ /* 0x000fc800078f38ff */
[----:B------:R-:W-:-:S04]  /*0070*/  SHF.R.S32.HI R0, RZ, 0x7, R0 ;  /* 0x00000007ff007819 */ /* 0x000fc80000011400 */
[----:B-1----:R-:W-:-:S13]  /*0080*/  ISETP.LE.AND P0, PT, R0, UR33, PT ;  /* 0x0000002100007c0c */ /* 0x002fda000bf03270 */
        /* <DEDUP_REMOVED lines=24> */
[----:B------:R-:W4:Y:S01]  /*0210*/  @!UP5 LDCU UR22, c[0x0][0x434] ;  /* 0x00008680ff16d7ac */ /* 0x000f220008000800 */
[----:B------:R-:W-:Y:S02]  /*0220*/  ULEA UR24, UR24, UR8, 0x18 ;  /* 0x0000000818187291 */ /* 0x000fe4000f8ec0ff */
[----:B------:R-:W-:-:S04]  /*0230*/  UISETP.NE.AND.EX UP4, UPT, UR7, URZ, UPT, UP4 ;  /* 0x000000ff0700728c */ /* 0x000fc8000bf85340 */
[----:B------:R-:W1:Y:S01]  /*0240*/  S2UR UR20, SR_CTAID.Z ;  /* 0x00000000001479c3 */ /* 0x000e620000002700 */
[----:B---3--:R-:W-:Y:S01]  /*0250*/  ULEA UR4, UR4, UR5, 0x18 ;  /* 0x0000000504047291 */ /* 0x008fe2000f8ec0ff */
[----:B------:R-:W-:Y:S01]  /*0260*/  UMOV UR28, 0xffffc000 ;  /* 0xffffc000001c7882 */ /* 0x000fe20000000000 */
[----:B------:R-:W-:Y:S01]  /*0270*/  UMOV UR29, URZ ;  /* 0x000000ff001d7c82 */ /* 0x000fe20008000000 */
[----:B------:R-:W-:-:S09]  /*0280*/  UMOV UR30, URZ ;  /* 0x000000ff001e7c82 */ /* 0x000fd20008000000 */
.L_x_573:
        /* <DEDUP_REMOVED lines=53> */
.L_x_486:
        /* <DEDUP_REMOVED lines=37> */
.L_x_488:
[----:B------:R-:W1:Y:S01]  /*0830*/  LDCU.64 UR16, c[0x0][0x3b8] ;  /* 0x00007700ff1077ac */ /* 0x000e620008000a00 */
[----:B------:R-:W-:-:S05]  /*0840*/  IADD3 R2, PT, PT, R250, UR32, RZ ;  /* 0x00000020fa027c10 */ /* 0x000fca000fffe0ff */
[C---:B-1----:R-:W-:Y:S02]  /*0850*/  IMAD R0, R2.reuse, UR17, RZ ;  /* 0x0000001102007c24 */ /* 0x042fe4000f8e02ff */
[----:B------:R-:W-:-:S05]  /*0860*/  IMAD.WIDE.U32 R2, R2, UR16, RZ ;  /* 0x0000001002027c25 */ /* 0x000fca000f8e00ff */
[----:B------:R-:W-:Y:S02]  /*0870*/  IADD3 R23, PT, PT, R3, R0, RZ ;  /* 0x0000000003177210 */ /* 0x000fe40007ffe0ff */
[----:B------:R-:W-:-:S07]  /*0880*/  MOV R22, R2 ;  /* 0x0000000200167202 */ /* 0x000fce0000000f00 */
.L_x_489:
        /* <DEDUP_REMOVED lines=47> */
.L_x_490:
[----:B------:R-:W1:Y:S01]  /*0b80*/  LDCU.64 UR14, c[0x0][0x3c0] ;  /* 0x00007800ff0e77ac */ /* 0x000e620008000a00 */
[----:B------:R-:W-:-:S05]  /*0b90*/  IADD3 R0, PT, PT, R250, UR32, RZ ;  /* 0x00000020fa007c10 */ /* 0x000fca000fffe0ff */
[C---:B-1----:R-:W-:Y:S02]  /*0ba0*/  IMAD R4, R0.reuse, UR15, RZ ;  /* 0x0000000f00047c24 */ /* 0x042fe4000f8e02ff */
[----:B------:R-:W-:-:S05]  /*0bb0*/  IMAD.WIDE.U32 R2, R0, UR14, RZ ;  /* 0x0000000e00027c25 */ /* 0x000fca000f8e00ff */
[----:B------:R-:W-:Y:S02]  /*0bc0*/  IADD3 R25, PT, PT, R3, R4, RZ ;  /* 0x0000000403197210 */ /* 0x000fe40007ffe0ff */
[----:B------:R-:W-:Y:S02]  /*0bd0*/  MOV R24, R2 ;  /* 0x0000000200187202 */ /* 0x000fe40000000f00 */
.L_x_491:
        /* <DEDUP_REMOVED lines=28> */
.L_x_492:
[----:B------:R-:W-:Y:S02]  /*0da0*/  UIMAD.WIDE.U32 UR50, UR54, UR12, URZ ;  /* 0x0000000c363272a5 */ /* 0x000fe4000f8e00ff */
[----:B------:R-:W-:-:S04]  /*0db0*/  UIMAD UR44, UR55, UR12, URZ ;  /* 0x0000000c372c72a4 */ /* 0x000fc8000f8e02ff */
[----:B------:R-:W-:Y:S02]  /*0dc0*/  UIADD3 UR44, UPT, UPT, UR51, UR44, URZ ;  /* 0x0000002c332c7290 */ /* 0x000fe4000fffe0ff */
.L_x_493:
        /* <DEDUP_REMOVED lines=20> */
.L_x_494:
[----:B------:R-:W1:Y:S01]  /*0f10*/  LDCU UR45, c[0x0][0x434] ;  /* 0x00008680ff2d77ac */ /* 0x000e620008000800 */
[----:B------:R-:W-:-:S04]  /*0f20*/  UIMAD UR9, UR36, UR48, UR23 ;  /* 0x00000030240972a4 */ /* 0x000fc8000f8e0217 */
[----:B-1----:R-:W-:Y:S02]  /*0f30*/  UIMAD UR45, UR9, UR45, URZ ;  /* 0x0000002d092d72a4 */ /* 0x002fe4000f8e02ff */
.L_x_495:
        /* <DEDUP_REMOVED lines=11> */
.L_x_496:
[----:B------:R-:W1:Y:S01]  /*0ff0*/  LDCU UR49, c[0x0][0x444] ;  /* 0x00008880ff3177ac */ /* 0x000e620008000800 */
[----:B------:R-:W-:-:S04]  /*1000*/  UIMAD UR8, UR36, UR48, UR23 ;  /* 0x00000030240872a4 */ /* 0x000fc8000f8e0217 */
[----:B-1----:R-:W-:-:S12]  /*1010*/  UIMAD UR49, UR8, UR49, URZ ;  /* 0x00000031083172a4 */ /* 0x002fd8000f8e02ff */
.L_x_497:
        /* <DEDUP_REMOVED lines=23> */
[----:B------:R-:W-:-:S03]  /*1190*/  IADD3 R30, PT, PT, R28, 0x60, RZ ;  /* 0x000000601c1e7810 */ /* 0x000fc60007ffe0ff */
[----:B------:R-:W-:Y:S01]  /*11a0*/  VIADD R31, R28, 0x20 ;  /* 0x000000201c1f7836 */ /* 0x000fe20000000000 */
[----:B------:R-:W-:Y:S01]  /*11b0*/  IADD3 R2, P0, PT, R2, UR42, RZ ;  /* 0x0000002a02027c10 */ /* 0x000fe2000ff1e0ff */
[----:B------:R-:W-:Y:S01]  /*11c0*/  USHF.R.S32.HI UR42, URZ, 0x1f, UR11 ;  /* 0x0000001fff2a7899 */ /* 0x000fe2000801140b */
[----:B------:R-:W-:Y:S02]  /*11d0*/  VIADD R29, R28, 0x40 ;  /* 0x000000401c1d7836 */ /* 0x000fe40000000000 */
        /* <DEDUP_REMOVED lines=9> */
[----:B------:R-:W3:Y:S01]  /*1270*/  LDCU.64 UR10, c[0x0][0x550] ;  /* 0x0000aa00ff0a77ac */ /* 0x000ee20008000a00 */
[----:B----4-:R-:W-:Y:S02]  /*1280*/  IMAD R0, R10, UR40, RZ ;  /* 0x000000280a007c24 */ /* 0x010fe4000f8e02ff */
[----:B------:R-:W-:Y:S01]  /*1290*/  IMAD.X R5, RZ, RZ, UR43, P0 ;  /* 0x0000002bff057e24 */ /* 0x000fe200080e06ff */
[----:B------:R-:W-:Y:S01]  /*12a0*/  UIADD3.X UR41, UPT, UPT, UR41, UR44, UR42, UP1, UP0 ;  /* 0x0000002c29297290 */ /* 0x000fe20008fe042a */
[----:B-----5:R-:W-:Y:S01]  /*12b0*/  IMAD.WIDE.U32 R2, R16, UR21, RZ ;  /* 0x0000001510027c25 */ /* 0x020fe2000f8e00ff */
[----:B------:R-:W4:Y:S03]  /*12c0*/  LDCU.64 UR42, c[0x0][0x5e8] ;  /* 0x0000bd00ff2a77ac */ /* 0x000f260008000a00 */
[----:B------:R-:W-:Y:S01]  /*12d0*/  IMAD R0, R11, UR39, R0 ;  /* 0x000000270b007c24 */ /* 0x000fe2000f8e0200 */
[----:B------:R-:W-:Y:S01]  /*12e0*/  SEL R2, R2, RZ, P3 ;  /* 0x000000ff02027207 */ /* 0x000fe20001800000 */
[----:B------:R-:W-:Y:S01]  /*12f0*/  IMAD.WIDE.U32 R4, R10, UR39, R4 ;  /* 0x000000270a047c25 */ /* 0x000fe2000f8e0004 */
[----:B------:R-:W-:-:S02]  /*1300*/  UISETP.GT.AND UP0, UPT, UR38, URZ, UPT ;  /* 0x000000ff2600728c */ /* 0x000fc4000bf04270 */
[----:B------:R-:W-:Y:S01]  /*1310*/  IADD3 R16, P1, P0, R8, UR50, R2 ;  /* 0x0000003208107c10 */ /* 0x000fe2000f83e002 */
[----:B------:R-:W-:Y:S01]  /*1320*/  IMAD R9, R17, UR21, R3 ;  /* 0x0000001511097c24 */ /* 0x000fe2000f8e0203 */
[----:B------:R-:W-:Y:S01]  /*1330*/  IADD3 R3, PT, PT, R5, R0, RZ ;  /* 0x0000000005037210 */ /* 0x000fe20007ffe0ff */
[----:B------:R-:W-:Y:S01]  /*1340*/  IMAD.MOV.U32 R2, RZ, RZ, R4 ;  /* 0x000000ffff027224 */ /* 0x000fe200078e0004 */
[----:B------:R-:W-:Y:S01]  /*1350*/  SHF.R.S32.HI R8, RZ, 0x1f, R8 ;  /* 0x0000001fff087819 */ /* 0x000fe20000011408 */
[----:B------:R-:W-:Y:S01]  /*1360*/  IMAD.WIDE.U32 R4, R28, R14, R6 ;  /* 0x0000000e1c047225 */ /* 0x000fe200078e0006 */
[----:B------:R-:W-:Y:S02]  /*1370*/  SEL R0, R9, RZ, P3 ;  /* 0x000000ff09007207 */ /* 0x000fe40001800000 */
[----:B------:R-:W-:Y:S01]  /*1380*/  SHF.L.U64.HI R7, R14, 0x5, R15 ;  /* 0x000000050e077819 */ /* 0x000fe2000001020f */
[----:B--2---:R-:W-:Y:S01]  /*1390*/  IMAD.WIDE.U32 R2, R20, UR23, R2 ;  /* 0x0000001714027c25 */ /* 0x004fe2000f8e0002 */
[----:B------:R-:W-:Y:S01]  /*13a0*/  IADD3.X R8, PT, PT, R8, UR41, R0, P1, P0 ;  /* 0x0000002908087c10 */ /* 0x000fe20008fe0400 */
[----:B------:R-:W2:Y:S01]  /*13b0*/  LDCU.64 UR40, c[0x0][0x420] ;  /* 0x00008400ff2877ac */ /* 0x000ea20008000a00 */
[----:B-1----:R-:W-:Y:S01]  /*13c0*/  LEA R243, P1, R4, UR12, 0x1 ;  /* 0x0000000c04f37c11 */ /* 0x002fe2000f8208ff */
[----:B------:R-:W-:-:S02]  /*13d0*/  IMAD R3, R21, UR23, R3 ;  /* 0x0000001715037c24 */ /* 0x000fc4000f8e0203 */
[----:B------:R-:W-:Y:S01]  /*13e0*/  IMAD R6, R28, R15, R5 ;  /* 0x0000000f1c067224 */ /* 0x000fe200078e0205 */
[----:B------:R-:W-:Y:S01]  /*13f0*/  IADD3 R5, P0, PT, R16, UR47, RZ ;  /* 0x0000002f10057c10 */ /* 0x000fe2000ff1e0ff */
[----:B------:R-:W-:Y:S01]  /*1400*/  IMAD.U32 R0, RZ, RZ, UR47 ;  /* 0x0000002fff007e24 */ /* 0x000fe2000f8e00ff */
[C---:B------:R-:W-:Y:S01]  /*1410*/  IADD3 R16, P2, PT, R28.reuse, 0x20, RZ ;  /* 0x000000201c107810 */ /* 0x040fe20007f5e0ff */
[----:B------:R-:W-:Y:S01]  /*1420*/  IMAD.WIDE.U32 R2, R28, R10, R2 ;  /* 0x0000000a1c027225 */ /* 0x000fe200078e0002 */
[----:B------:R-:W-:Y:S02]  /*1430*/  LEA.HI.X R241, R4, UR13, R6, 0x1, P1 ;  /* 0x0000000d04f17c11 */ /* 0x000fe400088f0c06 */
[----:B------:R-:W-:Y:S01]  /*1440*/  LEA.HI.X.SX32 R4, R0, R8, 0x1, P0 ;  /* 0x0000000800047211 */ /* 0x000fe200000f0eff */
[----:B------:R-:W-:Y:S01]  /*1450*/  IMAD R0, R28, R11, R3 ;  /* 0x0000000b1c007224 */ /* 0x000fe200078e0203 */
[----:B---3--:R-:W-:Y:S01]  /*1460*/  LEA R220, P0, R5, UR8, 0x2 ;  /* 0x0000000805dc7c11 */ /* 0x008fe2000f8010ff */
[----:B------:R-:W-:Y:S01]  /*1470*/  IMAD.X R20, RZ, RZ, RZ, P2 ;  /* 0x000000ffff147224 */ /* 0x000fe200010e06ff */
[----:B------:R-:W-:-:S02]  /*1480*/  LEA R240, P1, R2, UR10, 0x1 ;  /* 0x0000000a02f07c11 */ /* 0x000fc4000f8208ff */
[----:B------:R-:W-:Y:S01]  /*1490*/  LEA.HI.X R221, R5, UR9, R4, 0x2, P0 ;  /* 0x0000000905dd7c11 */ /* 0x000fe200080f1404 */
[----:B------:R-:W-:Y:S01]  /*14a0*/  IMAD.SHL.U32 R4, R10, 0x20, RZ ;  /* 0x000000200a047824 */ /* 0x000fe200078e00ff */
[----:B------:R-:W-:Y:S01]  /*14b0*/  LEA.HI.X R239, R2, UR11, R0, 0x1, P1 ;  /* 0x0000000b02ef7c11 */ /* 0x000fe200088f0c00 */
[----:B----4-:R-:W-:Y:S01]  /*14c0*/  UIMAD.WIDE UR10, UR49, 0x4, UR42 ;  /* 0x00000004310a78a5 */ /* 0x010fe2000f8e022a */
[C---:B------:R-:W-:Y:S01]  /*14d0*/  IADD3 R19, P0, PT, R28.reuse, 0x60, RZ ;  /* 0x000000601c137810 */ /* 0x040fe20007f1e0ff */
[----:B--2---:R-:W-:Y:S01]  /*14e0*/  UIMAD.WIDE UR40, UR45, 0x4, UR40 ;  /* 0x000000042d2878a5 */ /* 0x004fe2000f8e0228 */
        /* <DEDUP_REMOVED lines=23> */
.L_x_499:
[----:B------:R-:W1:Y:S01]  /*1660*/  LDCU.64 UR12, c[0x0][0x5c0] ;  /* 0x0000b800ff0c77ac */ /* 0x000e620008000a00 */
[----:B------:R-:W-:-:S05]  /*1670*/  IADD3 R0, PT, PT, R250, UR32, RZ ;  /* 0x00000020fa007c10 */ /* 0x000fca000fffe0ff */
[C---:B-1----:R-:W-:Y:S02]  /*1680*/  IMAD R4, R0.reuse, UR13, RZ ;  /* 0x0000000d00047c24 */ /* 0x042fe4000f8e02ff */
[----:B------:R-:W-:-:S05]  /*1690*/  IMAD.WIDE.U32 R2, R0, UR12, RZ ;  /* 0x0000000c00027c25 */ /* 0x000fca000f8e00ff */
[----:B------:R-:W-:Y:S02]  /*16a0*/  IADD3 R6, PT, PT, R3, R4, RZ ;  /* 0x0000000403067210 */ /* 0x000fe40007ffe0ff */
[----:B------:R-:W-:Y:S02]  /*16b0*/  MOV R5, R2 ;  /* 0x0000000200057202 */ /* 0x000fe40000000f00 */
.L_x_500:
        /* <DEDUP_REMOVED lines=17> */
.L_x_501:
[----:B------:R-:W1:Y:S01]  /*17d0*/  LDCU.64 UR10, c[0x0][0x5c8] ;  /* 0x0000b900ff0a77ac */ /* 0x000e620008000a00 */
[----:B------:R-:W-:-:S05]  /*17e0*/  IADD3 R0, PT, PT, R250, UR32, RZ ;  /* 0x00000020fa007c10 */ /* 0x000fca000fffe0ff */
[C---:B-1----:R-:W-:Y:S02]  /*17f0*/  IMAD R4, R0.reuse, UR11, RZ ;  /* 0x0000000b00047c24 */ /* 0x042fe4000f8e02ff */
[----:B------:R-:W-:-:S05]  /*1800*/  IMAD.WIDE.U32 R2, R0, UR10, RZ ;  /* 0x0000000a00027c25 */ /* 0x000fca000f8e00ff */
[----:B------:R-:W-:Y:S02]  /*1810*/  IADD3 R11, PT, PT, R3, R4, RZ ;  /* 0x00000004030b7210 */ /* 0x000fe40007ffe0ff */
[----:B------:R-:W-:-:S07]  /*1820*/  MOV R10, R2 ;  /* 0x00000002000a7202 */ /* 0x000fce0000000f00 */
.L_x_502:
[----:B------:R-:W1:Y:S01]  /*1830*/  LDCU UR8, c[0x0][0x440] ;  /* 0x00008800ff0877ac */ /* 0x000e620008000800 */
[----:B------:R-:W-:Y:S01]  /*1840*/  IMAD.U32 R2, RZ, RZ, UR12 ;  /* 0x0000000cff027e24 */ /* 0x000fe2000f8e00ff */
[----:B------:R-:W-:Y:S01]  /*1850*/  BSSY.RECONVERGENT B0, `(.L_x_503) ;  /* 0x0000023000007945 */ /* 0x000fe20003800200 */
[----:B------:R-:W-:Y:S02]  /*1860*/  UIADD3 UR31, UPT, UPT, -UR25, UR31, URZ ;  /* 0x0000001f191f7290 */ /* 0x000fe4000fffe1ff */
[----:B------:R-:W-:Y:S01]  /*1870*/  IMAD.WIDE.U32 R2, R2, UR25, R12 ;  /* 0x0000001902027c25 */ /* 0x000fe2000f8e000c */
[----:B------:R-:W-:-:S04]  /*1880*/  UIMAD UR14, UR5, UR12, URZ ;  /* 0x0000000c050e72a4 */ /* 0x000fc8000f8e02ff */
[----:B------:R-:W-:Y:S01]  /*1890*/  UIMAD UR14, UR25, UR13, UR14 ;  /* 0x0000000d190e72a4 */ /* 0x000fe2000f8e020e */
[----:B------:R-:W-:-:S05]  /*18a0*/  IADD3 R2, P1, PT, R5, R2, RZ ;  /* 0x0000000205027210 */ /* 0x000fca0007f3e0ff */
[----:B------:R-:W-:Y:S02]  /*18b0*/  IADD3.X R3, PT, PT, R6, UR14, R3, P1, !PT ;  /* 0x0000000e06037c10 */ /* 0x000fe40008ffe403 */
[----:B-1----:R-:W-:Y:S01]  /*18c0*/  ISETP.GE.AND P0, PT, R12, UR8, PT ;  /* 0x000000080c007c0c */ /* 0x002fe2000bf06270 */
[----:B------:R-:W1:Y:S03]  /*18d0*/  LDCU.64 UR8, c[0x0][0x5d8] ;  /* 0x0000bb00ff0877ac */ /* 0x000e660008000a00 */
[----:B------:R-:W-:Y:S02]  /*18e0*/  ISETP.GE.OR P3, PT, R28, UR31, P0 ;  /* 0x0000001f1c007c0c */ /* 0x000fe40008766670 */
[----:B------:R-:W-:Y:S02]  /*18f0*/  ISETP.GE.OR P2, PT, R31, UR31, P0 ;  /* 0x0000001f1f007c0c */ /* 0x000fe40008746670 */
[----:B------:R-:W-:-:S02]  /*1900*/  ISETP.GE.OR P1, PT, R29, UR31, P0 ;  /* 0x0000001f1d007c0c */ /* 0x000fc40008726670 */
[----:B------:R-:W-:-:S07]  /*1910*/  ISETP.GE.OR P0, PT, R30, UR31, P0 ;  /* 0x0000001f1e007c0c */ /* 0x000fce0008706670 */
[----:B------:R-:W2:Y:S01]  /*1920*/  @!P3 LDC.64 R4, c[0x0][0x560] ;  /* 0x00015800ff04bb82 */ /* 0x000ea20000000a00 */
[----:B-1----:R-:W-:Y:S02]  /*1930*/  IMAD.U32 R0, RZ, RZ, UR8 ;  /* 0x00000008ff007e24 */ /* 0x002fe4000f8e00ff */
[----:B------:R-:W-:Y:S02]  /*1940*/  IMAD.U32 R6, RZ, RZ, UR9 ;  /* 0x00000009ff067e24 */ /* 0x000fe4000f8e00ff */
        /* <DEDUP_REMOVED lines=19> */
.L_x_504:
[----:B------:R-:W-:Y:S05]  /*1a80*/  BSYNC.RECONVERGENT B0 ;  /* 0x0000000000007941 */ /* 0x000fea0003800200 */
.L_x_503:
        /* <DEDUP_REMOVED lines=12> */
.L_x_506:
[----:B------:R-:W-:Y:S05]  /*1b50*/  BSYNC.RECONVERGENT B0 ;  /* 0x0000000000007941 */ /* 0x000fea0003800200 */
.L_x_505:
        /* <DEDUP_REMOVED lines=12> */
.L_x_508:
[----:B------:R-:W-:Y:S05]  /*1c20*/  BSYNC.RECONVERGENT B0 ;  /* 0x0000000000007941 */ /* 0x000fea0003800200 */
.L_x_507:
        /* <DEDUP_REMOVED lines=30> */
.L_x_510:
[----:B------:R-:W-:Y:S05]  /*1e10*/  BSYNC.RECONVERGENT B0 ;  /* 0x0000000000007941 */ /* 0x000fea0003800200 */
.L_x_509:
        /* <DEDUP_REMOVED lines=12> */
.L_x_512:
[----:B------:R-:W-:Y:S05]  /*1ee0*/  BSYNC.RECONVERGENT B0 ;  /* 0x0000000000007941 */ /* 0x000fea0003800200 */
.L_x_511:
        /* <DEDUP_REMOVED lines=12> */
.L_x_498:
[----:B------:R-:W-:Y:S01]  /*1fb0*/  UIMAD UR9, UR37, -0x80, UR38 ;  /* 0xffffff80250978a4 */ /* 0x000fe2000f8e0226 */
[----:B------:R-:W-:Y:S01]  /*1fc0*/  LOP3.LUT R0, R33, 0x1f8, RZ, 0xc0, !PT ;  /* 0x000001f821007812 */ /* 0x000fe200078ec0ff */
[----:B------:R-:W-:Y:S01]  /*1fd0*/  ULOP3.LUT UR8, UR37, 0x80000001, URZ, 0xc0, !UPT ;  /* 0x8000000125087892 */ /* 0x000fe2000f8ec0ff */
[----:B------:R-:W-:Y:S02]  /*1fe0*/  @P3 BAR.SYNC.DEFER_BLOCKING 0x0 ;  /* 0x0000000000003b1d */ /* 0x000fe40000010000 */
[----:B------:R-:W-:Y:S01]  /*1ff0*/  LOP3.LUT R0, R0, 0x38, R32, 0x78, !PT ;  /* 0x0000003800007812 */ /* 0x000fe200078e7820 */
[----:B------:R-:W-:Y:S01]  /*2000*/  UISETP.NE.AND UP0, UPT, UR8, 0x1, UPT ;  /* 0x000000010800788c */ /* 0x000fe2000bf05270 */
[----:B------:R-:W-:Y:S02]  /*2010*/  ISETP.GE.AND P1, PT, R28, UR9, PT ;  /* 0x000000091c007c0c */ /* 0x000fe4000bf26270 */
[----:B------:R-:W-:Y:S01]  /*2020*/  LOP3.LUT R0, R0, 0x1e00, R33, 0xf8, !PT ;  /* 0x00001e0000007812 */ /* 0x000fe200078ef821 */
[----:B------:R-:W-:Y:S01]  /*2030*/  USEL UR12, URZ, 0x4000, UP0 ;  /* 0x00004000ff0c7887 */ /* 0x000fe20008000000 */
[----:B------:R-:W-:Y:S02]  /*2040*/  BSSY.RECONVERGENT B0, `(.L_x_514) ;  /* 0x0000010000007945 */ /* 0x000fe40003800200 */
[----:B------:R-:W-:-:S07]  /*2050*/  LEA R8, R0, UR24, 0x1 ;  /* 0x0000001800087c11 */ /* 0x000fce000f8e08ff */
        /* <DEDUP_REMOVED lines=11> */
.L_x_516:
[----:B------:R3:W-:Y:S01]  /*2110*/  STS.128 [R8+0x8000], RZ ;  /* 0x008000ff08007388 */ /* 0x0007e20000000c00 */
[----:B------:R-:W-:Y:S05]  /*2120*/  BRA `(.L_x_517) ;  /* 0x0000000000047947 */ /* 0x000fea0003800000 */
.L_x_515:
[----:B------:R1:W-:Y:S02]  /*2130*/  STS.128 [R8+0x8000], RZ ;  /* 0x008000ff08007388 */ /* 0x0003e40000000c00 */
.L_x_517:
[----:B------:R-:W-:Y:S05]  /*2140*/  BSYNC.RECONVERGENT B0 ;  /* 0x0000000000007941 */ /* 0x000fea0003800200 */
.L_x_514:
[----:B------:R-:W-:Y:S01]  /*2150*/  ISETP.GE.AND P6, PT, R31, UR9, PT ;  /* 0x000000091f007c0c */ /* 0x000fe2000bfc6270 */
[----:B------:R-:W-:Y:S01]  /*2160*/  BSSY.RECONVERGENT B0, `(.L_x_518) ;  /* 0x000000f000007945 */ /* 0x000fe20003800200 */
[----:B--2---:R-:W-:Y:S02]  /*2170*/  LEA R2, P0, R4, R240, 0x1 ;  /* 0x000000f004027211 */ /* 0x004fe400078008ff */
[----:B------:R-:W-:Y:S02]  /*2180*/  ISETP.GE.AND P5, PT, R29, UR9, PT ;  /* 0x000000091d007c0c */ /* 0x000fe4000bfa6270 */
[----:B------:R-:W-:Y:S02]  /*2190*/  ISETP.GE.AND P4, PT, R30, UR9, PT ;  /* 0x000000091e007c0c */ /* 0x000fe4000bf86270 */
[----:B------:R-:W-:-:S05]  /*21a0*/  LEA.HI.X R3, R4, R239, R5, 0x1, P0 ;  /* 0x000000ef04037211 */ /* 0x000fca00000f0c05 */
[----:B------:R2:W-:Y:S01]  /*21b0*/  @P6 STS.128 [R8+0x9000], RZ ;  /* 0x009000ff08006388 */ /* 0x0005e20000000c00 */
[----:B------:R-:W-:Y:S05]  /*21c0*/  @P6 BRA `(.L_x_519) ;  /* 0x0000000000206947 */ /* 0x000fea0003800000 */
[----:B------:R-:W4:Y:S02]  /*21d0*/  LDCU UR8, c[0x0][0x440] ;  /* 0x00008800ff0877ac */ /* 0x000f240008000800 */
[----:B----4-:R-:W-:-:S13]  /*21e0*/  ISETP.GE.AND P0, PT, R12, UR8, PT ;  /* 0x000000080c007c0c */ /* 0x010fda000bf06270 */
[----:B------:R4:W-:Y:S01]  /*21f0*/  @P0 STS.128 [R8+0x9000], RZ ;  /* 0x009000ff08000388 */ /* 0x0009e20000000c00 */
[----:B------:R-:W-:Y:S05]  /*2200*/  @P0 BRA `(.L_x_519) ;  /* 0x0000000000100947 */ /* 0x000fea0003800000 */
[----:B------:R-:W-:Y:S01]  /*2210*/  @!PT LDS RZ, [RZ] ;  /* 0x00000000fffff984 */ /* 0x000fe20000000800 */
[----:B------:R-:W-:Y:S01]  /*2220*/  @!PT LDS RZ, [RZ] ;  /* 0x00000000fffff984 */ /* 0x000fe20000000800 */
[----:B------:R-:W-:Y:S01]  /*2230*/  @!PT LDS RZ, [RZ] ;  /* 0x00000000fffff984 */ /* 0x000fe20000000800 */
[----:B------:R1:W-:Y:S02]  /*2240*/  LDGSTS.E.BYPASS.LTC128B.128 [R8+0x9000], desc[UR26][R2.64] ;  /* 0x0900000002087fae */ /* 0x0003e4000b981a1a */
.L_x_519:
[----:B------:R-:W-:Y:S05]  /*2250*/  BSYNC.RECONVERGENT B0 ;  /* 0x0000000000007941 */ /* 0x000fea0003800200 */
.L_x_518:
[----:B------:R1:W-:Y:S01]  /*2260*/  @P5 STS.128 [R8+0xa000], RZ ;  /* 0x00a000ff08005388 */ /* 0x0003e20000000c00 */
[----:B------:R-:W-:Y:S04]  /*2270*/  BSSY.RECONVERGENT B0, `(.L_x_520) ;  /* 0x000000c000007945 */ /* 0x000fe80003800200 */
[----:B------:R-:W-:Y:S05]  /*2280*/  @P5 BRA `(.L_x_521) ;  /* 0x0000000000285947 */ /* 0x000fea0003800000 */
[----:B------:R-:W5:Y:S02]  /*2290*/  LDCU UR8, c[0x0][0x440] ;  /* 0x00008800ff0877ac */ /* 0x000f640008000800 */
[----:B-----5:R-:W-:-:S13]  /*22a0*/  ISETP.GE.AND P0, PT, R12, UR8, PT ;  /* 0x000000080c007c0c */ /* 0x020fda000bf06270 */
        /* <DEDUP_REMOVED lines=8> */
.L_x_521:
[----:B------:R-:W-:Y:S05]  /*2330*/  BSYNC.RECONVERGENT B0 ;  /* 0x0000000000007941 */ /* 0x000fea0003800200 */
.L_x_520:
[----:B------:R1:W-:Y:S01]  /*2340*/  @P4 STS.128 [R8+0xb000], RZ ;  /* 0x00b000ff08004388 */ /* 0x0003e20000000c00 */
[----:B------:R-:W-:Y:S04]  /*2350*/  BSSY.RECONVERGENT B0, `(.L_x_522) ;  /* 0x000000c000007945 */ /* 0x000fe80003800200 */
        /* <DEDUP_REMOVED lines=11> */
.L_x_523:
[----:B------:R-:W-:Y:S05]  /*2410*/  BSYNC.RECONVERGENT B0 ;  /* 0x0000000000007941 */ /* 0x000fea0003800200 */
.L_x_522:
[----:B------:R-:W-:Y:S01]  /*2420*/  BSSY.RECONVERGENT B0, `(.L_x_524) ;  /* 0x0000010000007945 */ /* 0x000fe20003800200 */
[----:B------:R-:W-:-:S03]  /*2430*/  IADD3 R183, PT, PT, R8, UR12, RZ ;  /* 0x0000000c08b77c10 */ /* 0x000fc6000fffe0ff */
        /* <DEDUP_REMOVED lines=11> */
.L_x_526:
[----:B------:R1:W-:Y:S01]  /*24f0*/  STS.128 [R183], RZ ;  /* 0x000000ffb7007388 */ /* 0x0003e20000000c00 */
[----:B------:R-:W-:Y:S05]  /*2500*/  BRA `(.L_x_527) ;  /* 0x0000000000047947 */ /* 0x000fea0003800000 */
.L_x_525:
[----:B------:R1:W-:Y:S02]  /*2510*/  STS.128 [R183], RZ ;  /* 0x000000ffb7007388 */ /* 0x0003e40000000c00 */
.L_x_527:
[----:B------:R-:W-:Y:S05]  /*2520*/  BSYNC.RECONVERGENT B0 ;  /* 0x0000000000007941 */ /* 0x000fea0003800200 */
.L_x_524:
[--C-:B------:R-:W-:Y:S01]  /*2530*/  SHF.R.U32.HI R34, RZ, 0x1, R32.reuse ;  /* 0x00000001ff227819 */ /* 0x100fe20000011620 */
[----:B------:R-:W-:Y:S01]  /*2540*/  IMAD.MOV.U32 R247, RZ, RZ, 0x7f800000 ;  /* 0x7f800000fff77424 */ /* 0x000fe200078e00ff */
[----:B------:R-:W-:Y:S01]  /*2550*/  SHF.R.U32.HI R0, RZ, 0x2, R32 ;  /* 0x00000002ff007819 */ /* 0x000fe20000011620 */
[----:B------:R-:W-:Y:S01]  /*2560*/  IMAD.MOV.U32 R246, RZ, RZ, 0x7f800000 ;  /* 0x7f800000fff67424 */ /* 0x000fe200078e00ff */
[----:B------:R-:W-:Y:S01]  /*2570*/  LOP3.LUT R233, R34, 0x30, RZ, 0xc0, !PT ;  /* 0x0000003022e97812 */ /* 0x000fe200078ec0ff */
[----:B------:R-:W-:Y:S02]  /*2580*/  IMAD.MOV.U32 R245, RZ, RZ, 0x7f800000 ;  /* 0x7f800000fff57424 */ /* 0x000fe400078e00ff */
[----:B------:R-:W-:Y:S01]  /*2590*/  IMAD.MOV.U32 R244, RZ, RZ, 0x7f800000 ;  /* 0x7f800000fff47424 */ /* 0x000fe200078e00ff */
[----:B------:R-:W-:Y:S01]  /*25a0*/  LOP3.LUT R233, R233, 0x7, R0, 0xf8, !PT ;  /* 0x00000007e9e97812 */ /* 0x000fe200078ef800 */
[----:B------:R2:W-:Y:S03]  /*25b0*/  @P6 STS.128 [R183+0x1000], RZ ;  /* 0x001000ffb7006388 */ /* 0x0005e60000000c00 */
[C---:B-1----:R-:W-:Y:S01]  /*25c0*/  LOP3.LUT R2, R233.reuse, 0x40, RZ, 0xfc, !PT ;  /* 0x00000040e9027812 */ /* 0x042fe200078efcff */
[C---:B------:R-:W-:Y:S01]  /*25d0*/  VIADD R3, R233.reuse, 0x8 ;  /* 0x00000008e9037836 */ /* 0x040fe20000000000 */
[C---:B------:R-:W-:Y:S01]  /*25e0*/  ISETP.GE.AND P3, PT, R233.reuse, UR9, PT ;  /* 0x00000009e9007c0c */ /* 0x040fe2000bf66270 */
[----:B------:R-:W-:Y:S01]  /*25f0*/  VIADD R0, R233, 0x48 ;  /* 0x00000048e9007836 */ /* 0x000fe20000000000 */
[----:B------:R-:W-:Y:S01]  /*2600*/  ISETP.GE.AND P1, PT, R2, UR9, PT ;  /* 0x0000000902007c0c */ /* 0x000fe2000bf26270 */
[----:B------:R-:W-:Y:S01]  /*2610*/  IMAD.MOV.U32 R2, RZ, RZ, 0x4 ;  /* 0x00000004ff027424 */ /* 0x000fe200078e00ff */
[----:B------:R-:W-:-:S02]  /*2620*/  ISETP.GE.AND P2, PT, R3, UR9, PT ;  /* 0x0000000903007c0c */ /* 0x000fc4000bf46270 */
[----:B------:R-:W-:Y:S01]  /*2630*/  ISETP.GE.AND P0, PT, R0, UR9, PT ;  /* 0x0000000900007c0c */ /* 0x000fe2000bf06270 */
[----:B------:R-:W-:Y:S01]  /*2640*/  IMAD.WIDE.U32 R2, R233, R2, UR40 ;  /* 0x00000028e9027e25 */ /* 0x000fe2000f8e0002 */
[----:B------:R-:W-:Y:S05]  /*2650*/  BSSY.RECONVERGENT B0, `(.L_x_528) ;  /* 0x0000010000007945 */ /* 0x000fea0003800200 */
[----:B------:R-:W5:Y:S04]  /*2660*/  @!P3 LDG.E R247, desc[UR26][R2.64] ;  /* 0x0000001a02f7b981 */ /* 0x000f68000c1e1900 */
[----:B------:R-:W5:Y:S04]  /*2670*/  @!P2 LDG.E R246, desc[UR26][R2.64+0x20] ;  /* 0x0000201a02f6a981 */ /* 0x000f68000c1e1900 */
[----:B------:R-:W5:Y:S04]  /*2680*/  @!P1 LDG.E R245, desc[UR26][R2.64+0x100] ;  /* 0x0001001a02f59981 */ /* 0x000f68000c1e1900 */
[----:B------:R1:W5:Y:S02]  /*2690*/  @!P0 LDG.E R244, desc[UR26][R2.64+0x120] ;  /* 0x0001201a02f48981 */ /* 0x000364000c1e1900 */
[----:B-1----:R-:W-:-:S04]  /*26a0*/  LEA R2, P0, R6, R243, 0x1 ;  /* 0x000000f306027211 */ /* 0x002fc800078008ff */
[----:B------:R-:W-:Y:S01]  /*26b0*/  LEA.HI.X R3, R6, R241, R7, 0x1, P0 ;  /* 0x000000f106037211 */ /* 0x000fe200000f0c07 */
[----:B--2---:R-:W-:Y:S08]  /*26c0*/  @P6 BRA `(.L_x_529) ;  /* 0x0000000000206947 */ /* 0x004ff00003800000 */
[----:B------:R-:W1:Y:S02]  /*26d0*/  LDCU UR8, c[0x0][0x440] ;  /* 0x00008800ff0877ac */ /* 0x000e640008000800 */
[----:B-1----:R-:W-:-:S13]  /*26e0*/  ISETP.GE.AND P0, PT, R12, UR8, PT ;  /* 0x000000080c007c0c */ /* 0x002fda000bf06270 */
[----:B------:R1:W-:Y:S01]  /*26f0*/  @P0 STS.128 [R183+0x1000], RZ ;  /* 0x001000ffb7000388 */ /* 0x0003e20000000c00 */
[----:B------:R-:W-:Y:S05]  /*2700*/  @P0 BRA `(.L_x_529) ;  /* 0x0000000000100947 */ /* 0x000fea0003800000 */
[----:B------:R-:W-:Y:S01]  /*2710*/  @!PT LDS RZ, [RZ] ;  /* 0x00000000fffff984 */ /* 0x000fe20000000800 */
[----:B------:R-:W-:Y:S01]  /*2720*/  @!PT LDS RZ, [RZ] ;  /* 0x00000000fffff984 */ /* 0x000fe20000000800 */
[----:B------:R-:W-:Y:S01]  /*2730*/  @!PT LDS RZ, [RZ] ;  /* 0x00000000fffff984 */ /* 0x000fe20000000800 */
[----:B------:R2:W-:Y:S02]  /*2740*/  LDGSTS.E.BYPASS.LTC128B.128 [R183+0x1000], desc[UR26][R2.64] ;  /* 0x0100000002b77fae */ /* 0x0005e4000b981a1a */
.L_x_529:
[----:B------:R-:W-:Y:S05]  /*2750*/  BSYNC.RECONVERGENT B0 ;  /* 0x0000000000007941 */ /* 0x000fea0003800200 */
.L_x_528:
[----:B------:R1:W-:Y:S01]  /*2760*/  @P5 STS.128 [R183+0x2000], RZ ;  /* 0x002000ffb7005388 */ /* 0x0003e20000000c00 */
[----:B------:R-:W-:Y:S04]  /*2770*/  BSSY.RECONVERGENT B0, `(.L_x_530) ;  /* 0x000000c000007945 */ /* 0x000fe80003800200 */
[----:B------:R-:W-:Y:S05]  /*2780*/  @P5 BRA `(.L_x_531) ;  /* 0x0000000000285947 */ /* 0x000fea0003800000 */
[----:B------:R-:W3:Y:S02]  /*2790*/  LDCU UR8, c[0x0][0x440] ;  /* 0x00008800ff0877ac */ /* 0x000ee40008000800 */
[----:B---3--:R-:W-:-:S13]  /*27a0*/  ISETP.GE.AND P0, PT, R12, UR8, PT ;  /* 0x000000080c007c0c */ /* 0x008fda000bf06270 */
        /* <DEDUP_REMOVED lines=8> */
.L_x_531:
[----:B------:R-:W-:Y:S05]  /*2830*/  BSYNC.RECONVERGENT B0 ;  /* 0x0000000000007941 */ /* 0x000fea0003800200 */
.L_x_530:
[----:B------:R1:W-:Y:S01]  /*2840*/  @P4 STS.128 [R183+0x3000], RZ ;  /* 0x003000ffb7004388 */ /* 0x0003e20000000c00 */
[----:B------:R-:W-:Y:S04]  /*2850*/  BSSY.RECONVERGENT B0, `(.L_x_532) ;  /* 0x000000c000007945 */ /* 0x000fe80003800200 */
        /* <DEDUP_REMOVED lines=11> */
.L_x_533:
[----:B------:R-:W-:Y:S05]  /*2910*/  BSYNC.RECONVERGENT B0 ;  /* 0x0000000000007941 */ /* 0x000fea0003800200 */
.L_x_532:
[----:B------:R-:W3:Y:S01]  /*2920*/  LDCU.64 UR8, c[0x0][0x3d0] ;  /* 0x00007a00ff0877ac */ /* 0x000ee20008000a00 */
[----:B-12---:R-:W-:Y:S01]  /*2930*/  MOV R2, UR16 ;  /* 0x0000001000027c02 */ /* 0x006fe20008000f00 */
[----:B------:R-:W-:Y:S01]  /*2940*/  BSSY.RECONVERGENT B0, `(.L_x_534) ;  /* 0x000001f000007945 */ /* 0x000fe20003800200 */
[----:B------:R-:W-:Y:S02]  /*2950*/  UIADD3 UR13, UPT, UPT, -UR25, UR31, URZ ;  /* 0x0000001f190d7290 */ /* 0x000fe4000fffe1ff */
[----:B------:R-:W-:Y:S01]  /*2960*/  UIMAD UR36, UR5, UR16, URZ ;  /* 0x00000010052472a4 */ /* 0x000fe2000f8e02ff */
[----:B------:R-:W-:-:S03]  /*2970*/  IMAD.WIDE.U32 R2, R2, UR25, R12 ;  /* 0x0000001902027c25 */ /* 0x000fc6000f8e000c */
[----:B------:R-:W-:Y:S01]  /*2980*/  UIMAD UR36, UR25, UR17, UR36 ;  /* 0x00000011192472a4 */ /* 0x000fe2000f8e0224 */
[----:B------:R-:W-:Y:S02]  /*2990*/  ISETP.GE.AND P4, PT, R28, UR13, PT ;  /* 0x0000000d1c007c0c */ /* 0x000fe4000bf86270 */
[----:B------:R-:W-:-:S04]  /*29a0*/  IADD3 R2, P0, PT, R22, R2, RZ ;  /* 0x0000000216027210 */ /* 0x000fc80007f1e0ff */
[----:B------:R-:W-:Y:S01]  /*29b0*/  IADD3.X R3, PT, PT, R23, UR36, R3, P0, !PT ;  /* 0x0000002417037c10 */ /* 0x000fe200087fe403 */
[----:B---3--:R-:W-:-:S04]  /*29c0*/  IMAD R0, R27, UR8, RZ ;  /* 0x000000081b007c24 */ /* 0x008fc8000f8e02ff */
[C---:B------:R-:W-:Y:S02]  /*29d0*/  IMAD R0, R18.reuse, UR9, R0 ;  /* 0x0000000912007c24 */ /* 0x040fe4000f8e0200 */
[----:B------:R-:W-:-:S05]  /*29e0*/  IMAD.WIDE.U32 R6, R18, UR8, R2 ;  /* 0x0000000812067c25 */ /* 0x000fca000f8e0002 */
        /* <DEDUP_REMOVED lines=17> */
.L_x_536:
[----:B------:R2:W-:Y:S01]  /*2b00*/  STS.128 [R8+0xc000], RZ ;  /* 0x00c000ff08007388 */ /* 0x0005e20000000c00 */
[----:B------:R-:W-:Y:S05]  /*2b10*/  BRA `(.L_x_537) ;  /* 0x0000000000047947 */ /* 0x000fea0003800000 */
.L_x_535:
[----:B------:R3:W-:Y:S02]  /*2b20*/  STS.128 [R8+0xc000], RZ ;  /* 0x00c000ff08007388 */ /* 0x0007e40000000c00 */
.L_x_537:
[----:B------:R-:W-:Y:S05]  /*2b30*/  BSYNC.RECONVERGENT B0 ;  /* 0x0000000000007941 */ /* 0x000fea0003800200 */
.L_x_534:
[----:B------:R-:W-:Y:S01]  /*2b40*/  ISETP.GE.AND P3, PT, R31, UR13, PT ;  /* 0x0000000d1f007c0c */ /* 0x000fe2000bf66270 */
[----:B------:R-:W-:Y:S01]  /*2b50*/  BSSY.RECONVERGENT B0, `(.L_x_538) ;  /* 0x0000016000007945 */ /* 0x000fe20003800200 */
[----:B------:R-:W-:Y:S02]  /*2b60*/  ISETP.GE.AND P2, PT, R29, UR13, PT ;  /* 0x0000000d1d007c0c */ /* 0x000fe4000bf46270 */
[----:B------:R-:W-:-:S09]  /*2b70*/  ISETP.GE.AND P1, PT, R30, UR13, PT ;  /* 0x0000000d1e007c0c */ /* 0x000fd2000bf26270 */
[----:B------:R1:W-:Y:S01]  /*2b80*/  @P3 STS.128 [R8+0xd000], RZ ;  /* 0x00d000ff08003388 */ /* 0x0003e20000000c00 */
        /* <DEDUP_REMOVED lines=18> */
.L_x_539:
[----:B------:R-:W-:Y:S05]  /*2cb0*/  BSYNC.RECONVERGENT B0 ;  /* 0x0000000000007941 */ /* 0x000fea0003800200 */
.L_x_538:
[----:B------:R1:W-:Y:S01]  /*2cc0*/  @P2 STS.128 [R8+0xe000], RZ ;  /* 0x00e000ff08002388 */ /* 0x0003e20000000c00 */
[----:B------:R-:W-:Y:S04]  /*2cd0*/  BSSY.RECONVERGENT B0, `(.L_x_540) ;  /* 0x0000013000007945 */ /* 0x000fe80003800200 */
        /* <DEDUP_REMOVED lines=18> */
.L_x_541:
[----:B------:R-:W-:Y:S05]  /*2e00*/  BSYNC.RECONVERGENT B0 ;  /* 0x0000000000007941 */ /* 0x000fea0003800200 */
.L_x_540:
        /* <DEDUP_REMOVED lines=8> */
[----:B------:R-:W-:Y:S01]  /*2e90*/  MOV R2, R6 ;  /* 0x0000000600027202 */ /* 0x000fe20000000f00 */
[----:B------:R-:W-:Y:S01]  /*2ea0*/  IMAD R0, R26, UR16, RZ ;  /* 0x000000101a007c24 */ /* 0x000fe2000f8e02ff */
[----:B------:R-:W-:-:S03]  /*2eb0*/  MOV R3, R9 ;  /* 0x0000000900037202 */ /* 0x000fc60000000f00 */
[C---:B------:R-:W-:Y:S02]  /*2ec0*/  IMAD R0, R19.reuse, UR17, R0 ;  /* 0x0000001113007c24 */ /* 0x040fe4000f8e0200 */
[----:B-1----:R-:W-:-:S05]  /*2ed0*/  IMAD.WIDE.U32 R4, R19, UR16, R2 ;  /* 0x0000001013047c25 */ /* 0x002fca000f8e0002 */
[----:B------:R-:W-:Y:S02]  /*2ee0*/  IADD3 R0, PT, PT, R5, R0, RZ ;  /* 0x0000000005007210 */ /* 0x000fe40007ffe0ff */
[----:B---3--:R-:W-:-:S04]  /*2ef0*/  LEA R2, P0, R4, UR8, 0x1 ;  /* 0x0000000804027c11 */ /* 0x008fc8000f8008ff */
[----:B------:R-:W-:-:S05]  /*2f00*/  LEA.HI.X R3, R4, UR9, R0, 0x1, P0 ;  /* 0x0000000904037c11 */ /* 0x000fca00080f0c00 */
[----:B------:R-:W-:Y:S01]  /*2f10*/  @!PT LDS RZ, [RZ] ;  /* 0x00000000fffff984 */ /* 0x000fe20000000800 */
[----:B------:R-:W-:Y:S01]  /*2f20*/  @!PT LDS RZ, [RZ] ;  /* 0x00000000fffff984 */ /* 0x000fe20000000800 */
[----:B------:R-:W-:Y:S01]  /*2f30*/  @!PT LDS RZ, [RZ] ;  /* 0x00000000fffff984 */ /* 0x000fe20000000800 */
[----:B------:R1:W-:Y:S04]  /*2f40*/  LDGSTS.E.BYPASS.LTC128B.128 [R8+0xf000], desc[UR26][R2.64] ;  /* 0x0f00000002087fae */ /* 0x0003e8000b981a1a */
.L_x_543:
[----:B------:R-:W-:Y:S05]  /*2f50*/  BSYNC.RECONVERGENT B0 ;  /* 0x0000000000007941 */ /* 0x000fea0003800200 */
.L_x_542:
[----:B------:R-:W3:Y:S01]  /*2f60*/  LDCU.64 UR8, c[0x0][0x3d8] ;  /* 0x00007b00ff0877ac */ /* 0x000ee20008000a00 */
[----:B-1----:R-:W-:Y:S01]  /*2f70*/  MOV R2, UR14 ;  /* 0x0000000e00027c02 */ /* 0x002fe20008000f00 */
[----:B------:R-:W-:Y:S01]  /*2f80*/  BSSY.RECONVERGENT B0, `(.L_x_544) ;  /* 0x000001d000007945 */ /* 0x000fe20003800200 */
[----:B------:R-:W-:-:S03]  /*2f90*/  UIMAD UR5, UR5, UR14, URZ ;  /* 0x0000000e050572a4 */ /* 0x000fc6000f8e02ff */
[----:B------:R-:W-:Y:S01]  /*2fa0*/  IMAD.WIDE.U32 R2, R2, UR25, R12 ;  /* 0x0000001902027c25 */ /* 0x000fe2000f8e000c */
[----:B------:R-:W-:Y:S02]  /*2fb0*/  UIMAD UR5, UR25, UR15, UR5 ;  /* 0x0000000f190572a4 */ /* 0x000fe4000f8e0205 */
[----:B------:R-:W-:-:S04]  /*2fc0*/  IADD3 R2, P0, PT, R24, R2, RZ ;  /* 0x0000000218027210 */ /* 0x000fc80007f1e0ff */
[----:B------:R-:W-:Y:S01]  /*2fd0*/  IADD3.X R3, PT, PT, R25, UR5, R3, P0, !PT ;  /* 0x0000000519037c10 */ /* 0x000fe200087fe403 */
        /* <DEDUP_REMOVED lines=20> */
.L_x_546:
[----:B------:R3:W-:Y:S01]  /*3120*/  STS.128 [R8+0x10000], RZ ;  /* 0x010000ff08007388 */ /* 0x0007e20000000c00 */
[----:B------:R-:W-:Y:S05]  /*3130*/  BRA `(.L_x_547) ;  /* 0x0000000000047947 */ /* 0x000fea0003800000 */
.L_x_545:
[----:B------:R1:W-:Y:S02]  /*3140*/  STS.128 [R8+0x10000], RZ ;  /* 0x010000ff08007388 */ /* 0x0003e40000000c00 */
.L_x_547:
[----:B------:R-:W-:Y:S05]  /*3150*/  BSYNC.RECONVERGENT B0 ;  /* 0x0000000000007941 */ /* 0x000fea0003800200 */
.L_x_544:
[----:B------:R-:W1:Y:S01]  /*3160*/  S2R R171, SR_TID.X ;  /* 0x0000000000ab7919 */ /* 0x000e620000002100 */
[C---:B------:R-:W-:Y:S01]  /*3170*/  IMAD.SHL.U32 R164, R32.reuse, 0x40, RZ ;  /* 0x0000004020a47824 */ /* 0x040fe200078e00ff */
[----:B------:R-:W-:Y:S01]  /*3180*/  SHF.R.U32.HI R2, RZ, 0x4, R32 ;  /* 0x00000004ff027819 */ /* 0x000fe20000011620 */
[----:B------:R-:W-:Y:S01]  /*3190*/  IMAD.SHL.U32 R150, R32, 0x20, RZ ;  /* 0x0000002020967824 */ /* 0x000fe200078e00ff */
[----:B------:R1:W-:Y:S01]  /*31a0*/  @P3 STS.128 [R8+0x11000], RZ ;  /* 0x011000ff08003388 */ /* 0x0003e20000000c00 */
[----:B------:R-:W-:Y:S01]  /*31b0*/  BSSY.RECONVERGENT B0, `(.L_x_548) ;  /* 0x000001c000007945 */ /* 0x000fe20003800200 */
[----:B------:R-:W-:Y:S02]  /*31c0*/  LOP3.LUT R0, R164, 0x1c0, RZ, 0xc0, !PT ;  /* 0x000001c0a4007812 */ /* 0x000fe400078ec0ff */
[----:B------:R-:W-:Y:S02]  /*31d0*/  LOP3.LUT R2, R2, 0x8, RZ, 0xc0, !PT ;  /* 0x0000000802027812 */ /* 0x000fe400078ec0ff */
[----:B------:R-:W-:-:S02]  /*31e0*/  LOP3.LUT R15, R164, 0x200, RZ, 0xc0, !PT ;  /* 0x00000200a40f7812 */ /* 0x000fc400078ec0ff */
[----:B------:R-:W-:Y:S02]  /*31f0*/  LOP3.LUT R0, R0, 0x38, R33, 0xf8, !PT ;  /* 0x0000003800007812 */ /* 0x000fe400078ef821 */
[----:B------:R-:W-:Y:S02]  /*3200*/  LOP3.LUT R2, R2, 0x10, R32, 0xf8, !PT ;  /* 0x0000001002027812 */ /* 0x000fe400078ef820 */
[----:B------:R-:W-:Y:S02]  /*3210*/  LOP3.LUT R15, R15, 0xc00, R150, 0xf8, !PT ;  /* 0x00000c000f0f7812 */ /* 0x000fe400078ef896 */
[----:B------:R-:W-:Y:S02]  /*3220*/  LOP3.LUT R14, R0, 0x8, R34, 0x78, !PT ;  /* 0x00000008000e7812 */ /* 0x000fe400078e7822 */
[----:B------:R-:W-:Y:S02]  /*3230*/  LOP3.LUT R7, R2, R0, RZ, 0x3c, !PT ;  /* 0x0000000002077212 */ /* 0x000fe400078e3cff */
[----:B------:R-:W-:Y:S01]  /*3240*/  LOP3.LUT R6, R0, 0x8, R32, 0x78, !PT ;  /* 0x0000000800067812 */ /* 0x000fe200078e7820 */
        /* <DEDUP_REMOVED lines=18> */
.L_x_549:
[----:B------:R-:W-:Y:S05]  /*3370*/  BSYNC.RECONVERGENT B0 ;  /* 0x0000000000007941 */ /* 0x000fea0003800200 */
.L_x_548:
[----:B------:R2:W-:Y:S01]  /*3380*/  @P2 STS.128 [R8+0x12000], RZ ;  /* 0x012000ff08002388 */ /* 0x0005e20000000c00 */
[C---:B-1----:R-:W-:Y:S01]  /*3390*/  IMAD.SHL.U32 R2, R171.reuse, 0x10, RZ ;  /* 0x00000010ab027824 */ /* 0x042fe200078e00ff */
[----:B------:R-:W-:Y:S01]  /*33a0*/  LOP3.LUT R150, R6, 0x7200, R150, 0xf8, !PT ;  /* 0x0000720006967812 */ /* 0x000fe200078ef896 */
[C---:B------:R-:W-:Y:S01]  /*33b0*/  IMAD.SHL.U32 R0, R171.reuse, 0x40, RZ ;  /* 0x00000040ab007824 */ /* 0x040fe200078e00ff */
[----:B------:R-:W-:Y:S01]  /*33c0*/  SHF.R.U32.HI R6, RZ, 0x1, R171 ;  /* 0x00000001ff067819 */ /* 0x000fe200000116ab */
[C---:B------:R-:W-:Y:S01]  /*33d0*/  IMAD.SHL.U32 R4, R171.reuse, 0x2, RZ ;  /* 0x00000002ab047824 */ /* 0x040fe200078e00ff */
[----:B------:R-:W-:Y:S01]  /*33e0*/  LOP3.LUT R2, R2, 0x1c0, RZ, 0xc0, !PT ;  /* 0x000001c002027812 */ /* 0x000fe200078ec0ff */
[C---:B------:R-:W-:Y:S01]  /*33f0*/  IMAD.SHL.U32 R248, R171.reuse, 0x20, RZ ;  /* 0x00000020abf87824 */ /* 0x040fe200078e00ff */
[----:B------:R-:W-:Y:S01]  /*3400*/  LOP3.LUT R5, R0, 0x1c0, RZ, 0xc0, !PT ;  /* 0x000001c000057812 */ /* 0x000fe200078ec0ff */
[----:B------:R-:W-:Y:S01]  /*3410*/  IMAD.SHL.U32 R170, R171, 0x8, RZ ;  /* 0x00000008abaa7824 */ /* 0x000fe200078e00ff */
[----:B------:R-:W-:Y:S01]  /*3420*/  LOP3.LUT R3, R4, 0xe006, R0, 0xc8, !PT ;  /* 0x0000e00604037812 */ /* 0x000fe200078ec800 */
[----:B------:R-:W1:Y:S01]  /*3430*/  LDCU UR5, c[0x0][0x440] ;  /* 0x00008800ff0577ac */ /* 0x000e620008000800 */
[----:B------:R-:W-:Y:S01]  /*3440*/  LOP3.LUT R2, R2, 0x38, R4, 0xf8, !PT ;  /* 0x0000003802027812 */ /* 0x000fe200078ef804 */
[----:B------:R-:W-:Y:S01]  /*3450*/  BSSY.RECONVERGENT B0, `(.L_x_550) ;  /* 0x000001d000007945 */ /* 0x000fe20003800200 */
[----:B------:R-:W-:Y:S01]  /*3460*/  LOP3.LUT R4, R0, 0x200, RZ, 0xc0, !PT ;  /* 0x0000020000047812 */ /* 0x000fe200078ec0ff */
[----:B------:R-:W1:Y:S01]  /*3470*/  LDCU UR13, c[0x0][0x3e0] ;  /* 0x00007c00ff0d77ac */ /* 0x000e620008000800 */
[----:B------:R-:W-:-:S02]  /*3480*/  LOP3.LUT R3, R3, 0xc00, R248, 0xf8, !PT ;  /* 0x00000c0003037812 */ /* 0x000fc400078ef8f8 */
[----:B------:R-:W-:Y:S02]  /*3490*/  LOP3.LUT R0, R5, 0x38, R170, 0xf8, !PT ;  /* 0x0000003805007812 */ /* 0x000fe400078ef8aa */
[----:B------:R-:W-:Y:S02]  /*34a0*/  LOP3.LUT R15, R15, R14, RZ, 0xfc, !PT ;  /* 0x0000000e0f0f7212 */ /* 0x000fe400078efcff */
[----:B------:R-:W-:Y:S02]  /*34b0*/  LOP3.LUT R249, R3, R2, RZ, 0xfc, !PT ;  /* 0x0000000203f97212 */ /* 0x000fe400078efcff */
[----:B------:R-:W-:Y:S02]  /*34c0*/  LOP3.LUT R14, R0, 0x8, R171, 0x78, !PT ;  /* 0x00000008000e7812 */ /* 0x000fe400078e78ab */
[----:B------:R-:W-:Y:S02]  /*34d0*/  LOP3.LUT R164, R7, 0x200, R164, 0xf8, !PT ;  /* 0x0000020007a47812 */ /* 0x000fe400078ef8a4 */
[----:B------:R-:W-:-:S02]  /*34e0*/  LOP3.LUT R2, R4, 0xc00, R248, 0xf8, !PT ;  /* 0x00000c0004027812 */ /* 0x000fc400078ef8f8 */
[----:B------:R-:W-:Y:S01]  /*34f0*/  LOP3.LUT R0, R0, 0x8, R6, 0x78, !PT ;  /* 0x0000000800007812 */ /* 0x000fe200078e7806 */
[----:B--2---:R-:W-:Y:S05]  /*3500*/  @P2 BRA `(.L_x_551) ;  /* 0x0000000000442947 */ /* 0x004fea0003800000 */
        /* <DEDUP_REMOVED lines=17> */
.L_x_551:
[----:B-1----:R-:W-:Y:S05]  /*3620*/  BSYNC.RECONVERGENT B0 ;  /* 0x0000000000007941 */ /* 0x002fea0003800200 */
.L_x_550:
[----:B------:R1:W-:Y:S01]  /*3630*/  @P1 STS.128 [R8+0x13000], RZ ;  /* 0x013000ff08001388 */ /* 0x0003e20000000c00 */
[----:B------:R-:W-:Y:S01]  /*3640*/  BSSY.RECONVERGENT B0, `(.L_x_552) ;  /* 0x0000015000007945 */ /* 0x000fe20003800200 */
[----:B------:R-:W-:Y:S02]  /*3650*/  LOP3.LUT R248, R14, 0x7200, R248, 0xf8, !PT ;  /* 0x000072000ef87812 */ /* 0x000fe400078ef8f8 */
[----:B------:R-:W-:Y:S01]  /*3660*/  LOP3.LUT R169, R2, R0, RZ, 0xfc, !PT ;  /* 0x0000000002a97212 */ /* 0x000fe200078efcff */
        /* <DEDUP_REMOVED lines=18> */
.L_x_553:
[----:B------:R-:W-:Y:S05]  /*3790*/  BSYNC.RECONVERGENT B0 ;  /* 0x0000000000007941 */ /* 0x000fea0003800200 */
.L_x_552:
[----:B------:R-:W-:Y:S01]  /*37a0*/  R2P PR, R32, 0x6 ;  /* 0x0000000620007804 */ /* 0x000fe20000000000 */
[----:B------:R-:W-:Y:S01]  /*37b0*/  IMAD.MOV.U32 R252, RZ, RZ, 0x20 ;  /* 0x00000020fffc7424 */ /* 0x000fe200078e00ff */
[----:B------:R-:W-:Y:S01]  /*37c0*/  LOP3.LUT P5, RZ, R171, 0x8, RZ, 0xc0, !PT ;  /* 0x00000008abff7812 */ /* 0x000fe200078ac0ff */
[----:B------:R-:W1:Y:S01]  /*37d0*/  LDC R222, c[0x0][0x44c] ;  /* 0x00011300ffde7b82 */ /* 0x000e620000000800 */
[----:B------:R-:W0:Y:S01]  /*37e0*/  LDGDEPBAR ;  /* 0x00000000000079af */ /* 0x000e220000000000 */
[----:B------:R-:W-:Y:S01]  /*37f0*/  IMAD.MOV.U32 R157, RZ, RZ, 0x40 ;  /* 0x00000040ff9d7424 */ /* 0x000fe200078e00ff */
[----:B------:R-:W-:Y:S01]  /*3800*/  SEL R0, R252, 0xffffffe0, !P5 ;  /* 0xffffffe0fc007807 */ /* 0x000fe20006800000 */
[----:B------:R-:W-:Y:S01]  /*3810*/  IMAD.MOV.U32 R167, RZ, RZ, 0x20 ;  /* 0x00000020ffa77424 */ /* 0x000fe200078e00ff */
[----:B------:R-:W-:Y:S01]  /*3820*/  LEA R150, R150, UR24, 0x1 ;  /* 0x0000001896967c11 */ /* 0x000fe2000f8e08ff */
[----:B------:R-:W-:Y:S01]  /*3830*/  IMAD.MOV.U32 R251, RZ, RZ, 0x10 ;  /* 0x00000010fffb7424 */ /* 0x000fe200078e00ff */
[----:B------:R-:W-:Y:S01]  /*3840*/  SEL R157, R157, 0xffffffc0, !P2 ;  /* 0xffffffc09d9d7807 */ /* 0x000fe20005000000 */
[----:B------:R1:W-:Y:S01]  /*3850*/  STL [R1], R0 ;  /* 0x0000000001007387 */ /* 0x0003e20000100800 */
[----:B------:R-:W-:Y:S01]  /*3860*/  LEA R168, R15, UR24, 0x1 ;  /* 0x000000180fa87c11 */ /* 0x000fe2000f8e08ff */
[----:B------:R-:W-:Y:S01]  /*3870*/  UIADD3 UR25, UPT, UPT, UR25, 0x80, URZ ;  /* 0x0000008019197890 */ /* 0x000fe2000fffe0ff */
[----:B------:R-:W-:Y:S01]  /*3880*/  LEA R164, R164, UR24, 0x1 ;  /* 0x00000018a4a47c11 */ /* 0x000fe2000f8e08ff */
[----:B------:R-:W-:Y:S01]  /*3890*/  IMAD.IADD R165, R157, 0x1, R150 ;  /* 0x000000019da57824 */ /* 0x000fe200078e0296 */
[----:B------:R-:W-:Y:S01]  /*38a0*/  SEL R167, R167, 0xffffffe0, !P1 ;  /* 0xffffffe0a7a77807 */ /* 0x000fe20004800000 */
[----:B------:R-:W-:Y:S01]  /*38b0*/  IMAD.MOV.U32 R219, RZ, RZ, R183 ;  /* 0x000000ffffdb7224 */ /* 0x000fe200078e00b7 */
[----:B------:R-:W-:-:S02]  /*38c0*/  LOP3.LUT P0, RZ, R171, 0x4, RZ, 0xc0, !PT ;  /* 0x00000004abff7812 */ /* 0x000fc4000780c0ff */
        /* <DEDUP_REMOVED lines=32> */
[C---:B------:R-:W-:Y:S01]  /*3ad0*/  LOP3.LUT P3, RZ, R171.reuse, 0x2, RZ, 0xc0, !PT ;  /* 0x00000002abff7812 */ /* 0x040fe2000786c0ff */
[----:B------:R-:W-:Y:S01]  /*3ae0*/  VIADD R168, R168, UR12 ;  /* 0x0000000ca8a87c36 */ /* 0x000fe20008000000 */
[----:B------:R-:W-:Y:S01]  /*3af0*/  LOP3.LUT P4, RZ, R171, 0x10, RZ, 0xc0, !PT ;  /* 0x00000010abff7812 */ /* 0x000fe2000788c0ff */
[----:B------:R-:W-:Y:S01]  /*3b00*/  VIADD R164, R164, UR12 ;  /* 0x0000000ca4a47c36 */ /* 0x000fe20008000000 */
[----:B------:R-:W-:Y:S01]  /*3b10*/  SEL R251, R251, 0xfffffff0, !P0 ;  /* 0xfffffff0fbfb7807 */ /* 0x000fe20004000000 */
[C---:B------:R-:W-:Y:S01]  /*3b20*/  IMAD.IADD R156, R167.reuse, 0x1, R150 ;  /* 0x00000001a79c7824 */ /* 0x040fe200078e0296 */
[----:B------:R-:W-:Y:S01]  /*3b30*/  LOP3.LUT R224, R170, 0x38, RZ, 0xc0, !PT ;  /* 0x00000038aae07812 */ /* 0x000fe200078ec0ff */
[----:B------:R-:W-:Y:S01]  /*3b40*/  IMAD.IADD R166, R167, 0x1, R165 ;  /* 0x00000001a7a67824 */ /* 0x000fe200078e02a5 */
[----:B------:R-:W1:Y:S01]  /*3b50*/  LDCU UR8, c[0x0][0x45c] ;  /* 0x00008b80ff0877ac */ /* 0x000e620008000800 */
[----:B------:R-:W-:-:S11]  /*3b60*/  UISETP.GE.AND UP1, UPT, UR25, UR31, UPT ;  /* 0x0000001f1900728c */ /* 0x000fd6000bf26270 */
.L_x_556:
[----:B------:R-:W0:Y:S01]  /*3b70*/  LDGDEPBAR ;  /* 0x00000000000079af */ /* 0x000e220000000000 */
[C---:B------:R-:W-:Y:S01]  /*3b80*/  IMAD.IADD R144, R168.reuse, 0x1, R167 ;  /* 0x00000001a8907824 */ /* 0x040fe200078e02a7 */
[----:B------:R-:W-:Y:S01]  /*3b90*/  PLOP3.LUT P1, PT, PT, PT, UP1, 0x80, 0x8 ;  /* 0x000000000008781c */ /* 0x000fe20003f2f018 */
[----:B-1----:R-:W-:Y:S01]  /*3ba0*/  IMAD.IADD R0, R168, 0x1, R157 ;  /* 0x00000001a8007824 */ /* 0x002fe200078e029d */
[----:B------:R-:W-:Y:S01]  /*3bb0*/  PLOP3.LUT P2, PT, PT, PT, UP1, 0x80, 0x8 ;  /* 0x000000000008781c */ /* 0x000fe20003f4f018 */
[----:B------:R-:W-:Y:S01]  /*3bc0*/  IMAD.SHL.U32 R2, R171, 0x2, RZ ;  /* 0x00000002ab027824 */ /* 0x000fe200078e00ff */
[----:B------:R-:W-:Y:S01]  /*3bd0*/  PLOP3.LUT P5, PT, PT, PT, UP1, 0x80, 0x8 ;  /* 0x000000000008781c */ /* 0x000fe20003faf018 */
[----:B------:R-:W-:Y:S01]  /*3be0*/  IMAD.U32 R3, RZ, RZ, UR33 ;  /* 0x00000021ff037e24 */ /* 0x000fe2000f8e00ff */
[----:B------:R-:W-:Y:S01]  /*3bf0*/  PLOP3.LUT P6, PT, PT, PT, UP1, 0x80, 0x8 ;  /* 0x000000000008781c */ /* 0x000fe20003fcf018 */
[----:B------:R-:W-:Y:S01]  /*3c00*/  UISETP.NE.AND UP0, UPT, UR37, URZ, UPT ;  /* 0x000000ff2500728c */ /* 0x000fe2000bf05270 */
[----:B------:R-:W-:Y:S04]  /*3c10*/  DEPBAR.LE SB0, 0x0 ;  /* 0x000080000000791a */ /* 0x000fe80000000000 */
[----:B------:R-:W-:Y:S06]  /*3c20*/  BAR.SYNC.DEFER_BLOCKING 0x0 ;  /* 0x0000000000007b1d */ /* 0x000fec0000010000 */
[----:B------:R-:W-:Y:S08]  /*3c30*/  LDSM.16.M88.4 R64, [R168] ;  /* 0x00000000a840783b */ /* 0x000ff00000000200 */
[----:B------:R-:W1:Y:S08]  /*3c40*/  LDSM.16.M88.4 R16, [R150+0xc000] ;  /* 0x00c000009610783b */ /* 0x000e700000000200 */
[----:B------:R-:W2:Y:S08]  /*3c50*/  LDSM.16.M88.4 R60, [R168+0x2000] ;  /* 0x00200000a83c783b */ /* 0x000eb00000000200 */
[----:B------:R-:W2:Y:S08]  /*3c60*/  LDSM.16.M88.4 R32, [R150+0xc800] ;  /* 0x00c800009620783b */ /* 0x000eb00000000200 */
[----:B------:R-:W2:Y:S08]  /*3c70*/  LDSM.16.M88.4 R48, [R150+0xd000] ;  /* 0x00d000009630783b */ /* 0x000eb00000000200 */
[----:B------:R-:W2:Y:S01]  /*3c80*/  LDSM.16.M88.4 R132, [R150+0xd800] ;  /* 0x00d800009684783b */ /* 0x000ea20000000200 */
[-C--:B-1----:R-:W-:Y:S07]  /*3c90*/  HMMA.16816.F32.BF16 R4, R64, R16.reuse, RZ ;  /* 0x000000104004723c */ /* 0x082fee00000418ff */
[----:B------:R-:W-:Y:S01]  /*3ca0*/  LDSM.16.M88.4 R136, [R144] ;  /* 0x000000009088783b */ /* 0x000fe20000000200 */
[C---:B--234-:R-:W-:Y:S07]  /*3cb0*/  HMMA.16816.F32.BF16 R8, R60.reuse, R16, RZ ;  /* 0x000000103c08723c */ /* 0x05cfee00000418ff */
[----:B------:R-:W1:Y:S01]  /*3cc0*/  LDSM.16.M88.4 R140, [R156+0xc000] ;  /* 0x00c000009c8c783b */ /* 0x000e620000000200 */
[-C--:B------:R-:W-:Y:S07]  /*3cd0*/  HMMA.16816.F32.BF16 R12, R60, R18.reuse, RZ ;  /* 0x000000123c0c723c */ /* 0x080fee00000418ff */
[----:B------:R-:W2:Y:S01]  /*3ce0*/  LDSM.16.M88.4 R144, [R144+0x2000] ;  /* 0x002000009090783b */ /* 0x000ea20000000200 */
[C---:B------:R-:W-:Y:S07]  /*3cf0*/  HMMA.16816.F32.BF16 R16, R64.reuse, R18, RZ ;  /* 0x000000124010723c */ /* 0x040fee00000418ff */
[----:B------:R-:W3:Y:S01]  /*3d00*/  LDSM.16.M88.4 R148, [R156+0xc800] ;  /* 0x00c800009c94783b */ /* 0x000ee20000000200 */
[-C--:B------:R-:W-:Y:S07]  /*3d10*/  HMMA.16816.F32.BF16 R20, R64, R32.reuse, RZ ;  /* 0x000000204014723c */ /* 0x080fee00000418ff */
[----:B------:R-:W4:Y:S01]  /*3d20*/  LDSM.16.M88.4 R152, [R156+0xd000] ;  /* 0x00d000009c98783b */ /* 0x000f220000000200 */
[C---:B------:R-:W-:Y:S07]  /*3d30*/  HMMA.16816.F32.BF16 R24, R60.reuse, R32, RZ ;  /* 0x000000203c18723c */ /* 0x040fee00000418ff */
[----:B------:R-:W-:Y:S01]  /*3d40*/  LDSM.16.M88.4 R160, [R0+0x2000] ;  /* 0x0020000000a0783b */ /* 0x000fe20000000200 */
[-C--:B------:R-:W-:Y:S08]  /*3d50*/  HMMA.16816.F32.BF16 R28, R60, R34.reuse, RZ ;  /* 0x000000223c1c723c */ /* 0x080ff000000418ff */
[C---:B------:R-:W-:Y:S08]  /*3d60*/  HMMA.16816.F32.BF16 R32, R64.reuse, R34, RZ ;  /* 0x000000224020723c */ /* 0x040ff000000418ff */
[-C--:B------:R-:W-:Y:S08]  /*3d70*/  HMMA.16816.F32.BF16 R36, R64, R48.reuse, RZ ;  /* 0x000000304024723c */ /* 0x080ff000000418ff */
        /* <DEDUP_REMOVED lines=14> */
[-C--:B---3--:R-:W-:Y:S08]  /*3e60*/  HMMA.16816.F32.BF16 R20, R136, R148.reuse, R20 ;  /* 0x000000948814723c */ /* 0x088ff00000041814 */
[C---:B------:R-:W-:Y:S08]  /*3e70*/  HMMA.16816.F32.BF16 R24, R144.reuse, R148, R24 ;  /* 0x000000949018723c */ /* 0x040ff00000041818 */
[-C--:B------:R-:W-:Y:S08]  /*3e80*/  HMMA.16816.F32.BF16 R28, R144, R150.reuse, R28 ;  /* 0x00000096901c723c */ /* 0x080ff0000004181c */
[C---:B------:R-:W-:Y:S01]  /*3e90*/  HMMA.16816.F32.BF16 R32, R136.reuse, R150, R32 ;  /* 0x000000968820723c */ /* 0x040fe20000041820 */
[----:B------:R-:W2:Y:S07]  /*3ea0*/  LDSM.16.M88.4 R148, [R165+0xc800] ;  /* 0x00c80000a594783b */ /* 0x000eae0000000200 */
[-C--:B----4-:R-:W-:Y:S08]  /*3eb0*/  HMMA.16816.F32.BF16 R36, R136, R152.reuse, R36 ;  /* 0x000000988824723c */ /* 0x090ff00000041824 */
[C---:B------:R-:W-:Y:S08]  /*3ec0*/  HMMA.16816.F32.BF16 R40, R144.reuse, R152, R40 ;  /* 0x000000989028723c */ /* 0x040ff00000041828 */
[-C--:B------:R-:W-:Y:S08]  /*3ed0*/  HMMA.16816.F32.BF16 R44, R144, R154.reuse, R44 ;  /* 0x0000009a902c723c */ /* 0x080ff0000004182c */
[C---:B------:R-:W-:Y:S01]  /*3ee0*/  HMMA.16816.F32.BF16 R48, R136.reuse, R154, R48 ;  /* 0x0000009a8830723c */ /* 0x040fe20000041830 */
[----:B------:R-:W-:Y:S07]  /*3ef0*/  LDSM.16.M88.4 R152, [R166+0xc000] ;  /* 0x00c00000a698783b */ /* 0x000fee0000000200 */
[-C--:B------:R-:W-:Y:S08]  /*3f00*/  HMMA.16816.F32.BF16 R52, R136, R132.reuse, R52 ;  /* 0x000000848834723c */ /* 0x080ff00000041834 */
        /* <DEDUP_REMOVED lines=13> */
[----:B------:R-:W-:Y:S04]  /*3fe0*/  SHF.R.U32.HI R2, RZ, 0x1, R171 ;  /* 0x00000001ff027819 */ /* 0x000fe800000116ab */
[C---:B------:R-:W-:Y:S01]  /*3ff0*/  HMMA.16816.F32.BF16 R16, R140.reuse, R158, R16 ;  /* 0x0000009e8c10723c */ /* 0x040fe20000041810 */
[----:B------:R-:W1:Y:S03]  /*4000*/  LDSM.16.M88.4 R156, [R156+0x2000] ;  /* 0x002000009c9c783b */ /* 0x000e660000000200 */
[----:B------:R-:W-:Y:S01]  /*4010*/  @P2 LOP3.LUT R0, R0, 0x1c0, R2, 0xf8, !PT ;  /* 0x000001c000002812 */ /* 0x000fe200078ef802 */
[----:B-----5:R-:W-:Y:S01]  /*4020*/  FMUL.FTZ R2, R245, 1.4426950216293334961 ;  /* 0x3fb8aa3bf5027820 */ /* 0x020fe20000410000 */
[----:B------:R-:W-:Y:S02]  /*4030*/  PLOP3.LUT P2, PT, PT, PT, UP1, 0x80, 0x8 ;  /* 0x000000000008781c */ /* 0x000fe40003f4f018 */
[-C--:B--2---:R-:W-:Y:S03]  /*4040*/  HMMA.16816.F32.BF16 R20, R140, R148.reuse, R20 ;  /* 0x000000948c14723c */ /* 0x084fe60000041814 */
[----:B------:R-:W-:Y:S01]  /*4050*/  @P5 IMAD R3, R3, 0x80, R0 ;  /* 0x0000008003035824 */ /* 0x000fe200078e0200 */
[----:B------:R-:W-:Y:S03]  /*4060*/  PLOP3.LUT P5, PT, PT, PT, UP1, 0x80, 0x8 ;  /* 0x000000000008781c */ /* 0x000fe60003faf018 */
[----:B------:R-:W-:Y:S01]  /*4070*/  @P1 VIADD R0, R3, 0x1 ;  /* 0x0000000103001836 */ /* 0x000fe20000000000 */
[C---:B------:R-:W-:Y:S01]  /*4080*/  HMMA.16816.F32.BF16 R24, R160.reuse, R148, R24 ;  /* 0x00000094a018723c */ /* 0x040fe20000041818 */
[----:B------:R-:W-:Y:S03]  /*4090*/  PLOP3.LUT P1, PT, PT, PT, UP1, 0x80, 0x8 ;  /* 0x000000000008781c */ /* 0x000fe60003f2f018 */
[----:B------:R-:W-:Y:S02]  /*40a0*/  LEA R148, R169, UR4, 0x1 ;  /* 0x00000004a9947c11 */ /* 0x000fe4000f8e08ff */
[----:B------:R-:W-:Y:S02]  /*40b0*/  @P6 ISETP.GE.AND P6, PT, R3, UR31, PT ;  /* 0x0000001f03006c0c */ /* 0x000fe4000bfc6270 */
[-C--:B------:R-:W-:Y:S03]  /*40c0*/  HMMA.16816.F32.BF16 R28, R160, R150.reuse, R28 ;  /* 0x00000096a01c723c */ /* 0x080fe6000004181c */
[----:B------:R-:W-:Y:S05]  /*40d0*/  IMAD.IADD R149, R148, 0x1, R167 ;  /* 0x0000000194957824 */ /* 0x000fea00078e02a7 */
[C---:B------:R-:W-:Y:S04]  /*40e0*/  HMMA.16816.F32.BF16 R32, R140.reuse, R150, R32 ;  /* 0x000000968c20723c */ /* 0x040fe80000041820 */
[----:B------:R-:W-:Y:S02]  /*40f0*/  LEA R151, R249, UR4, 0x1 ;  /* 0x00000004f9977c11 */ /* 0x000fe4000f8e08ff */
[----:B------:R-:W-:Y:S02]  /*4100*/  LEA R150, R248, UR4, 0x1 ;  /* 0x00000004f8967c11 */ /* 0x000fe4000f8e08ff */
        /* <DEDUP_REMOVED lines=8> */
[-C--:B------:R-:W-:Y:S03]  /*4190*/  HMMA.16816.F32.BF16 R60, R160, R134.reuse, R60 ;  /* 0x00000086a03c723c */ /* 0x080fe6000004183c */
[C---:B------:R-:W-:Y:S05]  /*41a0*/  IMAD.IADD R160, R151.reuse, 0x1, R251 ;  /* 0x0000000197a07824 */ /* 0x040fea00078e02fb */
[----:B------:R-:W-:Y:S01]  /*41b0*/  HMMA.16816.F32.BF16 R64, R140, R134, R64 ;  /* 0x000000868c40723c */ /* 0x000fe20000041840 */
[----:B------:R-:W2:Y:S07]  /*41c0*/  LDL R140, [R1] ;  /* 0x00000000018c7983 */ /* 0x000eae0000100800 */
[-C--:B-1----:R-:W-:Y:S08]  /*41d0*/  HMMA.16816.F32.BF16 R4, R136, R152.reuse, R4 ;  /* 0x000000988804723c */ /* 0x082ff00000041804 */
[C---:B------:R-:W-:Y:S04]  /*41e0*/  HMMA.16816.F32.BF16 R8, R156.reuse, R152, R8 ;  /* 0x000000989c08723c */ /* 0x040fe80000041808 */
[----:B------:R-:W-:Y:S04]  /*41f0*/  VIADD R152, R151, 0x1c040 ;  /* 0x0001c04097987836 */ /* 0x000fe80000000000 */
[-C--:B------:R-:W-:Y:S03]  /*4200*/  HMMA.16816.F32.BF16 R12, R156, R154.reuse, R12 ;  /* 0x0000009a9c0c723c */ /* 0x080fe6000004180c */
[----:B------:R-:W-:Y:S02]  /*4210*/  @P2 FSEL R4, R4, -INF , !P6 ;  /* 0xff80000004042808 */ /* 0x000fe40007000000 */
[----:B------:R-:W-:Y:S02]  /*4220*/  PLOP3.LUT P2, PT, PT, PT, UP1, 0x80, 0x8 ;  /* 0x000000000008781c */ /* 0x000fe40003f4f018 */
[----:B------:R-:W-:Y:S01]  /*4230*/  @P5 FSEL R6, R6, -INF , !P6 ;  /* 0xff80000006065808 */ /* 0x000fe20007000000 */
[C---:B------:R-:W-:Y:S01]  /*4240*/  HMMA.16816.F32.BF16 R16, R136.reuse, R154, R16 ;  /* 0x0000009a8810723c */ /* 0x040fe20000041810 */
[----:B------:R-:W-:Y:S03]  /*4250*/  PLOP3.LUT P5, PT, PT, PT, UP1, 0x80, 0x8 ;  /* 0x000000000008781c */ /* 0x000fe60003faf018 */
[----:B------:R-:W-:Y:S02]  /*4260*/  @P1 FSEL R8, R8, -INF , !P6 ;  /* 0xff80000008081808 */ /* 0x000fe40007000000 */
        /* <DEDUP_REMOVED lines=44> */
[----:B------:R-:W-:Y:S01]  /*4530*/  MUFU.EX2 R218, R10 ;  /* 0x0000000a00da7308 */ /* 0x000fe20000000800 */
[----:B------:R-:W-:Y:S01]  /*4540*/  @P5 FSEL R14, R14, -INF , !P6 ;  /* 0xff8000000e0e5808 */ /* 0x000fe20007000000 */
[----:B------:R-:W-:Y:S01]  /*4550*/  FFMA.FTZ R12, R12, UR8, -R2 ;  /* 0x000000080c0c7c23 */ /* 0x000fe20008010802 */
[----:B------:R-:W-:Y:S02]  /*4560*/  PLOP3.LUT P5, PT, PT, PT, UP1, 0x80, 0x8 ;  /* 0x000000000008781c */ /* 0x000fe40003faf018 */
[----:B------:R-:W-:Y:S01]  /*4570*/  @P1 FSEL R16, R16, -INF , !P6 ;  /* 0xff80000010101808 */ /* 0x000fe20007000000 */
[----:B------:R-:W-:Y:S01]  /*4580*/  FFMA.FTZ R14, R14, UR8, -R0 ;  /* 0x000000080e0e7c23 */ /* 0x000fe20008010800 */
[----:B------:R-:W-:Y:S03]  /*4590*/  PLOP3.LUT P1, PT, PT, PT, UP1, 0x80, 0x8 ;  /* 0x000000000008781c */ /* 0x000fe60003f2f018 */
[----:B------:R4:W-:Y:S01]  /*45a0*/  MUFU.EX2 R213, R9 ;  /* 0x0000000900d57308 */ /* 0x0009e20000000800 */
        /* <DEDUP_REMOVED lines=50> */
[----:B------:R-:W1:Y:S02]  /*48d0*/  LDSM.16.M88.4 R4, [R166+0xd000] ;  /* 0x00d00000a604783b */ /* 0x000e640000000200 */
        /* <DEDUP_REMOVED lines=14> */
[----:B---3--:R-:W-:Y:S01]  /*49c0*/  @P5 VIADD R8, R3, 0x18 ;  /* 0x0000001803085836 */ /* 0x008fe20000000000 */
[----:B------:R-:W-:Y:S02]  /*49d0*/  PLOP3.LUT P5, PT, PT, PT, UP1, 0x80, 0x8 ;  /* 0x000000000008781c */ /* 0x000fe40003faf018 */
[----:B------:R-:W-:Y:S01]  /*49e0*/  MUFU.EX2 R195, R23 ;  /* 0x0000001700c37308 */ /* 0x000fe20000000800 */
[----:B------:R-:W-:Y:S01]  /*49f0*/  FFMA.FTZ R27, R27, UR8, -R0 ;  /* 0x000000081b1b7c23 */ /* 0x000fe20008010800 */
[----:B----4-:R-:W-:Y:S01]  /*4a00*/  @P1 VIADD R9, R3, 0x19 ;  /* 0x0000001903091836 */ /* 0x010fe20000000000 */
[----:B------:R-:W-:Y:S04]  /*4a10*/  PLOP3.LUT P1, PT, PT, PT, UP1, 0x80, 0x8 ;  /* 0x000000000008781c */ /* 0x000fe80003f2f018 */
[----:B------:R-:W-:Y:S03]  /*4a20*/  @P6 ISETP.GE.AND P6, PT, R8, UR31, PT ;  /* 0x0000001f08006c0c */ /* 0x000fe6000bfc6270 */
[----:B------:R-:W-:Y:S01]  /*4a30*/  MUFU.EX2 R206, R24 ;  /* 0x0000001800ce7308 */ /* 0x000fe20000000800 */
[----:B------:R-:W-:Y:S02]  /*4a40*/  @P2 FSEL R28, R28, -INF , !P6 ;  /* 0xff8000001c1c2808 */ /* 0x000fe40007000000 */
[----:B------:R-:W-:Y:S01]  /*4a50*/  PLOP3.LUT P2, PT, PT, PT, UP1, 0x80, 0x8 ;  /* 0x000000000008781c */ /* 0x000fe20003f4f018 */
[-C--:B-1----:R-:W-:Y:S06]  /*4a60*/  HMMA.16816.F32.BF16 R36, R136, R4.reuse, R36 ;  /* 0x000000048824723c */ /* 0x082fec0000041824 */
[----:B------:R-:W-:Y:S01]  /*4a70*/  MUFU.EX2 R242, R20 ;  /* 0x0000001400f27308 */ /* 0x000fe20000000800 */
        /* <DEDUP_REMOVED lines=19> */
[----:B------:R-:W1:Y:S01]  /*4bb0*/  MUFU.EX2 R238, R21 ;  /* 0x0000001500ee7308 */ /* 0x000e620000000800 */
        /* <DEDUP_REMOVED lines=24> */
[----:B------:R-:W-:Y:S01]  /*4d40*/  FFMA.FTZ R38, R38, UR8, -R132 ;  /* 0x0000000826267c23 */ /* 0x000fe20008010884 */
[----:B------:R-:W-:Y:S01]  /*4d50*/  @P2 FSEL R40, R40, -INF , !P5 ;  /* 0xff80000028282808 */ /* 0x000fe20006800000 */
[--C-:B------:R-:W-:Y:S01]  /*4d60*/  FFMA.FTZ R36, R36, UR8, -R133.reuse ;  /* 0x0000000824247c23 */ /* 0x100fe20008010885 */
[----:B------:R-:W-:Y:S03]  /*4d70*/  PLOP3.LUT P2, PT, PT, PT, UP1, 0x80, 0x8 ;  /* 0x000000000008781c */ /* 0x000fe60003f4f018 */
[----:B------:R-:W-:Y:S02]  /*4d80*/  FFMA.FTZ R40, R40, UR8, -R2 ;  /* 0x0000000828287c23 */ /* 0x000fe40008010802 */
[----:B------:R-:W3:Y:S01]  /*4d90*/  MUFU.EX2 R209, R27 ;  /* 0x0000001b00d17308 */ /* 0x000ee20000000800 */
[----:B------:R-:W-:Y:S03]  /*4da0*/  @P1 FSEL R42, R42, -INF , !P5 ;  /* 0xff8000002a2a1808 */ /* 0x000fe60006800000 */
[----:B------:R-:W-:Y:S01]  /*4db0*/  @P6 ISETP.GE.AND P6, PT, R5, UR31, PT ;  /* 0x0000001f05006c0c */ /* 0x000fe2000bfc6270 */
[----:B--2---:R-:W-:Y:S01]  /*4dc0*/  IMAD.IADD R154, R151, 0x1, R140 ;  /* 0x00000001979a7824 */ /* 0x004fe200078e028c */
[----:B------:R-:W-:Y:S01]  /*4dd0*/  PLOP3.LUT P5, PT, PT, PT, UP1, 0x80, 0x8 ;  /* 0x000000000008781c */ /* 0x000fe20003faf018 */
[----:B------:R-:W2:Y:S01]  /*4de0*/  LDSM.16.M88.4 R4, [R166+0xd800] ;  /* 0x00d80000a604783b */ /* 0x000ea20000000200 */
        /* <DEDUP_REMOVED lines=24> */
[----:B------:R-:W4:Y:S01]  /*4f70*/  MUFU.EX2 R185, R39 ;  /* 0x0000002700b97308 */ /* 0x000f220000000800 */
[-C--:B--2---:R-:W-:Y:S03]  /*4f80*/  HMMA.16816.F32.BF16 R52, R136, R4.reuse, R52 ;  /* 0x000000048834723c */ /* 0x084fe60000041834 */
        /* <DEDUP_REMOVED lines=9> */
[----:B------:R-:W2:Y:S01]  /*5020*/  MUFU.EX2 R235, R37 ;  /* 0x0000002500eb7308 */ /* 0x000ea20000000800 */
[-C--:B------:R-:W-:Y:S01]  /*5030*/  HMMA.16816.F32.BF16 R60, R156, R6.reuse, R60 ;  /* 0x000000069c3c723c */ /* 0x080fe2000004183c */
[----:B------:R-:W-:Y:S02]  /*5040*/  IMAD.MOV.U32 R157, RZ, RZ, 0x40 ;  /* 0x00000040ff9d7424 */ /* 0x000fe400078e00ff */
[----:B------:R-:W-:Y:S01]  /*5050*/  @P2 FSEL R50, R50, -INF , !P6 ;  /* 0xff80000032322808 */ /* 0x000fe20007000000 */
[--C-:B------:R-:W-:Y:S01]  /*5060*/  FFMA.FTZ R48, R48, UR8, -R133.reuse ;  /* 0x0000000830307c23 */ /* 0x100fe20008010885 */
[----:B------:R-:W-:Y:S01]  /*5070*/  PLOP3.LUT P2, PT, PT, PT, UP1, 0x80, 0x8 ;  /* 0x000000000008781c */ /* 0x000fe20003f4f018 */
[----:B------:R-:W-:Y:S01]  /*5080*/  IMAD.IADD R156, R167, 0x1, R150 ;  /* 0x00000001a79c7824 */ /* 0x000fe200078e0296 */
[----:B------:R-:W-:Y:S01]  /*5090*/  PLOP3.LUT P6, PT, PT, PT, UP1, 0x80, 0x8 ;  /* 0x000000000008781c */ /* 0x000fe20003fcf018 */
[----:B------:R-:W-:Y:S01]  /*50a0*/  HMMA.16816.F32.BF16 R64, R136, R6, R64 ;  /* 0x000000068840723c */ /* 0x000fe20000041840 */
[----:B------:R-:W-:Y:S03]  /*50b0*/  MUFU.EX2 R207, R31 ;  /* 0x0000001f00cf7308 */ /* 0x000fe60000000800 */
        /* <DEDUP_REMOVED lines=29> */
[----:B------:R-:W-:Y:S02]  /*5290*/  @P5 ISETP.GE.AND P5, PT, R4, UR31, PT ;  /* 0x0000001f04005c0c */ /* 0x000fe4000bfa6270 */
[----:B------:R-:W-:Y:S02]  /*52a0*/  F2FP.BF16.F32.PACK_AB R4, R163, R173 ;  /* 0x000000ada304723e */ /* 0x000fe400000010ff */
[----:B------:R-:W-:Y:S04]  /*52b0*/  @P2 FSEL R54, R54, -INF , !P5 ;  /* 0xff80000036362808 */ /* 0x000fe80006800000 */
        /* <DEDUP_REMOVED lines=18> */
[----:B------:R-:W-:Y:S01]  /*53e0*/  FFMA.FTZ R53, R53, UR8, -R133 ;  /* 0x0000000835357c23 */ /* 0x000fe20008010885 */
[----:B------:R-:W-:Y:S01]  /*53f0*/  PLOP3.LUT P5, PT, PT, PT, UP1, 0x80, 0x8 ;  /* 0x000000000008781c */ /* 0x000fe20003faf018 */
[----:B------:R-:W-:Y:S01]  /*5400*/  FFMA.FTZ R58, R58, UR8, -R0 ;  /* 0x000000083a3a7c23 */ /* 0x000fe20008010800 */
[----:B-1----:R-:W-:Y:S05]  /*5410*/  F2FP.BF16.F32.PACK_AB R4, R198, R200 ;  /* 0x000000c8c604723e */ /* 0x002fea00000010ff */
        /* <DEDUP_REMOVED lines=25> */
[----:B------:R-:W-:Y:S01]  /*55b0*/  MUFU.EX2 R191, R45 ;  /* 0x0000002d00bf7308 */ /* 0x000fe20000000800 */
[----:B------:R-:W-:Y:S03]  /*55c0*/  IMAD.IADD R155, R251, 0x1, R153 ;  /* 0x00000001fb9b7824 */ /* 0x000fe600078e0299 */
[----:B------:R-:W-:Y:S04]  /*55d0*/  STS [R151+0x1e000], R8 ;  /* 0x01e0000897007388 */ /* 0x000fe80000000800 */
[----:B------:R-:W-:Y:S02]  /*55e0*/  @P1 FSEL R59, R59, -INF , !P2 ;  /* 0xff8000003b3b1808 */ /* 0x000fe40005000000 */
[----:B------:R-:W-:Y:S01]  /*55f0*/  MUFU.EX2 R227, R52 ;  /* 0x0000003400e37308 */ /* 0x000fe20000000800 */
[----:B------:R-:W-:Y:S02]  /*5600*/  PLOP3.LUT P2, PT, PT, PT, UP1, 0x80, 0x8 ;  /* 0x000000000008781c */ /* 0x000fe40003f4f018 */
[----:B------:R-:W-:Y:S01]  /*5610*/  PLOP3.LUT P1, PT, PT, PT, UP1, 0x80, 0x8 ;  /* 0x000000000008781c */ /* 0x000fe20003f2f018 */
[----:B------:R-:W-:Y:S01]  /*5620*/  FFMA.FTZ R59, R59, UR8, -R0 ;  /* 0x000000083b3b7c23 */ /* 0x000fe20008010800 */
[----:B-1----:R-:W-:Y:S02]  /*5630*/  F2FP.BF16.F32.PACK_AB R3, R217, R218 ;  /* 0x000000dad903723e */ /* 0x002fe400000010ff */
        /* <DEDUP_REMOVED lines=17> */
[----:B-1----:R-:W-:Y:S02]  /*5750*/  F2FP.BF16.F32.PACK_AB R3, R195, R196 ;  /* 0x000000c4c303723e */ /* 0x002fe400000010ff */
        /* <DEDUP_REMOVED lines=9> */
[----:B--2---:R-:W-:Y:S05]  /*57f0*/  F2FP.BF16.F32.PACK_AB R2, R188, R189 ;  /* 0x000000bdbc02723e */ /* 0x004fea00000010ff */
        /* <DEDUP_REMOVED lines=9> */
[----:B-1----:R-:W-:Y:S09]  /*5890*/  F2FP.BF16.F32.PACK_AB R3, R236, R237 ;  /* 0x000000edec03723e */ /* 0x002ff200000010ff */
        /* <DEDUP_REMOVED lines=8> */
[----:B--2---:R-:W-:Y:S01]  /*5920*/  F2FP.BF16.F32.PACK_AB R2, R185, R187 ;  /* 0x000000bbb902723e */ /* 0x004fe200000010ff */
[----:B------:R-:W-:Y:S07]  /*5930*/  FFMA.FTZ R0, R63, UR8, -R0 ;  /* 0x000000083f007c23 */ /* 0x000fee0008010800 */
[----:B------:R4:W-:Y:S10]  /*5940*/  MUFU.EX2 R180, R0 ;  /* 0x0000000000b47308 */ /* 0x0009f40000000800 */
[----:B------:R-:W2:Y:S01]  /*5950*/  MUFU.EX2 R182, R57 ;  /* 0x0000003900b67308 */ /* 0x000ea20000000800 */
[----:B-1----:R-:W-:Y:S02]  /*5960*/  F2FP.BF16.F32.PACK_AB R3, R235, R234 ;  /* 0x000000eaeb03723e */ /* 0x002fe400000010ff */
[----:B---3--:R-:W-:Y:S07]  /*5970*/  F2FP.BF16.F32.PACK_AB R5, R203, R204 ;  /* 0x000000cccb05723e */ /* 0x008fee00000010ff */
[----:B------:R-:W-:Y:S01]  /*5980*/  MUFU.EX2 R190, R58 ;  /* 0x0000003a00be7308 */ /* 0x000fe20000000800 */
[----:B----4-:R-:W-:Y:S02]  /*5990*/  F2FP.BF16.F32.PACK_AB R0, R162, R172 ;  /* 0x000000aca200723e */ /* 0x010fe400000010ff */
[----:B------:R-:W-:Y:S01]  /*59a0*/  F2FP.BF16.F32.PACK_AB R4, R207, R208 ;  /* 0x000000d0cf04723e */ /* 0x000fe200000010ff */
[----:B------:R1:W-:Y:S04]  /*59b0*/  STS [R159+0x1e000], R5 ;  /* 0x01e000059f007388 */ /* 0x0003e80000000800 */
[----:B------:R3:W-:Y:S02]  /*59c0*/  STS [R159+0x1e400], R4 ;  /* 0x01e400049f007388 */ /* 0x0007e40000000800 */
[----:B------:R-:W-:Y:S02]  /*59d0*/  MUFU.EX2 R186, R59 ;  /* 0x0000003b00ba7308 */ /* 0x000fe40000000800 */
[----:B------:R4:W-:Y:S04]  /*59e0*/  STS [R152+0x400], R2 ;  /* 0x0004000298007388 */ /* 0x0009e80000000800 */
[----:B------:R2:W-:Y:S04]  /*59f0*/  STS [R152], R3 ;  /* 0x0000000398007388 */ /* 0x0005e80000000800 */
[----:B------:R-:W2:Y:S10]  /*5a00*/  MUFU.EX2 R179, R60 ;  /* 0x0000003c00b37308 */ /* 0x000eb40000000800 */
[----:B------:R-:W2:Y:S01]  /*5a10*/  MUFU.EX2 R181, R62 ;  /* 0x0000003e00b57308 */ /* 0x000ea20000000800 */
[----:B-1----:R-:W-:Y:S02]  /*5a20*/  F2FP.BF16.F32.PACK_AB R5, R226, R227 ;  /* 0x000000e3e205723e */ /* 0x002fe400000010ff */
[----:B---3--:R-:W-:Y:S02]  /*5a30*/  F2FP.BF16.F32.PACK_AB R4, R228, R229 ;  /* 0x000000e5e404723e */ /* 0x008fe400000010ff */
[----:B----4-:R-:W-:Y:S03]  /*5a40*/  F2FP.BF16.F32.PACK_AB R2, R177, R178 ;  /* 0x000000b2b102723e */ /* 0x010fe600000010ff */
[----:B------:R1:W-:Y:S01]  /*5a50*/  STS [R158], R4 ;  /* 0x000000049e007388 */ /* 0x0003e20000000800 */
[----:B--2---:R-:W-:Y:S03]  /*5a60*/  F2FP.BF16.F32.PACK_AB R3, R193, R194 ;  /* 0x000000c2c103723e */ /* 0x004fe600000010ff */
[----:B------:R2:W-:Y:S04]  /*5a70*/  STS [R158+0x400], R2 ;  /* 0x000400029e007388 */ /* 0x0005e80000000800 */
[----:B------:R3:W-:Y:S01]  /*5a80*/  STS [R152+0x2000], R3 ;  /* 0x0020000398007388 */ /* 0x0007e20000000800 */
[----:B-1----:R-:W-:Y:S02]  /*5a90*/  F2FP.BF16.F32.PACK_AB R4, R201, R202 ;  /* 0x000000cac904723e */ /* 0x002fe400000010ff */
[----:B--2---:R-:W-:Y:S03]  /*5aa0*/  F2FP.BF16.F32.PACK_AB R2, R197, R199 ;  /* 0x000000c7c502723e */ /* 0x004fe600000010ff */
[----:B------:R1:W-:Y:S01]  /*5ab0*/  STS [R152+0x2400], R4 ;  /* 0x0024000498007388 */ /* 0x0003e20000000800 */
[----:B---3--:R-:W-:Y:S03]  /*5ac0*/  F2FP.BF16.F32.PACK_AB R3, R191, R192 ;  /* 0x000000c0bf03723e */ /* 0x008fe600000010ff */
[----:B------:R2:W-:Y:S04]  /*5ad0*/  STS [R158+0x2400], R2 ;  /* 0x002400029e007388 */ /* 0x0005e80000000800 */
[----:B------:R3:W-:Y:S04]  /*5ae0*/  STS [R158+0x2000], R3 ;  /* 0x002000039e007388 */ /* 0x0007e80000000800 */
[----:B------:R-:W-:Y:S01]  /*5af0*/  STS [R153], R5 ;  /* 0x0000000599007388 */ /* 0x000fe20000000800 */
[----:B-1----:R-:W-:Y:S02]  /*5b00*/  F2FP.BF16.F32.PACK_AB R4, R175, R176 ;  /* 0x000000b0af04723e */ /* 0x002fe400000010ff */
[----:B--2---:R-:W-:Y:S03]  /*5b10*/  F2FP.BF16.F32.PACK_AB R2, R223, R225 ;  /* 0x000000e1df02723e */ /* 0x004fe600000010ff */
[----:B------:R-:W-:Y:S01]  /*5b20*/  STS [R153+0x400], R4 ;  /* 0x0004000499007388 */ /* 0x000fe20000000800 */
[----:B---3--:R-:W-:Y:S03]  /*5b30*/  F2FP.BF16.F32.PACK_AB R3, R182, R184 ;  /* 0x000000b8b603723e */ /* 0x008fe600000010ff */
        /* <DEDUP_REMOVED lines=8> */
[----:B------:R-:W-:Y:S04]  /*5bc0*/  STS [R155+0x2400], R0 ;  /* 0x002400009b007388 */ /* 0x000fe80000000800 */
[----:B------:R-:W-:Y:S08]  /*5bd0*/  LDSM.16.M88.4 R64, [R148+0x8000] ;  /* 0x008000009440783b */ /* 0x000ff00000000200 */
[----:B------:R-:W3:Y:S01]  /*5be0*/  LDSM.16.M88.4 R16, [R150+0x10000] ;  /* 0x010000009610783b */ /* 0x000ee20000000200 */
[----:B-1----:R-:W-:Y:S07]  /*5bf0*/  IMAD.U32 R3, RZ, RZ, UR11 ;  /* 0x0000000bff037e24 */ /* 0x002fee000f8e00ff */
[----:B------:R-:W1:Y:S01]  /*5c00*/  LDSM.16.M88.4 R60, [R148+0xa000] ;  /* 0x00a00000943c783b */ /* 0x000e620000000200 */
[----:B--2---:R-:W-:Y:S05]  /*5c10*/  IMAD.U32 R2, RZ, RZ, UR10 ;  /* 0x0000000aff027e24 */ /* 0x004fea000f8e00ff */
[C---:B------:R-:W-:Y:S02]  /*5c20*/  LEA R2, P1, R233.reuse, R2, 0x2 ;  /* 0x00000002e9027211 */ /* 0x040fe400078210ff */
[----:B------:R-:W2:Y:S02]  /*5c30*/  LDSM.16.M88.4 R32, [R150+0x10800] ;  /* 0x010800009620783b */ /* 0x000ea40000000200 */
[----:B------:R-:W-:Y:S06]  /*5c40*/  LEA.HI.X R3, R233, R3, RZ, 0x2, P1 ;  /* 0x00000003e9037211 */ /* 0x000fec00008f14ff */
[----:B------:R-:W4:Y:S08]  /*5c50*/  LDSM.16.M88.4 R48, [R150+0x11000] ;  /* 0x011000009630783b */ /* 0x000f300000000200 */
[----:B------:R-:W4:Y:S01]  /*5c60*/  LDSM.16.M88.4 R132, [R150+0x11800] ;  /* 0x011800009684783b */ /* 0x000f220000000200 */
[-C--:B---3--:R-:W-:Y:S07]  /*5c70*/  HMMA.16816.F32.BF16 R4, R64, R16.reuse, RZ ;  /* 0x000000104004723c */ /* 0x088fee00000418ff */
[----:B------:R-:W-:Y:S01]  /*5c80*/  LDSM.16.M88.4 R136, [R149+0x8000] ;  /* 0x008000009588783b */ /* 0x000fe20000000200 */
[C---:B-1----:R-:W-:Y:S07]  /*5c90*/  HMMA.16816.F32.BF16 R8, R60.reuse, R16, RZ ;  /* 0x000000103c08723c */ /* 0x042fee00000418ff */
[----:B------:R-:W1:Y:S01]  /*5ca0*/  LDSM.16.M88.4 R140, [R156+0x10000] ;  /* 0x010000009c8c783b */ /* 0x000e620000000200 */
[-C--:B------:R-:W-:Y:S07]  /*5cb0*/  HMMA.16816.F32.BF16 R12, R60, R18.reuse, RZ ;  /* 0x000000123c0c723c */ /* 0x080fee00000418ff */
[----:B------:R-:W3:Y:S01]  /*5cc0*/  LDSM.16.M88.4 R144, [R149+0xa000] ;  /* 0x00a000009590783b */ /* 0x000ee20000000200 */
[C---:B------:R-:W-:Y:S08]  /*5cd0*/  HMMA.16816.F32.BF16 R16, R64.reuse, R18, RZ ;  /* 0x000000124010723c */ /* 0x040ff000000418ff */
[-C--:B--2---:R-:W-:Y:S08]  /*5ce0*/  HMMA.16816.F32.BF16 R20, R64, R32.reuse, RZ ;  /* 0x000000204014723c */ /* 0x084ff000000418ff */
[C---:B------:R-:W-:Y:S08]  /*5cf0*/  HMMA.16816.F32.BF16 R24, R60.reuse, R32, RZ ;  /* 0x000000203c18723c */ /* 0x040ff000000418ff */
        /* <DEDUP_REMOVED lines=12> */
[C---:B---3--:R-:W-:Y:S08]  /*5dc0*/  HMMA.16816.F32.BF16 R8, R144.reuse, R140, R8 ;  /* 0x0000008c9008723c */ /* 0x048ff00000041808 */
        /* <DEDUP_REMOVED lines=11> */
[C---:B------:R-:W-:Y:S08]  /*5e80*/  HMMA.16816.F32.BF16 R48, R136.reuse, R142, R48 ;  /* 0x0000008e8830723c */ /* 0x040ff00000041830 */
[-C--:B--2---:R-:W-:Y:S08]  /*5e90*/  HMMA.16816.F32.BF16 R52, R136, R132.reuse, R52 ;  /* 0x000000848834723c */ /* 0x084ff00000041834 */
[C---:B------:R-:W-:Y:S08]  /*5ea0*/  HMMA.16816.F32.BF16 R56, R144.reuse, R132, R56 ;  /* 0x000000849038723c */ /* 0x040ff00000041838 */
[-C--:B------:R-:W-:Y:S01]  /*5eb0*/  HMMA.16816.F32.BF16 R60, R144, R134.reuse, R60 ;  /* 0x00000086903c723c */ /* 0x080fe2000004183c */
[----:B------:R-:W2:Y:S02]  /*5ec0*/  LDG.E R146, desc[UR26][R2.64] ;  /* 0x0000001a02927981 */ /* 0x000ea4000c1e1900 */
[----:B------:R-:W-:Y:S02]  /*5ed0*/  IMAD.IADD R144, R148, 0x1, R157 ;  /* 0x0000000194907824 */ /* 0x000fe400078e029d */
[----:B------:R-:W3:Y:S02]  /*5ee0*/  LDG.E R145, desc[UR26][R2.64+0x20] ;  /* 0x0000201a02917981 */ /* 0x000ee4000c1e1900 */
[----:B------:R-:W-:Y:S01]  /*5ef0*/  IMAD.IADD R0, R167, 0x1, R144 ;  /* 0x00000001a7007824 */ /* 0x000fe200078e0290 */
[----:B------:R-:W-:Y:S01]  /*5f00*/  HMMA.16816.F32.BF16 R64, R136, R134, R64 ;  /* 0x000000868840723c */ /* 0x000fe20000041840 */
[----:B------:R-:W-:Y:S08]  /*5f10*/  LDSM.16.M88.4 R140, [R144+0x8000] ;  /* 0x00800000908c783b */ /* 0x000ff00000000200 */
[----:B------:R-:W1:Y:S08]  /*5f20*/  LDSM.16.M88.4 R132, [R165+0x10000] ;  /* 0x01000000a584783b */ /* 0x000e700000000200 */
[----:B------:R-:W4:Y:S01]  /*5f30*/  LDSM.16.M88.4 R136, [R144+0xa000] ;  /* 0x00a000009088783b */ /* 0x000f220000000200 */
[-C--:B-1----:R-:W-:Y:S08]  /*5f40*/  HMMA.16816.F32.BF16 R4, R140, R132.reuse, R4 ;  /* 0x000000848c04723c */ /* 0x082ff00000041804 */
[C---:B----4-:R-:W-:Y:S08]  /*5f50*/  HMMA.16816.F32.BF16 R8, R136.reuse, R132, R8 ;  /* 0x000000848808723c */ /* 0x050ff00000041808 */
        /* <DEDUP_REMOVED lines=15> */
[-C--:B------:R-:W-:Y:S01]  /*6050*/  HMMA.16816.F32.BF16 R60, R136, R134.reuse, R60 ;  /* 0x00000086883c723c */ /* 0x080fe2000004183c */
[----:B------:R-:W-:Y:S07]  /*6060*/  LDSM.16.M88.4 R136, [R166+0x10000] ;  /* 0x01000000a688783b */ /* 0x000fee0000000200 */
[----:B------:R-:W-:Y:S01]  /*6070*/  HMMA.16816.F32.BF16 R64, R140, R134, R64 ;  /* 0x000000868c40723c */ /* 0x000fe20000041840 */
[----:B------:R-:W1:Y:S08]  /*6080*/  LDSM.16.M88.4 R132, [R0+0x8000] ;  /* 0x008000000084783b */ /* 0x000e700000000200 */
[----:B------:R-:W5:Y:S04]  /*6090*/  LDG.E R143, desc[UR26][R2.64+0x100] ;  /* 0x0001001a028f7981 */ /* 0x000f68000c1e1900 */
[----:B------:R4:W5:Y:S02]  /*60a0*/  LDG.E R140, desc[UR26][R2.64+0x120] ;  /* 0x0001201a028c7981 */ /* 0x000964000c1e1900 */
[--C-:B----4-:R-:W-:Y:S02]  /*60b0*/  SHF.R.U32.HI R3, RZ, 0x4, R171.reuse ;  /* 0x00000004ff037819 */ /* 0x110fe400000116ab */
[--C-:B------:R-:W-:Y:S01]  /*60c0*/  SHF.R.U32.HI R2, RZ, 0x1, R171.reuse ;  /* 0x00000001ff027819 */ /* 0x100fe200000116ab */
[-C--:B-1----:R-:W-:Y:S05]  /*60d0*/  HMMA.16816.F32.BF16 R4, R132, R136.reuse, R4 ;  /* 0x000000888404723c */ /* 0x082fea0000041804 */
[----:B------:R-:W-:Y:S02]  /*60e0*/  LOP3.LUT R142, R3, 0x8, RZ, 0xc0, !PT ;  /* 0x00000008038e7812 */ /* 0x000fe400078ec0ff */
[----:B------:R-:W-:Y:S02]  /*60f0*/  LOP3.LUT R141, R2, 0x30, RZ, 0xc0, !PT ;  /* 0x00000030028d7812 */ /* 0x000fe400078ec0ff */
[--C-:B------:R-:W-:Y:S02]  /*6100*/  LOP3.LUT R2, R142, 0x10, R171.reuse, 0xf8, !PT ;  /* 0x000000108e027812 */ /* 0x100fe400078ef8ab */
[----:B------:R-:W-:Y:S08]  /*6110*/  LOP3.LUT R3, R141, 0x8, R171, 0xf8, !PT ;  /* 0x000000088d037812 */ /* 0x000ff000078ef8ab */
[C---:B--2---:R-:W-:Y:S01]  /*6120*/  FADD.FTZ R4, -R146.reuse, R4 ;  /* 0x0000000492047221 */ /* 0x044fe20000010100 */
[----:B------:R-:W-:Y:S01]  /*6130*/  FADD.FTZ R5, -R146, R5 ;  /* 0x0000000592057221 */ /* 0x000fe20000010100 */
[C---:B---3--:R-:W-:Y:S01]  /*6140*/  FADD.FTZ R6, -R145.reuse, R6 ;  /* 0x0000000691067221 */ /* 0x048fe20000010100 */
[----:B------:R-:W-:Y:S01]  /*6150*/  FADD.FTZ R7, -R145, R7 ;  /* 0x0000000791077221 */ /* 0x000fe20000010100 */
[----:B------:R-:W-:Y:S01]  /*6160*/  FMUL.FTZ R173, R173, R4 ;  /* 0x00000004adad7220 */ /* 0x000fe20000410000 */
[----:B------:R-:W-:Y:S01]  /*6170*/  FMUL.FTZ R163, R163, R5 ;  /* 0x00000005a3a37220 */ /* 0x000fe20000410000 */
[----:B------:R-:W-:Y:S01]  /*6180*/  FMUL.FTZ R161, R161, R6 ;  /* 0x00000006a1a17220 */ /* 0x000fe20000410000 */
[----:B------:R-:W-:Y:S02]  /*6190*/  FMUL.FTZ R147, R232, R7 ;  /* 0x00000007e8937220 */ /* 0x000fe40000410000 */
[----:B------:R-:W1:Y:S02]  /*61a0*/  LDSM.16.M88.4 R4, [R0+0xa000] ;  /* 0x00a000000004783b */ /* 0x000e640000000200 */
[C---:B-1----:R-:W-:Y:S08]  /*61b0*/  HMMA.16816.F32.BF16 R8, R4.reuse, R136, R8 ;  /* 0x000000880408723c */ /* 0x042ff00000041808 */
[-C--:B------:R-:W-:Y:S08]  /*61c0*/  HMMA.16816.F32.BF16 R12, R4, R138.reuse, R12 ;  /* 0x0000008a040c723c */ /* 0x080ff0000004180c */
[C---:B------:R-:W-:Y:S01]  /*61d0*/  HMMA.16816.F32.BF16 R16, R132.reuse, R138, R16 ;  /* 0x0000008a8410723c */ /* 0x040fe20000041810 */
[----:B------:R-:W1:Y:S11]  /*61e0*/  LDSM.16.M88.4 R136, [R166+0x10800] ;  /* 0x01080000a688783b */ /* 0x000e760000000200 */
[----:B------:R-:W-:Y:S07]  /*61f0*/  @!UPT UIADD3 URZ, UPT, UPT, URZ, URZ, URZ ;  /* 0x000000fffffff290 */ /* 0x000fee000fffe0ff */
[C---:B------:R-:W-:Y:S01]  /*6200*/  FADD.FTZ R16, -R146.reuse, R16 ;  /* 0x0000001092107221 */ /* 0x040fe20000010100 */
[----:B------:R-:W-:Y:S03]  /*6210*/  FADD.FTZ R17, -R146, R17 ;  /* 0x0000001192117221 */ /* 0x000fe60000010100 */
[----:B------:R-:W-:Y:S01]  /*6220*/  FMUL.FTZ R16, R231, R16 ;  /* 0x00000010e7107220 */ /* 0x000fe20000410000 */
[----:B------:R-:W-:Y:S01]  /*6230*/  FMUL.FTZ R17, R230, R17 ;  /* 0x00000011e6117220 */ /* 0x000fe20000410000 */
[-C--:B-1----:R-:W-:Y:S08]  /*6240*/  HMMA.16816.F32.BF16 R20, R132, R136.reuse, R20 ;  /* 0x000000888414723c */ /* 0x082ff00000041814 */
[C---:B------:R-:W-:Y:S08]  /*6250*/  HMMA.16816.F32.BF16 R24, R4.reuse, R136, R24 ;  /* 0x000000880418723c */ /* 0x040ff00000041818 */
[-C--:B------:R-:W-:Y:S03]  /*6260*/  HMMA.16816.F32.BF16 R28, R4, R138.reuse, R28 ;  /* 0x0000008a041c723c */ /* 0x080fe6000004181c */
[C---:B------:R-:W-:Y:S05]  /*6270*/  FADD.FTZ R21, -R146.reuse, R21 ;  /* 0x0000001592157221 */ /* 0x040fea0000010100 */
[C---:B------:R-:W-:Y:S01]  /*6280*/  HMMA.16816.F32.BF16 R32, R132.reuse, R138, R32 ;  /* 0x0000008a8420723c */ /* 0x040fe20000041820 */
[----:B------:R-:W1:Y:S11]  /*6290*/  LDSM.16.M88.4 R136, [R166+0x11000] ;  /* 0x01100000a688783b */ /* 0x000e760000000200 */
[----:B------:R-:W-:Y:S07]  /*62a0*/  @!UPT UIADD3 URZ, UPT, UPT, URZ, URZ, URZ ;  /* 0x000000fffffff290 */ /* 0x000fee000fffe0ff */
[C---:B------:R-:W-:Y:S01]  /*62b0*/  FADD.FTZ R32, -R146.reuse, R32 ;  /* 0x0000002092207221 */ /* 0x040fe20000010100 */
[C---:B------:R-:W-:Y:S01]  /*62c0*/  FADD.FTZ R33, -R146.reuse, R33 ;  /* 0x0000002192217221 */ /* 0x040fe20000010100 */
[-C--:B-1----:R-:W-:Y:S08]  /*62d0*/  HMMA.16816.F32.BF16 R36, R132, R136.reuse, R36 ;  /* 0x000000888424723c */ /* 0x082ff00000041824 */
[C---:B------:R-:W-:Y:S08]  /*62e0*/  HMMA.16816.F32.BF16 R40, R4.reuse, R136, R40 ;  /* 0x000000880428723c */ /* 0x040ff00000041828 */
[-C--:B------:R-:W-:Y:S03]  /*62f0*/  HMMA.16816.F32.BF16 R44, R4, R138.reuse, R44 ;  /* 0x0000008a042c723c */ /* 0x080fe6000004182c */
[C---:B------:R-:W-:Y:S04]  /*6300*/  FADD.FTZ R37, -R146.reuse, R37 ;  /* 0x0000002592257221 */ /* 0x040fe80000010100 */
[----:B------:R-:W-:Y:S01]  /*6310*/  FMUL.FTZ R37, R235, R37 ;  /* 0x00000025eb257220 */ /* 0x000fe20000410000 */
[C---:B------:R-:W-:Y:S01]  /*6320*/  HMMA.16816.F32.BF16 R48, R132.reuse, R138, R48 ;  /* 0x0000008a8430723c */ /* 0x040fe20000041830 */
[----:B------:R-:W1:Y:S07]  /*6330*/  LDSM.16.M88.4 R136, [R166+0x11800] ;  /* 0x01180000a688783b */ /* 0x000e6e0000000200 */
[-C--:B-1----:R-:W-:Y:S08]  /*6340*/  HMMA.16816.F32.BF16 R52, R132, R136.reuse, R52 ;  /* 0x000000888434723c */ /* 0x082ff00000041834 */
[C---:B------:R-:W-:Y:S08]  /*6350*/  HMMA.16816.F32.BF16 R56, R4.reuse, R136, R56 ;  /* 0x000000880438723c */ /* 0x040ff00000041838 */
[-C--:B------:R-:W-:Y:S03]  /*6360*/  HMMA.16816.F32.BF16 R60, R4, R138.reuse, R60 ;  /* 0x0000008a043c723c */ /* 0x080fe6000004183c */
[----:B------:R-:W-:Y:S02]  /*6370*/  IMAD.SHL.U32 R4, R171, 0x40, RZ ;  /* 0x00000040ab047824 */ /* 0x000fe400078e00ff */
[C---:B------:R-:W-:Y:S01]  /*6380*/  FADD.FTZ R6, -R146.reuse, R36 ;  /* 0x0000002492067221 */ /* 0x040fe20000010100 */
[C---:B------:R-:W-:Y:S01]  /*6390*/  FADD.FTZ R5, -R146.reuse, R48 ;  /* 0x0000003092057221 */ /* 0x040fe20000010100 */
[C---:B------:R-:W-:Y:S01]  /*63a0*/  FADD.FTZ R36, -R146.reuse, R49 ;  /* 0x0000003192247221 */ /* 0x040fe20000010100 */
[----:B------:R-:W-:Y:S01]  /*63b0*/  FADD.FTZ R49, -R146, R53 ;  /* 0x0000003592317221 */ /* 0x000fe20000010100 */
[----:B------:R-:W-:Y:S01]  /*63c0*/  LOP3.LUT R0, R4, 0x1c0, RZ, 0xc0, !PT ;  /* 0x000001c004007812 */ /* 0x000fe200078ec0ff */
[----:B------:R-:W-:Y:S04]  /*63d0*/  HMMA.16816.F32.BF16 R64, R132, R138, R64 ;  /* 0x0000008a8440723c */ /* 0x000fe80000041840 */
[----:B------:R-:W-:Y:S01]  /*63e0*/  LOP3.LUT R0, R0, 0x38, R170, 0xf8, !PT ;  /* 0x0000003800007812 */ /* 0x000fe200078ef8aa */
[----:B------:R-:W-:Y:S01]  /*63f0*/  FMUL.FTZ R133, R238, R21 ;  /* 0x00000015ee857220 */ /* 0x000fe20000410000 */
[----:B------:R-:W-:Y:S01]  /*6400*/  F2FP.BF16.F32.PACK_AB R21, R17, R16 ;  /* 0x000000101115723e */ /* 0x000fe200000010ff */
[----:B------:R-:W-:Y:S01]  /*6410*/  FMUL.FTZ R132, R236, R33 ;  /* 0x00000021ec847220 */ /* 0x000fe20000410000 */
[----:B------:R-:W-:Y:S01]  /*6420*/  LOP3.LUT R2, R2, R0, RZ, 0x3c, !PT ;  /* 0x0000000002027212 */ /* 0x000fe200078e3cff */
[----:B------:R-:W-:Y:S01]  /*6430*/  FMUL.FTZ R6, R234, R6 ;  /* 0x00000006ea067220 */ /* 0x000fe20000410000 */
[----:B------:R-:W-:Y:S01]  /*6440*/  LOP3.LUT R0, R3, 0x1c0, R4, 0xf8, !PT ;  /* 0x000001c003007812 */ /* 0x000fe200078ef804 */
[----:B------:R-:W-:Y:S01]  /*6450*/  FADD.FTZ R3, -R146, R20 ;  /* 0x0000001492037221 */ /* 0x000fe20000010100 */
[----:B------:R-:W-:Y:S01]  /*6460*/  LOP3.LUT R2, R2, 0x200, R4, 0xf8, !PT ;  /* 0x0000020002027812 */ /* 0x000fe200078ef804 */
[----:B------:R-:W-:Y:S01]  /*6470*/  FMUL.FTZ R5, R229, R5 ;  /* 0x00000005e5057220 */ /* 0x000fe20000410000 */
[----:B------:R-:W-:Y:S01]  /*6480*/  F2FP.BF16.F32.PACK_AB R20, R163, R173 ;  /* 0x000000ada314723e */ /* 0x000fe200000010ff */
[----:B------:R-:W-:Y:S01]  /*6490*/  FMUL.FTZ R3, R242, R3 ;  /* 0x00000003f2037220 */ /* 0x000fe20000410000 */
[----:B------:R-:W-:Y:S01]  /*64a0*/  F2FP.BF16.F32.PACK_AB R37, R37, R6 ;  /* 0x000000062525723e */ /* 0x000fe200000010ff */
[----:B------:R-:W-:Y:S01]  /*64b0*/  FMUL.FTZ R36, R228, R36 ;  /* 0x00000024e4247220 */ /* 0x000fe20000410000 */
[----:B------:R-:W-:Y:S01]  /*64c0*/  FMUL.FTZ R49, R226, R49 ;  /* 0x00000031e2317220 */ /* 0x000fe20000410000 */
[----:B------:R-:W-:Y:S01]  /*64d0*/  FADD.FTZ R4, -R146, R64 ;  /* 0x0000004092047221 */ /* 0x000fe20000010100 */
[----:B------:R-:W-:Y:S01]  /*64e0*/  F2FP.BF16.F32.PACK_AB R133, R133, R3 ;  /* 0x000000038585723e */ /* 0x000fe200000010ff */
[----:B------:R-:W-:Y:S01]  /*64f0*/  FMUL.FTZ R3, R237, R32 ;  /* 0x00000020ed037220 */ /* 0x000fe20000410000 */
[----:B------:R-:W-:Y:S01]  /*6500*/  F2FP.BF16.F32.PACK_AB R36, R36, R5 ;  /* 0x000000052424723e */ /* 0x000fe200000010ff */
[----:B------:R-:W-:Y:S01]  /*6510*/  FADD.FTZ R48, -R146, R65 ;  /* 0x0000004192307221 */ /* 0x000fe20000010100 */
[----:B------:R-:W-:Y:S02]  /*6520*/  FMUL.FTZ R4, R225, R4 ;  /* 0x00000004e1047220 */ /* 0x000fe40000410000 */
[----:B------:R-:W-:Y:S01]  /*6530*/  F2FP.BF16.F32.PACK_AB R132, R132, R3 ;  /* 0x000000038484723e */ /* 0x000fe200000010ff */
[----:B------:R-:W-:Y:S01]  /*6540*/  FADD.FTZ R3, -R146, R52 ;  /* 0x0000003492037221 */ /* 0x000fe20000010100 */
[----:B------:R-:W-:Y:S03]  /*6550*/  FMUL.FTZ R48, R223, R48 ;  /* 0x00000030df307220 */ /* 0x000fe60000410000 */
[----:B------:R-:W-:Y:S02]  /*6560*/  FMUL.FTZ R3, R227, R3 ;  /* 0x00000003e3037220 */ /* 0x000fe40000410000 */
[----:B------:R-:W-:Y:S03]  /*6570*/  F2FP.BF16.F32.PACK_AB R48, R48, R4 ;  /* 0x000000043030723e */ /* 0x000fe600000010ff */
[----:B------:R-:W-:Y:S01]  /*6580*/  F2FP.BF16.F32.PACK_AB R49, R49, R3 ;  /* 0x000000033131723e */ /* 0x000fe200000010ff */
[----:B------:R-:W-:Y:S06]  /*6590*/  BRA.U !UP0, `(.L_x_554) ;  /* 0x0000000108c47547 */ /* 0x000fec000b800000 */
[----:B------:R-:W1:Y:S01]  /*65a0*/  LDC R7, c[0x0][0x3b0] ;  /* 0x0000ec00ff077b82 */ /* 0x000e620000000800 */
[----:B------:R-:W-:Y:S01]  /*65b0*/  IADD3 R4, P1, PT, RZ, -UR29, RZ ;  /* 0x8000001dff047c10 */ /* 0x000fe2000ff3e0ff */
[----:B------:R-:W-:Y:S01]  /*65c0*/  ULOP3.LUT UR9, UR37, 0x1, URZ, 0xc0, !UPT ;  /* 0x0000000125097892 */ /* 0x000fe2000f8ec0ff */
[----:B------:R-:W-:Y:S03]  /*65d0*/  ISETP.GE.AND P2, PT, R224, UR5, PT ;  /* 0x00000005e0007c0c */ /* 0x000fe6000bf46270 */
[----:B------:R-:W-:Y:S02]  /*65e0*/  UISETP.NE.U32.AND UP2, UPT, UR9, 0x1, UPT ;  /* 0x000000010900788c */ /* 0x000fe4000bf45070 */
[----:B------:R-:W2:Y:S02]  /*65f0*/  LDC R52, c[0x0][0x3b4] ;  /* 0x0000ed00ff347b82 */ /* 0x000ea40000000800 */
[----:B------:R-:W-:Y:S06]  /*6600*/  USEL UR9, UR28, 0x4000, !UP2 ;  /* 0x000040001c097887 */ /* 0x000fec000d000000 */
[----:B------:R-:W-:Y:S02]  /*6610*/  VIADD R219, R219, UR9 ;  /* 0x00000009dbdb7c36 */ /* 0x000fe40008000000 */
[----:B------:R-:W-:Y:S02]  /*6620*/  VIADD R183, R183, UR9 ;  /* 0x00000009b7b77c36 */ /* 0x000fe40008000000 */
[----:B------:R-:W-:Y:S02]  /*6630*/  VIADD R168, R168, UR9 ;  /* 0x00000009a8a87c36 */ /* 0x000fe40008000000 */
[----:B-1----:R-:W-:Y:S04]  /*6640*/  IMAD.SHL.U32 R3, R7, 0x80, RZ ;  /* 0x0000008007037824 */ /* 0x002fe800078e00ff */
[----:B------:R-:W-:Y:S01]  /*6650*/  IMAD.X R3, RZ, RZ, ~R3, P1 ;  /* 0x000000ffff037224 */ /* 0x000fe200008e0e03 */
[----:B------:R-:W-:Y:S04]  /*6660*/  ISETP.GE.AND P1, PT, R224, UR5, PT ;  /* 0x00000005e0007c0c */ /* 0x000fe8000bf26270 */
[----:B------:R-:W-:Y:S04]  /*6670*/  SHF.R.S64 R4, R4, 0x1f, R3 ;  /* 0x0000001f04047819 */ /* 0x000fe80000001003 */
[----:B------:R-:W-:Y:S04]  /*6680*/  IADD3 R243, P6, PT, R4, R243, RZ ;  /* 0x000000f304f37210 */ /* 0x000fe80007fde0ff */
[----:B------:R-:W-:Y:S01]  /*6690*/  LEA.HI.X.SX32 R241, R3, R241, 0x1, P6 ;  /* 0x000000f103f17211 */ /* 0x000fe200030f0eff */
[----:B------:R-:W-:Y:S01]  /*66a0*/  @!P2 IMAD.MOV.U32 R32, RZ, RZ, R243 ;  /* 0x000000ffff20a224 */ /* 0x000fe200078e00f3 */
[C---:B------:R-:W-:Y:S03]  /*66b0*/  LEA R4, P5, R7.reuse, R243, 0x6 ;  /* 0x000000f307047211 */ /* 0x040fe600078a30ff */
[----:B------:R-:W-:Y:S01]  /*66c0*/  @!P2 IMAD.MOV.U32 R33, RZ, RZ, R241 ;  /* 0x000000ffff21a224 */ /* 0x000fe200078e00f1 */
[C-C-:B--2---:R-:W-:Y:S02]  /*66d0*/  LEA.HI.X R5, R7.reuse, R241, R52.reuse, 0x6, P5 ;  /* 0x000000f107057211 */ /* 0x144fe400028f3434 */
[CC--:B------:R-:W-:Y:S02]  /*66e0*/  @!P1 LEA R16, P6, R7.reuse, R4.reuse, 0x6 ;  /* 0x0000000407109211 */ /* 0x0c0fe400078c30ff */
[----:B------:R-:W-:Y:S01]  /*66f0*/  @!PT LDS RZ, [RZ] ;  /* 0x00000000fffff984 */ /* 0x000fe20000000800 */
[----:B------:R-:W-:Y:S01]  /*6700*/  @!PT LDS RZ, [RZ] ;  /* 0x00000000fffff984 */ /* 0x000fe20000000800 */
[----:B------:R-:W-:Y:S01]  /*6710*/  @!PT LDS RZ, [RZ] ;  /* 0x00000000fffff984 */ /* 0x000fe20000000800 */
[----:B------:R1:W-:Y:S01]  /*6720*/  @!P2 LDGSTS.E.BYPASS.LTC128B.128 [R219], desc[UR26][R32.64] ;  /* 0x0000000020dbafae */ /* 0x0003e2000b981a1a */
[C---:B------:R-:W-:Y:S02]  /*6730*/  @!P1 LEA R6, P5, R7.reuse, R4, 0x7 ;  /* 0x0000000407069211 */ /* 0x040fe400078a38ff */
[CCC-:B------:R-:W-:Y:S01]  /*6740*/  @!P1 LEA.HI.X R17, R7.reuse, R5.reuse, R52.reuse, 0x6, P6 ;  /* 0x0000000507119211 */ /* 0x1c0fe200030f3434 */
[----:B------:R1:W-:Y:S01]  /*6750*/  @P2 STS.64 [R183], RZ ;  /* 0x000000ffb7002388 */ /* 0x0003e20000000a00 */
[----:B------:R-:W-:Y:S03]  /*6760*/  @!P1 LEA.HI.X R7, R7, R5, R52, 0x7, P5 ;  /* 0x0000000507079211 */ /* 0x000fe600028f3c34 */
[----:B------:R1:W-:Y:S04]  /*6770*/  @P2 STS.64 [R183+0x8], RZ ;  /* 0x000008ffb7002388 */ /* 0x0003e80000000a00 */
[----:B------:R1:W-:Y:S04]  /*6780*/  @P1 STS.64 [R183+0x1000], RZ ;  /* 0x001000ffb7001388 */ /* 0x0003e80000000a00 */
[----:B------:R1:W-:Y:S04]  /*6790*/  @P1 STS.64 [R183+0x1008], RZ ;  /* 0x001008ffb7001388 */ /* 0x0003e80000000a00 */
[----:B------:R-:W-:Y:S01]  /*67a0*/  @!PT LDS RZ, [RZ] ;  /* 0x00000000fffff984 */ /* 0x000fe20000000800 */
[----:B------:R-:W-:Y:S01]  /*67b0*/  @!PT LDS RZ, [RZ] ;  /* 0x00000000fffff984 */ /* 0x000fe20000000800 */
[----:B------:R-:W-:Y:S01]  /*67c0*/  @!PT LDS RZ, [RZ] ;  /* 0x00000000fffff984 */ /* 0x000fe20000000800 */
[----:B------:R1:W-:Y:S04]  /*67d0*/  @!P1 LDGSTS.E.BYPASS.LTC128B.128 [R219+0x1000], desc[UR26][R4.64] ;  /* 0x0100000004db9fae */ /* 0x0003e8000b981a1a */
        /* <DEDUP_REMOVED lines=12> */
[----:B------:R-:W0:Y:S02]  /*68a0*/  LDGDEPBAR ;  /* 0x00000000000079af */ /* 0x000e240000000000 */
.L_x_554:
[----:B-1----:R-:W-:Y:S01]  /*68b0*/  F2FP.BF16.F32.PACK_AB R4, R147, R161 ;  /* 0x000000a19304723e */ /* 0x002fe200000010ff */
[C---:B------:R-:W-:Y:S01]  /*68c0*/  FADD.FTZ R19, -R145.reuse, R19 ;  /* 0x0000001391137221 */ /* 0x040fe20000010100 */
[C---:B------:R-:W-:Y:S01]  /*68d0*/  FADD.FTZ R18, -R145.reuse, R18 ;  /* 0x0000001291127221 */ /* 0x040fe20000010100 */
[----:B------:R-:W-:Y:S01]  /*68e0*/  STS [R151+0x14000], R20 ;  /* 0x0140001497007388 */ /* 0x000fe20000000800 */
[C---:B------:R-:W-:Y:S01]  /*68f0*/  FADD.FTZ R22, -R145.reuse, R22 ;  /* 0x0000001691167221 */ /* 0x040fe20000010100 */
[----:B------:R-:W-:Y:S01]  /*6900*/  FMUL.FTZ R3, R198, R19 ;  /* 0x00000013c6037220 */ /* 0x000fe20000410000 */
[----:B------:R-:W-:Y:S01]  /*6910*/  FMUL.FTZ R18, R200, R18 ;  /* 0x00000012c8127220 */ /* 0x000fe20000410000 */
[----:B------:R1:W-:Y:S01]  /*6920*/  STS [R151+0x14400], R4 ;  /* 0x0144000497007388 */ /* 0x0003e20000000800 */
[C---:B------:R-:W-:Y:S01]  /*6930*/  FADD.FTZ R23, -R145.reuse, R23 ;  /* 0x0000001791177221 */ /* 0x040fe20000010100 */
[C---:B------:R-:W-:Y:S01]  /*6940*/  FADD.FTZ R16, -R145.reuse, R54 ;  /* 0x0000003691107221 */ /* 0x040fe20000010100 */
[----:B------:R-:W-:Y:S01]  /*6950*/  FADD.FTZ R7, -R145, R55 ;  /* 0x0000003791077221 */ /* 0x000fe20000010100 */
[----:B------:R-:W-:Y:S01]  /*6960*/  F2FP.BF16.F32.PACK_AB R3, R3, R18 ;  /* 0x000000120303723e */ /* 0x000fe200000010ff */
[----:B------:R-:W-:Y:S01]  /*6970*/  FMUL.FTZ R22, R196, R22 ;  /* 0x00000016c4167220 */ /* 0x000fe20000410000 */
[----:B------:R-:W-:Y:S01]  /*6980*/  FMUL.FTZ R23, R195, R23 ;  /* 0x00000017c3177220 */ /* 0x000fe20000410000 */
[----:B------:R-:W-:Y:S01]  /*6990*/  FMUL.FTZ R16, R176, R16 ;  /* 0x00000010b0107220 */ /* 0x000fe20000410000 */
[----:B------:R-:W-:Y:S01]  /*69a0*/  FMUL.FTZ R7, R175, R7 ;  /* 0x00000007af077220 */ /* 0x000fe20000410000 */
[----:B------:R2:W-:Y:S01]  /*69b0*/  STS [R160+0x14400], R3 ;  /* 0x01440003a0007388 */ /* 0x0005e20000000800 */
[----:B-----5:R-:W-:Y:S01]  /*69c0*/  FADD.FTZ R8, -R143, R8 ;  /* 0x000000088f087221 */ /* 0x020fe20000010100 */
[----:B------:R-:W-:Y:S01]  /*69d0*/  F2FP.BF16.F32.PACK_AB R33, R23, R22 ;  /* 0x000000161721723e */ /* 0x000fe200000010ff */
[----:B------:R-:W-:Y:S01]  /*69e0*/  FADD.FTZ R9, -R143, R9 ;  /* 0x000000098f097221 */ /* 0x000fe20000010100 */
[----:B------:R-:W-:Y:S01]  /*69f0*/  F2FP.BF16.F32.PACK_AB R22, R7, R16 ;  /* 0x000000100716723e */ /* 0x000fe200000010ff */
[----:B------:R-:W-:Y:S01]  /*6a00*/  FADD.FTZ R16, -R143, R57 ;  /* 0x000000398f107221 */ /* 0x000fe20000010100 */
[----:B------:R-:W-:Y:S01]  /*6a10*/  FADD.FTZ R10, -R140, R10 ;  /* 0x0000000a8c0a7221 */ /* 0x000fe20000010100 */
[----:B------:R-:W-:Y:S01]  /*6a20*/  FMUL.FTZ R8, R214, R8 ;  /* 0x00000008d6087220 */ /* 0x000fe20000410000 */
[----:B------:R-:W-:Y:S01]  /*6a30*/  FMUL.FTZ R9, R213, R9 ;  /* 0x00000009d5097220 */ /* 0x000fe20000410000 */
[----:B------:R-:W-:Y:S01]  /*6a40*/  FMUL.FTZ R16, R182, R16 ;  /* 0x00000010b6107220 */ /* 0x000fe20000410000 */
[----:B------:R-:W-:Y:S01]  /*6a50*/  FADD.FTZ R15, -R140, R15 ;  /* 0x0000000f8c0f7221 */ /* 0x000fe20000010100 */
[----:B------:R-:W-:Y:S01]  /*6a60*/  FMUL.FTZ R10, R218, R10 ;  /* 0x0000000ada0a7220 */ /* 0x000fe20000410000 */
[----:B------:R-:W-:Y:S01]  /*6a70*/  FADD.FTZ R14, -R140, R14 ;  /* 0x0000000e8c0e7221 */ /* 0x000fe20000010100 */
[C---:B------:R-:W-:Y:S01]  /*6a80*/  FADD.FTZ R12, -R143.reuse, R12 ;  /* 0x0000000c8f0c7221 */ /* 0x040fe20000010100 */
[C---:B------:R-:W-:Y:S01]  /*6a90*/  FADD.FTZ R13, -R143.reuse, R13 ;  /* 0x0000000d8f0d7221 */ /* 0x040fe20000010100 */
[----:B------:R-:W-:Y:S01]  /*6aa0*/  STS [R160+0x14000], R21 ;  /* 0x01400015a0007388 */ /* 0x000fe20000000800 */
[----:B-1----:R-:W-:Y:S01]  /*6ab0*/  FADD.FTZ R4, -R143, R56 ;  /* 0x000000388f047221 */ /* 0x002fe20000010100 */
[----:B------:R-:W-:Y:S01]  /*6ac0*/  FMUL.FTZ R14, R216, R14 ;  /* 0x0000000ed80e7220 */ /* 0x000fe20000410000 */
[----:B------:R-:W-:Y:S01]  /*6ad0*/  FMUL.FTZ R12, R212, R12 ;  /* 0x0000000cd40c7220 */ /* 0x000fe20000410000 */
[----:B------:R-:W-:Y:S01]  /*6ae0*/  FMUL.FTZ R13, R211, R13 ;  /* 0x0000000dd30d7220 */ /* 0x000fe20000410000 */
[----:B------:R-:W-:Y:S01]  /*6af0*/  FMUL.FTZ R4, R184, R4 ;  /* 0x00000004b8047220 */ /* 0x000fe20000410000 */
[C---:B------:R-:W-:Y:S01]  /*6b00*/  FADD.FTZ R35, -R145.reuse, R35 ;  /* 0x0000002391237221 */ /* 0x040fe20000010100 */
[C---:B------:R-:W-:Y:S01]  /*6b10*/  FADD.FTZ R34, -R145.reuse, R34 ;  /* 0x0000002291227221 */ /* 0x040fe20000010100 */
[----:B------:R-:W-:Y:S01]  /*6b20*/  FADD.FTZ R6, -R145, R66 ;  /* 0x0000004291067221 */ /* 0x000fe20000010100 */
[----:B------:R-:W-:Y:S01]  /*6b30*/  F2FP.BF16.F32.PACK_AB R19, R13, R12 ;  /* 0x0000000c0d13723e */ /* 0x000fe200000010ff */
[----:B------:R-:W-:Y:S01]  /*6b40*/  FADD.FTZ R5, -R145, R67 ;  /* 0x0000004391057221 */ /* 0x000fe20000010100 */
[----:B------:R-:W-:Y:S01]  /*6b50*/  F2FP.BF16.F32.PACK_AB R16, R16, R4 ;  /* 0x000000041010723e */ /* 0x000fe200000010ff */
[----:B------:R-:W-:Y:S01]  /*6b60*/  FADD.FTZ R4, -R140, R11 ;  /* 0x0000000b8c047221 */ /* 0x000fe20000010100 */
[----:B--2---:R-:W-:Y:S01]  /*6b70*/  F2FP.BF16.F32.PACK_AB R3, R9, R8 ;  /* 0x000000080903723e */ /* 0x004fe200000010ff */
[----:B------:R-:W-:Y:S01]  /*6b80*/  FMUL.FTZ R9, R215, R15 ;  /* 0x0000000fd7097220 */ /* 0x000fe20000410000 */
[----:B------:R-:W-:Y:S01]  /*6b90*/  FMUL.FTZ R34, R189, R34 ;  /* 0x00000022bd227220 */ /* 0x000fe20000410000 */
[----:B------:R-:W-:Y:S01]  /*6ba0*/  FMUL.FTZ R4, R217, R4 ;  /* 0x00000004d9047220 */ /* 0x000fe20000410000 */
[----:B------:R-:W-:Y:S01]  /*6bb0*/  FMUL.FTZ R32, R188, R35 ;  /* 0x00000023bc207220 */ /* 0x000fe20000410000 */
[----:B------:R1:W-:Y:S01]  /*6bc0*/  STS [R151+0x16000], R3 ;  /* 0x0160000397007388 */ /* 0x0003e20000000800 */
[----:B------:R-:W-:Y:S01]  /*6bd0*/  F2FP.BF16.F32.PACK_AB R9, R9, R14 ;  /* 0x0000000e0909723e */ /* 0x000fe200000010ff */
[C---:B------:R-:W-:Y:S01]  /*6be0*/  FADD.FTZ R25, -R143.reuse, R25 ;  /* 0x000000198f197221 */ /* 0x040fe20000010100 */
[----:B------:R-:W-:Y:S01]  /*6bf0*/  F2FP.BF16.F32.PACK_AB R10, R4, R10 ;  /* 0x0000000a040a723e */ /* 0x000fe200000010ff */
[C---:B------:R-:W-:Y:S01]  /*6c00*/  FADD.FTZ R27, -R140.reuse, R27 ;  /* 0x0000001b8c1b7221 */ /* 0x040fe20000010100 */
[C---:B------:R-:W-:Y:S01]  /*6c10*/  FADD.FTZ R24, -R143.reuse, R24 ;  /* 0x000000188f187221 */ /* 0x040fe20000010100 */
[----:B------:R-:W-:Y:S01]  /*6c20*/  FADD.FTZ R26, -R140, R26 ;  /* 0x0000001a8c1a7221 */ /* 0x000fe20000010100 */
[----:B------:R-:W-:Y:S01]  /*6c30*/  FMUL.FTZ R6, R172, R6 ;  /* 0x00000006ac067220 */ /* 0x000fe20000410000 */
[----:B------:R-:W-:Y:S01]  /*6c40*/  STS [R151+0x16400], R10 ;  /* 0x0164000a97007388 */ /* 0x000fe20000000800 */
[----:B------:R-:W-:Y:S01]  /*6c50*/  FMUL.FTZ R5, R162, R5 ;  /* 0x00000005a2057220 */ /* 0x000fe20000410000 */
[----:B------:R-:W-:Y:S01]  /*6c60*/  FADD.FTZ R29, -R143, R29 ;  /* 0x0000001d8f1d7221 */ /* 0x000fe20000010100 */
[----:B------:R-:W-:Y:S01]  /*6c70*/  FMUL.FTZ R24, R206, R24 ;  /* 0x00000018ce187220 */ /* 0x000fe20000410000 */
[----:B------:R-:W-:Y:S01]  /*6c80*/  STS [R160+0x16000], R19 ;  /* 0x01600013a0007388 */ /* 0x000fe20000000800 */
[----:B------:R-:W-:Y:S01]  /*6c90*/  FMUL.FTZ R18, R205, R25 ;  /* 0x00000019cd127220 */ /* 0x000fe20000410000 */
[----:B------:R-:W-:Y:S01]  /*6ca0*/  FMUL.FTZ R26, R210, R26 ;  /* 0x0000001ad21a7220 */ /* 0x000fe20000410000 */
[----:B------:R-:W-:Y:S01]  /*6cb0*/  FMUL.FTZ R8, R209, R27 ;  /* 0x0000001bd1087220 */ /* 0x000fe20000410000 */
[----:B------:R-:W-:Y:S01]  /*6cc0*/  STS [R160+0x16400], R9 ;  /* 0x01640009a0007388 */ /* 0x000fe20000000800 */
[C---:B------:R-:W-:Y:S01]  /*6cd0*/  FADD.FTZ R31, -R140.reuse, R31 ;  /* 0x0000001f8c1f7221 */ /* 0x040fe20000010100 */
[----:B------:R-:W-:Y:S01]  /*6ce0*/  FADD.FTZ R28, -R143, R28 ;  /* 0x0000001c8f1c7221 */ /* 0x000fe20000010100 */
[----:B------:R-:W-:Y:S01]  /*6cf0*/  FADD.FTZ R30, -R140, R30 ;  /* 0x0000001e8c1e7221 */ /* 0x000fe20000010100 */
[----:B------:R-:W-:Y:S01]  /*6d00*/  F2FP.BF16.F32.PACK_AB R32, R32, R34 ;  /* 0x000000222020723e */ /* 0x000fe200000010ff */
[----:B------:R-:W-:Y:S01]  /*6d10*/  STS [R154+0x14000], R133 ;  /* 0x014000859a007388 */ /* 0x000fe20000000800 */
[----:B------:R-:W-:Y:S01]  /*6d20*/  F2FP.BF16.F32.PACK_AB R20, R5, R6 ;  /* 0x000000060514723e */ /* 0x000fe200000010ff */
[----:B------:R-:W-:Y:S01]  /*6d30*/  FADD.FTZ R39, -R145, R39 ;  /* 0x0000002791277221 */ /* 0x000fe20000010100 */
[----:B------:R-:W-:Y:S01]  /*6d40*/  FMUL.FTZ R28, R204, R28 ;  /* 0x0000001ccc1c7220 */ /* 0x000fe20000410000 */
[----:B------:R-:W-:Y:S01]  /*6d50*/  STS [R154+0x14400], R33 ;  /* 0x014400219a007388 */ /* 0x000fe20000000800 */
[----:B------:R-:W-:Y:S01]  /*6d60*/  FMUL.FTZ R17, R203, R29 ;  /* 0x0000001dcb117220 */ /* 0x000fe20000410000 */
[----:B------:R-:W-:Y:S01]  /*6d70*/  FMUL.FTZ R30, R208, R30 ;  /* 0x0000001ed01e7220 */ /* 0x000fe20000410000 */
[----:B------:R-:W-:Y:S01]  /*6d80*/  FMUL.FTZ R5, R207, R31 ;  /* 0x0000001fcf057220 */ /* 0x000fe20000410000 */
[----:B------:R-:W-:Y:S01]  /*6d90*/  FADD.FTZ R38, -R145, R38 ;  /* 0x0000002691267221 */ /* 0x000fe20000010100 */
[----:B------:R-:W-:Y:S01]  /*6da0*/  F2FP.BF16.F32.PACK_AB R18, R18, R24 ;  /* 0x000000181212723e */ /* 0x000fe200000010ff */
[----:B------:R-:W-:Y:S01]  /*6db0*/  STS [R159+0x14000], R132 ;  /* 0x014000849f007388 */ /* 0x000fe20000000800 */
[----:B------:R-:W-:Y:S01]  /*6dc0*/  F2FP.BF16.F32.PACK_AB R8, R8, R26 ;  /* 0x0000001a0808723e */ /* 0x000fe200000010ff */
[----:B------:R-:W-:Y:S01]  /*6dd0*/  FMUL.FTZ R38, R187, R38 ;  /* 0x00000026bb267220 */ /* 0x000fe20000410000 */
[----:B------:R-:W-:Y:S01]  /*6de0*/  FMUL.FTZ R23, R185, R39 ;  /* 0x00000027b9177220 */ /* 0x000fe20000410000 */
[----:B------:R-:W-:Y:S01]  /*6df0*/  STS [R159+0x14400], R32 ;  /* 0x014400209f007388 */ /* 0x000fe20000000800 */
[C---:B------:R-:W-:Y:S01]  /*6e00*/  FADD.FTZ R50, -R145.reuse, R50 ;  /* 0x0000003291327221 */ /* 0x040fe20000010100 */
[----:B------:R-:W-:Y:S01]  /*6e10*/  FADD.FTZ R51, -R145, R51 ;  /* 0x0000003391337221 */ /* 0x000fe20000010100 */
[----:B------:R-:W-:Y:S01]  /*6e20*/  F2FP.BF16.F32.PACK_AB R17, R17, R28 ;  /* 0x0000001c1111723e */ /* 0x000fe200000010ff */
[----:B------:R-:W-:Y:S01]  /*6e30*/  STS [R154+0x16000], R18 ;  /* 0x016000129a007388 */ /* 0x000fe20000000800 */
[----:B------:R-:W-:Y:S01]  /*6e40*/  F2FP.BF16.F32.PACK_AB R5, R5, R30 ;  /* 0x0000001e0505723e */ /* 0x000fe200000010ff */
[C---:B------:R-:W-:Y:S01]  /*6e50*/  FADD.FTZ R41, -R143.reuse, R41 ;  /* 0x000000298f297221 */ /* 0x040fe20000010100 */
[C---:B------:R-:W-:Y:S01]  /*6e60*/  FADD.FTZ R43, -R140.reuse, R43 ;  /* 0x0000002b8c2b7221 */ /* 0x040fe20000010100 */
[----:B------:R-:W-:Y:S01]  /*6e70*/  STS [R154+0x16400], R8 ;  /* 0x016400089a007388 */ /* 0x000fe20000000800 */
[----:B------:R-:W-:Y:S01]  /*6e80*/  FADD.FTZ R40, -R143, R40 ;  /* 0x000000288f287221 */ /* 0x000fe20000010100 */
[----:B------:R-:W-:Y:S01]  /*6e90*/  FADD.FTZ R42, -R140, R42 ;  /* 0x0000002a8c2a7221 */ /* 0x000fe20000010100 */
[----:B------:R-:W-:Y:S01]  /*6ea0*/  FMUL.FTZ R50, R178, R50 ;  /* 0x00000032b2327220 */ /* 0x000fe20000410000 */
[----:B------:R-:W-:Y:S01]  /*6eb0*/  FMUL.FTZ R51, R177, R51 ;  /* 0x00000033b1337220 */ /* 0x000fe20000410000 */
[----:B------:R-:W-:Y:S01]  /*6ec0*/  F2FP.BF16.F32.PACK_AB R23, R23, R38 ;  /* 0x000000261717723e */ /* 0x000fe200000010ff */
[----:B------:R-:W-:Y:S01]  /*6ed0*/  STS [R159+0x16000], R17 ;  /* 0x016000119f007388 */ /* 0x000fe20000000800 */
[----:B------:R-:W-:Y:S01]  /*6ee0*/  FADD.FTZ R45, -R143, R45 ;  /* 0x0000002d8f2d7221 */ /* 0x000fe20000010100 */
[----:B------:R-:W-:Y:S01]  /*6ef0*/  FMUL.FTZ R40, R194, R40 ;  /* 0x00000028c2287220 */ /* 0x000fe20000410000 */
[----:B------:R-:W-:Y:S01]  /*6f00*/  FMUL.FTZ R13, R193, R41 ;  /* 0x00000029c10d7220 */ /* 0x000fe20000410000 */
[----:B------:R-:W-:Y:S01]  /*6f10*/  STS [R159+0x16400], R5 ;  /* 0x016400059f007388 */ /* 0x000fe20000000800 */
        /* <DEDUP_REMOVED lines=11> */
[----:B-1----:R-:W-:Y:S01]  /*6fd0*/  FMUL.FTZ R3, R197, R47 ;  /* 0x0000002fc5037220 */ /* 0x002fe20000410000 */
[----:B------:R-:W-:Y:S01]  /*6fe0*/  F2FP.BF16.F32.PACK_AB R13, R13, R40 ;  /* 0x000000280d0d723e */ /* 0x000fe200000010ff */
[----:B------:R-:W-:Y:S01]  /*6ff0*/  FADD.FTZ R58, -R140, R58 ;  /* 0x0000003a8c3a7221 */ /* 0x000fe20000010100 */
[----:B------:R-:W-:Y:S01]  /*7000*/  F2FP.BF16.F32.PACK_AB R4, R4, R42 ;  /* 0x0000002a0404723e */ /* 0x000fe200000010ff */
[----:B------:R-:W-:Y:S01]  /*7010*/  STS [R158+-0x8000], R36 ;  /* 0xff8000249e007388 */ /* 0x000fe20000000800 */
[----:B------:R-:W-:Y:S01]  /*7020*/  F2FP.BF16.F32.PACK_AB R12, R12, R44 ;  /* 0x0000002c0c0c723e */ /* 0x000fe200000010ff */
[----:B------:R-:W-:Y:S01]  /*7030*/  FADD.FTZ R59, -R140, R59 ;  /* 0x0000003b8c3b7221 */ /* 0x000fe20000010100 */
[----:B------:R-:W-:Y:S01]  /*7040*/  F2FP.BF16.F32.PACK_AB R3, R3, R46 ;  /* 0x0000002e0303723e */ /* 0x000fe200000010ff */
        /* <DEDUP_REMOVED lines=16> */
[----:B------:R1:W-:Y:S01]  /*7150*/  STS [R158+-0x5c00], R3 ;  /* 0xffa400039e007388 */ /* 0x0003e20000000800 */
[----:B------:R-:W-:Y:S02]  /*7160*/  F2FP.BF16.F32.PACK_AB R11, R61, R60 ;  /* 0x0000003c3d0b723e */ /* 0x000fe400000010ff */
[----:B------:R-:W-:Y:S01]  /*7170*/  F2FP.BF16.F32.PACK_AB R7, R7, R62 ;  /* 0x0000003e0707723e */ /* 0x000fe200000010ff */
[----:B------:R-:W-:Y:S01]  /*7180*/  STS [R153+-0x8000], R49 ;  /* 0xff80003199007388 */ /* 0x000fe20000000800 */
[----:B------:R-:W-:Y:S02]  /*7190*/  SHF.L.U32 R143, R171, 0x5, RZ ;  /* 0x00000005ab8f7819 */ /* 0x000fe400000006ff */
[--C-:B------:R-:W-:Y:S01]  /*71a0*/  LOP3.LUT R0, R0, 0x38, R170.reuse, 0x78, !PT ;  /* 0x0000003800007812 */ /* 0x100fe200078e78aa */
[----:B------:R-:W-:Y:S01]  /*71b0*/  STS [R153+-0x7c00], R22 ;  /* 0xff84001699007388 */ /* 0x000fe20000000800 */
[----:B------:R-:W-:Y:S02]  /*71c0*/  LEA R2, R2, UR4, 0x1 ;  /* 0x0000000402027c11 */ /* 0x000fe4000f8e08ff */
[----:B------:R-:W-:Y:S01]  /*71d0*/  LOP3.LUT R0, R0, 0x200, R143, 0xf8, !PT ;  /* 0x0000020000007812 */ /* 0x000fe200078ef88f */
[----:B------:R-:W-:Y:S03]  /*71e0*/  STS [R155+-0x8000], R48 ;  /* 0xff8000309b007388 */ /* 0x000fe60000000800 */
[----:B------:R-:W-:Y:S01]  /*71f0*/  LEA R0, R0, UR4, 0x1 ;  /* 0x0000000400007c11 */ /* 0x000fe2000f8e08ff */
[----:B------:R-:W-:Y:S04]  /*7200*/  STS [R155+-0x7c00], R20 ;  /* 0xff8400149b007388 */ /* 0x000fe80000000800 */
        /* <DEDUP_REMOVED lines=114> */
[----:B------:R-:W1:Y:S01]  /*7930*/  LDC R12, c[0x0][0x590] ;  /* 0x00016400ff0c7b82 */ /* 0x000e620000000800 */
[----:B------:R-:W-:Y:S02]  /*7940*/  IADD3 R5, P1, PT, RZ, -UR30, RZ ;  /* 0x8000001eff057c10 */ /* 0x000fe4000ff3e0ff */
[----:B------:R-:W-:Y:S05]  /*7950*/  ISETP.GE.AND P2, PT, R224, UR5, PT ;  /* 0x00000005e0007c0c */ /* 0x000fea000bf46270 */
[----:B------:R-:W1:Y:S02]  /*7960*/  LDC R13, c[0x0][0x594] ;  /* 0x00016500ff0d7b82 */ /* 0x000e640000000800 */
[C---:B-1----:R-:W-:Y:S01]  /*7970*/  SHF.L.U64.HI R7, R12.reuse, 0x6, R13 ;  /* 0x000000060c077819 */ /* 0x042fe2000001020d */
[C---:B------:R-:W-:Y:S02]  /*7980*/  IMAD.SHL.U32 R4, R12.reuse, 0x80, RZ ;  /* 0x000000800c047824 */ /* 0x040fe400078e00ff */
[----:B------:R-:W-:Y:S02]  /*7990*/  IMAD.SHL.U32 R8, R12, 0x40, RZ ;  /* 0x000000400c087824 */ /* 0x000fe400078e00ff */
[----:B------:R-:W-:Y:S01]  /*79a0*/  IMAD.X R4, RZ, RZ, ~R4, P1 ;  /* 0x000000ffff047224 */ /* 0x000fe200008e0e04 */
[----:B------:R-:W-:Y:S04]  /*79b0*/  ISETP.GE.AND P1, PT, R224, UR5, PT ;  /* 0x00000005e0007c0c */ /* 0x000fe8000bf26270 */
[----:B------:R-:W-:Y:S04]  /*79c0*/  SHF.R.S64 R5, R5, 0x1f, R4 ;  /* 0x0000001f05057819 */ /* 0x000fe80000001004 */
[----:B------:R-:W-:Y:S04]  /*79d0*/  IADD3 R240, P5, PT, R5, R240, RZ ;  /* 0x000000f005f07210 */ /* 0x000fe80007fbe0ff */
[----:B------:R-:W-:Y:S01]  /*79e0*/  LEA.HI.X.SX32 R239, R4, R239, 0x1, P5 ;  /* 0x000000ef04ef7211 */ /* 0x000fe200028f0eff */
[----:B------:R-:W-:Y:S01]  /*79f0*/  @!P2 IMAD.MOV.U32 R10, RZ, RZ, R240 ;  /* 0x000000ffff0aa224 */ /* 0x000fe200078e00f0 */
[----:B------:R-:W-:Y:S03]  /*7a00*/  IADD3 R4, P5, PT, R8, R240, RZ ;  /* 0x000000f008047210 */ /* 0x000fe60007fbe0ff */
[--C-:B------:R-:W-:Y:S01]  /*7a10*/  @!P2 IMAD.MOV.U32 R11, RZ, RZ, R239.reuse ;  /* 0x000000ffff0ba224 */ /* 0x100fe200078e00ef */
[----:B------:R-:W-:Y:S01]  /*7a20*/  @!P1 IADD3 R8, P6, PT, R4, R8, RZ ;  /* 0x0000000804089210 */ /* 0x000fe20007fde0ff */
[----:B------:R-:W-:Y:S01]  /*7a30*/  IMAD.X R5, R7, 0x1, R239, P5 ;  /* 0x0000000107057824 */ /* 0x000fe200028e06ef */
[C---:B------:R-:W-:Y:S02]  /*7a40*/  @!P1 LEA R6, P5, R12.reuse, R4, 0x7 ;  /* 0x000000040c069211 */ /* 0x040fe400078a38ff */
[----:B------:R-:W-:Y:S01]  /*7a50*/  @!PT LDS RZ, [RZ] ;  /* 0x00000000fffff984 */ /* 0x000fe20000000800 */
[----:B------:R-:W-:Y:S01]  /*7a60*/  @!PT LDS RZ, [RZ] ;  /* 0x00000000fffff984 */ /* 0x000fe20000000800 */
[----:B------:R-:W-:Y:S01]  /*7a70*/  @!PT LDS RZ, [RZ] ;  /* 0x00000000fffff984 */ /* 0x000fe20000000800 */
[----:B------:R1:W-:Y:S01]  /*7a80*/  @!P2 LDGSTS.E.BYPASS.LTC128B.128 [R151+0x8000], desc[UR26][R10.64] ;  /* 0x080000000a97afae */ /* 0x0003e2000b981a1a */
[----:B------:R-:W-:Y:S01]  /*7a90*/  @!P1 IMAD.X R9, R5, 0x1, R7, P6 ;  /* 0x0000000105099824 */ /* 0x000fe200030e0607 */
[----:B------:R-:W-:Y:S02]  /*7aa0*/  @!P1 LEA.HI.X R7, R12, R5, R13, 0x7, P5 ;  /* 0x000000050c079211 */ /* 0x000fe400028f3c0d */
[----:B------:R1:W-:Y:S04]  /*7ab0*/  @P2 STS.128 [R151+0x8000], RZ ;  /* 0x008000ff97002388 */ /* 0x0003e80000000c00 */
[----:B------:R1:W-:Y:S04]  /*7ac0*/  @P1 STS.128 [R151+0x9000], RZ ;  /* 0x009000ff97001388 */ /* 0x0003e80000000c00 */
[----:B------:R-:W-:Y:S01]  /*7ad0*/  @!PT LDS RZ, [RZ] ;  /* 0x00000000fffff984 */ /* 0x000fe20000000800 */
[----:B------:R-:W-:Y:S01]  /*7ae0*/  @!PT LDS RZ, [RZ] ;  /* 0x00000000fffff984 */ /* 0x000fe20000000800 */
[----:B------:R-:W-:Y:S01]  /*7af0*/  @!PT LDS RZ, [RZ] ;  /* 0x00000000fffff984 */ /* 0x000fe20000000800 */
[----:B------:R1:W-:Y:S04]  /*7b00*/  @!P1 LDGSTS.E.BYPASS.LTC128B.128 [R151+0x9000], desc[UR26][R4.64] ;  /* 0x0900000004979fae */ /* 0x0003e8000b981a1a */
        /* <DEDUP_REMOVED lines=10> */
[----:B------:R-:W0:Y:S02]  /*7bb0*/  LDGDEPBAR ;  /* 0x00000000000079af */ /* 0x000e240000000000 */
.L_x_555:
[----:B------:R-:W-:Y:S01]  /*7bc0*/  LDSM.16.M88.4 R32, [R148+0x14000] ;  /* 0x014000009420783b */ /* 0x000fe20000000200 */
[----:B------:R-:W-:Y:S01]  /*7bd0*/  IMAD.IADD R140, R157, 0x1, R149 ;  /* 0x000000019d8c7824 */ /* 0x000fe200078e0295 */
[----:B------:R-:W-:Y:S01]  /*7be0*/  PLOP3.LUT P2, PT, PT, PT, UP0, 0x80, 0x8 ;  /* 0x000000000008781c */ /* 0x000fe20003f4f008 */
[----:B------:R-:W-:Y:S01]  /*7bf0*/  IMAD.MOV.U32 R180, RZ, RZ, 0x4 ;  /* 0x00000004ffb47424 */ /* 0x000fe200078e00ff */
        /* <DEDUP_REMOVED lines=73> */
[----:B------:R1:W3:Y:S03]  /*8090*/  LDSM.16.M88.4 R52, [R149+0x1a000] ;  /* 0x01a000009534783b */ /* 0x0002e60000000200 */
        /* <DEDUP_REMOVED lines=9> */
[----:B------:R-:W4:Y:S02]  /*8130*/  LDSM.16.MT88.4 R36, [R3+0xe800] ;  /* 0x00e800000324783b */ /* 0x000f240000004200 */
[C---:B------:R-:W-:Y:S02]  /*8140*/  LEA.HI.X.SX32 R153, R181.reuse, R155, 0x5, P1 ;  /* 0x0000009bb5997211 */ /* 0x040fe400008f2eff */
[C---:B------:R-:W-:Y:S03]  /*8150*/  LEA R148, P1, R181.reuse, R152, 0x5 ;  /* 0x00000098b5947211 */ /* 0x040fe600078228ff */
[----:B------:R-:W-:Y:S01]  /*8160*/  HMMA.16816.F32.BF16 R32, R40, R58, R32 ;  /* 0x0000003a2820723c */ /* 0x000fe20000041820 */
[----:B------:R-:W-:Y:S03]  /*8170*/  LDSM.16.M88.4 R40, [R144+0x18000] ;  /* 0x018000009028783b */ /* 0x000fe60000000200 */
[C---:B-1----:R-:W-:Y:S02]  /*8180*/  LEA.HI.X.SX32 R149, R181.reuse, R153, 0x5, P1 ;  /* 0x00000099b5957211 */ /* 0x042fe400008f2eff */
[----:B------:R-:W1:Y:S01]  /*8190*/  LDSM.16.MT88.4 R56, [R2+0xf000] ;  /* 0x00f000000238783b */ /* 0x000e620000004200 */
[C---:B------:R-:W-:Y:S01]  /*81a0*/  LEA R146, P1, R181.reuse, R148, 0x5 ;  /* 0x00000094b5927211 */ /* 0x040fe200078228ff */
[-C--:B--2---:R-:W-:Y:S05]  /*81b0*/  HMMA.16816.F32.BF16 R4, R44, R48.reuse, R4 ;  /* 0x000000302c04723c */ /* 0x084fea0000041804 */
[C---:B------:R-:W-:Y:S02]  /*81c0*/  LEA.HI.X.SX32 R147, R181.reuse, R149, 0x5, P1 ;  /* 0x00000095b5937211 */ /* 0x040fe400008f2eff */
[C---:B------:R-:W-:Y:S01]  /*81d0*/  LEA R138, P1, R181.reuse, R146, 0x5 ;  /* 0x00000092b58a7211 */ /* 0x040fe200078228ff */
[C---:B---3--:R-:W-:Y:S04]  /*81e0*/  HMMA.16816.F32.BF16 R8, R52.reuse, R48, R8 ;  /* 0x000000303408723c */ /* 0x048fe80000041808 */
        /* <DEDUP_REMOVED lines=9> */
[-C--:B----4-:R-:W-:Y:S03]  /*8280*/  HMMA.16816.F32.BF16 R20, R44, R36.reuse, R20 ;  /* 0x000000242c14723c */ /* 0x090fe60000041814 */
[C---:B------:R-:W-:Y:S05]  /*8290*/  LEA.HI.X.SX32 R133, R181.reuse, R135, 0x5, P1 ;  /* 0x00000087b5857211 */ /* 0x040fea00008f2eff */
[C---:B------:R-:W-:Y:S08]  /*82a0*/  HMMA.16816.F32.BF16 R24, R52.reuse, R36, R24 ;  /* 0x000000243418723c */ /* 0x040ff00000041818 */
[-C--:B------:R-:W-:Y:S01]  /*82b0*/  HMMA.16816.F32.BF16 R28, R52, R38.reuse, R28 ;  /* 0x00000026341c723c */ /* 0x080fe2000004181c */
[----:B------:R-:W-:Y:S02]  /*82c0*/  LDSM.16.M88.4 R52, [R140+0x1a000] ;  /* 0x01a000008c34783b */ /* 0x000fe40000000200 */
[C---:B--2---:R-:W-:Y:S04]  /*82d0*/  LEA R144, P1, R181.reuse, R132, 0x5 ;  /* 0x00000084b5907211 */ /* 0x044fe800078228ff */
[C---:B------:R-:W-:Y:S01]  /*82e0*/  LEA.HI.X.SX32 R145, R181.reuse, R133, 0x5, P1 ;  /* 0x00000085b5917211 */ /* 0x040fe200008f2eff */
[----:B------:R-:W-:Y:S01]  /*82f0*/  HMMA.16816.F32.BF16 R32, R44, R38, R32 ;  /* 0x000000262c20723c */ /* 0x000fe20000041820 */
[----:B------:R2:W-:Y:S03]  /*8300*/  LDSM.16.MT88.4 R44, [R2+0xf800] ;  /* 0x00f80000022c783b */ /* 0x0005e60000004200 */
[C---:B------:R-:W-:Y:S02]  /*8310*/  IMAD.WIDE R178, R181.reuse, -0x1c0, R144 ;  /* 0xfffffe40b5b27825 */ /* 0x040fe400078e0290 */
[----:B------:R-:W4:Y:S02]  /*8320*/  LDSM.16.M88.4 R36, [R140+0x18000] ;  /* 0x018000008c24783b */ /* 0x000f240000000200 */
[-C--:B-1----:R-:W-:Y:S05]  /*8330*/  HMMA.16816.F32.BF16 R4, R40, R56.reuse, R4 ;  /* 0x000000382804723c */ /* 0x082fea0000041804 */
[C---:B------:R-:W-:Y:S03]  /*8340*/  LEA R66, P1, R181.reuse, R178, 0x5 ;  /* 0x000000b2b5427211 */ /* 0x040fe600078228ff */
[C---:B---3--:R-:W-:Y:S04]  /*8350*/  HMMA.16816.F32.BF16 R8, R48.reuse, R56, R8 ;  /* 0x000000383008723c */ /* 0x048fe80000041808 */
[C---:B------:R-:W-:Y:S02]  /*8360*/  LEA.HI.X.SX32 R67, R181.reuse, R179, 0x5, P1 ;  /* 0x000000b3b5437211 */ /* 0x040fe400008f2eff */
[C---:B------:R-:W-:Y:S02]  /*8370*/  LEA R64, P1, R181.reuse, R66, 0x5 ;  /* 0x00000042b5407211 */ /* 0x040fe400078228ff */
[-C--:B------:R-:W-:Y:S03]  /*8380*/  HMMA.16816.F32.BF16 R12, R48, R58.reuse, R12 ;  /* 0x0000003a300c723c */ /* 0x080fe6000004180c */
[----:B------:R-:W-:Y:S02]  /*8390*/  LEA.HI.X.SX32 R65, R181, R67, 0x5, P1 ;  /* 0x00000043b5417211 */ /* 0x000fe400008f2eff */
[----:B--2---:R-:W-:Y:S03]  /*83a0*/  @P2 SHF.R.U32.HI R2, RZ, 0x2, R171 ;  /* 0x00000002ff022819 */ /* 0x004fe600000116ab */
        /* <DEDUP_REMOVED lines=12> */
[-C--:B----4-:R-:W-:Y:S05]  /*8470*/  HMMA.16816.F32.BF16 R4, R36, R44.reuse, R4 ;  /* 0x0000002c2404723c */ /* 0x090fea0000041804 */
        /* <DEDUP_REMOVED lines=308> */
.L_x_557:
[----:B------:R-:W1:Y:S01]  /*97c0*/  LDCU.64 UR12, c[0x0][0x5c0] ;  /* 0x0000b800ff0c77ac */ /* 0x000e620008000a00 */
[----:B--2---:R-:W-:-:S05]  /*97d0*/  IADD3 R2, PT, PT, R250, UR32, RZ ;  /* 0x00000020fa027c10 */ /* 0x004fca000fffe0ff */
[C---:B-1----:R-:W-:Y:S02]  /*97e0*/  IMAD R0, R2.reuse, UR13, RZ ;  /* 0x0000000d02007c24 */ /* 0x042fe4000f8e02ff */
[----:B------:R-:W-:-:S05]  /*97f0*/  IMAD.WIDE.U32 R2, R2, UR12, RZ ;  /* 0x0000000c02027c25 */ /* 0x000fca000f8e00ff */
[----:B------:R-:W-:Y:S02]  /*9800*/  IADD3 R7, PT, PT, R3, R0, RZ ;  /* 0x0000000003077210 */ /* 0x000fe40007ffe0ff */
[----:B------:R-:W-:Y:S02]  /*9810*/  MOV R6, R2 ;  /* 0x0000000200067202 */ /* 0x000fe40000000f00 */
.L_x_558:
        /* <DEDUP_REMOVED lines=17> */
.L_x_559:
[----:B------:R-:W1:Y:S01]  /*9930*/  LDCU.64 UR10, c[0x0][0x5c8] ;  /* 0x0000b900ff0a77ac */ /* 0x000e620008000a00 */
[----:B------:R-:W-:-:S05]  /*9940*/  IADD3 R2, PT, PT, R250, UR32, RZ ;  /* 0x00000020fa027c10 */ /* 0x000fca000fffe0ff */
[C---:B-1----:R-:W-:Y:S02]  /*9950*/  IMAD R0, R2.reuse, UR11, RZ ;  /* 0x0000000b02007c24 */ /* 0x042fe4000f8e02ff */
[----:B------:R-:W-:-:S05]  /*9960*/  IMAD.WIDE.U32 R2, R2, UR10, RZ ;  /* 0x0000000a02027c25 */ /* 0x000fca000f8e00ff */
[----:B------:R-:W-:Y:S02]  /*9970*/  IADD3 R21, PT, PT, R3, R0, RZ ;  /* 0x0000000003157210 */ /* 0x000fe40007ffe0ff */
[----:B------:R-:W-:-:S07]  /*9980*/  MOV R20, R2 ;  /* 0x0000000200147202 */ /* 0x000fce0000000f00 */
.L_x_560:
[----:B------:R-:W-:Y:S01]  /*9990*/  BAR.SYNC.DEFER_BLOCKING 0x0 ;  /* 0x0000000000007b1d */ /* 0x000fe20000010000 */
[----:B------:R-:W-:Y:S01]  /*99a0*/  USHF.L.U32 UR5, UR33, 0x7, URZ ;  /* 0x0000000721057899 */ /* 0x000fe200080006ff */
[----:B------:R-:W-:Y:S01]  /*99b0*/  SHF.R.U32.HI R171, RZ, 0x3, R171 ;  /* 0x00000003ffab7819 */ /* 0x000fe200000116ab */
[----:B------:R-:W-:Y:S02]  /*99c0*/  USHF.L.U32 UR15, UR33, 0x7, URZ ;  /* 0x00000007210f7899 */ /* 0x000fe400080006ff */
[----:B------:R-:W-:-:S03]  /*99d0*/  UIMAD.WIDE.U32 UR16, UR5, UR12, URZ ;  /* 0x0000000c051072a5 */ /* 0x000fc6000f8e00ff */
[----:B------:R-:W1:Y:S01]  /*99e0*/  LDC.64 R4, c[0x0][0x5d8] ;  /* 0x00017600ff047b82 */ /* 0x000e620000000a00 */
[----:B------:R-:W2:Y:S01]  /*99f0*/  LDCU UR8, c[0x0][0x440] ;  /* 0x00008800ff0877ac */ /* 0x000ea20008000800 */
[C---:B------:R-:W-:Y:S01]  /*9a00*/  VIADD R8, R171.reuse, 0x20 ;  /* 0x00000020ab087836 */ /* 0x040fe20000000000 */
[C---:B------:R-:W-:Y:S01]  /*9a10*/  IADD3 R28, P2, PT, R171.reuse, 0x20, RZ ;  /* 0x00000020ab1c7810 */ /* 0x040fe20007f5e0ff */
[----:B------:R-:W-:Y:S01]  /*9a20*/  BSSY.RECONVERGENT B0, `(.L_x_561) ;  /* 0x0000023000007945 */ /* 0x000fe20003800200 */
[----:B------:R-:W-:Y:S01]  /*9a30*/  IMAD.U32 R2, RZ, RZ, UR16 ;  /* 0x00000010ff027e24 */ /* 0x000fe2000f8e00ff */
[----:B------:R-:W-:Y:S01]  /*9a40*/  USHF.R.S32.HI UR14, URZ, 0x1f, UR5 ;  /* 0x0000001fff0e7899 */ /* 0x000fe20008011405 */
[----:B------:R-:W-:Y:S01]  /*9a50*/  IMAD.U32 R3, RZ, RZ, UR17 ;  /* 0x00000011ff037e24 */ /* 0x000fe2000f8e00ff */
[----:B------:R-:W-:Y:S01]  /*9a60*/  UIADD3 UR31, UPT, UPT, -UR15, UR31, URZ ;  /* 0x0000001f0f1f7290 */ /* 0x000fe2000fffe1ff */
[C---:B------:R-:W-:Y:S01]  /*9a70*/  VIADD R3, R171.reuse, 0x60 ;  /* 0x00000060ab037836 */ /* 0x040fe20000000000 */
[----:B------:R-:W-:Y:S01]  /*9a80*/  LOP3.LUT R2, R2, 0x38, R170, 0xf8, !PT ;  /* 0x0000003802027812 */ /* 0x000fe200078ef8aa */
[----:B------:R-:W-:Y:S01]  /*9a90*/  UIMAD UR9, UR14, UR12, URZ ;  /* 0x0000000c0e0972a4 */ /* 0x000fe2000f8e02ff */
[----:B------:R-:W3:Y:S01]  /*9aa0*/  LDC.64 R34, c[0x0][0x5e0] ;  /* 0x00017800ff227b82 */ /* 0x000ee20000000a00 */
[C---:B------:R-:W-:Y:S01]  /*9ab0*/  IADD3 R29, P1, PT, R171.reuse, 0x40, RZ ;  /* 0x00000040ab1d7810 */ /* 0x040fe20007f3e0ff */
[----:B------:R-:W-:Y:S01]  /*9ac0*/  IMAD.X R33, RZ, RZ, RZ, P2 ;  /* 0x000000ffff217224 */ /* 0x000fe200010e06ff */
[----:B------:R-:W-:Y:S01]  /*9ad0*/  IADD3 R2, P0, PT, R6, R2, RZ ;  /* 0x0000000206027210 */ /* 0x000fe20007f1e0ff */
[----:B------:R-:W-:Y:S01]  /*9ae0*/  VIADD R6, R171, 0x40 ;  /* 0x00000040ab067836 */ /* 0x000fe20000000000 */
[----:B------:R-:W-:Y:S01]  /*9af0*/  UIMAD UR9, UR5, UR13, UR9 ;  /* 0x0000000d050972a4 */ /* 0x000fe2000f8e0209 */
[----:B------:R4:W3:Y:S01]  /*9b00*/  LDS.128 R16, [R151+0xd000] ;  /* 0x00d0000097107984 */ /* 0x0008e20000000c00 */
[----:B--2---:R-:W-:-:S04]  /*9b10*/  ISETP.GE.AND P6, PT, R224, UR8, PT ;  /* 0x00000008e0007c0c */ /* 0x004fc8000bfc6270 */
[----:B------:R-:W-:Y:S01]  /*9b20*/  ISETP.GE.OR P5, PT, R8, UR31, P6 ;  /* 0x0000001f08007c0c */ /* 0x000fe2000b7a6670 */
[----:B------:R-:W-:Y:S01]  /*9b30*/  IMAD.U32 R0, RZ, RZ, UR9 ;  /* 0x00000009ff007e24 */ /* 0x000fe2000f8e00ff */
[----:B------:R-:W-:Y:S02]  /*9b40*/  ISETP.GE.OR P4, PT, R6, UR31, P6 ;  /* 0x0000001f06007c0c */ /* 0x000fe4000b786670 */
[----:B------:R-:W-:Y:S02]  /*9b50*/  ISETP.GE.OR P3, PT, R3, UR31, P6 ;  /* 0x0000001f03007c0c */ /* 0x000fe4000b766670 */
[----:B------:R-:W-:Y:S02]  /*9b60*/  ISETP.GE.OR P6, PT, R171, UR31, P6 ;  /* 0x0000001fab007c0c */ /* 0x000fe4000b7c6670 */
[----:B------:R-:W-:Y:S02]  /*9b70*/  IADD3.X R3, PT, PT, R7, UR17, R0, P0, !PT ;  /* 0x0000001107037c10 */ /* 0x000fe400087fe400 */
[----:B------:R-:W-:Y:S01]  /*9b80*/  IADD3 R30, P0, PT, R171, 0x60, RZ ;  /* 0x00000060ab1e7810 */ /* 0x000fe20007f1e0ff */
[----:B-1----:R-:W-:-:S04]  /*9b90*/  IMAD.WIDE.U32 R6, R4, UR20, R2 ;  /* 0x0000001404067c25 */ /* 0x002fc8000f8e0002 */
[----:B------:R-:W-:-:S04]  /*9ba0*/  IMAD R12, R5, UR20, R7 ;  /* 0x00000014050c7c24 */ /* 0x000fc8000f8e0207 */
[----:B----4-:R-:W-:Y:S05]  /*9bb0*/  @P6 BRA `(.L_x_562) ;  /* 0x0000000000246947 */ /* 0x010fea0003800000 */
        /* <DEDUP_REMOVED lines=9> */
.L_x_562:
[----:B------:R-:W-:Y:S05]  /*9c50*/  BSYNC.RECONVERGENT B0 ;  /* 0x0000000000007941 */ /* 0x000fea0003800200 */
.L_x_561:
        /* <DEDUP_REMOVED lines=11> */
[----:B---3--:R2:W-:Y:S04]  /*9d10*/  STG.E.128 desc[UR26][R4.64], R16 ;  /* 0x0000001004007986 */ /* 0x0085e8000c101d1a */
.L_x_564:
[----:B------:R-:W-:Y:S05]  /*9d20*/  BSYNC.RECONVERGENT B0 ;  /* 0x0000000000007941 */ /* 0x000fea0003800200 */
.L_x_563:
[----:B-1----:R1:W4:Y:S01]  /*9d30*/  LDS.128 R8, [R151+0xe000] ;  /* 0x00e0000097087984 */ /* 0x0023220000000c00 */
[----:B------:R-:W-:Y:S01]  /*9d40*/  BSSY.RECONVERGENT B0, `(.L_x_565) ;  /* 0x000000d000007945 */ /* 0x000fe20003800200 */
[----:B------:R-:W-:-:S03]  /*9d50*/  IADD3.X R32, PT, PT, RZ, RZ, RZ, P1, !PT ;  /* 0x000000ffff207210 */ /* 0x000fc60000ffe4ff */
        /* <DEDUP_REMOVED lines=11> */
.L_x_566:
[----:B------:R-:W-:Y:S05]  /*9e10*/  BSYNC.RECONVERGENT B0 ;  /* 0x0000000000007941 */ /* 0x000fea0003800200 */
.L_x_565:
[----:B--2-4-:R2:W4:Y:S01]  /*9e20*/  LDS.128 R8, [R151+0xf000] ;  /* 0x00f0000097087984 */ /* 0x0145220000000c00 */
[----:B------:R-:W-:Y:S01]  /*9e30*/  BSSY.RECONVERGENT B0, `(.L_x_567) ;  /* 0x000000e000007945 */ /* 0x000fe20003800200 */
[----:B------:R-:W-:Y:S02]  /*9e40*/  MOV R13, UR10 ;  /* 0x0000000a000d7c02 */ /* 0x000fe40008000f00 */
[----:B------:R-:W-:Y:S01]  /*9e50*/  IADD3.X R31, PT, PT, RZ, RZ, RZ, P0, !PT ;  /* 0x000000ffff1f7210 */ /* 0x000fe200007fe4ff */
[----:B------:R-:W-:Y:S06]  /*9e60*/  @P3 BRA `(.L_x_568) ;  /* 0x0000000000283947 */ /* 0x000fec0003800000 */
        /* <DEDUP_REMOVED lines=9> */
[----:B----4-:R1:W-:Y:S04]  /*9f00*/  STG.E.128 desc[UR26][R2.64], R8 ;  /* 0x0000000802007986 */ /* 0x0103e8000c101d1a */
.L_x_568:
[----:B------:R-:W-:Y:S05]  /*9f10*/  BSYNC.RECONVERGENT B0 ;  /* 0x0000000000007941 */ /* 0x000fea0003800200 */
.L_x_567:
[----:B-1----:R-:W-:Y:S01]  /*9f20*/  MOV R2, R224 ;  /* 0x000000e000027202 */ /* 0x002fe20000000f00 */
[----:B------:R-:W-:Y:S01]  /*9f30*/  UIMAD UR14, UR14, UR10, URZ ;  /* 0x0000000a0e0e72a4 */ /* 0x000fe2000f8e02ff */
[----:B------:R-:W-:Y:S01]  /*9f40*/  MOV R3, RZ ;  /* 0x000000ff00037202 */ /* 0x000fe20000000f00 */
[----:B------:R-:W1:Y:S01]  /*9f50*/  @!P6 LDC.64 R4, c[0x0][0x568] ;  /* 0x00015a00ff04eb82 */ /* 0x000e620000000a00 */
[----:B------:R-:W-:Y:S01]  /*9f60*/  LDS.128 R24, [R151+0x13000] ;  /* 0x0130000097187984 */ /* 0x000fe20000000c00 */
[----:B------:R-:W-:Y:S01]  /*9f70*/  UIMAD UR14, UR5, UR11, UR14 ;  /* 0x0000000b050e72a4 */ /* 0x000fe2000f8e020e */
[----:B------:R-:W-:Y:S01]  /*9f80*/  BSSY.RECONVERGENT B0, `(.L_x_569) ;  /* 0x000001a000007945 */ /* 0x000fe20003800200 */
[----:B------:R-:W-:Y:S01]  /*9f90*/  IMAD.WIDE.U32 R2, R13, UR5, R2 ;  /* 0x000000050d027c25 */ /* 0x000fe2000f8e0002 */
[----:B---3--:R-:W-:Y:S04]  /*9fa0*/  LDS.128 R16, [R151+0x11000] ;  /* 0x0110000097107984 */ /* 0x008fe80000000c00 */
[----:B------:R-:W3:Y:S01]  /*9fb0*/  LDS.128 R12, [R151+0x10000] ;  /* 0x01000000970c7984 */ /* 0x000ee20000000c00 */
[----:B------:R-:W-:-:S04]  /*9fc0*/  IADD3 R2, P0, PT, R20, R2, RZ ;  /* 0x0000000214027210 */ /* 0x000fc80007f1e0ff */
[----:B------:R-:W-:Y:S02]  /*9fd0*/  IADD3.X R3, PT, PT, R21, UR14, R3, P0, !PT ;  /* 0x0000000e15037c10 */ /* 0x000fe400087fe403 */
[----:B------:R1:W2:Y:S01]  /*9fe0*/  LDS.128 R20, [R151+0x12000] ;  /* 0x0120000097147984 */ /* 0x0002a20000000c00 */
[----:B----4-:R-:W-:-:S04]  /*9ff0*/  IMAD.WIDE.U32 R8, R34, UR20, R2 ;  /* 0x0000001422087c25 */ /* 0x010fc8000f8e0002 */
[----:B------:R-:W-:Y:S01]  /*a000*/  IMAD R7, R35, UR20, R9 ;  /* 0x0000001423077c24 */ /* 0x000fe2000f8e0209 */
[----:B------:R-:W-:-:S05]  /*a010*/  @!P6 MOV R6, R8 ;  /* 0x000000080006e202 */ /* 0x000fca0000000f00 */
[----:B------:R-:W-:-:S04]  /*a020*/  @!P6 IMAD.WIDE.U32 R2, R171, UR10, R6 ;  /* 0x0000000aab02ec25 */ /* 0x000fc8000f8e0006 */
[----:B------:R-:W-:Y:S01]  /*a030*/  @!P6 IMAD R0, R171, UR11, R3 ;  /* 0x0000000bab00ec24 */ /* 0x000fe2000f8e0203 */
[----:B-1----:R-:W-:-:S04]  /*a040*/  @!P6 LEA R4, P0, R2, R4, 0x1 ;  /* 0x000000040204e211 */ /* 0x002fc800078008ff */
[----:B------:R-:W-:-:S05]  /*a050*/  @!P6 LEA.HI.X R5, R2, R5, R0, 0x1, P0 ;  /* 0x000000050205e211 */ /* 0x000fca00000f0c00 */
[----:B---3--:R1:W-:Y:S01]  /*a060*/  @!P6 STG.E.128 desc[UR26][R4.64], R12 ;  /* 0x0000000c0400e986 */ /* 0x0083e2000c101d1a */
[----:B--2---:R-:W-:Y:S05]  /*a070*/  @P5 BRA `(.L_x_570) ;  /* 0x0000000000285947 */ /* 0x004fea0003800000 */
        /* <DEDUP_REMOVED lines=10> */
.L_x_570:
[----:B------:R-:W-:Y:S05]  /*a120*/  BSYNC.RECONVERGENT B0 ;  /* 0x0000000000007941 */ /* 0x000fea0003800200 */
.L_x_569:
        /* <DEDUP_REMOVED lines=12> */
.L_x_572:
[----:B------:R-:W-:Y:S05]  /*a1f0*/  BSYNC.RECONVERGENT B0 ;  /* 0x0000000000007941 */ /* 0x000fea0003800200 */
.L_x_571:
        /* <DEDUP_REMOVED lines=11> */
.L_x_513:
[----:B------:R-:W-:Y:S05]  /*a2b0*/  BSYNC.RECONVERGENT B1 ;  /* 0x0000000000017941 */ /* 0x000fea0003800200 */
.L_x_487:
[----:B------:R-:W2:Y:S01]  /*a2c0*/  LDCU UR8, c[0x0][0x438] ;  /* 0x00008700ff0877ac */ /* 0x000ea20008000800 */
[----:B------:R-:W1:Y:S01]  /*a2d0*/  LDCU UR9, c[0x0][0x370] ;  /* 0x00006e00ff0977ac */ /* 0x000e620008000800 */
[----:B------:R-:W-:Y:S01]  /*a2e0*/  UMOV UR10, UR18 ;  /* 0x00000012000a7c82 */ /* 0x000fe20008000000 */
        /* <DEDUP_REMOVED lines=8> */
.L_x_574:
        /* <DEDUP_REMOVED lines=9> */
.L_x_2761:


//--------------------- .text._ZN5flash44flash_bwd_dq_dk_dv_loop_seqk_parallel_kernelI23Flash_bwd_kernel_traitsILi64ELi128ELi128ELi8ELi4ELi4ELi4ELb0ELb0EN7cutlass10bfloat16_tE19Flash_kernel_traitsILi64ELi128ELi128ELi8ES3_EELb0ELb0ELb1ELb0ELb0ELb0ELb0EEEvNS_16Flash_bwd_paramsE --------------------------
	.section	.text._ZN5flash44flash_bwd_dq_dk_dv_loop_seqk_parallel_kernelI23Flash_bwd_kernel_traitsILi64ELi128ELi128ELi8ELi4ELi4ELi4ELb0ELb0EN7cutlass10bfloat16_tE19Flash_kernel_traitsILi64ELi128ELi128ELi8ES3_EELb0ELb0ELb1ELb0ELb0ELb0ELb0EEEvNS_16Flash_bwd_paramsE,"ax",@progbits
	.align	128
        .global         _ZN5flash44flash_bwd_dq_dk_dv_loop_seqk_parallel_kernelI23Flash_bwd_kernel_traitsILi64ELi128ELi128ELi8ELi4ELi4ELi4ELb0ELb0EN7cutlass10bfloat16_tE19Flash_kernel_traitsILi64ELi128ELi128ELi8ES3_EELb0ELb0ELb1ELb0ELb0ELb0ELb0EEEvNS_16Flash_bwd_paramsE
        .type           _ZN5flash44flash_bwd_dq_dk_dv_loop_seqk_parallel_kernelI23Flash_bwd_kernel_traitsILi64ELi128ELi128ELi8ELi4ELi4ELi4ELb0ELb0EN7cutlass10bfloat16_tE19Flash_kernel_traitsILi64ELi128ELi128ELi8ES3_EELb0ELb0ELb1ELb0ELb0ELb0ELb0EEEvNS_16Flash_bwd_paramsE,@function
        .size           _ZN5flash44flash_bwd_dq_dk_dv_loop_seqk_parallel_kernelI23Flash_bwd_kernel_traitsILi64ELi128ELi128ELi8ELi4ELi4ELi4ELb0ELb0EN7cutlass10bfloat16_tE19Flash_kernel_traitsILi64ELi128ELi128ELi8ES3_EELb0ELb0ELb1ELb0ELb0ELb0ELb0EEEvNS_16Flash_bwd_paramsE,(.L_x_2762 - _ZN5flash44flash_bwd_dq_dk_dv_loop_seqk_parallel_kernelI23Flash_bwd_kernel_traitsILi64ELi128ELi128ELi8ELi4ELi4ELi4ELb0ELb0EN7cutlass10bfloat16_tE19Flash_kernel_traitsILi64ELi128ELi128ELi8ES3_EELb0ELb0ELb1ELb0ELb0ELb0ELb0EEEvNS_16Flash_bwd_paramsE)
        .other          _ZN5flash44flash_bwd_dq_dk_dv_loop_seqk_parallel_kernelI23Flash_bwd_kernel_traitsILi64ELi128ELi128ELi8ELi4ELi4ELi4ELb0ELb0EN7cutlass10bfloat16_tE19Flash_kernel_traitsILi64ELi128ELi128ELi8ES3_EELb0ELb0ELb1ELb0ELb0ELb0ELb0EEEvNS_16Flash_bwd_paramsE,@"STO_CUDA_ENTRY STV_DEFAULT"
_ZN5flash44flash_bwd_dq_dk_dv_loop_seqk_parallel_kernelI23Flash_bwd_kernel_traitsILi64ELi128ELi128ELi8ELi4ELi4ELi4ELb0ELb0EN7cutlass10bfloat16_tE19Flash_kernel_traitsILi64ELi128ELi128ELi8ES3_EELb0ELb0ELb1ELb0ELb0ELb0ELb0EEEvNS_16Flash_bwd_paramsE:
.text._ZN5flash44flash_bwd_dq_dk_dv_loop_seqk_parallel_kernelI23Flash_bwd_kernel_traitsILi64ELi128ELi128ELi8ELi4ELi4ELi4ELb0ELb0EN7cutlass10bfloat16_tE19Flash_kernel_traitsILi64ELi128ELi128ELi8ES3_EELb0ELb0ELb1ELb0ELb0ELb0ELb0EEEvNS_16Flash_bwd_paramsE:
        /* <DEDUP_REMOVED lines=9> */
[----:B------:R-:W1:Y:S01]  /*0090*/  S2UR UR44, SR_CTAID.Y ;  /* 0x00000000002c79c3 */ /* 0x000e620000002600 */
[----:B------:R-:W1:Y:S01]  /*00a0*/  LDCU.64 UR38, c[0x0][0x468] ;  /* 0x00008d00ff2677ac */ /* 0x000e620008000a00 */
[----:B------:R-:W2:Y:S06]  /*00b0*/  LDCU.64 UR6, c[0x0][0x460] ;  /* 0x00008c00ff0677ac */ /* 0x000eac0008000a00 */
[----:B------:R-:W3:Y:S01]  /*00c0*/  S2UR UR24, SR_CgaCtaId ;  /* 0x00000000001879c3 */ /* 0x000ee20000008800 */
[----:B------:R-:W4:Y:S01]  /*00d0*/  LDCU.64 UR4, c[0x0][0x468] ;  /* 0x00008d00ff0477ac */ /* 0x000f220008000a00 */
[----:B------:R-:W5:Y:S06]  /*00e0*/  LDCU.U8 UR8, c[0x0][0x532] ;  /* 0x0000a640ff0877ac */ /* 0x000f6c0008000000 */
[----:B------:R-:W-:Y:S01]  /*00f0*/  S2UR UR23, SR_CTAID.Z ;  /* 0x00000000001779c3 */ /* 0x000fe20000002700 */
[----:B------:R-:W3:Y:S01]  /*0100*/  LDCU UR10, c[0x0][0x438] ;  /* 0x00008700ff0a77ac */ /* 0x000ee20008000800 */
[----:B------:R-:W3:Y:S06]  /*0110*/  LDCU.64 UR34, c[0x0][0x358] ;  /* 0x00006b00ff2277ac */ /* 0x000eec0008000a00 */
[----:B------:R-:W-:Y:S01]  /*0120*/  S2UR UR21, SR_CTAID.X ;  /* 0x00000000001579c3 */ /* 0x000fe20000002500 */
[----:B-1----:R-:W-:-:S02]  /*0130*/  ULEA UR38, UP0, UR44, UR38, 0x2 ;  /* 0x000000262c267291 */ /* 0x002fc4000f8010ff */
[----:B--2---:R-:W-:Y:S02]  /*0140*/  UISETP.NE.U32.AND UP1, UPT, UR6, URZ, UPT ;  /* 0x000000ff0600728c */ /* 0x004fe4000bf25070 */
[----:B------:R-:W-:Y:S02]  /*0150*/  ULEA.HI.X UR39, UR44, UR39, URZ, 0x2, UP0 ;  /* 0x000000272c277291 */ /* 0x000fe400080f14ff */
[----:B------:R-:W-:Y:S01]  /*0160*/  UISETP.NE.U32.AND UP0, UPT, UR6, URZ, UPT ;  /* 0x000000ff0600728c */ /* 0x000fe2000bf05070 */
[----:B------:R-:W-:Y:S01]  /*0170*/  S2UR UR18, SR_CTAID.Y ;  /* 0x00000000001279c3 */ /* 0x000fe20000002600 */
[----:B----4-:R-:W-:Y:S02]  /*0180*/  UISETP.EQ.U32.AND UP2, UPT, UR4, URZ, UPT ;  /* 0x000000ff0400728c */ /* 0x010fe4000bf42070 */
[----:B------:R-:W-:Y:S02]  /*0190*/  UISETP.NE.U32.AND UP6, UPT, UR4, URZ, UPT ;  /* 0x000000ff0400728c */ /* 0x000fe4000bfc5070 */
[----:B------:R-:W-:-:S02]  /*01a0*/  UISETP.NE.AND.EX UP5, UPT, UR7, URZ, UPT, UP1 ;  /* 0x000000ff0700728c */ /* 0x000fc4000bfa5310 */
[----:B------:R-:W-:Y:S01]  /*01b0*/  UISETP.NE.AND.EX UP4, UPT, UR7, URZ, UPT, UP0 ;  /* 0x000000ff0700728c */ /* 0x000fe2000bf85300 */
[----:B------:R-:W1:Y:S01]  /*01c0*/  S2UR UR4, SR_CgaCtaId ;  /* 0x00000000000479c3 */ /* 0x000e620000008800 */
[----:B------:R-:W2:Y:S01]  /*01d0*/  LDCU.64 UR6, c[0x0][0x470] ;  /* 0x00008e00ff0677ac */ /* 0x000ea20008000a00 */
[----:B-----5:R-:W-:Y:S02]  /*01e0*/  UISETP.NE.AND UP3, UPT, UR8, URZ, UPT ;  /* 0x000000ff0800728c */ /* 0x020fe4000bf65270 */
[----:B------:R-:W-:-:S04]  /*01f0*/  UISETP.NE.AND.EX UP6, UPT, UR5, URZ, UPT, UP6 ;  /* 0x000000ff0500728c */ /* 0x000fc8000bfc5360 */
[----:B------:R-:W4:Y:S01]  /*0200*/  S2UR UR20, SR_CTAID.Z ;  /* 0x00000000001479c3 */ /* 0x000f220000002700 */
[----:B------:R-:W-:Y:S01]  /*0210*/  UISETP.EQ.OR.EX UP0, UPT, UR5, URZ, !UP3, UP2 ;  /* 0x000000ff0500728c */ /* 0x000fe2000df02720 */
[----:B------:R-:W-:Y:S02]  /*0220*/  UMOV UR8, 0x400 ;  /* 0x0000040000087882 */ /* 0x000fe40000000000 */
[----:B------:R-:W-:Y:S01]  /*0230*/  UMOV UR5, 0x400 ;  /* 0x0000040000057882 */ /* 0x000fe20000000000 */
[----:B------:R-:W-:Y:S02]  /*0240*/  UP2UR UR26, UPR, URZ, 0x1 ;  /* 0x00000001ff1a7883 */ /* 0x000fe40008000000 */
[----:B------:R-:W-:Y:S01]  /*0250*/  UP2UR UR25, UPR, URZ, 0x8 ;  /* 0x00000008ff197883 */ /* 0x000fe20008000000 */
[----:B------:R-:W4:Y:S01]  /*0260*/  LDCU.64 UR28, c[0x0][0x460] ;  /* 0x00008c00ff1c77ac */ /* 0x000f220008000a00 */
[----:B--2---:R-:W-:Y:S01]  /*0270*/  UISETP.NE.U32.AND UP0, UPT, UR6, URZ, UPT ;  /* 0x000000ff0600728c */ /* 0x004fe2000bf05070 */
[----:B------:R-:W2:Y:S01]  /*0280*/  LDCU UR19, c[0x0][0x438] ;  /* 0x00008700ff1377ac */ /* 0x000ea20008000800 */
[----:B------:R-:W2:Y:S01]  /*0290*/  @!UP4 LDCU UR22, c[0x0][0x434] ;  /* 0x00008680ff16c7ac */ /* 0x000ea20008000800 */
[----:B---3--:R-:W-:-:S02]  /*02a0*/  ULEA UR24, UR24, UR8, 0x18 ;  /* 0x0000000818187291 */ /* 0x008fc4000f8ec0ff */
[----:B-1----:R-:W-:Y:S02]  /*02b0*/  ULEA UR4, UR4, UR5, 0x18 ;  /* 0x0000000504047291 */ /* 0x002fe4000f8ec0ff */
[----:B------:R-:W-:Y:S01]  /*02c0*/  UISETP.NE.AND.EX UP3, UPT, UR7, URZ, UPT, UP0 ;  /* 0x000000ff0700728c */ /* 0x000fe2000bf65300 */
[----:B------:R-:W-:Y:S01]  /*02d0*/  UMOV UR30, 0xffffc000 ;  /* 0xffffc000001e7882 */ /* 0x000fe20000000000 */
[----:B------:R-:W-:Y:S01]  /*02e0*/  UMOV UR31, URZ ;  /* 0x000000ff001f7c82 */ /* 0x000fe20008000000 */
[----:B------:R-:W-:-:S08]  /*02f0*/  UMOV UR32, URZ ;  /* 0x000000ff00207c82 */ /* 0x000fd00008000000 */
.L_x_664:
[----:B------:R-:W1:Y:S01]  /*0300*/  LDCU.64 UR8, c[0x0][0x478] ;  /* 0x00008f00ff0877ac */ /* 0x000e620008000a00 */
[----:B------:R-:W-:Y:S02]  /*0310*/  PLOP3.LUT P1, PT, PT, PT, UP3, 0x80, 0x8 ;  /* 0x000000000008781c */ /* 0x000fe40003f2f038 */
[----:B------:R-:W-:Y:S01]  /*0320*/  PLOP3.LUT P4, PT, PT, PT, UP5, 0x80, 0x8 ;  /* 0x000000000008781c */ /* 0x000fe20003f8f058 */
[----:B------:R-:W-:Y:S01]  /*0330*/  @UP3 ULEA UR12, UP0, UR44, UR6, 0x2 ;  /* 0x000000062c0c3291 */ /* 0x000fe2000f8010ff */
[----:B------:R-:W-:Y:S01]  /*0340*/  PLOP3.LUT P2, PT, PT, PT, UP4, 0x80, 0x8 ;  /* 0x000000000008781c */ /* 0x000fe20003f4f048 */
[----:B------:R-:W-:Y:S02]  /*0350*/  UISETP.NE.AND UP2, UPT, UR26, URZ, UPT ;  /* 0x000000ff1a00728c */ /* 0x000fe4000bf45270 */
[----:B------:R-:W-:Y:S02]  /*0360*/  @UP3 ULEA.HI.X UR13, UR44, UR7, URZ, 0x2, UP0 ;  /* 0x000000072c0d3291 */ /* 0x000fe400080f14ff */
[----:B------:R-:W-:-:S04]  /*0370*/  IMAD.U32 R2, RZ, RZ, UR12 ;  /* 0x0000000cff027e24 */ /* 0x000fc8000f8e00ff */
[----:B------:R-:W-:Y:S01]  /*0380*/  IMAD.U32 R3, RZ, RZ, UR13 ;  /* 0x0000000dff037e24 */ /* 0x000fe2000f8e00ff */
[----:B----4-:R-:W-:Y:S02]  /*0390*/  UIMAD.WIDE.U32 UR12, UR44, 0x4, UR28 ;  /* 0x000000042c0c78a5 */ /* 0x010fe4000f8e001c */
[----:B-1----:R-:W-:Y:S01]  /*03a0*/  UISETP.NE.U32.AND UP0, UPT, UR8, URZ, UPT ;  /* 0x000000ff0800728c */ /* 0x002fe2000bf05070 */
[----:B------:R-:W-:Y:S02]  /*03b0*/  PLOP3.LUT P3, PT, PT, PT, UP2, 0x80, 0x8 ;  /* 0x000000000008781c */ /* 0x000fe40003f6f028 */
[----:B------:R-:W3:Y:S01]  /*03c0*/  @P1 LDG.E R3, desc[UR34][R2.64] ;  /* 0x0000002202031981 */ /* 0x000ee2000c1e1900 */
[----:B------:R-:W-:-:S06]  /*03d0*/  UISETP.NE.AND.EX UP0, UPT, UR9, URZ, UPT, UP0 ;  /* 0x000000ff0900728c */ /* 0x000fcc000bf05300 */
[----:B------:R-:W-:-:S05]  /*03e0*/  PLOP3.LUT P0, PT, PT, PT, UP0, 0x80, 0x8 ;  /* 0x000000000008781c */ /* 0x000fca0003f0f008 */
[----:B------:R-:W-:Y:S01]  /*03f0*/  @UP0 ULEA UR14, UP1, UR44, UR8, 0x2 ;  /* 0x000000082c0e0291 */ /* 0x000fe2000f8210ff */
[----:B--2---:R-:W-:Y:S01]  /*0400*/  IMAD.U32 R6, RZ, RZ, UR12 ;  /* 0x0000000cff067e24 */ /* 0x004fe2000f8e00ff */
[----:B------:R-:W1:Y:S02]  /*0410*/  @!UP0 LDCU UR5, c[0x0][0x43c] ;  /* 0x00008780ff0587ac */ /* 0x000e640008000800 */
[----:B------:R-:W-:Y:S02]  /*0420*/  @UP0 ULEA.HI.X UR15, UR44, UR9, URZ, 0x2, UP1 ;  /* 0x000000092c0f0291 */ /* 0x000fe400088f14ff */
[----:B------:R-:W-:Y:S01]  /*0430*/  IMAD.U32 R4, RZ, RZ, UR14 ;  /* 0x0000000eff047e24 */ /* 0x000fe2000f8e00ff */
[----:B------:R-:W4:Y:S01]  /*0440*/  @!UP0 LDCU.64 UR8, c[0x0][0x488] ;  /* 0x00009100ff0887ac */ /* 0x000f220008000a00 */
[----:B------:R-:W-:Y:S02]  /*0450*/  IMAD.U32 R7, RZ, RZ, UR13 ;  /* 0x0000000dff077e24 */ /* 0x000fe4000f8e00ff */
[----:B------:R-:W-:-:S03]  /*0460*/  IMAD.U32 R5, RZ, RZ, UR15 ;  /* 0x0000000fff057e24 */ /* 0x000fc6000f8e00ff */
[----:B-----5:R-:W5:Y:S04]  /*0470*/  @P2 LDG.E R2, desc[UR34][R6.64+0x4] ;  /* 0x0000042206022981 */ /* 0x020f68000c1e1900 */
[----:B------:R-:W2:Y:S01]  /*0480*/  @P0 LDG.E R0, desc[UR34][R4.64] ;  /* 0x0000002204000981 */ /* 0x000ea2000c1e1900 */
[----:B------:R-:W-:Y:S01]  /*0490*/  UMOV UR36, URZ ;  /* 0x000000ff00247c82 */ /* 0x000fe20008000000 */
[----:B----4-:R-:W-:-:S04]  /*04a0*/  @!UP0 UISETP.NE.U32.AND UP1, UPT, UR8, URZ, UPT ;  /* 0x000000ff0800828c */ /* 0x010fc8000bf25070 */
[----:B------:R-:W-:Y:S01]  /*04b0*/  @!UP0 UISETP.NE.AND.EX UP1, UPT, UR9, URZ, UPT, UP1 ;  /* 0x000000ff0900828c */ /* 0x000fe2000bf25310 */
[----:B------:R-:W-:Y:S01]  /*04c0*/  UMOV UR43, 0xffffffff ;  /* 0xffffffff002b7882 */ /* 0x000fe20000000000 */
[----:B------:R-:W-:Y:S02]  /*04d0*/  UMOV UR40, 0xffffffff ;  /* 0xffffffff00287882 */ /* 0x000fe40000000000 */
[----:B-1----:R-:W-:Y:S01]  /*04e0*/  @!UP0 USEL UR8, UR5, URZ, UP1 ;  /* 0x000000ff05088287 */ /* 0x002fe20008800000 */
[----:B------:R1:W4:Y:S02]  /*04f0*/  @P4 LDG.E R4, desc[UR34][R6.64] ;  /* 0x0000002206044981 */ /* 0x000324000c1e1900 */
[----:B-1----:R-:W-:Y:S02]  /*0500*/  IMAD.U32 R6, RZ, RZ, UR38 ;  /* 0x00000026ff067e24 */ /* 0x002fe4000f8e00ff */
[----:B------:R-:W-:-:S05]  /*0510*/  IMAD.U32 R7, RZ, RZ, UR39 ;  /* 0x00000027ff077e24 */ /* 0x000fca000f8e00ff */
[----:B------:R-:W4:Y:S01]  /*0520*/  @!P3 LDG.E R6, desc[UR34][R6.64] ;  /* 0x000000220606b981 */ /* 0x000f22000c1e1900 */
[----:B------:R-:W-:Y:S01]  /*0530*/  USHF.L.U32 UR27, UR37, 0x7, URZ ;  /* 0x00000007251b7899 */ /* 0x000fe200080006ff */
[----:B---3--:R-:W-:Y:S02]  /*0540*/  @P1 R2UR UR36, R3 ;  /* 0x00000000032412ca */ /* 0x008fe400000e0000 */
[----:B-----5:R-:W-:Y:S02]  /*0550*/  @P2 R2UR UR5, R2 ;  /* 0x00000000020522ca */ /* 0x020fe400000e0000 */
[----:B--2---:R-:W-:-:S13]  /*0560*/  @P0 R2UR UR33, R0 ;  /* 0x00000000002102ca */ /* 0x004fda00000e0000 */
[----:B------:R-:W-:Y:S01]  /*0570*/  @UP0 UIADD3 UR33, UPT, UPT, UR33, -UR36, URZ ;  /* 0x8000002421210290 */ /* 0x000fe2000fffe0ff */
[----:B----4-:R-:W-:Y:S02]  /*0580*/  @P4 R2UR UR43, R4 ;  /* 0x00000000042b42ca */ /* 0x010fe400000e0000 */
[----:B------:R-:W-:Y:S01]  /*0590*/  @!P3 R2UR UR40, R6 ;  /* 0x000000000628b2ca */ /* 0x000fe200000e0000 */
[----:B------:R-:W-:-:S14]  /*05a0*/  BRA.U !UP6, `(.L_x_575) ;  /* 0x000000010e247547 */ /* 0x000fdc000b800000 */
[----:B------:R-:W-:Y:S01]  /*05b0*/  UISETP.NE.AND UP1, UPT, UR25, URZ, UPT ;  /* 0x000000ff1900728c */ /* 0x000fe2000bf25270 */
[----:B------:R-:W-:Y:S02]  /*05c0*/  IMAD.U32 R2, RZ, RZ, UR38 ;  /* 0x00000026ff027e24 */ /* 0x000fe4000f8e00ff */
[----:B------:R-:W-:-:S03]  /*05d0*/  IMAD.U32 R3, RZ, RZ, UR39 ;  /* 0x00000027ff037e24 */ /* 0x000fc6000f8e00ff */
[----:B------:R-:W-:-:S13]  /*05e0*/  PLOP3.LUT P0, PT, PT, PT, UP1, 0x80, 0x8 ;  /* 0x000000000008781c */ /* 0x000fda0003f0f018 */
[----:B------:R-:W2:Y:S04]  /*05f0*/  @P0 LDG.E R0, desc[UR34][R2.64+0x4] ;  /* 0x0000042202000981 */ /* 0x000ea8000c1e1900 */
[----:B------:R-:W3:Y:S01]  /*0600*/  @!P0 LDG.E R2, desc[UR34][R2.64] ;  /* 0x0000002202028981 */ /* 0x000ee2000c1e1900 */
[----:B--2---:R-:W-:-:S13]  /*0610*/  @P0 R2UR UR10, R0 ;  /* 0x00000000000a02ca */ /* 0x004fda00000e0000 */
[----:B------:R-:W-:-:S07]  /*0620*/  @UP1 UIADD3 UR10, UPT, UPT, UR10, -UR40, URZ ;  /* 0x800000280a0a1290 */ /* 0x000fce000fffe0ff */
[----:B---3--:R-:W-:-:S15]  /*0630*/  @!P0 R2UR UR10, R2 ;  /* 0x00000000020a82ca */ /* 0x008fde00000e0000 */
.L_x_575:
[----:B------:R-:W-:Y:S01]  /*0640*/  @!UP0 UIADD3 UR33, UPT, UPT, UR8, UR10, -UR36 ;  /* 0x0000000a08218290 */ /* 0x000fe2000fffe824 */
[----:B------:R-:W-:Y:S01]  /*0650*/  @!UP4 UMOV UR42, UR22 ;  /* 0x00000016002acc82 */ /* 0x000fe20008000000 */
[----:B------:R-:W-:Y:S02]  /*0660*/  @UP4 UIADD3 UR42, UPT, UPT, UR5, -UR43, URZ ;  /* 0x8000002b052a4290 */ /* 0x000fe4000fffe0ff */
[----:B------:R-:W-:-:S09]  /*0670*/  UISETP.GT.AND UP0, UPT, UR33, UR27, UPT ;  /* 0x0000001b2100728c */ /* 0x000fd2000bf04270 */
[----:B------:R-:W-:Y:S05]  /*0680*/  BRA.U !UP0, `(.L_x_576) ;  /* 0x000000a1089c7547 */ /* 0x000fea000b800000 */
[----:B------:R-:W1:Y:S01]  /*0690*/  LDCU UR8, c[0x0][0x504] ;  /* 0x0000a080ff0877ac */ /* 0x000e620008000800 */
[----:B------:R-:W-:Y:S02]  /*06a0*/  UIADD3 UR41, UPT, UPT, UR27, UR42, URZ ;  /* 0x0000002a1b297290 */ /* 0x000fe4000fffe0ff */
[----:B------:R-:W-:Y:S02]  /*06b0*/  UIADD3 UR10, UPT, UPT, UR42, 0x7f, URZ ;  /* 0x0000007f2a0a7890 */ /* 0x000fe4000fffe0ff */
[----:B------:R-:W-:Y:S02]  /*06c0*/  UIADD3 UR41, UPT, UPT, UR41, 0x80, URZ ;  /* 0x0000008029297890 */ /* 0x000fe4000fffe0ff */
[----:B------:R-:W-:Y:S02]  /*06d0*/  USHF.R.S32.HI UR9, URZ, 0x1f, UR10 ;  /* 0x0000001fff097899 */ /* 0x000fe4000801140a */
[----:B------:R-:W-:Y:S02]  /*06e0*/  UISETP.NE.AND UP1, UPT, UR43, -0x1, UPT ;  /* 0xffffffff2b00788c */ /* 0x000fe4000bf25270 */
[----:B------:R-:W-:-:S02]  /*06f0*/  ULEA.HI UR9, UR9, UR10, URZ, 0x7 ;  /* 0x0000000a09097291 */ /* 0x000fc4000f8f38ff */
[----:B------:R-:W-:Y:S02]  /*0700*/  UISETP.NE.AND UP2, UPT, UR40, -0x1, UPT ;  /* 0xffffffff2800788c */ /* 0x000fe4000bf45270 */
[----:B-1----:R-:W-:Y:S02]  /*0710*/  UIADD3 UR8, UPT, UPT, UR41, UR8, -UR33 ;  /* 0x0000000829087290 */ /* 0x002fe4000fffe821 */
[----:B------:R-:W-:Y:S02]  /*0720*/  USHF.R.S32.HI UR9, URZ, 0x7, UR9 ;  /* 0x00000007ff097899 */ /* 0x000fe40008011409 */
[----:B------:R-:W-:Y:S01]  /*0730*/  UIADD3 UR8, UPT, UPT, UR8, 0x7f, URZ ;  /* 0x0000007f08087890 */ /* 0x000fe2000fffe0ff */
[----:B------:R-:W1:Y:S03]  /*0740*/  @!UP1 LDCU.64 UR10, c[0x0][0x398] ;  /* 0x00007300ff0a97ac */ /* 0x000e660008000a00 */
[----:B------:R-:W-:-:S04]  /*0750*/  USHF.R.S32.HI UR5, URZ, 0x1f, UR8 ;  /* 0x0000001fff057899 */ /* 0x000fc80008011408 */
[----:B------:R-:W-:-:S04]  /*0760*/  ULEA.HI UR5, UR5, UR8, URZ, 0x7 ;  /* 0x0000000805057291 */ /* 0x000fc8000f8f38ff */
[----:B------:R-:W-:-:S04]  /*0770*/  USHF.R.S32.HI UR5, URZ, 0x7, UR5 ;  /* 0x00000007ff057899 */ /* 0x000fc80008011405 */
[----:B------:R-:W-:Y:S02]  /*0780*/  UISETP.LT.AND UP0, UPT, UR9, UR5, UPT ;  /* 0x000000050900728c */ /* 0x000fe4000bf01270 */
[----:B-1----:R-:W-:Y:S02]  /*0790*/  @!UP1 UIMAD.WIDE.U32 UR52, UR44, UR10, URZ ;  /* 0x0000000a2c3492a5 */ /* 0x002fe4000f8e00ff */
[----:B------:R-:W-:Y:S01]  /*07a0*/  USEL UR47, UR9, UR5, UP0 ;  /* 0x00000005092f7287 */ /* 0x000fe20008000000 */
[----:B------:R-:W1:Y:S03]  /*07b0*/  @UP1 LDCU.64 UR8, c[0x0][0x3b0] ;  /* 0x00007600ff0817ac */ /* 0x000e660008000a00 */
[----:B------:R-:W-:Y:S02]  /*07c0*/  ULEA UR12, UR47, 0xffffff80, 0x7 ;  /* 0xffffff802f0c7891 */ /* 0x000fe4000f8e38ff */
[----:B------:R-:W-:-:S02]  /*07d0*/  @!UP1 UIMAD UR13, UR44, UR11, UR53 ;  /* 0x0000000b2c0d92a4 */ /* 0x000fc4000f8e0235 */
[----:B------:R-:W-:Y:S02]  /*07e0*/  USHF.R.S32.HI UR49, URZ, 0x1f, UR12 ;  /* 0x0000001fff317899 */ /* 0x000fe4000801140c */
[----:B-1----:R-:W-:-:S04]  /*07f0*/  @UP1 UIMAD.WIDE.U32 UR14, UR43, UR8, URZ ;  /* 0x000000082b0e12a5 */ /* 0x002fc8000f8e00ff */
[----:B------:R-:W-:-:S03]  /*0800*/  @UP1 UIMAD UR13, UR43, UR9, UR15 ;  /* 0x000000092b0d12a4 */ /* 0x000fc6000f8e020f */
[----:B------:R-:W-:Y:S01]  /*0810*/  @UP1 UMOV UR52, UR14 ;  /* 0x0000000e00341c82 */ /* 0x000fe20008000000 */
[----:B------:R-:W-:Y:S08]  /*0820*/  BRA.U UP2, `(.L_x_577) ;  /* 0x00000001022c7547 */ /* 0x000ff0000b800000 */
[----:B------:R-:W1:Y:S01]  /*0830*/  LDCU.64 UR16, c[0x0][0x3b8] ;  /* 0x00007700ff1077ac */ /* 0x000e620008000a00 */
[----:B------:R-:W2:Y:S01]  /*0840*/  LDCU.64 UR8, c[0x0][0x3a0] ;  /* 0x00007400ff0877ac */ /* 0x000ea20008000a00 */
[----:B------:R-:W-:-:S04]  /*0850*/  USHF.R.S32.HI UR5, URZ, 0x1f, UR36 ;  /* 0x0000001fff057899 */ /* 0x000fc80008011424 */
[----:B-1----:R-:W-:Y:S02]  /*0860*/  UIMAD UR5, UR5, UR16, URZ ;  /* 0x00000010050572a4 */ /* 0x002fe4000f8e02ff */
[----:B------:R-:W-:Y:S02]  /*0870*/  UIMAD.WIDE.U32 UR10, UR36, UR16, URZ ;  /* 0x00000010240a72a5 */ /* 0x000fe4000f8e00ff */
[----:B------:R-:W-:-:S04]  /*0880*/  UIMAD UR5, UR36, UR17, UR5 ;  /* 0x00000011240572a4 */ /* 0x000fc8000f8e0205 */
[----:B------:R-:W-:-:S04]  /*0890*/  UIADD3 UR11, UPT, UPT, UR11, UR5, URZ ;  /* 0x000000050b0b7290 */ /* 0x000fc8000fffe0ff */
[----:B--2---:R-:W-:-:S04]  /*08a0*/  UIMAD.WIDE.U32 UR50, UR44, UR8, UR10 ;  /* 0x000000082c3272a5 */ /* 0x004fc8000f8e000a */
[----:B------:R-:W-:-:S06]  /*08b0*/  UIMAD UR9, UR44, UR9, UR51 ;  /* 0x000000092c0972a4 */ /* 0x000fcc000f8e0233 */
[----:B------:R-:W-:Y:S01]  /*08c0*/  MOV R15, UR9 ;  /* 0x00000009000f7c02 */ /* 0x000fe20008000f00 */
[----:B------:R-:W-:Y:S06]  /*08d0*/  BRA `(.L_x_578) ;  /* 0x0000000000187947 */ /* 0x000fec0003800000 */
.L_x_577:
[----:B------:R-:W1:Y:S01]  /*08e0*/  LDCU.64 UR16, c[0x0][0x3b8] ;  /* 0x00007700ff1077ac */ /* 0x000e620008000a00 */
[----:B------:R-:W-:-:S04]  /*08f0*/  UIADD3 UR5, UPT, UPT, UR36, UR40, URZ ;  /* 0x0000002824057290 */ /* 0x000fc8000fffe0ff */
[----:B-1----:R-:W-:Y:S02]  /*0900*/  UIMAD.WIDE.U32 UR50, UR5, UR16, URZ ;  /* 0x00000010053272a5 */ /* 0x002fe4000f8e00ff */
[----:B------:R-:W-:-:S04]  /*0910*/  UIMAD UR5, UR5, UR17, URZ ;  /* 0x00000011050572a4 */ /* 0x000fc8000f8e02ff */
[----:B------:R-:W-:-:S06]  /*0920*/  UIADD3 UR5, UPT, UPT, UR51, UR5, URZ ;  /* 0x0000000533057290 */ /* 0x000fcc000fffe0ff */
[----:B------:R-:W-:-:S07]  /*0930*/  MOV R15, UR5 ;  /* 0x00000005000f7c02 */ /* 0x000fce0008000f00 */
.L_x_578:
[----:B------:R-:W1:Y:S01]  /*0940*/  LDC R0, c[0x0][0x3e8] ;  /* 0x0000fa00ff007b82 */ /* 0x000e620000000800 */
[----:B------:R-:W2:Y:S01]  /*0950*/  S2R R2, SR_CTAID.Z ;  /* 0x0000000000027919 */ /* 0x000ea20000002700 */
[----:B------:R-:W-:Y:S01]  /*0960*/  USHF.R.S32.HI UR5, URZ, 0x1f, UR27 ;  /* 0x0000001fff057899 */ /* 0x000fe2000801141b */
[----:B-1----:R-:W-:-:S04]  /*0970*/  IABS R4, R0 ;  /* 0x0000000000047213 */ /* 0x002fc80000000000 */
[----:B------:R-:W1:Y:S01]  /*0980*/  I2F.RP R6, R4 ;  /* 0x0000000400067306 */ /* 0x000e620000209400 */
[----:B--2---:R-:W-:-:S07]  /*0990*/  IABS R2, R2 ;  /* 0x0000000200027213 */ /* 0x004fce0000000000 */
[----:B-1----:R-:W1:Y:S02]  /*09a0*/  MUFU.RCP R6, R6 ;  /* 0x0000000600067308 */ /* 0x002e640000001000 */
[----:B-1----:R-:W-:-:S06]  /*09b0*/  VIADD R6, R6, 0xffffffe ;  /* 0x0ffffffe06067836 */ /* 0x002fcc0000000000 */
[----:B------:R-:W1:Y:S02]  /*09c0*/  F2I.FTZ.U32.TRUNC.NTZ R7, R6 ;  /* 0x0000000600077305 */ /* 0x000e64000021f000 */
[----:B-1----:R-:W-:Y:S02]  /*09d0*/  IMAD.MOV R3, RZ, RZ, -R7 ;  /* 0x000000ffff037224 */ /* 0x002fe400078e0a07 */
[----:B------:R-:W-:Y:S02]  /*09e0*/  IMAD.MOV.U32 R6, RZ, RZ, RZ ;  /* 0x000000ffff067224 */ /* 0x000fe400078e00ff */
[----:B------:R-:W-:-:S04]  /*09f0*/  IMAD R3, R3, R4, RZ ;  /* 0x0000000403037224 */ /* 0x000fc800078e02ff */
        /* <DEDUP_REMOVED lines=10> */
[----:B------:R-:W-:-:S04]  /*0aa0*/  LOP3.LUT R2, R0, UR23, RZ, 0x3c, !PT ;  /* 0x0000001700027c12 */ /* 0x000fc8000f8e3cff */
[----:B------:R-:W-:-:S07]  /*0ab0*/  ISETP.GE.AND P0, PT, R2, RZ, PT ;  /* 0x000000ff0200720c */ /* 0x000fce0003f06270 */
[----:B------:R-:W-:-:S06]  /*0ac0*/  @P2 VIADD R14, R14, 0x1 ;  /* 0x000000010e0e2836 */ /* 0x000fcc0000000000 */
[----:B------:R-:W-:Y:S02]  /*0ad0*/  @!P0 IADD3 R14, PT, PT, -R14, RZ, RZ ;  /* 0x000000ff0e0e8210 */ /* 0x000fe40007ffe1ff */
[----:B------:R-:W-:-:S04]  /*0ae0*/  @!P1 LOP3.LUT R14, RZ, R0, RZ, 0x33, !PT ;  /* 0x00000000ff0e9212 */ /* 0x000fc800078e33ff */
[----:B------:R-:W-:Y:S01]  /*0af0*/  SHF.R.S32.HI R0, RZ, 0x1f, R14 ;  /* 0x0000001fff007819 */ /* 0x000fe2000001140e */
[----:B------:R-:W-:Y:S05]  /*0b00*/  BRA.U UP2, `(.L_x_579) ;  /* 0x0000000102347547 */ /* 0x000fea000b800000 */
[----:B------:R-:W1:Y:S01]  /*0b10*/  LDCU.64 UR14, c[0x0][0x3c0] ;  /* 0x00007800ff0e77ac */ /* 0x000e620008000a00 */
[----:B------:R-:W2:Y:S01]  /*0b20*/  LDCU.64 UR8, c[0x0][0x3a8] ;  /* 0x00007500ff0877ac */ /* 0x000ea20008000a00 */
[----:B------:R-:W-:-:S04]  /*0b30*/  USHF.R.S32.HI UR10, URZ, 0x1f, UR36 ;  /* 0x0000001fff0a7899 */ /* 0x000fc80008011424 */
[----:B-1----:R-:W-:Y:S02]  /*0b40*/  UIMAD UR10, UR10, UR14, URZ ;  /* 0x0000000e0a0a72a4 */ /* 0x002fe4000f8e02ff */
[----:B------:R-:W-:Y:S02]  /*0b50*/  UIMAD.WIDE.U32 UR54, UR36, UR14, URZ ;  /* 0x0000000e243672a5 */ /* 0x000fe4000f8e00ff */
[----:B------:R-:W-:-:S04]  /*0b60*/  UIMAD UR10, UR36, UR15, UR10 ;  /* 0x0000000f240a72a4 */ /* 0x000fc8000f8e020a */
[----:B------:R-:W-:-:S03]  /*0b70*/  UIADD3 UR11, UPT, UPT, UR55, UR10, URZ ;  /* 0x0000000a370b7290 */ /* 0x000fc6000fffe0ff */
[----:B------:R-:W-:Y:S02]  /*0b80*/  UMOV UR10, UR54 ;  /* 0x00000036000a7c82 */ /* 0x000fe40008000000 */
[----:B--2---:R-:W-:-:S04]  /*0b90*/  UIMAD.WIDE.U32 UR10, UR44, UR8, UR10 ;  /* 0x000000082c0a72a5 */ /* 0x004fc8000f8e000a */
[----:B------:R-:W-:-:S03]  /*0ba0*/  UIMAD UR9, UR44, UR9, UR11 ;  /* 0x000000092c0972a4 */ /* 0x000fc6000f8e020b */
[----:B------:R-:W-:-:S03]  /*0bb0*/  UMOV UR48, UR10 ;  /* 0x0000000a00307c82 */ /* 0x000fc60008000000 */
[----:B------:R-:W-:Y:S01]  /*0bc0*/  MOV R16, UR9 ;  /* 0x0000000900107c02 */ /* 0x000fe20008000f00 */
[----:B------:R-:W-:Y:S06]  /*0bd0*/  BRA `(.L_x_580) ;  /* 0x00000000001c7947 */ /* 0x000fec0003800000 */
.L_x_579:
[----:B------:R-:W1:Y:S01]  /*0be0*/  LDCU.64 UR14, c[0x0][0x3c0] ;  /* 0x00007800ff0e77ac */ /* 0x000e620008000a00 */
[----:B------:R-:W-:-:S04]  /*0bf0*/  UIADD3 UR8, UPT, UPT, UR36, UR40, URZ ;  /* 0x0000002824087290 */ /* 0x000fc8000fffe0ff */
[----:B-1----:R-:W-:Y:S02]  /*0c00*/  UIMAD.WIDE.U32 UR10, UR8, UR14, URZ ;  /* 0x0000000e080a72a5 */ /* 0x002fe4000f8e00ff */
[----:B------:R-:W-:-:S04]  /*0c10*/  UIMAD UR8, UR8, UR15, URZ ;  /* 0x0000000f080872a4 */ /* 0x000fc8000f8e02ff */
[----:B------:R-:W-:Y:S01]  /*0c20*/  UIADD3 UR8, UPT, UPT, UR11, UR8, URZ ;  /* 0x000000080b087290 */ /* 0x000fe2000fffe0ff */
[----:B------:R-:W-:-:S05]  /*0c30*/  UMOV UR48, UR10 ;  /* 0x0000000a00307c82 */ /* 0x000fca0008000000 */
[----:B------:R-:W-:-:S07]  /*0c40*/  MOV R16, UR8 ;  /* 0x0000000800107c02 */ /* 0x000fce0008000f00 */
.L_x_580:
[----:B------:R-:W1:Y:S01]  /*0c50*/  @!UP1 LDCU.64 UR10, c[0x0][0x588] ;  /* 0x0000b100ff0a97ac */ /* 0x000e620008000a00 */
[----:B------:R-:W2:Y:S01]  /*0c60*/  @UP1 LDCU.64 UR8, c[0x0][0x590] ;  /* 0x0000b200ff0817ac */ /* 0x000ea20008000a00 */
[----:B------:R-:W3:Y:S01]  /*0c70*/  LDCU UR57, c[0x0][0x3e0] ;  /* 0x00007c00ff3977ac */ /* 0x000ee20008000800 */
[----:B------:R-:W3:Y:S01]  /*0c80*/  LDCU UR56, c[0x0][0x44c] ;  /* 0x00008980ff3877ac */ /* 0x000ee20008000800 */
[----:B-1----:R-:W-:Y:S02]  /*0c90*/  @!UP1 UIMAD.WIDE.U32 UR58, UR44, UR10, URZ ;  /* 0x0000000a2c3a92a5 */ /* 0x002fe4000f8e00ff */
[----:B--2---:R-:W-:Y:S02]  /*0ca0*/  @UP1 UIMAD.WIDE.U32 UR54, UR43, UR8, URZ ;  /* 0x000000082b3612a5 */ /* 0x004fe4000f8e00ff */
[----:B------:R-:W-:Y:S02]  /*0cb0*/  @!UP1 UIMAD UR11, UR44, UR11, UR59 ;  /* 0x0000000b2c0b92a4 */ /* 0x000fe4000f8e023b */
[----:B------:R-:W-:-:S03]  /*0cc0*/  @UP1 UIMAD UR11, UR43, UR9, UR55 ;  /* 0x000000092b0b12a4 */ /* 0x000fc6000f8e0237 */
        /* <DEDUP_REMOVED lines=16> */
[----:B------:R-:W-:-:S03]  /*0dd0*/  UIMAD UR8, UR9, UR54, UR8 ;  /* 0x00000036090872a4 */ /* 0x000fc6000f8e0208 */
[----:B------:R-:W-:Y:S01]  /*0de0*/  UMOV UR54, UR60 ;  /* 0x0000003c00367c82 */ /* 0x000fe20008000000 */
[----:B------:R-:W-:Y:S01]  /*0df0*/  UIADD3 UR8, UPT, UPT, UR61, UR8, URZ ;  /* 0x000000083d087290 */ /* 0x000fe2000fffe0ff */
[----:B------:R-:W-:Y:S11]  /*0e00*/  BRA `(.L_x_582) ;  /* 0x00000000000c7947 */ /* 0x000ff60003800000 */
.L_x_581:
[----:B------:R-:W-:Y:S02]  /*0e10*/  UIMAD.WIDE.U32 UR54, UR62, UR43, URZ ;  /* 0x0000002b3e3672a5 */ /* 0x000fe4000f8e00ff */
[----:B------:R-:W-:-:S04]  /*0e20*/  UIMAD UR8, UR63, UR43, URZ ;  /* 0x0000002b3f0872a4 */ /* 0x000fc8000f8e02ff */
[----:B------:R-:W-:Y:S02]  /*0e30*/  UIADD3 UR8, UPT, UPT, UR55, UR8, URZ ;  /* 0x0000000837087290 */ /* 0x000fe4000fffe0ff */
.L_x_582:
        /* <DEDUP_REMOVED lines=20> */
.L_x_583:
[----:B------:R-:W1:Y:S01]  /*0f80*/  LDCU UR51, c[0x0][0x434] ;  /* 0x00008680ff3377ac */ /* 0x000e620008000800 */
[----:B------:R-:W-:-:S04]  /*0f90*/  UIMAD UR45, UR44, UR57, UR23 ;  /* 0x000000392c2d72a4 */ /* 0x000fc8000f8e0217 */
[----:B-1----:R-:W-:Y:S02]  /*0fa0*/  UIMAD UR51, UR45, UR51, URZ ;  /* 0x000000332d3372a4 */ /* 0x002fe4000f8e02ff */
.L_x_584:
[----:B------:R-:W-:Y:S01]  /*0fb0*/  UIADD3 UR46, UPT, UPT, UR47, -0x1, URZ ;  /* 0xffffffff2f2e7890 */ /* 0x000fe2000fffe0ff */
[----:B------:R-:W-:Y:S09]  /*0fc0*/  BRA.U !UP1, `(.L_x_585) ;  /* 0x0000000109247547 */ /* 0x000ff2000b800000 */
[----:B------:R-:W1:Y:S01]  /*0fd0*/  LDCU UR45, c[0x0][0x444] ;  /* 0x00008880ff2d77ac */ /* 0x000e620008000800 */
[----:B------:R-:W-:Y:S01]  /*0fe0*/  UISETP.NE.AND UP0, UPT, UR43, -0x1, UPT ;  /* 0xffffffff2b00788c */ /* 0x000fe2000bf05270 */
[----:B------:R-:W2:Y:S10]  /*0ff0*/  LDCU UR55, c[0x0][0x430] ;  /* 0x00008600ff3777ac */ /* 0x000eb40008000800 */
[----:B-1----:R-:W-:Y:S01]  /*1000*/  @!UP0 UIMAD UR43, UR44, UR45, URZ ;  /* 0x0000002d2c2b82a4 */ /* 0x002fe2000f8e02ff */
[----:B------:R-:W2:Y:S03]  /*1010*/  LDCU UR45, c[0x0][0x454] ;  /* 0x00008a80ff2d77ac */ /* 0x000ea60008000800 */
[----:B------:R-:W-:-:S02]  /*1020*/  UIADD3 UR43, UPT, UPT, UR59, UR43, URZ ;  /* 0x0000002b3b2b7290 */ /* 0x000fc4000fffe0ff */
[----:B--2---:R-:W-:-:S04]  /*1030*/  ULEA UR55, UR55, UR45, 0x7 ;  /* 0x0000002d37377291 */ /* 0x004fc8000f8e38ff */
[----:B------:R-:W-:Y:S01]  /*1040*/  UIMAD UR55, UR55, UR23, UR43 ;  /* 0x00000017373772a4 */ /* 0x000fe2000f8e022b */
[----:B------:R-:W-:Y:S11]  /*1050*/  BRA `(.L_x_586) ;  /* 0x00000000000c7947 */ /* 0x000ff60003800000 */
.L_x_585:
[----:B------:R-:W1:Y:S01]  /*1060*/  LDCU UR55, c[0x0][0x444] ;  /* 0x00008880ff3777ac */ /* 0x000e620008000800 */
[----:B------:R-:W-:-:S04]  /*1070*/  UIMAD UR43, UR44, UR57, UR23 ;  /* 0x000000392c2b72a4 */ /* 0x000fc8000f8e0217 */
[----:B-1----:R-:W-:-:S12]  /*1080*/  UIMAD UR55, UR43, UR55, URZ ;  /* 0x000000372b3772a4 */ /* 0x002fd8000f8e02ff */
.L_x_586:
[----:B------:R-:W1:Y:S01]  /*1090*/  S2R R10, SR_TID.X ;  /* 0x00000000000a7919 */ /* 0x000e620000002100 */
[----:B------:R-:W2:Y:S01]  /*10a0*/  LDCU UR45, c[0x0][0x508] ;  /* 0x0000a100ff2d77ac */ /* 0x000ea20008000800 */
[----:B------:R-:W3:Y:S01]  /*10b0*/  LDC.64 R2, c[0x0][0x3b0] ;  /* 0x0000ec00ff027b82 */ /* 0x000ee20000000a00 */
[----:B------:R-:W-:Y:S01]  /*10c0*/  IMAD.MOV.U32 R13, RZ, RZ, RZ ;  /* 0x000000ffff0d7224 */ /* 0x000fe200078e00ff */
[----:B------:R-:W-:Y:S01]  /*10d0*/  ISETP.NE.AND P3, PT, RZ, UR10, PT ;  /* 0x0000000aff007c0c */ /* 0x000fe2000bf65270 */
[----:B------:R-:W-:Y:S01]  /*10e0*/  USHF.R.S32.HI UR43, URZ, 0x1f, UR9 ;  /* 0x0000001fff2b7899 */ /* 0x000fe20008011409 */
[----:B------:R-:W-:Y:S01]  /*10f0*/  BSSY.RECONVERGENT B1, `(.L_x_576) ;  /* 0x0000980000017945 */ /* 0x000fe20003800200 */
[----:B------:R-:W-:Y:S02]  /*1100*/  UIADD3 UR54, UP1, UP0, UR60, UR54, UR9 ;  /* 0x000000363c367290 */ /* 0x000fe4000f83e009 */
[----:B------:R-:W-:Y:S01]  /*1110*/  UIMAD UR56, UR57, UR56, URZ ;  /* 0x00000038393872a4 */ /* 0x000fe2000f8e02ff */
[----:B------:R-:W4:Y:S01]  /*1120*/  LDC.64 R4, c[0x0][0x590] ;  /* 0x00016400ff047b82 */ /* 0x000f220000000a00 */
[----:B------:R-:W-:Y:S01]  /*1130*/  UIADD3.X UR53, UPT, UPT, UR53, UR8, UR43, UP1, UP0 ;  /* 0x0000000835357290 */ /* 0x000fe20008fe042b */
[----:B------:R-:W5:Y:S01]  /*1140*/  LDCU.64 UR60, c[0x0][0x420] ;  /* 0x00008400ff3c77ac */ /* 0x000f620008000a00 */
[----:B------:R-:W-:-:S02]  /*1150*/  ULEA UR55, UR46, UR55, 0x7 ;  /* 0x000000372e377291 */ /* 0x000fc4000f8e38ff */
[----:B--2---:R-:W-:Y:S02]  /*1160*/  UIADD3 UR45, UPT, UPT, UR33, UR45, URZ ;  /* 0x0000002d212d7290 */ /* 0x004fe4000fffe0ff */
[----:B------:R-:W-:Y:S02]  /*1170*/  ULEA UR51, UR46, UR51, 0x7 ;  /* 0x000000332e337291 */ /* 0x000fe4000f8e38ff */
[----:B------:R-:W-:Y:S01]  /*1180*/  UIADD3 UR9, UPT, UPT, UR41, -0x80, -UR45 ;  /* 0xffffff8029097890 */ /* 0x000fe2000fffe82d */
[----:B---3--:R-:W-:-:S03]  /*1190*/  IMAD R6, R2, UR49, RZ ;  /* 0x0000003102067c24 */ /* 0x008fc6000f8e02ff */
[----:B------:R-:W-:Y:S01]  /*11a0*/  USHF.R.S32.HI UR8, URZ, 0x1f, UR9 ;  /* 0x0000001fff087899 */ /* 0x000fe20008011409 */
[----:B------:R-:W-:Y:S01]  /*11b0*/  SHF.L.U32 R20, R2, 0x5, RZ ;  /* 0x0000000502147819 */ /* 0x000fe200000006ff */
[----:B------:R-:W-:Y:S02]  /*11c0*/  IMAD R6, R3, UR12, R6 ;  /* 0x0000000c03067c24 */ /* 0x000fe4000f8e0206 */
[----:B------:R-:W-:Y:S01]  /*11d0*/  ULEA.HI UR8, UR8, UR9, URZ, 0x7 ;  /* 0x0000000908087291 */ /* 0x000fe2000f8f38ff */
[C---:B-1----:R-:W-:Y:S01]  /*11e0*/  IMAD.SHL.U32 R21, R10.reuse, 0x8, RZ ;  /* 0x000000080a157824 */ /* 0x042fe200078e00ff */
[----:B------:R-:W-:Y:S01]  /*11f0*/  LOP3.LUT R17, R10, 0x1f, RZ, 0xc0, !PT ;  /* 0x0000001f0a117812 */ /* 0x000fe200078ec0ff */
[C---:B----4-:R-:W-:Y:S01]  /*1200*/  IMAD R11, R4.reuse, UR49, RZ ;  /* 0x00000031040b7c24 */ /* 0x050fe2000f8e02ff */
[----:B------:R-:W-:Y:S01]  /*1210*/  USHF.R.S32.HI UR43, URZ, 0x7, UR8 ;  /* 0x00000007ff2b7899 */ /* 0x000fe20008011408 */
[C---:B------:R-:W-:Y:S01]  /*1220*/  SHF.L.U64.HI R26, R4.reuse, 0x5, R5 ;  /* 0x00000005041a7819 */ /* 0x040fe20000010205 */
[----:B------:R-:W-:Y:S01]  /*1230*/  IMAD.SHL.U32 R27, R4, 0x20, RZ ;  /* 0x00000020041b7824 */ /* 0x000fe200078e00ff */
[----:B------:R-:W-:Y:S01]  /*1240*/  LOP3.LUT R12, R21, 0x38, RZ, 0xc0, !PT ;  /* 0x00000038150c7812 */ /* 0x000fe200078ec0ff */
[----:B------:R-:W-:Y:S01]  /*1250*/  IMAD R11, R5, UR12, R11 ;  /* 0x0000000c050b7c24 */ /* 0x000fe2000f8e020b */
[----:B------:R-:W-:-:S02]  /*1260*/  UISETP.LT.AND UP0, UPT, URZ, UR43, UPT ;  /* 0x0000002bff00728c */ /* 0x000fc4000bf01270 */
[----:B------:R-:W1:Y:S01]  /*1270*/  LDCU.64 UR8, c[0x0][0x3c8] ;  /* 0x00007900ff0877ac */ /* 0x000e620008000a00 */
[----:B------:R-:W-:Y:S01]  /*1280*/  IMAD.WIDE.U32 R8, R2, UR12, R12 ;  /* 0x0000000c02087c25 */ /* 0x000fe2000f8e000c */
[----:B------:R-:W-:Y:S02]  /*1290*/  USEL UR43, URZ, UR43, !UP0 ;  /* 0x0000002bff2b7287 */ /* 0x000fe4000c000000 */
[----:B------:R-:W-:Y:S02]  /*12a0*/  IADD3 R18, P0, PT, R8, UR52, RZ ;  /* 0x0000003408127c10 */ /* 0x000fe4000ff1e0ff */
[----:B------:R-:W-:Y:S02]  /*12b0*/  UISETP.GT.AND UP0, UPT, UR47, UR43, UPT ;  /* 0x0000002b2f00728c */ /* 0x000fe4000bf04270 */
[----:B------:R-:W-:Y:S02]  /*12c0*/  IADD3.X R19, PT, PT, R9, UR13, R6, P0, !PT ;  /* 0x0000000d09137c10 */ /* 0x000fe400087fe406 */
[----:B------:R-:W2:Y:S01]  /*12d0*/  LDC.64 R6, c[0x0][0x5f8] ;  /* 0x00017e00ff067b82 */ /* 0x000ea20000000a00 */
[----:B------:R-:W-:Y:S01]  /*12e0*/  IADD3 R22, P0, PT, R12, UR58, RZ ;  /* 0x0000003a0c167c10 */ /* 0x000fe2000ff1e0ff */
[----:B------:R-:W3:Y:S03]  /*12f0*/  LDCU.64 UR58, c[0x0][0x5e8] ;  /* 0x0000bd00ff3a77ac */ /* 0x000ee60008000a00 */
[----:B------:R-:W-:Y:S01]  /*1300*/  IADD3.X R23, PT, PT, RZ, UR11, RZ, P0, !PT ;  /* 0x0000000bff177c10 */ /* 0x000fe200087fe4ff */
[----:B-1----:R-:W-:Y:S01]  /*1310*/  IMAD.U32 R24, RZ, RZ, UR8 ;  /* 0x00000008ff187e24 */ /* 0x002fe2000f8e00ff */
[----:B------:R-:W1:Y:S01]  /*1320*/  LDCU.64 UR10, c[0x0][0x550] ;  /* 0x0000aa00ff0a77ac */ /* 0x000e620008000a00 */
[----:B------:R-:W4:Y:S02]  /*1330*/  LDC.64 R8, c[0x0][0x598] ;  /* 0x00016600ff087b82 */ /* 0x000f240000000a00 */
[----:B------:R-:W-:Y:S01]  /*1340*/  IMAD.WIDE.U32 R24, R24, UR23, R18 ;  /* 0x0000001718187c25 */ /* 0x000fe2000f8e0012 */
[----:B------:R-:W-:-:S03]  /*1350*/  SHF.R.U32.HI R18, RZ, 0x5, R10 ;  /* 0x00000005ff127819 */ /* 0x000fc6000001160a */
[----:B------:R-:W-:Y:S01]  /*1360*/  IMAD.WIDE.U32 R22, R4, UR12, R22 ;  /* 0x0000000c04167c25 */ /* 0x000fe2000f8e0016 */
[----:B------:R-:W5:Y:S03]  /*1370*/  LDCU.64 UR12, c[0x0][0x380] ;  /* 0x00007000ff0c77ac */ /* 0x000f660008000a00 */
[----:B------:R-:W-:Y:S01]  /*1380*/  IMAD.U32 R19, RZ, RZ, UR9 ;  /* 0x00000009ff137e24 */ /* 0x000fe2000f8e00ff */
[----:B------:R-:W3:Y:S01]  /*1390*/  LDCU.64 UR8, c[0x0][0x570] ;  /* 0x0000ae00ff0877ac */ /* 0x000ee20008000a00 */
[----:B------:R-:W-:Y:S02]  /*13a0*/  IMAD.IADD R23, R23, 0x1, R11 ;  /* 0x0000000117177824 */ /* 0x000fe400078e020b */
[----:B------:R-:W-:Y:S01]  /*13b0*/  IMAD R11, R18, UR56, R17 ;  /* 0x00000038120b7c24 */ /* 0x000fe2000f8e0211 */
[----:B------:R-:W-:Y:S01]  /*13c0*/  MOV R18, R24 ;  /* 0x0000001800127202 */ /* 0x000fe20000000f00 */
[----:B------:R-:W-:Y:S01]  /*13d0*/  IMAD R19, R19, UR23, R25 ;  /* 0x0000001713137c24 */ /* 0x000fe2000f8e0219 */
[----:B------:R-:W-:Y:S01]  /*13e0*/  USHF.L.U32 UR56, UR56, 0x7, URZ ;  /* 0x0000000738387899 */ /* 0x000fe200080006ff */
[----:B--2---:R-:W-:-:S04]  /*13f0*/  IMAD.WIDE.U32 R24, R6, UR21, RZ ;  /* 0x0000001506187c25 */ /* 0x004fc8000f8e00ff */
[----:B------:R-:W-:Y:S01]  /*1400*/  IMAD R6, R7, UR21, R25 ;  /* 0x0000001507067c24 */ /* 0x000fe2000f8e0219 */
[----:B------:R-:W-:Y:S01]  /*1410*/  SEL R7, R24, RZ, P3 ;  /* 0x000000ff18077207 */ /* 0x000fe20001800000 */
[----:B----4-:R-:W-:Y:S01]  /*1420*/  IMAD.WIDE.U32 R22, R8, UR23, R22 ;  /* 0x0000001708167c25 */ /* 0x010fe2000f8e0016 */
[----:B------:R-:W-:Y:S02]  /*1430*/  SHF.R.U32.HI R25, RZ, 0x3, R10 ;  /* 0x00000003ff197819 */ /* 0x000fe4000001160a */
[----:B------:R-:W-:Y:S01]  /*1440*/  IADD3 R7, P1, P0, R11, UR54, R7 ;  /* 0x000000360b077c10 */ /* 0x000fe2000f83e007 */
[----:B------:R-:W-:Y:S01]  /*1450*/  IMAD R9, R9, UR23, R23 ;  /* 0x0000001709097c24 */ /* 0x000fe2000f8e0217 */
[----:B------:R-:W-:Y:S01]  /*1460*/  SHF.R.S32.HI R11, RZ, 0x1f, R11 ;  /* 0x0000001fff0b7819 */ /* 0x000fe2000001140b */
[C---:B------:R-:W-:Y:S01]  /*1470*/  IMAD.WIDE.U32 R18, R25.reuse, R2, R18 ;  /* 0x0000000219127225 */ /* 0x040fe200078e0012 */
[----:B------:R-:W-:Y:S02]  /*1480*/  SEL R6, R6, RZ, P3 ;  /* 0x000000ff06067207 */ /* 0x000fe40001800000 */
[----:B------:R-:W-:Y:S01]  /*1490*/  IADD3 R23, PT, PT, R25, 0x40, RZ ;  /* 0x0000004019177810 */ /* 0x000fe20007ffe0ff */
[----:B------:R-:W-:Y:S01]  /*14a0*/  IMAD.MOV.U32 R8, RZ, RZ, R22 ;  /* 0x000000ffff087224 */ /* 0x000fe200078e0016 */
[----:B------:R-:W-:Y:S01]  /*14b0*/  IADD3.X R11, PT, PT, R11, UR53, R6, P1, P0 ;  /* 0x000000350b0b7c10 */ /* 0x000fe20008fe0406 */
[----:B------:R-:W-:Y:S01]  /*14c0*/  IMAD.U32 R6, RZ, RZ, UR56 ;  /* 0x00000038ff067e24 */ /* 0x000fe2000f8e00ff */
[----:B------:R-:W-:Y:S01]  /*14d0*/  IADD3 R7, P0, PT, R7, UR56, RZ ;  /* 0x0000003807077c10 */ /* 0x000fe2000ff1e0ff */
[C---:B------:R-:W-:Y:S01]  /*14e0*/  IMAD R186, R25.reuse, R3, R19 ;  /* 0x0000000319ba7224 */ /* 0x040fe200078e0213 */
[----:B-----5:R-:W-:Y:S01]  /*14f0*/  LEA R187, P1, R18, UR12, 0x1 ;  /* 0x0000000c12bb7c11 */ /* 0x020fe2000f8208ff */
[C---:B------:R-:W-:Y:S01]  /*1500*/  IMAD.WIDE.U32 R8, R25.reuse, R4, R8 ;  /* 0x0000000419087225 */ /* 0x040fe200078e0008 */
[----:B------:R-:W-:Y:S01]  /*1510*/  LEA.HI.X.SX32 R6, R6, R11, 0x1, P0 ;  /* 0x0000000b06067211 */ /* 0x000fe200000f0eff */
[----:B------:R-:W-:Y:S01]  /*1520*/  UIMAD.WIDE UR52, UR51, 0x4, UR60 ;  /* 0x00000004333478a5 */ /* 0x000fe2000f8e023c */
[----:B------:R-:W-:Y:S01]  /*1530*/  LEA.HI.X R186, R18, UR13, R186, 0x1, P1 ;  /* 0x0000000d12ba7c11 */ /* 0x000fe200088f0cba */
[----:B------:R-:W-:Y:S01]  /*1540*/  IMAD R188, R25, R5, R9 ;  /* 0x0000000519bc7224 */ /* 0x000fe200078e0209 */
[----:B---3--:R-:W-:Y:S01]  /*1550*/  LEA R198, P0, R7, UR8, 0x2 ;  /* 0x0000000807c67c11 */ /* 0x008fe2000f8010ff */
[C---:B------:R-:W-:Y:S01]  /*1560*/  VIADD R24, R25.reuse, 0x20 ;  /* 0x0000002019187836 */ /* 0x040fe20000000000 */
[----:B-1----:R-:W-:Y:S01]  /*1570*/  LEA R189, P1, R8, UR10, 0x1 ;  /* 0x0000000a08bd7c11 */ /* 0x002fe2000f8208ff */
[----:B------:R-:W-:Y:S01]  /*1580*/  VIADD R22, R25, 0x60 ;  /* 0x0000006019167836 */ /* 0x000fe20000000000 */
[----:B------:R-:W-:-:S02]  /*1590*/  LEA.HI.X R199, R7, UR9, R6, 0x2, P0 ;  /* 0x0000000907c77c11 */ /* 0x000fc400080f1406 */
[----:B------:R-:W-:Y:S01]  /*15a0*/  LEA.HI.X R188, R8, UR11, R188, 0x1, P1 ;  /* 0x0000000b08bc7c11 */ /* 0x000fe200088f0cbc */
[----:B------:R-:W-:Y:S01]  /*15b0*/  UIMAD.WIDE UR10, UR55, 0x4, UR58 ;  /* 0x00000004370a78a5 */ /* 0x000fe2000f8e023a */
[C---:B------:R-:W-:Y:S02]  /*15c0*/  IADD3 R7, P2, PT, R25.reuse, 0x40, RZ ;  /* 0x0000004019077810 */ /* 0x040fe40007f5e0ff */
[C---:B------:R-:W-:Y:S02]  /*15d0*/  IADD3 R18, P0, PT, R25.reuse, 0x20, RZ ;  /* 0x0000002019127810 */ /* 0x040fe40007f1e0ff */
[----:B------:R-:W-:Y:S01]  /*15e0*/  IADD3 R9, P1, PT, R25, 0x60, RZ ;  /* 0x0000006019097810 */ /* 0x000fe20007f3e0ff */
[----:B------:R-:W-:Y:S01]  /*15f0*/  IMAD.X R6, RZ, RZ, RZ, P2 ;  /* 0x000000ffff067224 */ /* 0x000fe200010e06ff */
[----:B------:R-:W-:Y:S01]  /*1600*/  SHF.L.U64.HI R19, R2, 0x5, R3 ;  /* 0x0000000502137819 */ /* 0x000fe20000010203 */
[----:B------:R-:W-:Y:S01]  /*1610*/  IMAD.X R17, RZ, RZ, RZ, P0 ;  /* 0x000000ffff117224 */ /* 0x000fe200000e06ff */
[----:B------:R-:W-:Y:S01]  /*1620*/  IADD3.X R8, PT, PT, RZ, RZ, RZ, P1, !PT ;  /* 0x000000ffff087210 */ /* 0x000fe20000ffe4ff */
[----:B------:R-:W-:Y:S08]  /*1630*/  BRA.U UP0, `(.L_x_587) ;  /* 0x0000000900747547 */ /* 0x000ff0000b800000 */
        /* <DEDUP_REMOVED lines=10> */
[----:B------:R-:W-:-:S06]  /*16e0*/  UIMAD UR9, UR44, UR9, UR17 ;  /* 0x000000092c0972a4 */ /* 0x000fcc000f8e0211 */
[----:B------:R-:W-:Y:S01]  /*16f0*/  MOV R4, UR9 ;  /* 0x0000000900047c02 */ /* 0x000fe20008000f00 */
[----:B------:R-:W-:Y:S05]  /*1700*/  BRA `(.L_x_589) ;  /* 0x0000000000187947 */ /* 0x000fea0003800000 */
.L_x_588:
[----:B------:R-:W1:Y:S01]  /*1710*/  LDCU.64 UR12, c[0x0][0x5c0] ;  /* 0x0000b800ff0c77ac */ /* 0x000e620008000a00 */
[----:B------:R-:W-:-:S04]  /*1720*/  UIADD3 UR8, UPT, UPT, UR36, UR40, URZ ;  /* 0x0000002824087290 */ /* 0x000fc8000fffe0ff */
[----:B-1----:R-:W-:Y:S02]  /*1730*/  UIMAD.WIDE.U32 UR16, UR8, UR12, URZ ;  /* 0x0000000c081072a5 */ /* 0x002fe4000f8e00ff */
[----:B------:R-:W-:-:S04]  /*1740*/  UIMAD UR8, UR8, UR13, URZ ;  /* 0x0000000d080872a4 */ /* 0x000fc8000f8e02ff */
[----:B------:R-:W-:-:S06]  /*1750*/  UIADD3 UR8, UPT, UPT, UR17, UR8, URZ ;  /* 0x0000000811087290 */ /* 0x000fcc000fffe0ff */
[----:B------:R-:W-:Y:S02]  /*1760*/  MOV R4, UR8 ;  /* 0x0000000800047c02 */ /* 0x000fe40008000f00 */
.L_x_589:
        /* <DEDUP_REMOVED lines=12> */
[----:B------:R-:W-:Y:S06]  /*1830*/  BRA `(.L_x_591) ;  /* 0x0000000000187947 */ /* 0x000fec0003800000 */
.L_x_590:
[----:B------:R-:W1:Y:S01]  /*1840*/  LDCU.64 UR10, c[0x0][0x5c8] ;  /* 0x0000b900ff0a77ac */ /* 0x000e620008000a00 */
[----:B------:R-:W-:-:S04]  /*1850*/  UIADD3 UR36, UPT, UPT, UR36, UR40, URZ ;  /* 0x0000002824247290 */ /* 0x000fc8000fffe0ff */
[----:B-1----:R-:W-:Y:S02]  /*1860*/  UIMAD.WIDE.U32 UR14, UR36, UR10, URZ ;  /* 0x0000000a240e72a5 */ /* 0x002fe4000f8e00ff */
[----:B------:R-:W-:-:S04]  /*1870*/  UIMAD UR36, UR36, UR11, URZ ;  /* 0x0000000b242472a4 */ /* 0x000fc8000f8e02ff */
[----:B------:R-:W-:-:S06]  /*1880*/  UIADD3 UR36, UPT, UPT, UR15, UR36, URZ ;  /* 0x000000240f247290 */ /* 0x000fcc000fffe0ff */
[----:B------:R-:W-:-:S07]  /*1890*/  MOV R0, UR36 ;  /* 0x0000002400007c02 */ /* 0x000fce0008000f00 */
.L_x_591:
[----:B------:R-:W1:Y:S01]  /*18a0*/  LDCU UR8, c[0x0][0x440] ;  /* 0x00008800ff0877ac */ /* 0x000e620008000800 */
[----:B------:R-:W-:Y:S01]  /*18b0*/  IMAD.U32 R10, RZ, RZ, UR12 ;  /* 0x0000000cff0a7e24 */ /* 0x000fe2000f8e00ff */
[----:B------:R-:W-:Y:S01]  /*18c0*/  BSSY.RECONVERGENT B0, `(.L_x_592) ;  /* 0x0000023000007945 */ /* 0x000fe20003800200 */
[----:B------:R-:W-:Y:S02]  /*18d0*/  UIADD3 UR33, UPT, UPT, -UR27, UR33, URZ ;  /* 0x000000211b217290 */ /* 0x000fe4000fffe1ff */
[----:B------:R-:W-:Y:S01]  /*18e0*/  IMAD.WIDE.U32 R10, R10, UR27, R12 ;  /* 0x0000001b0a0a7c25 */ /* 0x000fe2000f8e000c */
[----:B------:R-:W-:-:S04]  /*18f0*/  UIMAD UR15, UR5, UR12, URZ ;  /* 0x0000000c050f72a4 */ /* 0x000fc8000f8e02ff */
[----:B------:R-:W-:Y:S01]  /*1900*/  UIMAD UR15, UR27, UR13, UR15 ;  /* 0x0000000d1b0f72a4 */ /* 0x000fe2000f8e020f */
[----:B------:R-:W-:-:S05]  /*1910*/  IADD3 R14, P1, PT, R10, UR16, RZ ;  /* 0x000000100a0e7c10 */ /* 0x000fca000ff3e0ff */
        /* <DEDUP_REMOVED lines=29> */
.L_x_593:
[----:B------:R-:W-:Y:S05]  /*1af0*/  BSYNC.RECONVERGENT B0 ;  /* 0x0000000000007941 */ /* 0x000fea0003800200 */
.L_x_592:
        /* <DEDUP_REMOVED lines=12> */
.L_x_595:
[----:B------:R-:W-:Y:S05]  /*1bc0*/  BSYNC.RECONVERGENT B0 ;  /* 0x0000000000007941 */ /* 0x000fea0003800200 */
.L_x_594:
        /* <DEDUP_REMOVED lines=12> */
.L_x_597:
[----:B------:R-:W-:Y:S05]  /*1c90*/  BSYNC.RECONVERGENT B0 ;  /* 0x0000000000007941 */ /* 0x000fea0003800200 */
.L_x_596:
[----:B------:R-:W5:Y:S01]  /*1ca0*/  LDCU.64 UR8, c[0x0][0x5e0] ;  /* 0x0000bc00ff0877ac */ /* 0x000f620008000a00 */
[----:B-1----:R-:W-:Y:S01]  /*1cb0*/  MOV R2, UR10 ;  /* 0x0000000a00027c02 */ /* 0x002fe20008000f00 */
[----:B------:R-:W-:Y:S01]  /*1cc0*/  BSSY.RECONVERGENT B0, `(.L_x_598) ;  /* 0x000001c000007945 */ /* 0x000fe20003800200 */
[----:B------:R-:W-:-:S03]  /*1cd0*/  UIMAD UR5, UR5, UR10, URZ ;  /* 0x0000000a050572a4 */ /* 0x000fc6000f8e02ff */
[----:B------:R-:W-:Y:S01]  /*1ce0*/  IMAD.WIDE.U32 R12, R2, UR27, R12 ;  /* 0x0000001b020c7c25 */ /* 0x000fe2000f8e000c */
[----:B------:R-:W-:Y:S01]  /*1cf0*/  UIMAD UR5, UR27, UR11, UR5 ;  /* 0x0000000b1b0572a4 */ /* 0x000fe2000f8e0205 */
[----:B------:R-:W1:Y:S01]  /*1d00*/  @!P3 LDC.64 R2, c[0x0][0x568] ;  /* 0x00015a00ff02bb82 */ /* 0x000e620000000a00 */
[----:B------:R-:W-:-:S04]  /*1d10*/  IADD3 R12, P4, PT, R12, UR14, RZ ;  /* 0x0000000e0c0c7c10 */ /* 0x000fc8000ff9e0ff */
[----:B------:R-:W-:Y:S02]  /*1d20*/  IADD3.X R13, PT, PT, R0, UR5, R13, P4, !PT ;  /* 0x00000005000d7c10 */ /* 0x000fe4000a7fe40d */
[----:B-----5:R-:W-:Y:S02]  /*1d30*/  MOV R4, UR8 ;  /* 0x0000000800047c02 */ /* 0x020fe40008000f00 */
[----:B----4-:R-:W-:-:S03]  /*1d40*/  MOV R10, UR9 ;  /* 0x00000009000a7c02 */ /* 0x010fc60008000f00 */
        /* <DEDUP_REMOVED lines=18> */
[----:B------:R4:W-:Y:S04]  /*1e70*/  STG.E.128 desc[UR34][R12.64], RZ ;  /* 0x000000ff0c007986 */ /* 0x0009e8000c101d22 */
.L_x_599:
[----:B------:R-:W-:Y:S05]  /*1e80*/  BSYNC.RECONVERGENT B0 ;  /* 0x0000000000007941 */ /* 0x000fea0003800200 */
.L_x_598:
[----:B------:R-:W-:Y:S04]  /*1e90*/  BSSY.RECONVERGENT B0, `(.L_x_600) ;  /* 0x000000c000007945 */ /* 0x000fe80003800200 */
        /* <DEDUP_REMOVED lines=10> */
[----:B------:R1:W-:Y:S04]  /*1f40*/  STG.E.128 desc[UR34][R6.64], RZ ;  /* 0x000000ff06007986 */ /* 0x0003e8000c101d22 */
.L_x_601:
[----:B------:R-:W-:Y:S05]  /*1f50*/  BSYNC.RECONVERGENT B0 ;  /* 0x0000000000007941 */ /* 0x000fea0003800200 */
.L_x_600:
[----:B------:R-:W-:Y:S05]  /*1f60*/  @P0 BRA `(.L_x_602) ;  /* 0x0000008800600947 */ /* 0x000fea0003800000 */
[----:B------:R-:W1:Y:S01]  /*1f70*/  LDCU.64 UR8, c[0x0][0x568] ;  /* 0x0000ad00ff0877ac */ /* 0x000e620008000a00 */
[----:B------:R-:W-:Y:S01]  /*1f80*/  MOV R5, R11 ;  /* 0x0000000b00057202 */ /* 0x000fe20000000f00 */
[----:B------:R-:W-:Y:S02]  /*1f90*/  IMAD R8, R8, UR10, RZ ;  /* 0x0000000a08087c24 */ /* 0x000fe4000f8e02ff */
[----:B------:R-:W-:-:S04]  /*1fa0*/  IMAD.WIDE.U32 R4, R9, UR10, R4 ;  /* 0x0000000a09047c25 */ /* 0x000fc8000f8e0004 */
[----:B------:R-:W-:-:S05]  /*1fb0*/  IMAD R0, R9, UR11, R8 ;  /* 0x0000000b09007c24 */ /* 0x000fca000f8e0208 */
[----:B------:R-:W-:Y:S02]  /*1fc0*/  IADD3 R0, PT, PT, R5, R0, RZ ;  /* 0x0000000005007210 */ /* 0x000fe40007ffe0ff */
[----:B-1----:R-:W-:-:S04]  /*1fd0*/  LEA R2, P0, R4, UR8, 0x1 ;  /* 0x0000000804027c11 */ /* 0x002fc8000f8008ff */
[----:B------:R-:W-:-:S05]  /*1fe0*/  LEA.HI.X R3, R4, UR9, R0, 0x1, P0 ;  /* 0x0000000904037c11 */ /* 0x000fca00080f0c00 */
[----:B------:R1:W-:Y:S01]  /*1ff0*/  STG.E.128 desc[UR34][R2.64], RZ ;  /* 0x000000ff02007986 */ /* 0x0003e2000c101d22 */
[----:B------:R-:W-:Y:S05]  /*2000*/  BRA `(.L_x_602) ;  /* 0x0000008800387947 */ /* 0x000fea0003800000 */
.L_x_587:
        /* <DEDUP_REMOVED lines=22> */
.L_x_605:
[----:B------:R3:W-:Y:S01]  /*2170*/  STS.128 [R11+0x8000], RZ ;  /* 0x008000ff0b007388 */ /* 0x0007e20000000c00 */
[----:B------:R-:W-:Y:S05]  /*2180*/  BRA `(.L_x_606) ;  /* 0x0000000000047947 */ /* 0x000fea0003800000 */
.L_x_604:
[----:B------:R1:W-:Y:S02]  /*2190*/  STS.128 [R11+0x8000], RZ ;  /* 0x008000ff0b007388 */ /* 0x0003e40000000c00 */
.L_x_606:
[----:B------:R-:W-:Y:S05]  /*21a0*/  BSYNC.RECONVERGENT B0 ;  /* 0x0000000000007941 */ /* 0x000fea0003800200 */
.L_x_603:
        /* <DEDUP_REMOVED lines=16> */
.L_x_608:
[----:B------:R-:W-:Y:S05]  /*22b0*/  BSYNC.RECONVERGENT B0 ;  /* 0x0000000000007941 */ /* 0x000fea0003800200 */
.L_x_607:
        /* <DEDUP_REMOVED lines=13> */
.L_x_610:
[----:B------:R-:W-:Y:S05]  /*2390*/  BSYNC.RECONVERGENT B0 ;  /* 0x0000000000007941 */ /* 0x000fea0003800200 */
.L_x_609:
        /* <DEDUP_REMOVED lines=13> */
.L_x_612:
[----:B------:R-:W-:Y:S05]  /*2470*/  BSYNC.RECONVERGENT B0 ;  /* 0x0000000000007941 */ /* 0x000fea0003800200 */
.L_x_611:
[----:B------:R-:W-:Y:S01]  /*2480*/  BSSY.RECONVERGENT B0, `(.L_x_613) ;  /* 0x0000010000007945 */ /* 0x000fe20003800200 */
[----:B------:R-:W-:-:S03]  /*2490*/  IADD3 R196, PT, PT, R11, UR12, RZ ;  /* 0x0000000c0bc47c10 */ /* 0x000fc6000fffe0ff */
[----:B------:R-:W-:Y:S05]  /*24a0*/  @P1 BRA `(.L_x_614) ;  /* 0x0000000000301947 */ /* 0x000fea0003800000 */
[----:B------:R-:W5:Y:S02]  /*24b0*/  LDCU UR8, c[0x0][0x440] ;  /* 0x00008800ff0877ac */ /* 0x000f640008000800 */
[----:B-----5:R-:W-:-:S13]  /*24c0*/  ISETP.GE.AND P0, PT, R12, UR8, PT ;  /* 0x000000080c007c0c */ /* 0x020fda000bf06270 */
[----:B------:R-:W-:Y:S05]  /*24d0*/  @P0 BRA `(.L_x_615) ;  /* 0x00000000001c0947 */ /* 0x000fea0003800000 */
[----:B------:R-:W-:Y:S02]  /*24e0*/  MOV R4, R187 ;  /* 0x000000bb00047202 */ /* 0x000fe40000000f00 */
[----:B------:R-:W-:-:S05]  /*24f0*/  MOV R5, R186 ;  /* 0x000000ba00057202 */ /* 0x000fca0000000f00 */
[----:B------:R-:W-:Y:S01]  /*2500*/  @!PT LDS RZ, [RZ] ;  /* 0x00000000fffff984 */ /* 0x000fe20000000800 */
[----:B------:R-:W-:Y:S01]  /*2510*/  @!PT LDS RZ, [RZ] ;  /* 0x00000000fffff984 */ /* 0x000fe20000000800 */
[----:B------:R-:W-:Y:S01]  /*2520*/  @!PT LDS RZ, [RZ] ;  /* 0x00000000fffff984 */ /* 0x000fe20000000800 */
[----:B------:R1:W-:Y:S01]  /*2530*/  LDGSTS.E.BYPASS.LTC128B.128 [R196], desc[UR34][R4.64] ;  /* 0x0000000004c47fae */ /* 0x0003e2000b981a22 */
[----:B------:R-:W-:Y:S05]  /*2540*/  BRA `(.L_x_616) ;  /* 0x00000000000c7947 */ /* 0x000fea0003800000 */
.L_x_615:
[----:B------:R1:W-:Y:S01]  /*2550*/  STS.128 [R196], RZ ;  /* 0x000000ffc4007388 */ /* 0x0003e20000000c00 */
[----:B------:R-:W-:Y:S05]  /*2560*/  BRA `(.L_x_616) ;  /* 0x0000000000047947 */ /* 0x000fea0003800000 */
.L_x_614:
[----:B------:R1:W-:Y:S02]  /*2570*/  STS.128 [R196], RZ ;  /* 0x000000ffc4007388 */ /* 0x0003e40000000c00 */
.L_x_616:
[----:B------:R-:W-:Y:S05]  /*2580*/  BSYNC.RECONVERGENT B0 ;  /* 0x0000000000007941 */ /* 0x000fea0003800200 */
.L_x_613:
[--C-:B-1----:R-:W-:Y:S01]  /*2590*/  SHF.R.U32.HI R4, RZ, 0x1, R10.reuse ;  /* 0x00000001ff047819 */ /* 0x102fe2000001160a */
        /* <DEDUP_REMOVED lines=8> */
[C---:B------:R-:W-:Y:S01]  /*2620*/  LOP3.LUT R26, R195.reuse, 0x40, RZ, 0xfc, !PT ;  /* 0x00000040c31a7812 */ /* 0x040fe200078efcff */
        /* <DEDUP_REMOVED lines=13> */
[----:B--2---:R-:W-:-:S04]  /*2700*/  LEA R26, P0, R20, R187, 0x1 ;  /* 0x000000bb141a7211 */ /* 0x004fc800078008ff */
[----:B------:R-:W-:Y:S01]  /*2710*/  LEA.HI.X R27, R20, R186, R19, 0x1, P0 ;  /* 0x000000ba141b7211 */ /* 0x000fe200000f0c13 */
[----:B-1----:R-:W-:Y:S08]  /*2720*/  @P6 BRA `(.L_x_618) ;  /* 0x0000000000206947 */ /* 0x002ff00003800000 */
        /* <DEDUP_REMOVED lines=8> */
.L_x_618:
[----:B------:R-:W-:Y:S05]  /*27b0*/  BSYNC.RECONVERGENT B0 ;  /* 0x0000000000007941 */ /* 0x000fea0003800200 */
.L_x_617:
        /* <DEDUP_REMOVED lines=13> */
.L_x_620:
[----:B------:R-:W-:Y:S05]  /*2890*/  BSYNC.RECONVERGENT B0 ;  /* 0x0000000000007941 */ /* 0x000fea0003800200 */
.L_x_619:
        /* <DEDUP_REMOVED lines=13> */
.L_x_622:
[----:B------:R-:W-:Y:S05]  /*2970*/  BSYNC.RECONVERGENT B0 ;  /* 0x0000000000007941 */ /* 0x000fea0003800200 */
.L_x_621:
[----:B------:R-:W3:Y:S01]  /*2980*/  LDCU.64 UR8, c[0x0][0x3d0] ;  /* 0x00007a00ff0877ac */ /* 0x000ee20008000a00 */
[----:B------:R-:W-:Y:S01]  /*2990*/  MOV R2, UR16 ;  /* 0x0000001000027c02 */ /* 0x000fe20008000f00 */
[----:B------:R-:W-:Y:S01]  /*29a0*/  BSSY.RECONVERGENT B0, `(.L_x_623) ;  /* 0x000001f000007945 */ /* 0x000fe20003800200 */
[----:B------:R-:W-:Y:S02]  /*29b0*/  UIADD3 UR13, UPT, UPT, -UR27, UR33, URZ ;  /* 0x000000211b0d7290 */ /* 0x000fe4000fffe1ff */
[----:B------:R-:W-:Y:S01]  /*29c0*/  UIMAD UR44, UR5, UR16, URZ ;  /* 0x00000010052c72a4 */ /* 0x000fe2000f8e02ff */
[----:B------:R-:W-:-:S03]  /*29d0*/  IMAD.WIDE.U32 R2, R2, UR27, R12 ;  /* 0x0000001b02027c25 */ /* 0x000fc6000f8e000c */
[----:B------:R-:W-:Y:S01]  /*29e0*/  UIMAD UR44, UR27, UR17, UR44 ;  /* 0x000000111b2c72a4 */ /* 0x000fe2000f8e022c */
[----:B------:R-:W-:Y:S02]  /*29f0*/  ISETP.GE.AND P4, PT, R25, UR13, PT ;  /* 0x0000000d19007c0c */ /* 0x000fe4000bf86270 */
[----:B-12---:R-:W-:-:S04]  /*2a00*/  IADD3 R26, P0, PT, R2, UR50, RZ ;  /* 0x00000032021a7c10 */ /* 0x006fc8000ff1e0ff */
        /* <DEDUP_REMOVED lines=21> */
.L_x_625:
[----:B------:R2:W-:Y:S01]  /*2b60*/  STS.128 [R11+0xc000], RZ ;  /* 0x00c000ff0b007388 */ /* 0x0005e20000000c00 */
[----:B------:R-:W-:Y:S05]  /*2b70*/  BRA `(.L_x_626) ;  /* 0x0000000000047947 */ /* 0x000fea0003800000 */
.L_x_624:
[----:B------:R3:W-:Y:S02]  /*2b80*/  STS.128 [R11+0xc000], RZ ;  /* 0x00c000ff0b007388 */ /* 0x0007e40000000c00 */
.L_x_626:
[----:B------:R-:W-:Y:S05]  /*2b90*/  BSYNC.RECONVERGENT B0 ;  /* 0x0000000000007941 */ /* 0x000fea0003800200 */
.L_x_623:
        /* <DEDUP_REMOVED lines=23> */
.L_x_628:
[----:B------:R-:W-:Y:S05]  /*2d10*/  BSYNC.RECONVERGENT B0 ;  /* 0x0000000000007941 */ /* 0x000fea0003800200 */
.L_x_627:
        /* <DEDUP_REMOVED lines=20> */
.L_x_630:
[----:B------:R-:W-:Y:S05]  /*2e60*/  BSYNC.RECONVERGENT B0 ;  /* 0x0000000000007941 */ /* 0x000fea0003800200 */
.L_x_629:
        /* <DEDUP_REMOVED lines=20> */
.L_x_632:
[----:B------:R-:W-:Y:S05]  /*2fb0*/  BSYNC.RECONVERGENT B0 ;  /* 0x0000000000007941 */ /* 0x000fea0003800200 */
.L_x_631:
[----:B------:R-:W3:Y:S01]  /*2fc0*/  LDCU.64 UR8, c[0x0][0x3d8] ;  /* 0x00007b00ff0877ac */ /* 0x000ee20008000a00 */
[----:B-1----:R-:W-:Y:S01]  /*2fd0*/  MOV R2, UR14 ;  /* 0x0000000e00027c02 */ /* 0x002fe20008000f00 */
[----:B------:R-:W-:Y:S01]  /*2fe0*/  BSSY.RECONVERGENT B0, `(.L_x_633) ;  /* 0x000001c000007945 */ /* 0x000fe20003800200 */
[----:B------:R-:W-:-:S03]  /*2ff0*/  UIMAD UR5, UR5, UR14, URZ ;  /* 0x0000000e050572a4 */ /* 0x000fc6000f8e02ff */
[----:B------:R-:W-:Y:S01]  /*3000*/  IMAD.WIDE.U32 R22, R2, UR27, R12 ;  /* 0x0000001b02167c25 */ /* 0x000fe2000f8e000c */
[----:B------:R-:W-:Y:S02]  /*3010*/  UIMAD UR5, UR27, UR15, UR5 ;  /* 0x0000000f1b0572a4 */ /* 0x000fe4000f8e0205 */
[----:B------:R-:W-:-:S04]  /*3020*/  IADD3 R22, P0, PT, R22, UR48, RZ ;  /* 0x0000003016167c10 */ /* 0x000fc8000ff1e0ff */
        /* <DEDUP_REMOVED lines=10> */
[----:B------:R-:W-:-:S05]  /*30d0*/  MOV R2, R14 ;  /* 0x0000000e00027202 */ /* 0x000fca0000000f00 */
        /* <DEDUP_REMOVED lines=9> */
.L_x_635:
[----:B------:R3:W-:Y:S01]  /*3170*/  STS.128 [R11+0x10000], RZ ;  /* 0x010000ff0b007388 */ /* 0x0007e20000000c00 */
[----:B------:R-:W-:Y:S05]  /*3180*/  BRA `(.L_x_636) ;  /* 0x0000000000047947 */ /* 0x000fea0003800000 */
.L_x_634:
[----:B------:R1:W-:Y:S02]  /*3190*/  STS.128 [R11+0x10000], RZ ;  /* 0x010000ff0b007388 */ /* 0x0003e40000000c00 */
.L_x_636:
[----:B------:R-:W-:Y:S05]  /*31a0*/  BSYNC.RECONVERGENT B0 ;  /* 0x0000000000007941 */ /* 0x000fea0003800200 */
.L_x_633:
[----:B------:R1:W-:Y:S01]  /*31b0*/  @P3 STS.128 [R11+0x11000], RZ ;  /* 0x011000ff0b003388 */ /* 0x0003e20000000c00 */
[C---:B------:R-:W-:Y:S01]  /*31c0*/  IMAD.SHL.U32 R0, R10.reuse, 0x40, RZ ;  /* 0x000000400a007824 */ /* 0x040fe200078e00ff */
[----:B------:R-:W-:Y:S01]  /*31d0*/  SHF.R.U32.HI R5, RZ, 0x4, R10 ;  /* 0x00000004ff057819 */ /* 0x000fe2000001160a */
[----:B------:R-:W-:Y:S01]  /*31e0*/  IMAD.SHL.U32 R157, R10, 0x20, RZ ;  /* 0x000000200a9d7824 */ /* 0x000fe200078e00ff */
[----:B------:R-:W1:Y:S01]  /*31f0*/  LDCU UR5, c[0x0][0x440] ;  /* 0x00008800ff0577ac */ /* 0x000e620008000800 */
[----:B------:R-:W-:Y:S01]  /*3200*/  BSSY.RECONVERGENT B0, `(.L_x_637) ;  /* 0x000001f000007945 */ /* 0x000fe20003800200 */
[----:B------:R-:W-:Y:S02]  /*3210*/  LOP3.LUT R16, R0, 0x1c0, RZ, 0xc0, !PT ;  /* 0x000001c000107812 */ /* 0x000fe400078ec0ff */
[----:B------:R-:W-:Y:S01]  /*3220*/  LOP3.LUT R5, R5, 0x8, RZ, 0xc0, !PT ;  /* 0x0000000805057812 */ /* 0x000fe200078ec0ff */
[----:B------:R-:W1:Y:S01]  /*3230*/  LDCU UR17, c[0x0][0x504] ;  /* 0x0000a080ff1177ac */ /* 0x000e620008000800 */
[----:B------:R-:W-:-:S02]  /*3240*/  LOP3.LUT R21, R16, 0x38, R21, 0xf8, !PT ;  /* 0x0000003810157812 */ /* 0x000fc400078ef815 */
[----:B------:R-:W-:Y:S01]  /*3250*/  LOP3.LUT R2, R0, 0x200, RZ, 0xc0, !PT ;  /* 0x0000020000027812 */ /* 0x000fe200078ec0ff */
[----:B------:R-:W1:Y:S01]  /*3260*/  LDCU UR16, c[0x0][0x508] ;  /* 0x0000a100ff1077ac */ /* 0x000e620008000800 */
[----:B------:R-:W-:Y:S02]  /*3270*/  LOP3.LUT R5, R5, 0x10, R10, 0xf8, !PT ;  /* 0x0000001005057812 */ /* 0x000fe400078ef80a */
[----:B------:R-:W-:Y:S01]  /*3280*/  LOP3.LUT R16, R21, 0x8, R4, 0x78, !PT ;  /* 0x0000000815107812 */ /* 0x000fe200078e7804 */
[----:B------:R-:W1:Y:S01]  /*3290*/  LDCU UR13, c[0x0][0x3e0] ;  /* 0x00007c00ff0d77ac */ /* 0x000e620008000800 */
        /* <DEDUP_REMOVED lines=9> */
[----:B------:R-:W-:Y:S01]  /*3330*/  IMAD R17, R17, UR14, RZ ;  /* 0x0000000e11117c24 */ /* 0x000fe2000f8e02ff */
[----:B------:R-:W-:Y:S02]  /*3340*/  MOV R20, R14 ;  /* 0x0000000e00147202 */ /* 0x000fe40000000f00 */
[----:B------:R-:W-:Y:S01]  /*3350*/  MOV R21, R3 ;  /* 0x0000000300157202 */ /* 0x000fe20000000f00 */
        /* <DEDUP_REMOVED lines=9> */
.L_x_638:
[----:B-1----:R-:W-:Y:S05]  /*33f0*/  BSYNC.RECONVERGENT B0 ;  /* 0x0000000000007941 */ /* 0x002fea0003800200 */
.L_x_637:
[----:B------:R1:W-:Y:S01]  /*3400*/  @P2 STS.128 [R11+0x12000], RZ ;  /* 0x012000ff0b002388 */ /* 0x0003e20000000c00 */
[----:B------:R-:W-:Y:S01]  /*3410*/  BSSY.RECONVERGENT B0, `(.L_x_639) ;  /* 0x0000016000007945 */ /* 0x000fe20003800200 */
[----:B------:R-:W-:Y:S02]  /*3420*/  LOP3.LUT R2, R2, R16, RZ, 0xfc, !PT ;  /* 0x0000001002027212 */ /* 0x000fe400078efcff */
[----:B------:R-:W-:Y:S02]  /*3430*/  LOP3.LUT R0, R5, 0x200, R0, 0xf8, !PT ;  /* 0x0000020005007812 */ /* 0x000fe400078ef800 */
        /* <DEDUP_REMOVED lines=19> */
.L_x_640:
[----:B------:R-:W-:Y:S05]  /*3570*/  BSYNC.RECONVERGENT B0 ;  /* 0x0000000000007941 */ /* 0x000fea0003800200 */
.L_x_639:
        /* <DEDUP_REMOVED lines=20> */
.L_x_642:
[----:B------:R-:W-:Y:S05]  /*36c0*/  BSYNC.RECONVERGENT B0 ;  /* 0x0000000000007941 */ /* 0x000fea0003800200 */
.L_x_641:
[----:B------:R-:W0:Y:S01]  /*36d0*/  LDGDEPBAR ;  /* 0x00000000000079af */ /* 0x000e220000000000 */
[----:B------:R-:W-:Y:S01]  /*36e0*/  R2P PR, R10, 0x6 ;  /* 0x000000060a007804 */ /* 0x000fe20000000000 */
[----:B------:R-:W-:Y:S01]  /*36f0*/  IMAD.MOV.U32 R160, RZ, RZ, 0x40 ;  /* 0x00000040ffa07424 */ /* 0x000fe200078e00ff */
[----:B------:R-:W-:Y:S01]  /*3700*/  LEA R157, R157, UR24, 0x1 ;  /* 0x000000189d9d7c11 */ /* 0x000fe2000f8e08ff */
[----:B------:R-:W-:Y:S01]  /*3710*/  IMAD.MOV.U32 R3, RZ, RZ, 0x20 ;  /* 0x00000020ff037424 */ /* 0x000fe200078e00ff */
[----:B------:R-:W-:Y:S01]  /*3720*/  LEA R2, R2, UR24, 0x1 ;  /* 0x0000001802027c11 */ /* 0x000fe2000f8e08ff */
[----:B------:R-:W-:Y:S01]  /*3730*/  IMAD.MOV.U32 R190, RZ, RZ, R196 ;  /* 0x000000ffffbe7224 */ /* 0x000fe200078e00c4 */
[----:B------:R-:W-:Y:S01]  /*3740*/  SEL R160, R160, 0xffffffc0, !P2 ;  /* 0xffffffc0a0a07807 */ /* 0x000fe20005000000 */
[----:B------:R-:W-:Y:S01]  /*3750*/  IMAD.MOV.U32 R185, RZ, RZ, 0x4 ;  /* 0x00000004ffb97424 */ /* 0x000fe200078e00ff */
[----:B------:R-:W-:Y:S02]  /*3760*/  LEA R0, R0, UR24, 0x1 ;  /* 0x0000001800007c11 */ /* 0x000fe4000f8e08ff */
[----:B------:R-:W-:-:S02]  /*3770*/  CS2R R126, SRZ ;  /* 0x00000000007e7805 */ /* 0x000fc4000001ff00 */
[----:B------:R-:W-:Y:S01]  /*3780*/  SEL R3, R3, 0xffffffe0, !P1 ;  /* 0xffffffe003037807 */ /* 0x000fe20004800000 */
[----:B------:R-:W-:Y:S01]  /*3790*/  IMAD.IADD R164, R160, 0x1, R157 ;  /* 0x00000001a0a47824 */ /* 0x000fe200078e029d */
        /* <DEDUP_REMOVED lines=31> */
[----:B------:R-:W-:Y:S01]  /*3990*/  VIADD R2, R2, UR12 ;  /* 0x0000000c02027c36 */ /* 0x000fe20008000000 */
[----:B------:R-:W1:Y:S01]  /*39a0*/  LDCU UR8, c[0x0][0x45c] ;  /* 0x00008b80ff0877ac */ /* 0x000e620008000800 */
[----:B------:R-:W-:Y:S02]  /*39b0*/  VIADD R0, R0, UR12 ;  /* 0x0000000c00007c36 */ /* 0x000fe40008000000 */
[C---:B------:R-:W-:Y:S01]  /*39c0*/  IMAD.IADD R156, R3.reuse, 0x1, R157 ;  /* 0x00000001039c7824 */ /* 0x040fe200078e029d */
[----:B------:R-:W-:Y:S01]  /*39d0*/  UIADD3 UR41, UPT, UPT, -UR45, UR41, URZ ;  /* 0x000000292d297290 */ /* 0x000fe2000fffe1ff */
[----:B------:R-:W-:-:S11]  /*39e0*/  IMAD.IADD R184, R3, 0x1, R164 ;  /* 0x0000000103b87824 */ /* 0x000fd600078e02a4 */
.L_x_647:
[----:B------:R-:W0:Y:S01]  /*39f0*/  LDGDEPBAR ;  /* 0x00000000000079af */ /* 0x000e220000000000 */
[----:B------:R-:W-:Y:S01]  /*3a00*/  IMAD.U32 R4, RZ, RZ, UR10 ;  /* 0x0000000aff047e24 */ /* 0x000fe2000f8e00ff */
[----:B------:R-:W-:Y:S01]  /*3a10*/  MOV R5, UR11 ;  /* 0x0000000b00057c02 */ /* 0x000fe20008000f00 */
[C---:B------:R-:W-:Y:S01]  /*3a20*/  IMAD.IADD R144, R2.reuse, 0x1, R3 ;  /* 0x0000000102907824 */ /* 0x040fe200078e0203 */
[----:B------:R-:W-:Y:S01]  /*3a30*/  IADD3 R168, PT, PT, R2, R160, RZ ;  /* 0x000000a002a87210 */ /* 0x000fe20007ffe0ff */
[----:B------:R-:W-:Y:S01]  /*3a40*/  USHF.L.U32 UR12, UR46, 0x7, URZ ;  /* 0x000000072e0c7899 */ /* 0x000fe200080006ff */
[----:B------:R-:W-:Y:S03]  /*3a50*/  LEA R4, P0, R195, R4, 0x2 ;  /* 0x00000004c3047211 */ /* 0x000fe600078010ff */
[----:B------:R-:W-:Y:S01]  /*3a60*/  IMAD.IADD R3, R3, 0x1, R168 ;  /* 0x0000000103037824 */ /* 0x000fe200078e02a8 */
[----:B------:R-:W-:Y:S01]  /*3a70*/  LEA.HI.X R5, R195, R5, RZ, 0x2, P0 ;  /* 0x00000005c3057211 */ /* 0x000fe200000f14ff */
[----:B------:R-:W-:Y:S01]  /*3a80*/  UISETP.GE.AND UP0, UPT, UR12, UR41, UPT ;  /* 0x000000290c00728c */ /* 0x000fe2000bf06270 */
[----:B------:R-:W-:Y:S04]  /*3a90*/  DEPBAR.LE SB0, 0x0 ;  /* 0x000080000000791a */ /* 0x000fe80000000000 */
[----:B------:R-:W-:Y:S06]  /*3aa0*/  BAR.SYNC.DEFER_BLOCKING 0x0 ;  /* 0x0000000000007b1d */ /* 0x000fec0000010000 */
[----:B------:R-:W-:Y:S08]  /*3ab0*/  LDSM.16.M88.4 R64, [R2] ;  /* 0x000000000240783b */ /* 0x000ff00000000200 */
[----:B-1----:R-:W1:Y:S08]  /*3ac0*/  LDSM.16.M88.4 R16, [R157+0xc000] ;  /* 0x00c000009d10783b */ /* 0x002e700000000200 */
[----:B------:R-:W2:Y:S08]  /*3ad0*/  LDSM.16.M88.4 R60, [R2+0x2000] ;  /* 0x00200000023c783b */ /* 0x000eb00000000200 */
[----:B-----5:R-:W5:Y:S04]  /*3ae0*/  LDG.E R202, desc[UR34][R4.64] ;  /* 0x0000002204ca7981 */ /* 0x020f68000c1e1900 */
[----:B------:R-:W5:Y:S04]  /*3af0*/  LDG.E R201, desc[UR34][R4.64+0x20] ;  /* 0x0000202204c97981 */ /* 0x000f68000c1e1900 */
[----:B------:R-:W5:Y:S04]  /*3b00*/  LDG.E R200, desc[UR34][R4.64+0x100] ;  /* 0x0001002204c87981 */ /* 0x000f68000c1e1900 */
[----:B------:R1:W5:Y:S04]  /*3b10*/  LDG.E R197, desc[UR34][R4.64+0x120] ;  /* 0x0001202204c57981 */ /* 0x000368000c1e1900 */
        /* <DEDUP_REMOVED lines=14> */
[----:B------:R-:W4:Y:S01]  /*3c00*/  LDSM.16.M88.4 R156, [R156+0xd800] ;  /* 0x00d800009c9c783b */ /* 0x000f220000000200 */
[-C--:B------:R-:W-:Y:S07]  /*3c10*/  HMMA.16816.F32.BF16 R28, R60, R34.reuse, RZ ;  /* 0x000000223c1c723c */ /* 0x080fee00000418ff */
[----:B------:R-:W-:Y:S01]  /*3c20*/  LDSM.16.M88.4 R160, [R164+0xd000] ;  /* 0x00d00000a4a0783b */ /* 0x000fe20000000200 */
[C---:B------:R-:W-:Y:S07]  /*3c30*/  HMMA.16816.F32.BF16 R32, R64.reuse, R34, RZ ;  /* 0x000000224020723c */ /* 0x040fee00000418ff */
[----:B------:R-:W-:Y:S01]  /*3c40*/  LDSM.16.M88.4 R172, [R184+0xc000] ;  /* 0x00c00000b8ac783b */ /* 0x000fe20000000200 */
[-C--:B------:R-:W-:Y:S07]  /*3c50*/  HMMA.16816.F32.BF16 R36, R64, R48.reuse, RZ ;  /* 0x000000304024723c */ /* 0x080fee00000418ff */
[----:B------:R-:W-:Y:S01]  /*3c60*/  LDSM.16.M88.4 R176, [R3+0x2000] ;  /* 0x0020000003b0783b */ /* 0x000fe20000000200 */
[C---:B------:R-:W-:Y:S07]  /*3c70*/  HMMA.16816.F32.BF16 R40, R60.reuse, R48, RZ ;  /* 0x000000303c28723c */ /* 0x040fee00000418ff */
[----:B------:R-:W-:Y:S01]  /*3c80*/  LDSM.16.M88.4 R180, [R184+0xd000] ;  /* 0x00d00000b8b4783b */ /* 0x000fe20000000200 */
[-C--:B------:R-:W-:Y:S08]  /*3c90*/  HMMA.16816.F32.BF16 R44, R60, R50.reuse, RZ ;  /* 0x000000323c2c723c */ /* 0x080ff000000418ff */
[C---:B------:R-:W-:Y:S08]  /*3ca0*/  HMMA.16816.F32.BF16 R48, R64.reuse, R50, RZ ;  /* 0x000000324030723c */ /* 0x040ff000000418ff */
[-C--:B------:R-:W-:Y:S08]  /*3cb0*/  HMMA.16816.F32.BF16 R52, R64, R132.reuse, RZ ;  /* 0x000000844034723c */ /* 0x080ff000000418ff */
[C---:B------:R-:W-:Y:S08]  /*3cc0*/  HMMA.16816.F32.BF16 R56, R60.reuse, R132, RZ ;  /* 0x000000843c38723c */ /* 0x040ff000000418ff */
[-C--:B------:R-:W-:Y:S08]  /*3cd0*/  HMMA.16816.F32.BF16 R60, R60, R134.reuse, RZ ;  /* 0x000000863c3c723c */ /* 0x080ff000000418ff */
[----:B------:R-:W-:Y:S01]  /*3ce0*/  HMMA.16816.F32.BF16 R64, R64, R134, RZ ;  /* 0x000000864040723c */ /* 0x000fe200000418ff */
[----:B------:R-:W-:Y:S07]  /*3cf0*/  LDSM.16.M88.4 R132, [R168] ;  /* 0x00000000a884783b */ /* 0x000fee0000000200 */
        /* <DEDUP_REMOVED lines=10> */
[-C--:B----4-:R-:W-:Y:S01]  /*3da0*/  HMMA.16816.F32.BF16 R36, R136, R152.reuse, R36 ;  /* 0x000000988824723c */ /* 0x090fe20000041824 */
[----:B------:R-:W-:Y:S07]  /*3db0*/  LDSM.16.M88.4 R168, [R3] ;  /* 0x0000000003a8783b */ /* 0x000fee0000000200 */
[C---:B------:R-:W-:Y:S08]  /*3dc0*/  HMMA.16816.F32.BF16 R40, R144.reuse, R152, R40 ;  /* 0x000000989028723c */ /* 0x040ff00000041828 */
[-C--:B------:R-:W-:Y:S08]  /*3dd0*/  HMMA.16816.F32.BF16 R44, R144, R154.reuse, R44 ;  /* 0x0000009a902c723c */ /* 0x080ff0000004182c */
[C---:B------:R-:W-:Y:S01]  /*3de0*/  HMMA.16816.F32.BF16 R48, R136.reuse, R154, R48 ;  /* 0x0000009a8830723c */ /* 0x040fe20000041830 */
[----:B------:R-:W3:Y:S07]  /*3df0*/  LDSM.16.M88.4 R152, [R164+0xc800] ;  /* 0x00c80000a498783b */ /* 0x000eee0000000200 */
[-C--:B------:R-:W-:Y:S01]  /*3e00*/  HMMA.16816.F32.BF16 R52, R136, R156.reuse, R52 ;  /* 0x0000009c8834723c */ /* 0x080fe20000041834 */
[----:B------:R-:W4:Y:S07]  /*3e10*/  LDSM.16.M88.4 R164, [R164+0xd800] ;  /* 0x00d80000a4a4783b */ /* 0x000f2e0000000200 */
[C---:B------:R-:W-:Y:S08]  /*3e20*/  HMMA.16816.F32.BF16 R56, R144.reuse, R156, R56 ;  /* 0x0000009c9038723c */ /* 0x040ff00000041838 */
[-C--:B------:R-:W-:Y:S01]  /*3e30*/  HMMA.16816.F32.BF16 R60, R144, R158.reuse, R60 ;  /* 0x0000009e903c723c */ /* 0x080fe2000004183c */
[----:B------:R-:W4:Y:S07]  /*3e40*/  LDSM.16.M88.4 R144, [R184+0xc800] ;  /* 0x00c80000b890783b */ /* 0x000f2e0000000200 */
[----:B------:R-:W-:Y:S01]  /*3e50*/  HMMA.16816.F32.BF16 R64, R136, R158, R64 ;  /* 0x0000009e8840723c */ /* 0x000fe20000041840 */
[----:B------:R-:W4:Y:S07]  /*3e60*/  LDSM.16.M88.4 R136, [R184+0xd800] ;  /* 0x00d80000b888783b */ /* 0x000f2e0000000200 */
[-C--:B-1----:R-:W-:Y:S08]  /*3e70*/  HMMA.16816.F32.BF16 R4, R132, R140.reuse, R4 ;  /* 0x0000008c8404723c */ /* 0x082ff00000041804 */
[C---:B--2---:R-:W-:Y:S08]  /*3e80*/  HMMA.16816.F32.BF16 R8, R148.reuse, R140, R8 ;  /* 0x0000008c9408723c */ /* 0x044ff00000041808 */
[-C--:B------:R-:W-:Y:S08]  /*3e90*/  HMMA.16816.F32.BF16 R12, R148, R142.reuse, R12 ;  /* 0x0000008e940c723c */ /* 0x080ff0000004180c */
[C---:B------:R-:W-:Y:S08]  /*3ea0*/  HMMA.16816.F32.BF16 R16, R132.reuse, R142, R16 ;  /* 0x0000008e8410723c */ /* 0x040ff00000041810 */
[-C--:B---3--:R-:W-:Y:S08]  /*3eb0*/  HMMA.16816.F32.BF16 R20, R132, R152.reuse, R20 ;  /* 0x000000988414723c */ /* 0x088ff00000041814 */
[C---:B------:R-:W-:Y:S08]  /*3ec0*/  HMMA.16816.F32.BF16 R24, R148.reuse, R152, R24 ;  /* 0x000000989418723c */ /* 0x040ff00000041818 */
[-C--:B------:R-:W-:Y:S08]  /*3ed0*/  HMMA.16816.F32.BF16 R28, R148, R154.reuse, R28 ;  /* 0x0000009a941c723c */ /* 0x080ff0000004181c */
[C---:B------:R-:W-:Y:S08]  /*3ee0*/  HMMA.16816.F32.BF16 R32, R132.reuse, R154, R32 ;  /* 0x0000009a8420723c */ /* 0x040ff00000041820 */
[-C--:B------:R-:W-:Y:S08]  /*3ef0*/  HMMA.16816.F32.BF16 R36, R132, R160.reuse, R36 ;  /* 0x000000a08424723c */ /* 0x080ff00000041824 */
[C---:B------:R-:W-:Y:S08]  /*3f00*/  HMMA.16816.F32.BF16 R40, R148.reuse, R160, R40 ;  /* 0x000000a09428723c */ /* 0x040ff00000041828 */
[-C--:B------:R-:W-:Y:S08]  /*3f10*/  HMMA.16816.F32.BF16 R44, R148, R162.reuse, R44 ;  /* 0x000000a2942c723c */ /* 0x080ff0000004182c */
[C---:B------:R-:W-:Y:S08]  /*3f20*/  HMMA.16816.F32.BF16 R48, R132.reuse, R162, R48 ;  /* 0x000000a28430723c */ /* 0x040ff00000041830 */
[-C--:B----4-:R-:W-:Y:S08]  /*3f30*/  HMMA.16816.F32.BF16 R52, R132, R164.reuse, R52 ;  /* 0x000000a48434723c */ /* 0x090ff00000041834 */
[C---:B------:R-:W-:Y:S08]  /*3f40*/  HMMA.16816.F32.BF16 R56, R148.reuse, R164, R56 ;  /* 0x000000a49438723c */ /* 0x040ff00000041838 */
[-C--:B------:R-:W-:Y:S08]  /*3f50*/  HMMA.16816.F32.BF16 R60, R148, R166.reuse, R60 ;  /* 0x000000a6943c723c */ /* 0x080ff0000004183c */
[----:B------:R-:W-:Y:S08]  /*3f60*/  HMMA.16816.F32.BF16 R64, R132, R166, R64 ;  /* 0x000000a68440723c */ /* 0x000ff00000041840 */
[-C--:B------:R-:W-:Y:S08]  /*3f70*/  HMMA.16816.F32.BF16 R4, R168, R172.reuse, R4 ;  /* 0x000000aca804723c */ /* 0x080ff00000041804 */
[C---:B------:R-:W-:Y:S08]  /*3f80*/  HMMA.16816.F32.BF16 R8, R176.reuse, R172, R8 ;  /* 0x000000acb008723c */ /* 0x040ff00000041808 */
        /* <DEDUP_REMOVED lines=15> */
[----:B------:R-:W-:Y:S11]  /*4080*/  BRA.U !UP0, `(.L_x_643) ;  /* 0x0000000108347547 */ /* 0x000ff6000b800000 */
[----:B------:R-:W-:Y:S02]  /*4090*/  USHF.L.U32 UR9, UR37, 0x7, URZ ;  /* 0x0000000725097899 */ /* 0x000fe400080006ff */
[----:B------:R-:W-:Y:S02]  /*40a0*/  UIADD3 UR15, UPT, UPT, UR12, 0x80, URZ ;  /* 0x000000800c0f7890 */ /* 0x000fe4000fffe0ff */
[----:B------:R-:W-:Y:S02]  /*40b0*/  UIADD3 UR14, UPT, UPT, UR9, UR42, URZ ;  /* 0x0000002a090e7290 */ /* 0x000fe4000fffe0ff */
[----:B------:R-:W-:Y:S02]  /*40c0*/  UIADD3 UR9, UPT, UPT, UR9, 0x80, URZ ;  /* 0x0000008009097890 */ /* 0x000fe4000fffe0ff */
[----:B------:R-:W-:Y:S04]  /*40d0*/  UIADD3 UR14, UPT, UPT, UR14, 0x80, URZ ;  /* 0x000000800e0e7890 */ /* 0x000fe8000fffe0ff */
[----:B------:R-:W-:Y:S01]  /*40e0*/  UIADD3 UR14, UPT, UPT, UR14, UR17, -UR33 ;  /* 0x000000110e0e7290 */ /* 0x000fe2000fffe821 */
[----:B------:R-:W-:Y:S03]  /*40f0*/  IMAD.U32 R3, RZ, RZ, UR9 ;  /* 0x00000009ff037e24 */ /* 0x000fe6000f8e00ff */
[----:B------:R-:W-:Y:S02]  /*4100*/  UIADD3 UR14, UPT, UPT, UR14, -0x80, URZ ;  /* 0xffffff800e0e7890 */ /* 0x000fe4000fffe0ff */
[----:B------:R-:W-:Y:S02]  /*4110*/  ISETP.LT.AND P0, PT, R3, UR33, PT ;  /* 0x0000002103007c0c */ /* 0x000fe4000bf01270 */
[----:B------:R-:W-:Y:S06]  /*4120*/  UISETP.GE.AND UP0, UPT, UR15, UR14, UPT ;  /* 0x0000000e0f00728c */ /* 0x000fec000bf06270 */
[----:B------:R-:W-:Y:S11]  /*4130*/  PLOP3.LUT P1, PT, PT, PT, UP0, 0x80, 0x8 ;  /* 0x000000000008781c */ /* 0x000ff60003f2f008 */
[----:B------:R-:W-:Y:S02]  /*4140*/  @!UPT UIADD3 URZ, UPT, UPT, URZ, URZ, URZ ;  /* 0x000000fffffff290 */ /* 0x000fe4000fffe0ff */
[----:B------:R-:W-:Y:S05]  /*4150*/  @!P1 BRA P0, `(.L_x_644) ;  /* 0x00000010009c9947 */ /* 0x000fea0000000000 */
.L_x_643:
[----:B------:R-:W1:Y:S01]  /*4160*/  S2R R3, SR_TID.X ;  /* 0x0000000000037919 */ /* 0x000e620000002100 */
[----:B------:R-:W-:Y:S01]  /*4170*/  UIADD3 UR9, UPT, UPT, UR33, UR16, -UR42 ;  /* 0x0000001021097290 */ /* 0x000fe2000fffe82a */
[----:B------:R-:W-:Y:S01]  /*4180*/  VIADD R151, R195, UR12 ;  /* 0x0000000cc3977c36 */ /* 0x000fe20008000000 */
[----:B------:R-:W-:Y:S01]  /*4190*/  UIADD3 UR12, UPT, UPT, UR33, -UR17, -UR42 ;  /* 0x80000011210c7290 */ /* 0x000fe2000fffe82a */
[----:B------:R-:W-:Y:S02]  /*41a0*/  IMAD.U32 R150, RZ, RZ, UR37 ;  /* 0x00000025ff967e24 */ /* 0x000fe4000f8e00ff */
[----:B------:R-:W-:Y:S02]  /*41b0*/  IMAD.MOV.U32 R149, RZ, RZ, 0x1 ;  /* 0x00000001ff957424 */ /* 0x000fe400078e00ff */
[C---:B------:R-:W-:Y:S02]  /*41c0*/  VIADD R134, R151.reuse, UR9 ;  /* 0x0000000997867c36 */ /* 0x040fe40008000000 */
[----:B------:R-:W-:Y:S02]  /*41d0*/  VIADD R151, R151, UR12 ;  /* 0x0000000c97977c36 */ /* 0x000fe40008000000 */
[----:B------:R-:W-:Y:S01]  /*41e0*/  IMAD.MOV.U32 R133, RZ, RZ, 0x9 ;  /* 0x00000009ff857424 */ /* 0x000fe200078e00ff */
[C---:B------:R-:W-:Y:S02]  /*41f0*/  VIADDMNMX R149, R134.reuse, R149, UR33, PT ;  /* 0x0000002186957e46 */ /* 0x040fe4000b800195 */
[----:B------:R-:W-:Y:S02]  /*4200*/  VIMNMX R153, PT, PT, RZ, R151, !PT ;  /* 0x00000097ff997248 */ /* 0x000fe40007fe0100 */
[----:B------:R-:W-:Y:S02]  /*4210*/  VIADDMNMX R152, R151, 0x8, RZ, !PT ;  /* 0x0000000897987846 */ /* 0x000fe400078001ff */
[----:B------:R-:W-:Y:S01]  /*4220*/  VIADDMNMX R133, R134, R133, UR33, PT ;  /* 0x0000002186857e46 */ /* 0x000fe2000b800185 */
[----:B-1----:R-:W-:Y:S01]  /*4230*/  IMAD.SHL.U32 R132, R3, 0x2, RZ ;  /* 0x0000000203847824 */ /* 0x002fe200078e00ff */
[----:B------:R-:W-:Y:S04]  /*4240*/  SHF.R.U32.HI R3, RZ, 0x1, R3 ;  /* 0x00000001ff037819 */ /* 0x000fe80000011603 */
[----:B------:R-:W-:Y:S04]  /*4250*/  LOP3.LUT R132, R132, 0x6, RZ, 0xc0, !PT ;  /* 0x0000000684847812 */ /* 0x000fe800078ec0ff */
[----:B------:R-:W-:Y:S01]  /*4260*/  LOP3.LUT R3, R132, 0x1c0, R3, 0xf8, !PT ;  /* 0x000001c084037812 */ /* 0x000fe200078ef803 */
[----:B------:R-:W-:Y:S04]  /*4270*/  IMAD.MOV.U32 R132, RZ, RZ, 0x41 ;  /* 0x00000041ff847424 */ /* 0x000fe800078e00ff */
[----:B------:R-:W-:Y:S01]  /*4280*/  IMAD R150, R150, 0x80, R3 ;  /* 0x0000008096967824 */ /* 0x000fe200078e0203 */
[----:B------:R-:W-:Y:S01]  /*4290*/  VIADDMNMX R132, R134, R132, UR33, PT ;  /* 0x0000002186847e46 */ /* 0x000fe2000b800184 */
[----:B------:R-:W-:Y:S02]  /*42a0*/  IMAD.MOV.U32 R3, RZ, RZ, 0x49 ;  /* 0x00000049ff037424 */ /* 0x000fe400078e00ff */
[C---:B------:R-:W-:Y:S01]  /*42b0*/  VIADD R148, R150.reuse, 0x1 ;  /* 0x0000000196947836 */ /* 0x040fe20000000000 */
[CC--:B------:R-:W-:Y:S01]  /*42c0*/  ISETP.GE.AND P3, PT, R150.reuse, R153.reuse, PT ;  /* 0x000000999600720c */ /* 0x0c0fe20003f66270 */
[C---:B------:R-:W-:Y:S01]  /*42d0*/  VIADD R147, R150.reuse, 0x8 ;  /* 0x0000000896937836 */ /* 0x040fe20000000000 */
[CC--:B------:R-:W-:Y:S01]  /*42e0*/  ISETP.GE.AND P1, PT, R150.reuse, R152.reuse, PT ;  /* 0x000000989600720c */ /* 0x0c0fe20003f26270 */
[----:B------:R-:W-:Y:S01]  /*42f0*/  VIADD R146, R150, 0x9 ;  /* 0x0000000996927836 */ /* 0x000fe20000000000 */
[-C--:B------:R-:W-:Y:S01]  /*4300*/  ISETP.GE.AND P2, PT, R148, R153.reuse, PT ;  /* 0x000000999400720c */ /* 0x080fe20003f46270 */
[----:B------:R-:W-:Y:S01]  /*4310*/  VIADD R145, R150, 0x10 ;  /* 0x0000001096917836 */ /* 0x000fe20000000000 */
[-C--:B------:R-:W-:Y:S01]  /*4320*/  ISETP.GE.AND P0, PT, R148, R152.reuse, PT ;  /* 0x000000989400720c */ /* 0x080fe20003f06270 */
[----:B------:R-:W-:Y:S01]  /*4330*/  VIADD R144, R150, 0x11 ;  /* 0x0000001196907836 */ /* 0x000fe20000000000 */
[----:B------:R-:W-:Y:S01]  /*4340*/  FSEL R4, R4, -INF , P3 ;  /* 0xff80000004047808 */ /* 0x000fe20001800000 */
[----:B------:R-:W-:Y:S01]  /*4350*/  VIADD R143, R150, 0x18 ;  /* 0x00000018968f7836 */ /* 0x000fe20000000000 */
[----:B------:R-:W-:Y:S01]  /*4360*/  FSEL R6, R6, -INF , P1 ;  /* 0xff80000006067808 */ /* 0x000fe20000800000 */
[C---:B------:R-:W-:Y:S01]  /*4370*/  VIADD R142, R150.reuse, 0x19 ;  /* 0x00000019968e7836 */ /* 0x040fe20000000000 */
[----:B------:R-:W-:Y:S01]  /*4380*/  FSEL R5, R5, -INF , P2 ;  /* 0xff80000005057808 */ /* 0x000fe20001000000 */
[C---:B------:R-:W-:Y:S01]  /*4390*/  VIADD R141, R150.reuse, 0x20 ;  /* 0x00000020968d7836 */ /* 0x040fe20000000000 */
[----:B------:R-:W-:Y:S01]  /*43a0*/  FSEL R7, R7, -INF , P0 ;  /* 0xff80000007077808 */ /* 0x000fe20000000000 */
[C---:B------:R-:W-:Y:S01]  /*43b0*/  VIADD R140, R150.reuse, 0x21 ;  /* 0x00000021968c7836 */ /* 0x040fe20000000000 */
[CC--:B------:R-:W-:Y:S01]  /*43c0*/  ISETP.GE.AND P3, PT, R147.reuse, R153.reuse, PT ;  /* 0x000000999300720c */ /* 0x0c0fe20003f66270 */
[----:B------:R-:W-:Y:S01]  /*43d0*/  VIADD R139, R150, 0x28 ;  /* 0x00000028968b7836 */ /* 0x000fe20000000000 */
[-C--:B------:R-:W-:Y:S01]  /*43e0*/  ISETP.GE.AND P2, PT, R146, R153.reuse, PT ;  /* 0x000000999200720c */ /* 0x080fe20003f46270 */
[C---:B------:R-:W-:Y:S01]  /*43f0*/  VIADD R138, R150.reuse, 0x29 ;  /* 0x00000029968a7836 */ /* 0x040fe20000000000 */
[-C--:B------:R-:W-:Y:S01]  /*4400*/  ISETP.GE.AND P1, PT, R147, R152.reuse, PT ;  /* 0x000000989300720c */ /* 0x080fe20003f26270 */
[----:B------:R-:W-:Y:S01]  /*4410*/  VIADD R137, R150, 0x30 ;  /* 0x0000003096897836 */ /* 0x000fe20000000000 */
[-C--:B------:R-:W-:Y:S01]  /*4420*/  ISETP.GE.AND P0, PT, R146, R152.reuse, PT ;  /* 0x000000989200720c */ /* 0x080fe20003f06270 */
[----:B------:R-:W-:Y:S01]  /*4430*/  VIADD R136, R150, 0x31 ;  /* 0x0000003196887836 */ /* 0x000fe20000000000 */
[----:B------:R-:W-:Y:S01]  /*4440*/  FSEL R16, R16, -INF , P3 ;  /* 0xff80000010107808 */ /* 0x000fe20001800000 */
[----:B------:R-:W-:Y:S01]  /*4450*/  VIADD R135, R150, 0x38 ;  /* 0x0000003896877836 */ /* 0x000fe20000000000 */
[----:B------:R-:W-:Y:S02]  /*4460*/  FSEL R17, R17, -INF , P2 ;  /* 0xff80000011117808 */ /* 0x000fe40001000000 */
[----:B------:R-:W-:Y:S02]  /*4470*/  FSEL R18, R18, -INF , P1 ;  /* 0xff80000012127808 */ /* 0x000fe40000800000 */
[----:B------:R-:W-:Y:S02]  /*4480*/  FSEL R19, R19, -INF , P0 ;  /* 0xff80000013137808 */ /* 0x000fe40000000000 */
        /* <DEDUP_REMOVED lines=17> */
[C---:B------:R-:W-:Y:S02]  /*45a0*/  ISETP.GE.AND P2, PT, R140.reuse, R153, PT ;  /* 0x000000998c00720c */ /* 0x040fe40003f46270 */
[-C--:B------:R-:W-:Y:S02]  /*45b0*/  ISETP.GE.AND P1, PT, R141, R152.reuse, PT ;  /* 0x000000988d00720c */ /* 0x080fe40003f26270 */
[-C--:B------:R-:W-:Y:S02]  /*45c0*/  ISETP.GE.AND P0, PT, R140, R152.reuse, PT ;  /* 0x000000988c00720c */ /* 0x080fe40003f06270 */
[----:B------:R-:W-:Y:S01]  /*45d0*/  VIADDMNMX R3, R134, R3, UR33, PT ;  /* 0x0000002186037e46 */ /* 0x000fe2000b800103 */
[----:B------:R-:W-:Y:S01]  /*45e0*/  VIADD R134, R150, 0x39 ;  /* 0x0000003996867836 */ /* 0x000fe20000000000 */
[----:B------:R-:W-:Y:S02]  /*45f0*/  FSEL R36, R36, -INF , P3 ;  /* 0xff80000024247808 */ /* 0x000fe40001800000 */
[----:B------:R-:W-:Y:S02]  /*4600*/  FSEL R37, R37, -INF , P2 ;  /* 0xff80000025257808 */ /* 0x000fe40001000000 */
[----:B------:R-:W-:Y:S02]  /*4610*/  FSEL R38, R38, -INF , P1 ;  /* 0xff80000026267808 */ /* 0x000fe40000800000 */
[----:B------:R-:W-:Y:S02]  /*4620*/  FSEL R39, R39, -INF , P0 ;  /* 0xff80000027277808 */ /* 0x000fe40000000000 */
[CC--:B------:R-:W-:Y:S02]  /*4630*/  ISETP.GE.AND P3, PT, R138.reuse, R153.reuse, PT ;  /* 0x000000998a00720c */ /* 0x0c0fe40003f66270 */
[-C--:B------:R-:W-:Y:S02]  /*4640*/  ISETP.GE.AND P2, PT, R139, R152.reuse, PT ;  /* 0x000000988b00720c */ /* 0x080fe40003f46270 */
[-C--:B------:R-:W-:Y:S02]  /*4650*/  ISETP.GE.AND P1, PT, R138, R152.reuse, PT ;  /* 0x000000988a00720c */ /* 0x080fe40003f26270 */
[----:B------:R-:W-:Y:S02]  /*4660*/  ISETP.GE.AND P0, PT, R137, R153, PT ;  /* 0x000000998900720c */ /* 0x000fe40003f06270 */
        /* <DEDUP_REMOVED lines=14> */
[CC--:B------:R-:W-:Y:S02]  /*4750*/  ISETP.GE.AND P3, PT, R150.reuse, R152.reuse, PT ;  /* 0x000000989600720c */ /* 0x0c0fe40003f66270 */
[-C--:B------:R-:W-:Y:S02]  /*4760*/  ISETP.GE.AND P1, PT, R150, R151.reuse, PT ;  /* 0x000000979600720c */ /* 0x080fe40003f26270 */
[CC--:B------:R-:W-:Y:S02]  /*4770*/  ISETP.GE.AND P2, PT, R148.reuse, R152.reuse, PT ;  /* 0x000000989400720c */ /* 0x0c0fe40003f46270 */
        /* <DEDUP_REMOVED lines=21> */
[----:B------:R-:W-:Y:S02]  /*48d0*/  ISETP.GE.AND P4, PT, R139, R153, PT ;  /* 0x000000998b00720c */ /* 0x000fe40003f86270 */
        /* <DEDUP_REMOVED lines=40> */
[----:B------:R-:W-:Y:S02]  /*4b60*/  ISETP.GE.AND P0, PT, R134, R151, PT ;  /* 0x000000978600720c */ /* 0x000fe40003f06270 */
[----:B------:R-:W-:Y:S02]  /*4b70*/  ISETP.GE.AND P6, PT, R150, R149, PT ;  /* 0x000000959600720c */ /* 0x000fe40003fc6270 */
[----:B------:R-:W-:Y:S02]  /*4b80*/  FSEL R58, R58, -INF , P3 ;  /* 0xff8000003a3a7808 */ /* 0x000fe40001800000 */
[----:B------:R-:W-:Y:S02]  /*4b90*/  FSEL R59, R59, -INF , P2 ;  /* 0xff8000003b3b7808 */ /* 0x000fe40001000000 */
[----:B------:R-:W-:Y:S02]  /*4ba0*/  FSEL R60, R60, -INF , P5 ;  /* 0xff8000003c3c7808 */ /* 0x000fe40002800000 */
[----:B------:R-:W-:Y:S02]  /*4bb0*/  FSEL R61, R61, -INF , P4 ;  /* 0xff8000003d3d7808 */ /* 0x000fe40002000000 */
[----:B------:R-:W-:Y:S02]  /*4bc0*/  FSEL R62, R62, -INF , P1 ;  /* 0xff8000003e3e7808 */ /* 0x000fe40000800000 */
[----:B------:R-:W-:Y:S02]  /*4bd0*/  FSEL R63, R63, -INF , P0 ;  /* 0xff8000003f3f7808 */ /* 0x000fe40000000000 */
[----:B------:R-:W-:Y:S02]  /*4be0*/  FSEL R4, R4, -INF , !P6 ;  /* 0xff80000004047808 */ /* 0x000fe40007000000 */
[C---:B------:R-:W-:Y:S02]  /*4bf0*/  ISETP.GE.AND P3, PT, R150.reuse, R133, PT ;  /* 0x000000859600720c */ /* 0x040fe40003f66270 */
[CC--:B------:R-:W-:Y:S02]  /*4c00*/  ISETP.GE.AND P2, PT, R150.reuse, R132.reuse, PT ;  /* 0x000000849600720c */ /* 0x0c0fe40003f46270 */
[----:B------:R-:W-:Y:S02]  /*4c10*/  ISETP.GE.AND P5, PT, R150, R3, PT ;  /* 0x000000039600720c */ /* 0x000fe40003fa6270 */
[-C--:B------:R-:W-:Y:S02]  /*4c20*/  ISETP.GE.AND P4, PT, R148, R149.reuse, PT ;  /* 0x000000959400720c */ /* 0x080fe40003f86270 */
[-C--:B------:R-:W-:Y:S02]  /*4c30*/  ISETP.GE.AND P1, PT, R147, R149.reuse, PT ;  /* 0x000000959300720c */ /* 0x080fe40003f26270 */
[-C--:B------:R-:W-:Y:S02]  /*4c40*/  ISETP.GE.AND P0, PT, R146, R149.reuse, PT ;  /* 0x000000959200720c */ /* 0x080fe40003f06270 */
        /* <DEDUP_REMOVED lines=120> */
.L_x_644:
[----:B------:R-:W1:Y:S01]  /*53d0*/  S2R R158, SR_TID.X ;  /* 0x00000000009e7919 */ /* 0x000e620000002100 */
[C---:B------:R-:W-:Y:S01]  /*53e0*/  FMUL.FTZ R3, R194.reuse, 1.4426950216293334961 ;  /* 0x3fb8aa3bc2037820 */ /* 0x040fe20000410000 */
[----:B------:R-:W-:Y:S01]  /*53f0*/  FSETP.NEU.FTZ.AND P0, PT, R194, -INF , PT ;  /* 0xff800000c200780b */ /* 0x000fe20003f1d000 */
[----:B------:R-:W-:Y:S01]  /*5400*/  FMUL.FTZ R132, R193, 1.4426950216293334961 ;  /* 0x3fb8aa3bc1847820 */ /* 0x000fe20000410000 */
[----:B------:R-:W-:Y:S01]  /*5410*/  MOV R233, 0x10 ;  /* 0x0000001000e97802 */ /* 0x000fe20000000f00 */
[----:B------:R-:W-:Y:S01]  /*5420*/  UISETP.GT.AND UP0, UPT, UR46, UR43, UPT ;  /* 0x0000002b2e00728c */ /* 0x000fe2000bf04270 */
[----:B------:R-:W-:Y:S02]  /*5430*/  FSEL R3, R3, RZ, P0 ;  /* 0x000000ff03037208 */ /* 0x000fe40000000000 */
[----:B------:R-:W-:Y:S02]  /*5440*/  FSETP.NEU.FTZ.AND P0, PT, R193, -INF , PT ;  /* 0xff800000c100780b */ /* 0x000fe40003f1d000 */
[----:B------:R-:W-:Y:S01]  /*5450*/  MOV R160, 0x40 ;  /* 0x0000004000a07802 */ /* 0x000fe20000000f00 */
[--C-:B------:R-:W-:Y:S01]  /*5460*/  FFMA.FTZ R220, R4, UR8, -R3.reuse ;  /* 0x0000000804dc7c23 */ /* 0x100fe20008010803 */
[--C-:B------:R-:W-:Y:S01]  /*5470*/  FFMA.FTZ R225, R5, UR8, -R3.reuse ;  /* 0x0000000805e17c23 */ /* 0x100fe20008010803 */
[----:B------:R-:W-:Y:S01]  /*5480*/  FSEL R4, R132, RZ, P0 ;  /* 0x000000ff84047208 */ /* 0x000fe20000000000 */
[----:B------:R-:W-:Y:S01]  /*5490*/  FMUL.FTZ R5, R192, 1.4426950216293334961 ;  /* 0x3fb8aa3bc0057820 */ /* 0x000fe20000410000 */
[--C-:B------:R-:W-:Y:S01]  /*54a0*/  FFMA.FTZ R172, R16, UR8, -R3.reuse ;  /* 0x0000000810ac7c23 */ /* 0x100fe20008010803 */
        /* <DEDUP_REMOVED lines=12> */
[----:B------:R-:W-:Y:S01]  /*5570*/  FSETP.NEU.FTZ.AND P0, PT, R192, -INF , PT ;  /* 0xff800000c000780b */ /* 0x000fe20003f1d000 */
[----:B------:R-:W-:Y:S01]  /*5580*/  FFMA.FTZ R3, R65, UR8, -R3 ;  /* 0x0000000841037c23 */ /* 0x000fe20008010803 */
[--C-:B------:R-:W-:Y:S01]  /*5590*/  FFMA.FTZ R228, R6, UR8, -R4.reuse ;  /* 0x0000000806e47c23 */ /* 0x100fe20008010804 */
[--C-:B------:R-:W-:Y:S01]  /*55a0*/  FFMA.FTZ R230, R7, UR8, -R4.reuse ;  /* 0x0000000807e67c23 */ /* 0x100fe20008010804 */
[----:B------:R-:W-:Y:S01]  /*55b0*/  FSEL R5, R5, RZ, P0 ;  /* 0x000000ff05057208 */ /* 0x000fe20000000000 */
[----:B------:R2:W-:Y:S01]  /*55c0*/  MUFU.EX2 R204, R3 ;  /* 0x0000000300cc7308 */ /* 0x0005e20000000800 */
        /* <DEDUP_REMOVED lines=16> */
[C---:B-1----:R-:W-:Y:S01]  /*56d0*/  SHF.L.U32 R8, R158.reuse, 0x4, RZ ;  /* 0x000000049e087819 */ /* 0x042fe200000006ff */
[----:B------:R-:W-:Y:S01]  /*56e0*/  MUFU.EX2 R220, R220 ;  /* 0x000000dc00dc7308 */ /* 0x000fe20000000800 */
[----:B------:R-:W-:Y:S01]  /*56f0*/  SHF.L.U32 R4, R158, 0x6, RZ ;  /* 0x000000069e047819 */ /* 0x000fe200000006ff */
[--C-:B------:R-:W-:Y:S01]  /*5700*/  FFMA.FTZ R60, R60, UR8, -R5.reuse ;  /* 0x000000083c3c7c23 */ /* 0x100fe20008010805 */
[----:B------:R-:W-:Y:S01]  /*5710*/  SHF.L.U32 R9, R158, 0x1, RZ ;  /* 0x000000019e097819 */ /* 0x000fe200000006ff */
[--C-:B------:R-:W-:Y:S01]  /*5720*/  FFMA.FTZ R252, R61, UR8, -R5.reuse ;  /* 0x000000083dfc7c23 */ /* 0x100fe20008010805 */
[----:B------:R-:W-:Y:S01]  /*5730*/  LOP3.LUT R8, R8, 0x1c0, RZ, 0xc0, !PT ;  /* 0x000001c008087812 */ /* 0x000fe200078ec0ff */
[--C-:B------:R-:W-:Y:S01]  /*5740*/  FFMA.FTZ R234, R56, UR8, -R5.reuse ;  /* 0x0000000838ea7c23 */ /* 0x100fe20008010805 */
[--C-:B------:R-:W-:Y:S03]  /*5750*/  FFMA.FTZ R57, R57, UR8, -R5.reuse ;  /* 0x0000000839397c23 */ /* 0x100fe60008010805 */
[----:B------:R-:W1:Y:S01]  /*5760*/  MUFU.EX2 R225, R225 ;  /* 0x000000e100e17308 */ /* 0x000e620000000800 */
[--C-:B------:R-:W-:Y:S01]  /*5770*/  FFMA.FTZ R231, R12, UR8, -R5.reuse ;  /* 0x000000080ce77c23 */ /* 0x100fe20008010805 */
[--C-:B------:R-:W-:Y:S01]  /*5780*/  FFMA.FTZ R235, R13, UR8, -R5.reuse ;  /* 0x000000080deb7c23 */ /* 0x100fe20008010805 */
[--C-:B------:R-:W-:Y:S01]  /*5790*/  FFMA.FTZ R219, R24, UR8, -R5.reuse ;  /* 0x0000000818db7c23 */ /* 0x100fe20008010805 */
[--C-:B------:R-:W-:Y:S01]  /*57a0*/  FFMA.FTZ R222, R25, UR8, -R5.reuse ;  /* 0x0000000819de7c23 */ /* 0x100fe20008010805 */
[--C-:B------:R-:W-:Y:S01]  /*57b0*/  FFMA.FTZ R218, R28, UR8, -R5.reuse ;  /* 0x000000081cda7c23 */ /* 0x100fe20008010805 */
[--C-:B------:R-:W-:Y:S01]  /*57c0*/  FFMA.FTZ R221, R29, UR8, -R5.reuse ;  /* 0x000000081ddd7c23 */ /* 0x100fe20008010805 */
[--C-:B------:R-:W-:Y:S03]  /*57d0*/  FFMA.FTZ R206, R40, UR8, -R5.reuse ;  /* 0x0000000828ce7c23 */ /* 0x100fe60008010805 */
[----:B------:R-:W-:Y:S01]  /*57e0*/  MUFU.EX2 R228, R228 ;  /* 0x000000e400e47308 */ /* 0x000fe20000000800 */
[--C-:B------:R-:W-:Y:S01]  /*57f0*/  FFMA.FTZ R209, R41, UR8, -R5.reuse ;  /* 0x0000000829d17c23 */ /* 0x100fe20008010805 */
[--C-:B------:R-:W-:Y:S01]  /*5800*/  FFMA.FTZ R205, R44, UR8, -R5.reuse ;  /* 0x000000082ccd7c23 */ /* 0x100fe20008010805 */
[----:B------:R-:W-:Y:S01]  /*5810*/  FFMA.FTZ R208, R45, UR8, -R5 ;  /* 0x000000082dd07c23 */ /* 0x000fe20008010805 */
[----:B------:R-:W-:Y:S01]  /*5820*/  LOP3.LUT R8, R8, 0x38, R9, 0xf8, !PT ;  /* 0x0000003808087812 */ /* 0x000fe200078ef809 */
[----:B------:R-:W-:Y:S01]  /*5830*/  FMUL.FTZ R7, R191, 1.4426950216293334961 ;  /* 0x3fb8aa3bbf077820 */ /* 0x000fe20000410000 */
[----:B------:R-:W-:Y:S04]  /*5840*/  SHF.L.U32 R159, R158, 0x3, RZ ;  /* 0x000000039e9f7819 */ /* 0x000fe800000006ff */
[----:B------:R-:W3:Y:S01]  /*5850*/  MUFU.EX2 R230, R230 ;  /* 0x000000e600e67308 */ /* 0x000ee20000000800 */
[----:B------:R-:W-:Y:S02]  /*5860*/  LOP3.LUT R5, R4, 0x1c0, RZ, 0xc0, !PT ;  /* 0x000001c004057812 */ /* 0x000fe400078ec0ff */
[----:B------:R-:W-:Y:S02]  /*5870*/  SHF.L.U32 R6, R158, 0x5, RZ ;  /* 0x000000059e067819 */ /* 0x000fe400000006ff */
[----:B------:R-:W-:Y:S02]  /*5880*/  LOP3.LUT R9, R9, 0xe006, R4, 0xc8, !PT ;  /* 0x0000e00609097812 */ /* 0x000fe400078ec804 */
[----:B------:R-:W-:Y:S03]  /*5890*/  LOP3.LUT R5, R5, 0x38, R159, 0xf8, !PT ;  /* 0x0000003805057812 */ /* 0x000fe600078ef89f */
[----:B------:R-:W-:Y:S01]  /*58a0*/  MUFU.EX2 R172, R172 ;  /* 0x000000ac00ac7308 */ /* 0x000fe20000000800 */
[----:B--2---:R-:W-:Y:S02]  /*58b0*/  SHF.R.U32.HI R3, RZ, 0x1, R158 ;  /* 0x00000001ff037819 */ /* 0x004fe4000001169e */
[----:B------:R-:W-:Y:S02]  /*58c0*/  LOP3.LUT R9, R9, 0xc00, R6, 0xf8, !PT ;  /* 0x00000c0009097812 */ /* 0x000fe400078ef806 */
[C---:B------:R-:W-:Y:S02]  /*58d0*/  LOP3.LUT R3, R5.reuse, 0x8, R3, 0x78, !PT ;  /* 0x0000000805037812 */ /* 0x040fe400078e7803 */
[----:B------:R-:W-:Y:S03]  /*58e0*/  LOP3.LUT R4, R4, 0x200, RZ, 0xc0, !PT ;  /* 0x0000020004047812 */ /* 0x000fe600078ec0ff */
[----:B------:R-:W2:Y:S01]  /*58f0*/  MUFU.EX2 R173, R173 ;  /* 0x000000ad00ad7308 */ /* 0x000ea20000000800 */
[----:B------:R-:W-:Y:S02]  /*5900*/  LOP3.LUT R5, R5, 0x8, R158, 0x78, !PT ;  /* 0x0000000805057812 */ /* 0x000fe400078e789e */
[----:B------:R-:W-:Y:S02]  /*5910*/  LOP3.LUT R8, R9, R8, RZ, 0xfc, !PT ;  /* 0x0000000809087212 */ /* 0x000fe400078efcff */
[--C-:B------:R-:W-:Y:S02]  /*5920*/  LOP3.LUT R4, R4, 0xc00, R6.reuse, 0xf8, !PT ;  /* 0x00000c0004047812 */ /* 0x100fe400078ef806 */
[----:B------:R-:W-:Y:S03]  /*5930*/  LEA R247, R8, UR4, 0x1 ;  /* 0x0000000408f77c11 */ /* 0x000fe6000f8e08ff */
[----:B------:R-:W-:Y:S01]  /*5940*/  MUFU.EX2 R175, R175 ;  /* 0x000000af00af7308 */ /* 0x000fe20000000800 */
[----:B------:R-:W-:Y:S02]  /*5950*/  LOP3.LUT R6, R5, 0x7200, R6, 0xf8, !PT ;  /* 0x0000720005067812 */ /* 0x000fe400078ef806 */
[----:B-1----:R-:W-:Y:S02]  /*5960*/  F2FP.BF16.F32.PACK_AB R8, R225, R220 ;  /* 0x000000dce108723e */ /* 0x002fe400000010ff */
[----:B---3--:R-:W-:Y:S02]  /*5970*/  F2FP.BF16.F32.PACK_AB R5, R230, R228 ;  /* 0x000000e4e605723e */ /* 0x008fe400000010ff */
[----:B------:R-:W-:Y:S01]  /*5980*/  FSETP.NEU.FTZ.AND P0, PT, R191, -INF , PT ;  /* 0xff800000bf00780b */ /* 0x000fe20003f1d000 */
[----:B------:R2:W-:Y:S02]  /*5990*/  STS [R247+0x1c000], R8 ;  /* 0x01c00008f7007388 */ /* 0x0005e40000000800 */
[----:B------:R-:W1:Y:S01]  /*59a0*/  MUFU.EX2 R177, R177 ;  /* 0x000000b100b17308 */ /* 0x000e620000000800 */
[C---:B------:R-:W-:Y:S01]  /*59b0*/  LOP3.LUT P1, RZ, R158.reuse, 0x10, RZ, 0xc0, !PT ;  /* 0x000000109eff7812 */ /* 0x040fe2000782c0ff */
[----:B------:R1:W-:Y:S01]  /*59c0*/  STS [R247+0x1c400], R5 ;  /* 0x01c40005f7007388 */ /* 0x0003e20000000800 */
[----:B------:R-:W-:Y:S02]  /*59d0*/  FSEL R7, R7, RZ, P0 ;  /* 0x000000ff07077208 */ /* 0x000fe40000000000 */
[----:B------:R-:W-:Y:S05]  /*59e0*/  LOP3.LUT P0, RZ, R158, 0x4, RZ, 0xc0, !PT ;  /* 0x000000049eff7812 */ /* 0x000fea000780c0ff */
[----:B------:R-:W-:Y:S01]  /*59f0*/  MUFU.EX2 R232, R232 ;  /* 0x000000e800e87308 */ /* 0x000fe20000000800 */
[--C-:B------:R-:W-:Y:S01]  /*5a00*/  FFMA.FTZ R238, R10, UR8, -R7.reuse ;  /* 0x000000080aee7c23 */ /* 0x100fe20008010807 */
[----:B------:R-:W-:Y:S01]  /*5a10*/  SEL R233, R233, 0xfffffff0, !P0 ;  /* 0xfffffff0e9e97807 */ /* 0x000fe20004000000 */
[--C-:B------:R-:W-:Y:S01]  /*5a20*/  FFMA.FTZ R241, R11, UR8, -R7.reuse ;  /* 0x000000080bf17c23 */ /* 0x100fe20008010807 */
[--C-:B------:R-:W-:Y:S01]  /*5a30*/  FFMA.FTZ R237, R14, UR8, -R7.reuse ;  /* 0x000000080eed7c23 */ /* 0x100fe20008010807 */
[--C-:B------:R-:W-:Y:S01]  /*5a40*/  FFMA.FTZ R240, R15, UR8, -R7.reuse ;  /* 0x000000080ff07c23 */ /* 0x100fe20008010807 */
[----:B------:R-:W-:Y:S01]  /*5a50*/  IADD3 R245, PT, PT, R247, R233, RZ ;  /* 0x000000e9f7f57210 */ /* 0x000fe20007ffe0ff */
[--C-:B------:R-:W-:Y:S03]  /*5a60*/  FFMA.FTZ R227, R26, UR8, -R7.reuse ;  /* 0x000000081ae37c23 */ /* 0x100fe60008010807 */
[----:B------:R-:W3:Y:S01]  /*5a70*/  MUFU.EX2 R236, R236 ;  /* 0x000000ec00ec7308 */ /* 0x000ee20000000800 */
[----:B------:R-:W-:Y:S01]  /*5a80*/  LOP3.LUT R3, R4, R3, RZ, 0xfc, !PT ;  /* 0x0000000304037212 */ /* 0x000fe200078efcff */
[--C-:B------:R-:W-:Y:S01]  /*5a90*/  FFMA.FTZ R229, R27, UR8, -R7.reuse ;  /* 0x000000081be57c23 */ /* 0x100fe20008010807 */
[C---:B------:R-:W-:Y:S01]  /*5aa0*/  IADD3 R4, PT, PT, R247.reuse, 0x1c000, RZ ;  /* 0x0001c000f7047810 */ /* 0x040fe20007ffe0ff */
[--C-:B------:R-:W-:Y:S01]  /*5ab0*/  FFMA.FTZ R226, R30, UR8, -R7.reuse ;  /* 0x000000081ee27c23 */ /* 0x100fe20008010807 */
[----:B------:R-:W-:Y:S01]  /*5ac0*/  IADD3 R246, PT, PT, R247, 0x1c040, RZ ;  /* 0x0001c040f7f67810 */ /* 0x000fe20007ffe0ff */
[--C-:B------:R-:W-:Y:S01]  /*5ad0*/  FFMA.FTZ R216, R31, UR8, -R7.reuse ;  /* 0x000000081fd87c23 */ /* 0x100fe20008010807 */
[----:B------:R-:W-:Y:S03]  /*5ae0*/  @P1 IADD3 R246, PT, PT, R4, -0x40, RZ ;  /* 0xffffffc004f61810 */ /* 0x000fe60007ffe0ff */
[----:B------:R-:W-:Y:S01]  /*5af0*/  MUFU.EX2 R238, R238 ;  /* 0x000000ee00ee7308 */ /* 0x000fe20000000800 */
[----:B--2---:R-:W-:Y:S01]  /*5b00*/  F2FP.BF16.F32.PACK_AB R8, R173, R172 ;  /* 0x000000acad08723e */ /* 0x004fe200000010ff */
[--C-:B------:R-:W-:Y:S01]  /*5b10*/  FFMA.FTZ R212, R42, UR8, -R7.reuse ;  /* 0x000000082ad47c23 */ /* 0x100fe20008010807 */
[----:B------:R-:W-:Y:S01]  /*5b20*/  MOV R4, 0x20 ;  /* 0x0000002000047802 */ /* 0x000fe20000000f00 */
[--C-:B------:R-:W-:Y:S01]  /*5b30*/  FFMA.FTZ R215, R43, UR8, -R7.reuse ;  /* 0x000000082bd77c23 */ /* 0x100fe20008010807 */
[----:B-1----:R-:W-:Y:S01]  /*5b40*/  F2FP.BF16.F32.PACK_AB R5, R177, R175 ;  /* 0x000000afb105723e */ /* 0x002fe200000010ff */
[----:B------:R-:W-:Y:S01]  /*5b50*/  STS [R245+0x1c000], R8 ;  /* 0x01c00008f5007388 */ /* 0x000fe20000000800 */
[----:B------:R-:W-:Y:S03]  /*5b60*/  LOP3.LUT P1, RZ, R158, 0x8, RZ, 0xc0, !PT ;  /* 0x000000089eff7812 */ /* 0x000fe6000782c0ff */
[----:B------:R-:W1:Y:S01]  /*5b70*/  MUFU.EX2 R241, R241 ;  /* 0x000000f100f17308 */ /* 0x000e620000000800 */
[----:B---3--:R-:W-:Y:S01]  /*5b80*/  F2FP.BF16.F32.PACK_AB R9, R236, R232 ;  /* 0x000000e8ec09723e */ /* 0x008fe200000010ff */
[----:B------:R-:W-:Y:S01]  /*5b90*/  STS [R245+0x1c400], R5 ;  /* 0x01c40005f5007388 */ /* 0x000fe20000000800 */
[----:B------:R-:W-:Y:S01]  /*5ba0*/  SEL R239, R4, 0xffffffe0, !P1 ;  /* 0xffffffe004ef7807 */ /* 0x000fe20004800000 */
[--C-:B------:R-:W-:Y:S01]  /*5bb0*/  FFMA.FTZ R211, R46, UR8, -R7.reuse ;  /* 0x000000082ed37c23 */ /* 0x100fe20008010807 */
[----:B------:R-:W-:Y:S01]  /*5bc0*/  IADD3 R242, PT, PT, R233, R246, RZ ;  /* 0x000000f6e9f27210 */ /* 0x000fe20007ffe0ff */
[----:B------:R2:W-:Y:S01]  /*5bd0*/  STS [R247+0x1e000], R9 ;  /* 0x01e00009f7007388 */ /* 0x0005e20000000800 */
[----:B------:R-:W-:Y:S03]  /*5be0*/  IADD3 R244, PT, PT, R247, R239, RZ ;  /* 0x000000eff7f47210 */ /* 0x000fe60007ffe0ff */
[----:B------:R-:W-:Y:S01]  /*5bf0*/  MUFU.EX2 R231, R231 ;  /* 0x000000e700e77308 */ /* 0x000fe20000000800 */
[--C-:B------:R-:W-:Y:S01]  /*5c00*/  FFMA.FTZ R214, R47, UR8, -R7.reuse ;  /* 0x000000082fd67c23 */ /* 0x100fe20008010807 */
[--C-:B------:R-:W-:Y:S01]  /*5c10*/  FFMA.FTZ R249, R62, UR8, -R7.reuse ;  /* 0x000000083ef97c23 */ /* 0x100fe20008010807 */
[----:B------:R-:W-:Y:S01]  /*5c20*/  IADD3 R243, PT, PT, R233, R244, RZ ;  /* 0x000000f4e9f37210 */ /* 0x000fe20007ffe0ff */
[--C-:B------:R-:W-:Y:S01]  /*5c30*/  FFMA.FTZ R251, R58, UR8, -R7.reuse ;  /* 0x000000083afb7c23 */ /* 0x100fe20008010807 */
[--C-:B------:R-:W-:Y:S01]  /*5c40*/  FFMA.FTZ R250, R59, UR8, -R7.reuse ;  /* 0x000000083bfa7c23 */ /* 0x100fe20008010807 */
[----:B------:R-:W-:Y:S01]  /*5c50*/  FFMA.FTZ R7, R63, UR8, -R7 ;  /* 0x000000083f077c23 */ /* 0x000fe20008010807 */
[----:B------:R-:W-:Y:S03]  /*5c60*/  IADD3 R239, PT, PT, R239, R246, RZ ;  /* 0x000000f6efef7210 */ /* 0x000fe60007ffe0ff */
[----:B------:R-:W3:Y:S01]  /*5c70*/  MUFU.EX2 R235, R235 ;  /* 0x000000eb00eb7308 */ /* 0x000ee20000000800 */
[----:B-1----:R-:W-:Y:S02]  /*5c80*/  F2FP.BF16.F32.PACK_AB R11, R241, R238 ;  /* 0x000000eef10b723e */ /* 0x002fe400000010ff */
[----:B------:R-:W-:Y:S02]  /*5c90*/  IADD3 R233, PT, PT, R233, R239, RZ ;  /* 0x000000efe9e97210 */ /* 0x000fe40007ffe0ff */
[----:B------:R-:W-:Y:S01]  /*5ca0*/  LEA R162, R3, UR4, 0x1 ;  /* 0x0000000403a27c11 */ /* 0x000fe2000f8e08ff */
[----:B------:R-:W-:Y:S01]  /*5cb0*/  STS [R247+0x1e400], R11 ;  /* 0x01e4000bf7007388 */ /* 0x000fe20000000800 */
[----:B------:R-:W-:Y:S03]  /*5cc0*/  LEA R157, R6, UR4, 0x1 ;  /* 0x00000004069d7c11 */ /* 0x000fe6000f8e08ff */
[----:B------:R-:W-:Y:S01]  /*5cd0*/  MUFU.EX2 R237, R237 ;  /* 0x000000ed00ed7308 */ /* 0x000fe20000000800 */
[----:B------:R-:W-:Y:S02]  /*5ce0*/  LOP3.LUT P1, RZ, R158, 0x2, RZ, 0xc0, !PT ;  /* 0x000000029eff7812 */ /* 0x000fe4000782c0ff */
[----:B------:R-:W-:Y:S02]  /*5cf0*/  SEL R160, R160, 0xffffffc0, !P0 ;  /* 0xffffffc0a0a07807 */ /* 0x000fe40004000000 */
[----:B------:R-:W-:Y:S05]  /*5d00*/  SEL R3, R4, 0xffffffe0, !P1 ;  /* 0xffffffe004037807 */ /* 0x000fea0004800000 */
[----:B------:R-:W2:Y:S01]  /*5d10*/  MUFU.EX2 R240, R240 ;  /* 0x000000f000f07308 */ /* 0x000ea20000000800 */
[----:B---3--:R-:W-:Y:S02]  /*5d20*/  F2FP.BF16.F32.PACK_AB R10, R235, R231 ;  /* 0x000000e7eb0a723e */ /* 0x008fe400000010ff */
[----:B------:R-:W-:Y:S02]  /*5d30*/  IADD3 R161, PT, PT, R162, R3, RZ ;  /* 0x00000003a2a17210 */ /* 0x000fe40007ffe0ff */
[----:B------:R-:W-:Y:S01]  /*5d40*/  IADD3 R156, PT, PT, R3, R157, RZ ;  /* 0x0000009d039c7210 */ /* 0x000fe20007ffe0ff */
[----:B------:R-:W-:Y:S04]  /*5d50*/  STS [R245+0x1e000], R10 ;  /* 0x01e0000af5007388 */ /* 0x000fe80000000800 */
[----:B------:R-:W-:Y:S10]  /*5d60*/  MUFU.EX2 R207, R207 ;  /* 0x000000cf00cf7308 */ /* 0x000ff40000000800 */
[----:B------:R-:W1:Y:S01]  /*5d70*/  MUFU.EX2 R210, R210 ;  /* 0x000000d200d27308 */ /* 0x000e620000000800 */
[----:B--2---:R-:W-:Y:S05]  /*5d80*/  F2FP.BF16.F32.PACK_AB R9, R240, R237 ;  /* 0x000000edf009723e */ /* 0x004fea00000010ff */
[----:B------:R2:W-:Y:S04]  /*5d90*/  STS [R245+0x1e400], R9 ;  /* 0x01e40009f5007388 */ /* 0x0005e80000000800 */
[----:B------:R-:W-:Y:S10]  /*5da0*/  MUFU.EX2 R213, R213 ;  /* 0x000000d500d57308 */ /* 0x000ff40000000800 */
[----:B------:R-:W3:Y:S01]  /*5db0*/  MUFU.EX2 R217, R217 ;  /* 0x000000d900d97308 */ /* 0x000ee20000000800 */
[----:B-1----:R-:W-:Y:S05]  /*5dc0*/  F2FP.BF16.F32.PACK_AB R8, R210, R207 ;  /* 0x000000cfd208723e */ /* 0x002fea00000010ff */
[----:B------:R1:W-:Y:S04]  /*5dd0*/  STS [R244+0x1c000], R8 ;  /* 0x01c00008f4007388 */ /* 0x0003e80000000800 */
[----:B------:R-:W-:Y:S10]  /*5de0*/  MUFU.EX2 R166, R166 ;  /* 0x000000a600a67308 */ /* 0x000ff40000000800 */
[----:B------:R-:W2:Y:S01]  /*5df0*/  MUFU.EX2 R168, R168 ;  /* 0x000000a800a87308 */ /* 0x000ea20000000800 */
[----:B---3--:R-:W-:Y:S05]  /*5e00*/  F2FP.BF16.F32.PACK_AB R5, R217, R213 ;  /* 0x000000d5d905723e */ /* 0x008fea00000010ff */
[----:B------:R3:W-:Y:S04]  /*5e10*/  STS [R244+0x1c400], R5 ;  /* 0x01c40005f4007388 */ /* 0x0007e80000000800 */
[----:B------:R-:W-:Y:S10]  /*5e20*/  MUFU.EX2 R170, R170 ;  /* 0x000000aa00aa7308 */ /* 0x000ff40000000800 */
[----:B------:R-:W1:Y:S01]  /*5e30*/  MUFU.EX2 R171, R171 ;  /* 0x000000ab00ab7308 */ /* 0x000e620000000800 */
[----:B--2---:R-:W-:Y:S05]  /*5e40*/  F2FP.BF16.F32.PACK_AB R9, R168, R166 ;  /* 0x000000a6a809723e */ /* 0x004fea00000010ff */
[----:B------:R-:W-:Y:S04]  /*5e50*/  STS [R243+0x1c000], R9 ;  /* 0x01c00009f3007388 */ /* 0x000fe80000000800 */
[----:B------:R-:W-:Y:S10]  /*5e60*/  MUFU.EX2 R219, R219 ;  /* 0x000000db00db7308 */ /* 0x000ff40000000800 */
[----:B------:R-:W2:Y:S01]  /*5e70*/  MUFU.EX2 R222, R222 ;  /* 0x000000de00de7308 */ /* 0x000ea20000000800 */
[----:B-1----:R-:W-:Y:S05]  /*5e80*/  F2FP.BF16.F32.PACK_AB R8, R171, R170 ;  /* 0x000000aaab08723e */ /* 0x002fea00000010ff */
[----:B------:R-:W-:Y:S04]  /*5e90*/  STS [R243+0x1c400], R8 ;  /* 0x01c40008f3007388 */ /* 0x000fe80000000800 */
[----:B------:R-:W-:Y:S10]  /*5ea0*/  MUFU.EX2 R227, R227 ;  /* 0x000000e300e37308 */ /* 0x000ff40000000800 */
[----:B------:R-:W1:Y:S01]  /*5eb0*/  MUFU.EX2 R229, R229 ;  /* 0x000000e500e57308 */ /* 0x000e620000000800 */
[----:B--2---:R-:W-:Y:S05]  /*5ec0*/  F2FP.BF16.F32.PACK_AB R11, R222, R219 ;  /* 0x000000dbde0b723e */ /* 0x004fea00000010ff */
[----:B------:R-:W-:Y:S04]  /*5ed0*/  STS [R244+0x1e000], R11 ;  /* 0x01e0000bf4007388 */ /* 0x000fe80000000800 */
[----:B------:R-:W-:Y:S10]  /*5ee0*/  MUFU.EX2 R218, R218 ;  /* 0x000000da00da7308 */ /* 0x000ff40000000800 */
[----:B------:R-:W3:Y:S01]  /*5ef0*/  MUFU.EX2 R221, R221 ;  /* 0x000000dd00dd7308 */ /* 0x000ee20000000800 */
[----:B-1----:R-:W-:Y:S05]  /*5f00*/  F2FP.BF16.F32.PACK_AB R10, R229, R227 ;  /* 0x000000e3e50a723e */ /* 0x002fea00000010ff */
[----:B------:R1:W-:Y:S04]  /*5f10*/  STS [R244+0x1e400], R10 ;  /* 0x01e4000af4007388 */ /* 0x0003e80000000800 */
[----:B------:R-:W-:Y:S10]  /*5f20*/  MUFU.EX2 R226, R226 ;  /* 0x000000e200e27308 */ /* 0x000ff40000000800 */
[----:B------:R-:W1:Y:S01]  /*5f30*/  MUFU.EX2 R216, R216 ;  /* 0x000000d800d87308 */ /* 0x000e620000000800 */
[----:B---3--:R-:W-:Y:S05]  /*5f40*/  F2FP.BF16.F32.PACK_AB R5, R221, R218 ;  /* 0x000000dadd05723e */ /* 0x008fea00000010ff */
[----:B------:R2:W-:Y:S04]  /*5f50*/  STS [R243+0x1e000], R5 ;  /* 0x01e00005f3007388 */ /* 0x0005e80000000800 */
[----:B------:R-:W-:Y:S10]  /*5f60*/  MUFU.EX2 R183, R183 ;  /* 0x000000b700b77308 */ /* 0x000ff40000000800 */
[----:B------:R-:W2:Y:S01]  /*5f70*/  MUFU.EX2 R203, R203 ;  /* 0x000000cb00cb7308 */ /* 0x000ea20000000800 */
[----:B-1----:R-:W-:Y:S05]  /*5f80*/  F2FP.BF16.F32.PACK_AB R10, R216, R226 ;  /* 0x000000e2d80a723e */ /* 0x002fea00000010ff */
        /* <DEDUP_REMOVED lines=8> */
[----:B------:R1:W-:Y:S04]  /*6010*/  STS [R246], R9 ;  /* 0x00000009f6007388 */ /* 0x0003e80000000800 */
[----:B------:R-:W-:Y:S10]  /*6020*/  MUFU.EX2 R169, R169 ;  /* 0x000000a900a97308 */ /* 0x000ff40000000800 */
[----:B------:R-:W2:Y:S01]  /*6030*/  MUFU.EX2 R163, R163 ;  /* 0x000000a300a37308 */ /* 0x000ea20000000800 */
[----:B---3--:R-:W-:Y:S05]  /*6040*/  F2FP.BF16.F32.PACK_AB R8, R167, R165 ;  /* 0x000000a5a708723e */ /* 0x008fea00000010ff */
[----:B------:R3:W-:Y:S04]  /*6050*/  STS [R242], R8 ;  /* 0x00000008f2007388 */ /* 0x0007e80000000800 */
[----:B------:R-:W-:Y:S10]  /*6060*/  MUFU.EX2 R206, R206 ;  /* 0x000000ce00ce7308 */ /* 0x000ff40000000800 */
[----:B------:R-:W4:Y:S01]  /*6070*/  MUFU.EX2 R209, R209 ;  /* 0x000000d100d17308 */ /* 0x000f220000000800 */
[----:B--2---:R-:W-:Y:S05]  /*6080*/  F2FP.BF16.F32.PACK_AB R5, R163, R169 ;  /* 0x000000a9a305723e */ /* 0x004fea00000010ff */
[----:B------:R2:W-:Y:S04]  /*6090*/  STS [R242+0x400], R5 ;  /* 0x00040005f2007388 */ /* 0x0005e80000000800 */
[----:B------:R-:W-:Y:S10]  /*60a0*/  MUFU.EX2 R212, R212 ;  /* 0x000000d400d47308 */ /* 0x000ff40000000800 */
[----:B------:R-:W1:Y:S01]  /*60b0*/  MUFU.EX2 R215, R215 ;  /* 0x000000d700d77308 */ /* 0x000e620000000800 */
[----:B----4-:R-:W-:Y:S05]  /*60c0*/  F2FP.BF16.F32.PACK_AB R10, R209, R206 ;  /* 0x000000ced10a723e */ /* 0x010fea00000010ff */
[----:B------:R-:W-:Y:S04]  /*60d0*/  STS [R246+0x2000], R10 ;  /* 0x0020000af6007388 */ /* 0x000fe80000000800 */
[----:B------:R-:W-:Y:S10]  /*60e0*/  MUFU.EX2 R205, R205 ;  /* 0x000000cd00cd7308 */ /* 0x000ff40000000800 */
[----:B------:R-:W3:Y:S01]  /*60f0*/  MUFU.EX2 R208, R208 ;  /* 0x000000d000d07308 */ /* 0x000ee20000000800 */
[----:B-1----:R-:W-:Y:S05]  /*6100*/  F2FP.BF16.F32.PACK_AB R9, R215, R212 ;  /* 0x000000d4d709723e */ /* 0x002fea00000010ff */
[----:B------:R-:W-:Y:S04]  /*6110*/  STS [R246+0x2400], R9 ;  /* 0x00240009f6007388 */ /* 0x000fe80000000800 */
[----:B------:R-:W-:Y:S10]  /*6120*/  MUFU.EX2 R211, R211 ;  /* 0x000000d300d37308 */ /* 0x000ff40000000800 */
[----:B------:R-:W2:Y:S01]  /*6130*/  MUFU.EX2 R214, R214 ;  /* 0x000000d600d67308 */ /* 0x000ea20000000800 */
[----:B---3--:R-:W-:Y:S05]  /*6140*/  F2FP.BF16.F32.PACK_AB R8, R208, R205 ;  /* 0x000000cdd008723e */ /* 0x008fea00000010ff */
[----:B------:R1:W-:Y:S04]  /*6150*/  STS [R242+0x2000], R8 ;  /* 0x00200008f2007388 */ /* 0x0003e80000000800 */
        /* <DEDUP_REMOVED lines=8> */
[----:B------:R3:W-:Y:S10]  /*61e0*/  MUFU.EX2 R248, R7 ;  /* 0x0000000700f87308 */ /* 0x0007f40000000800 */
[----:B------:R-:W2:Y:S10]  /*61f0*/  MUFU.EX2 R178, R178 ;  /* 0x000000b200b27308 */ /* 0x000eb40000000800 */
[----:B------:R-:W-:Y:S01]  /*6200*/  MUFU.EX2 R224, R224 ;  /* 0x000000e000e07308 */ /* 0x000fe20000000800 */
[----:B---3--:R-:W-:Y:S05]  /*6210*/  F2FP.BF16.F32.PACK_AB R7, R176, R174 ;  /* 0x000000aeb007723e */ /* 0x008fea00000010ff */
[----:B------:R3:W-:Y:S04]  /*6220*/  STS [R239+0x400], R7 ;  /* 0x00040007ef007388 */ /* 0x0007e80000000800 */
[----:B------:R-:W4:Y:S01]  /*6230*/  MUFU.EX2 R223, R223 ;  /* 0x000000df00df7308 */ /* 0x000f220000000800 */
[----:B--2---:R-:W-:Y:S05]  /*6240*/  F2FP.BF16.F32.PACK_AB R5, R204, R178 ;  /* 0x000000b2cc05723e */ /* 0x004fea00000010ff */
[----:B------:R2:W-:Y:S04]  /*6250*/  STS [R233], R5 ;  /* 0x00000005e9007388 */ /* 0x0005e80000000800 */
[----:B------:R-:W-:Y:S10]  /*6260*/  MUFU.EX2 R234, R234 ;  /* 0x000000ea00ea7308 */ /* 0x000ff40000000800 */
        /* <DEDUP_REMOVED lines=8> */
[----:B------:R-:W3:Y:S01]  /*62f0*/  MUFU.EX2 R252, R252 ;  /* 0x000000fc00fc7308 */ /* 0x000ee20000000800 */
[----:B----4-:R-:W-:Y:S05]  /*6300*/  F2FP.BF16.F32.PACK_AB R8, R250, R251 ;  /* 0x000000fbfa08723e */ /* 0x010fea00000010ff */
[----:B------:R-:W-:Y:S04]  /*6310*/  STS [R239+0x2400], R8 ;  /* 0x00240008ef007388 */ /* 0x000fe80000000800 */
[----:B------:R-:W2:Y:S01]  /*6320*/  MUFU.EX2 R249, R249 ;  /* 0x000000f900f97308 */ /* 0x000ea20000000800 */
[-C--:B---3--:R-:W-:Y:S05]  /*6330*/  F2FP.BF16.F32.PACK_AB R7, R252, R164.reuse ;  /* 0x000000a4fc07723e */ /* 0x088fea00000010ff */
[----:B------:R-:W-:Y:S01]  /*6340*/  STS [R233+0x2000], R7 ;  /* 0x00200007e9007388 */ /* 0x000fe20000000800 */
[----:B--2---:R-:W-:Y:S05]  /*6350*/  F2FP.BF16.F32.PACK_AB R5, R248, R249 ;  /* 0x000000f9f805723e */ /* 0x004fea00000010ff */
[----:B------:R-:W-:Y:S04]  /*6360*/  STS [R233+0x2400], R5 ;  /* 0x00240005e9007388 */ /* 0x000fe80000000800 */
[----:B------:R-:W-:Y:S08]  /*6370*/  LDSM.16.M88.4 R64, [R162+0x8000] ;  /* 0x00800000a240783b */ /* 0x000ff00000000200 */
[----:B------:R-:W1:Y:S08]  /*6380*/  LDSM.16.M88.4 R16, [R157+0x10000] ;  /* 0x010000009d10783b */ /* 0x000e700000000200 */
[----:B------:R-:W2:Y:S08]  /*6390*/  LDSM.16.M88.4 R60, [R162+0xa000] ;  /* 0x00a00000a23c783b */ /* 0x000eb00000000200 */
[----:B------:R-:W3:Y:S08]  /*63a0*/  LDSM.16.M88.4 R32, [R157+0x10800] ;  /* 0x010800009d20783b */ /* 0x000ef00000000200 */
[----:B------:R-:W4:Y:S08]  /*63b0*/  LDSM.16.M88.4 R48, [R157+0x11000] ;  /* 0x011000009d30783b */ /* 0x000f300000000200 */
[----:B------:R-:W4:Y:S01]  /*63c0*/  LDSM.16.M88.4 R132, [R157+0x11800] ;  /* 0x011800009d84783b */ /* 0x000f220000000200 */
[-C--:B-1----:R-:W-:Y:S07]  /*63d0*/  HMMA.16816.F32.BF16 R4, R64, R16.reuse, RZ ;  /* 0x000000104004723c */ /* 0x082fee00000418ff */
[----:B------:R-:W-:Y:S01]  /*63e0*/  LDSM.16.M88.4 R136, [R161+0x8000] ;  /* 0x00800000a188783b */ /* 0x000fe20000000200 */
[C---:B--2---:R-:W-:Y:S07]  /*63f0*/  HMMA.16816.F32.BF16 R8, R60.reuse, R16, RZ ;  /* 0x000000103c08723c */ /* 0x044fee00000418ff */
[----:B------:R-:W1:Y:S01]  /*6400*/  LDSM.16.M88.4 R140, [R156+0x10000] ;  /* 0x010000009c8c783b */ /* 0x000e620000000200 */
[-C--:B------:R-:W-:Y:S07]  /*6410*/  HMMA.16816.F32.BF16 R12, R60, R18.reuse, RZ ;  /* 0x000000123c0c723c */ /* 0x080fee00000418ff */
[----:B------:R-:W2:Y:S01]  /*6420*/  LDSM.16.M88.4 R144, [R161+0xa000] ;  /* 0x00a00000a190783b */ /* 0x000ea20000000200 */
[C---:B------:R-:W-:Y:S07]  /*6430*/  HMMA.16816.F32.BF16 R16, R64.reuse, R18, RZ ;  /* 0x000000124010723c */ /* 0x040fee00000418ff */
[----:B------:R-:W-:Y:S01]  /*6440*/  LDSM.16.M88.4 R148, [R156+0x11000] ;  /* 0x011000009c94783b */ /* 0x000fe20000000200 */
[-C--:B---3--:R-:W-:Y:S07]  /*6450*/  HMMA.16816.F32.BF16 R20, R64, R32.reuse, RZ ;  /* 0x000000204014723c */ /* 0x088fee00000418ff */
[----:B------:R-:W-:Y:S01]  /*6460*/  LDSM.16.M88.4 R152, [R156+0x11800] ;  /* 0x011800009c98783b */ /* 0x000fe20000000200 */
        /* <DEDUP_REMOVED lines=11> */
[----:B------:R-:W3:Y:S07]  /*6520*/  LDSM.16.M88.4 R132, [R156+0x10800] ;  /* 0x010800009c84783b */ /* 0x000eee0000000200 */
        /* <DEDUP_REMOVED lines=13> */
[C---:B------:R-:W-:Y:S04]  /*6600*/  HMMA.16816.F32.BF16 R56, R144.reuse, R152, R56 ;  /* 0x000000989038723c */ /* 0x040fe80000041838 */
[----:B------:R-:W-:Y:S02]  /*6610*/  MOV R153, R164 ;  /* 0x000000a400997202 */ /* 0x000fe40000000f00 */
[----:B------:R-:W-:Y:S02]  /*6620*/  IADD3 R152, PT, PT, R162, R160, RZ ;  /* 0x000000a0a2987210 */ /* 0x000fe40007ffe0ff */
[-C--:B------:R-:W-:Y:S03]  /*6630*/  HMMA.16816.F32.BF16 R60, R144, R154.reuse, R60 ;  /* 0x0000009a903c723c */ /* 0x080fe6000004183c */
[----:B------:R-:W-:Y:S01]  /*6640*/  IADD3 R164, PT, PT, R160, R157, RZ ;  /* 0x0000009da0a47210 */ /* 0x000fe20007ffe0ff */
[----:B------:R-:W-:Y:S04]  /*6650*/  LDSM.16.M88.4 R132, [R152+0x8000] ;  /* 0x008000009884783b */ /* 0x000fe80000000200 */
[----:B------:R-:W-:Y:S04]  /*6660*/  HMMA.16816.F32.BF16 R64, R136, R154, R64 ;  /* 0x0000009a8840723c */ /* 0x000fe80000041840 */
[----:B------:R-:W1:Y:S01]  /*6670*/  LDSM.16.M88.4 R140, [R164+0x10000] ;  /* 0x01000000a48c783b */ /* 0x000e620000000200 */
[----:B------:R-:W-:Y:S02]  /*6680*/  MOV R155, R184 ;  /* 0x000000b8009b7202 */ /* 0x000fe40000000f00 */
[C---:B------:R-:W-:Y:S05]  /*6690*/  IADD3 R184, PT, PT, R3.reuse, R164, RZ ;  /* 0x000000a403b87210 */ /* 0x040fea0007ffe0ff */
[----:B------:R-:W2:Y:S08]  /*66a0*/  LDSM.16.M88.4 R144, [R152+0xa000] ;  /* 0x00a000009890783b */ /* 0x000eb00000000200 */
[----:B------:R-:W3:Y:S08]  /*66b0*/  LDSM.16.M88.4 R136, [R164+0x10800] ;  /* 0x01080000a488783b */ /* 0x000ef00000000200 */
[----:B------:R-:W-:Y:S01]  /*66c0*/  LDSM.16.M88.4 R148, [R164+0x11800] ;  /* 0x01180000a494783b */ /* 0x000fe20000000200 */
        /* <DEDUP_REMOVED lines=8> */
[C---:B------:R-:W-:Y:S08]  /*6750*/  HMMA.16816.F32.BF16 R32, R132.reuse, R138, R32 ;  /* 0x0000008a8420723c */ /* 0x040ff00000041820 */
[-C--:B-1----:R-:W-:Y:S08]  /*6760*/  HMMA.16816.F32.BF16 R36, R132, R140.reuse, R36 ;  /* 0x0000008c8424723c */ /* 0x082ff00000041824 */
[C---:B------:R-:W-:Y:S08]  /*6770*/  HMMA.16816.F32.BF16 R40, R144.reuse, R140, R40 ;  /* 0x0000008c9028723c */ /* 0x040ff00000041828 */
[-C--:B------:R-:W-:Y:S08]  /*6780*/  HMMA.16816.F32.BF16 R44, R144, R142.reuse, R44 ;  /* 0x0000008e902c723c */ /* 0x080ff0000004182c */
[C---:B------:R-:W-:Y:S01]  /*6790*/  HMMA.16816.F32.BF16 R48, R132.reuse, R142, R48 ;  /* 0x0000008e8430723c */ /* 0x040fe20000041830 */
[----:B------:R-:W-:Y:S07]  /*67a0*/  LDSM.16.M88.4 R140, [R184+0x10000] ;  /* 0x01000000b88c783b */ /* 0x000fee0000000200 */
[-C--:B------:R-:W-:Y:S08]  /*67b0*/  HMMA.16816.F32.BF16 R52, R132, R148.reuse, R52 ;  /* 0x000000948434723c */ /* 0x080ff00000041834 */
[C---:B------:R-:W-:Y:S04]  /*67c0*/  HMMA.16816.F32.BF16 R56, R144.reuse, R148, R56 ;  /* 0x000000949038723c */ /* 0x040fe80000041838 */
[----:B------:R-:W-:Y:S02]  /*67d0*/  IADD3 R148, PT, PT, R3, R152, RZ ;  /* 0x0000009803947210 */ /* 0x000fe40007ffe0ff */
[----:B------:R-:W-:Y:S02]  /*67e0*/  SHF.L.U32 R149, R158, 0x6, RZ ;  /* 0x000000069e957819 */ /* 0x000fe400000006ff */
[-C--:B------:R-:W-:Y:S01]  /*67f0*/  HMMA.16816.F32.BF16 R60, R144, R150.reuse, R60 ;  /* 0x00000096903c723c */ /* 0x080fe2000004183c */
[----:B------:R-:W1:Y:S07]  /*6800*/  LDSM.16.M88.4 R136, [R148+0x8000] ;  /* 0x008000009488783b */ /* 0x000e6e0000000200 */
[----:B------:R-:W-:Y:S01]  /*6810*/  HMMA.16816.F32.BF16 R64, R132, R150, R64 ;  /* 0x000000968440723c */ /* 0x000fe20000041840 */
[----:B------:R2:W3:Y:S03]  /*6820*/  LDSM.16.M88.4 R144, [R148+0xa000] ;  /* 0x00a000009490783b */ /* 0x0004e60000000200 */
[----:B------:R-:W-:Y:S04]  /*6830*/  LOP3.LUT R150, R149, 0x1c0, RZ, 0xc0, !PT ;  /* 0x000001c095967812 */ /* 0x000fe800078ec0ff */
[----:B------:R-:W-:Y:S01]  /*6840*/  LOP3.LUT R150, R150, 0x38, R159, 0xf8, !PT ;  /* 0x0000003896967812 */ /* 0x000fe200078ef89f */
[----:B------:R-:W4:Y:S01]  /*6850*/  LDSM.16.M88.4 R132, [R184+0x10800] ;  /* 0x01080000b884783b */ /* 0x000f220000000200 */
[--C-:B--2---:R-:W-:Y:S04]  /*6860*/  SHF.R.U32.HI R148, RZ, 0x4, R158.reuse ;  /* 0x00000004ff947819 */ /* 0x104fe8000001169e */
[----:B------:R-:W-:Y:S04]  /*6870*/  LOP3.LUT R148, R148, 0x8, RZ, 0xc0, !PT ;  /* 0x0000000894947812 */ /* 0x000fe800078ec0ff */
[--C-:B------:R-:W-:Y:S01]  /*6880*/  LOP3.LUT R151, R148, 0x10, R158.reuse, 0xf8, !PT ;  /* 0x0000001094977812 */ /* 0x100fe200078ef89e */
[-C--:B-1----:R-:W-:Y:S08]  /*6890*/  HMMA.16816.F32.BF16 R4, R136, R140.reuse, R4 ;  /* 0x0000008c8804723c */ /* 0x082ff00000041804 */
[C---:B---3--:R-:W-:Y:S04]  /*68a0*/  HMMA.16816.F32.BF16 R8, R144.reuse, R140, R8 ;  /* 0x0000008c9008723c */ /* 0x048fe80000041808 */
[----:B------:R-:W-:Y:S02]  /*68b0*/  SHF.R.U32.HI R140, RZ, 0x1, R158 ;  /* 0x00000001ff8c7819 */ /* 0x000fe4000001169e */
[----:B------:R-:W-:Y:S02]  /*68c0*/  LOP3.LUT R141, R151, R150, RZ, 0x3c, !PT ;  /* 0x00000096978d7212 */ /* 0x000fe400078e3cff */
[-C--:B------:R-:W-:Y:S03]  /*68d0*/  HMMA.16816.F32.BF16 R12, R144, R142.reuse, R12 ;  /* 0x0000008e900c723c */ /* 0x080fe6000004180c */
[----:B-----5:R-:W-:Y:S01]  /*68e0*/  FADD.FTZ R5, -R202, R5 ;  /* 0x00000005ca057221 */ /* 0x020fe20000010100 */
[C---:B------:R-:W-:Y:S01]  /*68f0*/  FADD.FTZ R6, -R201.reuse, R6 ;  /* 0x00000006c9067221 */ /* 0x040fe20000010100 */
[----:B------:R-:W-:Y:S01]  /*6900*/  FADD.FTZ R7, -R201, R7 ;  /* 0x00000007c9077221 */ /* 0x000fe20000010100 */
[----:B------:R-:W-:Y:S01]  /*6910*/  LOP3.LUT R140, R140, 0x30, RZ, 0xc0, !PT ;  /* 0x000000308c8c7812 */ /* 0x000fe200078ec0ff */
[----:B------:R-:W-:Y:S01]  /*6920*/  FMUL.FTZ R5, R225, R5 ;  /* 0x00000005e1057220 */ /* 0x000fe20000410000 */
[----:B------:R-:W-:Y:S01]  /*6930*/  FMUL.FTZ R6, R228, R6 ;  /* 0x00000006e4067220 */ /* 0x000fe20000410000 */
[----:B------:R-:W-:Y:S01]  /*6940*/  FMUL.FTZ R7, R230, R7 ;  /* 0x00000007e6077220 */ /* 0x000fe20000410000 */
[----:B------:R-:W-:Y:S01]  /*6950*/  LOP3.LUT R150, R140, 0x8, R158, 0xf8, !PT ;  /* 0x000000088c967812 */ /* 0x000fe200078ef89e */
[C---:B------:R-:W-:Y:S04]  /*6960*/  HMMA.16816.F32.BF16 R16, R136.reuse, R142, R16 ;  /* 0x0000008e8810723c */ /* 0x040fe80000041810 */
[----:B------:R-:W-:Y:S01]  /*6970*/  F2FP.BF16.F32.PACK_AB R143, R7, R6 ;  /* 0x00000006078f723e */ /* 0x000fe200000010ff */
[C---:B------:R-:W-:Y:S01]  /*6980*/  FADD.FTZ R8, -R200.reuse, R8 ;  /* 0x00000008c8087221 */ /* 0x040fe20000010100 */
[C---:B------:R-:W-:Y:S01]  /*6990*/  FADD.FTZ R10, -R197.reuse, R10 ;  /* 0x0000000ac50a7221 */ /* 0x040fe20000010100 */
[----:B------:R-:W-:Y:S01]  /*69a0*/  FADD.FTZ R11, -R197, R11 ;  /* 0x0000000bc50b7221 */ /* 0x000fe20000010100 */
[----:B------:R-:W-:Y:S01]  /*69b0*/  FADD.FTZ R12, -R200, R12 ;  /* 0x0000000cc80c7221 */ /* 0x000fe20000010100 */
[----:B------:R-:W-:Y:S01]  /*69c0*/  FMUL.FTZ R232, R232, R8 ;  /* 0x00000008e8e87220 */ /* 0x000fe20000410000 */
[----:B------:R-:W-:Y:S01]  /*69d0*/  FMUL.FTZ R10, R238, R10 ;  /* 0x0000000aee0a7220 */ /* 0x000fe20000410000 */
[----:B------:R-:W-:Y:S01]  /*69e0*/  FMUL.FTZ R11, R241, R11 ;  /* 0x0000000bf10b7220 */ /* 0x000fe20000410000 */
[----:B------:R-:W-:Y:S01]  /*69f0*/  FADD.FTZ R4, -R202, R4 ;  /* 0x00000004ca047221 */ /* 0x000fe20000010100 */
[----:B------:R-:W-:Y:S01]  /*6a00*/  LOP3.LUT R141, R141, 0x200, R149, 0xf8, !PT ;  /* 0x000002008d8d7812 */ /* 0x000fe200078ef895 */
[----:B------:R-:W-:Y:S01]  /*6a10*/  FADD.FTZ R9, -R200, R9 ;  /* 0x00000009c8097221 */ /* 0x000fe20000010100 */
[----:B------:R-:W-:Y:S01]  /*6a20*/  LOP3.LUT R149, R150, 0x1c0, R149, 0xf8, !PT ;  /* 0x000001c096957812 */ /* 0x000fe200078ef895 */
[----:B------:R-:W-:Y:S01]  /*6a30*/  FMUL.FTZ R4, R220, R4 ;  /* 0x00000004dc047220 */ /* 0x000fe20000410000 */
[-C--:B----4-:R-:W-:Y:S03]  /*6a40*/  HMMA.16816.F32.BF16 R20, R136, R132.reuse, R20 ;  /* 0x000000848814723c */ /* 0x090fe60000041814 */
[----:B------:R-:W-:Y:S01]  /*6a50*/  FADD.FTZ R8, -R202, R17 ;  /* 0x00000011ca087221 */ /* 0x000fe20000010100 */
[----:B------:R-:W-:Y:S01]  /*6a60*/  F2FP.BF16.F32.PACK_AB R150, R5, R4 ;  /* 0x000000040596723e */ /* 0x000fe200000010ff */
[----:B------:R-:W-:Y:S01]  /*6a70*/  FADD.FTZ R4, -R197, R15 ;  /* 0x0000000fc5047221 */ /* 0x000fe20000010100 */
[----:B------:R-:W-:Y:S01]  /*6a80*/  FMUL.FTZ R9, R236, R9 ;  /* 0x00000009ec097220 */ /* 0x000fe20000410000 */
[----:B------:R-:W-:Y:S01]  /*6a90*/  FMUL.FTZ R173, R173, R8 ;  /* 0x00000008adad7220 */ /* 0x000fe20000410000 */
[----:B------:R-:W-:Y:S01]  /*6aa0*/  FMUL.FTZ R15, R231, R12 ;  /* 0x0000000ce70f7220 */ /* 0x000fe20000410000 */
[----:B------:R-:W-:Y:S01]  /*6ab0*/  FMUL.FTZ R240, R240, R4 ;  /* 0x00000004f0f07220 */ /* 0x000fe20000410000 */
[C---:B------:R-:W-:Y:S01]  /*6ac0*/  HMMA.16816.F32.BF16 R24, R144.reuse, R132, R24 ;  /* 0x000000849018723c */ /* 0x040fe20000041818 */
[----:B------:R-:W1:Y:S03]  /*6ad0*/  LDSM.16.M88.4 R4, [R184+0x11000] ;  /* 0x01100000b804783b */ /* 0x000e660000000200 */
[----:B------:R-:W-:Y:S01]  /*6ae0*/  F2FP.BF16.F32.PACK_AB R12, R11, R10 ;  /* 0x0000000a0b0c723e */ /* 0x000fe200000010ff */
[----:B------:R-:W-:Y:S01]  /*6af0*/  FADD.FTZ R13, -R200, R13 ;  /* 0x0000000dc80d7221 */ /* 0x000fe20000010100 */
[----:B------:R-:W-:Y:S01]  /*6b00*/  FADD.FTZ R19, -R201, R19 ;  /* 0x00000013c9137221 */ /* 0x000fe20000010100 */
[----:B------:R-:W-:Y:S01]  /*6b10*/  LOP3.LUT R142, R159, 0x38, RZ, 0xc0, !PT ;  /* 0x000000389f8e7812 */ /* 0x000fe200078ec0ff */
[-C--:B------:R-:W-:Y:S03]  /*6b20*/  HMMA.16816.F32.BF16 R28, R144, R134.reuse, R28 ;  /* 0x00000086901c723c */ /* 0x080fe6000004181c */
[----:B------:R-:W-:Y:S01]  /*6b30*/  FMUL.FTZ R235, R235, R13 ;  /* 0x0000000debeb7220 */ /* 0x000fe20000410000 */
[----:B------:R-:W-:Y:S01]  /*6b40*/  F2FP.BF16.F32.PACK_AB R13, R9, R232 ;  /* 0x000000e8090d723e */ /* 0x000fe200000010ff */
[----:B------:R-:W-:Y:S01]  /*6b50*/  FADD.FTZ R9, -R202, R16 ;  /* 0x00000010ca097221 */ /* 0x000fe20000010100 */
[C---:B------:R-:W-:Y:S01]  /*6b60*/  FADD.FTZ R22, -R201.reuse, R22 ;  /* 0x00000016c9167221 */ /* 0x040fe20000010100 */
[----:B------:R-:W-:Y:S01]  /*6b70*/  FADD.FTZ R23, -R201, R23 ;  /* 0x00000017c9177221 */ /* 0x000fe20000010100 */
[----:B------:R-:W-:Y:S01]  /*6b80*/  F2FP.BF16.F32.PACK_AB R15, R235, R15 ;  /* 0x0000000feb0f723e */ /* 0x000fe200000010ff */
[----:B------:R-:W-:Y:S01]  /*6b90*/  FMUL.FTZ R17, R172, R9 ;  /* 0x00000009ac117220 */ /* 0x000fe20000410000 */
[----:B------:R-:W-:Y:S01]  /*6ba0*/  FADD.FTZ R16, -R201, R18 ;  /* 0x00000012c9107221 */ /* 0x000fe20000010100 */
[----:B------:R-:W2:Y:S01]  /*6bb0*/  LDSM.16.M88.4 R8, [R184+0x11800] ;  /* 0x01180000b808783b */ /* 0x000ea20000000200 */
[C---:B------:R-:W-:Y:S04]  /*6bc0*/  HMMA.16816.F32.BF16 R32, R136.reuse, R134, R32 ;  /* 0x000000868820723c */ /* 0x040fe80000041820 */
[C---:B------:R-:W-:Y:S01]  /*6bd0*/  FADD.FTZ R20, -R202.reuse, R20 ;  /* 0x00000014ca147221 */ /* 0x040fe20000010100 */
[----:B------:R-:W-:Y:S01]  /*6be0*/  FADD.FTZ R21, -R202, R21 ;  /* 0x00000015ca157221 */ /* 0x000fe20000010100 */
[----:B------:R-:W-:Y:S01]  /*6bf0*/  FMUL.FTZ R18, R213, R22 ;  /* 0x00000016d5127220 */ /* 0x000fe20000410000 */
[----:B------:R-:W-:Y:S01]  /*6c00*/  FMUL.FTZ R217, R217, R23 ;  /* 0x00000017d9d97220 */ /* 0x000fe20000410000 */
[C---:B------:R-:W-:Y:S01]  /*6c10*/  FADD.FTZ R14, -R197.reuse, R14 ;  /* 0x0000000ec50e7221 */ /* 0x040fe20000010100 */
[C---:B------:R-:W-:Y:S01]  /*6c20*/  FADD.FTZ R24, -R200.reuse, R24 ;  /* 0x00000018c8187221 */ /* 0x040fe20000010100 */
[C---:B------:R-:W-:Y:S01]  /*6c30*/  FADD.FTZ R25, -R200.reuse, R25 ;  /* 0x00000019c8197221 */ /* 0x040fe20000010100 */
[C---:B------:R-:W-:Y:S01]  /*6c40*/  FADD.FTZ R26, -R197.reuse, R26 ;  /* 0x0000001ac51a7221 */ /* 0x040fe20000010100 */
[C---:B------:R-:W-:Y:S01]  /*6c50*/  FADD.FTZ R27, -R197.reuse, R27 ;  /* 0x0000001bc51b7221 */ /* 0x040fe20000010100 */
[C---:B------:R-:W-:Y:S01]  /*6c60*/  FADD.FTZ R28, -R200.reuse, R28 ;  /* 0x0000001cc81c7221 */ /* 0x040fe20000010100 */
[----:B------:R-:W-:Y:S01]  /*6c70*/  FADD.FTZ R29, -R200, R29 ;  /* 0x0000001dc81d7221 */ /* 0x000fe20000010100 */
[C---:B------:R-:W-:Y:S01]  /*6c80*/  FADD.FTZ R30, -R197.reuse, R30 ;  /* 0x0000001ec51e7221 */ /* 0x040fe20000010100 */
[----:B------:R-:W-:Y:S01]  /*6c90*/  FADD.FTZ R31, -R197, R31 ;  /* 0x0000001fc51f7221 */ /* 0x000fe20000010100 */
[----:B------:R-:W-:Y:S01]  /*6ca0*/  FMUL.FTZ R177, R177, R19 ;  /* 0x00000013b1b17220 */ /* 0x000fe20000410000 */
[----:B------:R-:W-:Y:S01]  /*6cb0*/  FMUL.FTZ R19, R207, R20 ;  /* 0x00000014cf137220 */ /* 0x000fe20000410000 */
[C---:B------:R-:W-:Y:S01]  /*6cc0*/  FADD.FTZ R23, -R202.reuse, R32 ;  /* 0x00000020ca177221 */ /* 0x040fe20000010100 */
[----:B------:R-:W-:Y:S01]  /*6cd0*/  FADD.FTZ R33, -R202, R33 ;  /* 0x00000021ca217221 */ /* 0x000fe20000010100 */
[-C--:B-1----:R-:W-:Y:S03]  /*6ce0*/  HMMA.16816.F32.BF16 R36, R136, R4.reuse, R36 ;  /* 0x000000048824723c */ /* 0x082fe60000041824 */
[C---:B------:R-:W-:Y:S01]  /*6cf0*/  FADD.FTZ R22, -R201.reuse, R34 ;  /* 0x00000022c9167221 */ /* 0x040fe20000010100 */
[----:B------:R-:W-:Y:S01]  /*6d00*/  FADD.FTZ R35, -R201, R35 ;  /* 0x00000023c9237221 */ /* 0x000fe20000010100 */
[----:B------:R-:W-:Y:S01]  /*6d10*/  FMUL.FTZ R21, R210, R21 ;  /* 0x00000015d2157220 */ /* 0x000fe20000410000 */
[----:B------:R-:W-:Y:S01]  /*6d20*/  FMUL.FTZ R14, R237, R14 ;  /* 0x0000000eed0e7220 */ /* 0x000fe20000410000 */
[----:B------:R-:W-:Y:S01]  /*6d30*/  FMUL.FTZ R16, R175, R16 ;  /* 0x00000010af107220 */ /* 0x000fe20000410000 */
[C---:B------:R-:W-:Y:S04]  /*6d40*/  HMMA.16816.F32.BF16 R40, R144.reuse, R4, R40 ;  /* 0x000000049028723c */ /* 0x040fe80000041828 */
[----:B------:R-:W-:Y:S01]  /*6d50*/  FMUL.FTZ R219, R219, R24 ;  /* 0x00000018dbdb7220 */ /* 0x000fe20000410000 */
[----:B------:R-:W-:Y:S01]  /*6d60*/  FMUL.FTZ R25, R222, R25 ;  /* 0x00000019de197220 */ /* 0x000fe20000410000 */
[----:B------:R-:W-:Y:S01]  /*6d70*/  FMUL.FTZ R20, R227, R26 ;  /* 0x0000001ae3147220 */ /* 0x000fe20000410000 */
[----:B------:R-:W-:Y:S01]  /*6d80*/  FMUL.FTZ R27, R229, R27 ;  /* 0x0000001be51b7220 */ /* 0x000fe20000410000 */
        /* <DEDUP_REMOVED lines=11> */
[-C--:B--2---:R-:W-:Y:S03]  /*6e40*/  HMMA.16816.F32.BF16 R52, R136, R8.reuse, R52 ;  /* 0x000000088834723c */ /* 0x084fe60000041834 */
        /* <DEDUP_REMOVED lines=9> */
[----:B------:R-:W-:Y:S01]  /*6ee0*/  FADD.FTZ R51, -R201, R51 ;  /* 0x00000033c9337221 */ /* 0x000fe20000010100 */
[-C--:B------:R-:W-:Y:S03]  /*6ef0*/  HMMA.16816.F32.BF16 R60, R144, R10.reuse, R60 ;  /* 0x0000000a903c723c */ /* 0x080fe6000004183c */
[C---:B------:R-:W-:Y:S01]  /*6f00*/  FADD.FTZ R52, -R202.reuse, R52 ;  /* 0x00000034ca347221 */ /* 0x040fe20000010100 */
[----:B------:R-:W-:Y:S01]  /*6f10*/  F2FP.BF16.F32.PACK_AB R19, R21, R19 ;  /* 0x000000131513723e */ /* 0x000fe200000010ff */
[----:B------:R-:W-:Y:S01]  /*6f20*/  FADD.FTZ R53, -R202, R53 ;  /* 0x00000035ca357221 */ /* 0x000fe20000010100 */
[C---:B------:R-:W-:Y:S01]  /*6f30*/  FADD.FTZ R54, -R201.reuse, R54 ;  /* 0x00000036c9367221 */ /* 0x040fe20000010100 */
[----:B------:R-:W-:Y:S01]  /*6f40*/  F2FP.BF16.F32.PACK_AB R14, R240, R14 ;  /* 0x0000000ef00e723e */ /* 0x000fe200000010ff */
[----:B------:R-:W-:Y:S04]  /*6f50*/  HMMA.16816.F32.BF16 R64, R136, R10, R64 ;  /* 0x0000000a8840723c */ /* 0x000fe80000041840 */
[----:B------:R-:W-:Y:S01]  /*6f60*/  FADD.FTZ R55, -R201, R55 ;  /* 0x00000037c9377221 */ /* 0x000fe20000010100 */
[C---:B------:R-:W-:Y:S01]  /*6f70*/  FADD.FTZ R56, -R200.reuse, R56 ;  /* 0x00000038c8387221 */ /* 0x040fe20000010100 */
[----:B------:R-:W-:Y:S01]  /*6f80*/  F2FP.BF16.F32.PACK_AB R17, R173, R17 ;  /* 0x00000011ad11723e */ /* 0x000fe200000010ff */
[C---:B------:R-:W-:Y:S01]  /*6f90*/  FADD.FTZ R57, -R200.reuse, R57 ;  /* 0x00000039c8397221 */ /* 0x040fe20000010100 */
[----:B------:R-:W-:Y:S01]  /*6fa0*/  FADD.FTZ R58, -R197, R58 ;  /* 0x0000003ac53a7221 */ /* 0x000fe20000010100 */
[----:B------:R-:W-:Y:S01]  /*6fb0*/  F2FP.BF16.F32.PACK_AB R16, R177, R16 ;  /* 0x00000010b110723e */ /* 0x000fe200000010ff */
[----:B------:R-:W-:Y:S01]  /*6fc0*/  FADD.FTZ R59, -R197, R59 ;  /* 0x0000003bc53b7221 */ /* 0x000fe20000010100 */
[C---:B------:R-:W-:Y:S01]  /*6fd0*/  FADD.FTZ R60, -R200.reuse, R60 ;  /* 0x0000003cc83c7221 */ /* 0x040fe20000010100 */
[----:B------:R-:W-:Y:S01]  /*6fe0*/  F2FP.BF16.F32.PACK_AB R18, R217, R18 ;  /* 0x00000012d912723e */ /* 0x000fe200000010ff */
[----:B------:R-:W-:Y:S01]  /*6ff0*/  FADD.FTZ R61, -R200, R61 ;  /* 0x0000003dc83d7221 */ /* 0x000fe20000010100 */
[----:B------:R-:W-:Y:S01]  /*7000*/  FADD.FTZ R62, -R197, R62 ;  /* 0x0000003ec53e7221 */ /* 0x000fe20000010100 */
[----:B------:R-:W-:Y:S01]  /*7010*/  F2FP.BF16.F32.PACK_AB R21, R25, R219 ;  /* 0x000000db1915723e */ /* 0x000fe200000010ff */
[----:B------:R-:W-:Y:S01]  /*7020*/  FADD.FTZ R63, -R197, R63 ;  /* 0x0000003fc53f7221 */ /* 0x000fe20000010100 */
        /* <DEDUP_REMOVED lines=113> */
.L_x_645:
[----:B------:R-:W-:Y:S01]  /*7740*/  STS [R247+0x14000], R150 ;  /* 0x01400096f7007388 */ /* 0x000fe20000000800 */
[----:B------:R-:W-:Y:S01]  /*7750*/  IMAD.SHL.U32 R136, R158, 0x20, RZ ;  /* 0x000000209e887824 */ /* 0x000fe200078e00ff */
[--C-:B------:R-:W-:Y:S01]  /*7760*/  LOP3.LUT R137, R149, 0x38, R159.reuse, 0x78, !PT ;  /* 0x0000003895897812 */ /* 0x100fe200078e789f */
[----:B------:R-:W2:Y:S01]  /*7770*/  LDC R144, c[0x0][0x44c] ;  /* 0x00011300ff907b82 */ /* 0x000ea20000000800 */
[----:B------:R3:W-:Y:S01]  /*7780*/  STS [R247+0x14400], R143 ;  /* 0x0144008ff7007388 */ /* 0x0007e20000000800 */
[----:B------:R-:W-:Y:S02]  /*7790*/  LEA R139, R141, UR4, 0x1 ;  /* 0x000000048d8b7c11 */ /* 0x000fe4000f8e08ff */
[----:B------:R-:W-:Y:S01]  /*77a0*/  LOP3.LUT R137, R137, 0x200, R136, 0xf8, !PT ;  /* 0x0000020089897812 */ /* 0x000fe200078ef888 */
[----:B------:R-:W-:Y:S02]  /*77b0*/  STS [R245+0x14000], R17 ;  /* 0x01400011f5007388 */ /* 0x000fe40000000800 */
[----:B------:R-:W-:Y:S01]  /*77c0*/  IMAD.IADD R138, R139, 0x1, R160 ;  /* 0x000000018b8a7824 */ /* 0x000fe200078e02a0 */
[----:B------:R-:W-:Y:S01]  /*77d0*/  LEA R137, R137, UR4, 0x1 ;  /* 0x0000000489897c11 */ /* 0x000fe2000f8e08ff */
[----:B------:R-:W-:Y:S04]  /*77e0*/  STS [R245+0x14400], R16 ;  /* 0x01440010f5007388 */ /* 0x000fe80000000800 */
[----:B------:R-:W-:Y:S04]  /*77f0*/  STS [R247+0x16000], R13 ;  /* 0x0160000df7007388 */ /* 0x000fe80000000800 */
[----:B------:R-:W-:Y:S04]  /*7800*/  STS [R247+0x16400], R12 ;  /* 0x0164000cf7007388 */ /* 0x000fe80000000800 */
[----:B------:R-:W-:Y:S01]  /*7810*/  STS [R245+0x16000], R15 ;  /* 0x0160000ff5007388 */ /* 0x000fe20000000800 */
[----:B--2---:R-:W-:Y:S03]  /*7820*/  IMAD R144, R144, UR13, RZ ;  /* 0x0000000d90907c24 */ /* 0x004fe6000f8e02ff */
[----:B------:R-:W-:Y:S01]  /*7830*/  STS [R245+0x16400], R14 ;  /* 0x0164000ef5007388 */ /* 0x000fe20000000800 */
[----:B---3--:R-:W-:Y:S03]  /*7840*/  LOP3.LUT R143, R159, 0x1f8, RZ, 0xc0, !PT ;  /* 0x000001f89f8f7812 */ /* 0x008fe600078ec0ff */
[----:B------:R-:W-:Y:S01]  /*7850*/  STS [R244+0x14000], R19 ;  /* 0x01400013f4007388 */ /* 0x000fe20000000800 */
[----:B------:R-:W-:Y:S03]  /*7860*/  LOP3.LUT R143, R143, 0x38, R158, 0x78, !PT ;  /* 0x000000388f8f7812 */ /* 0x000fe600078e789e */
[----:B------:R-:W-:Y:S01]  /*7870*/  STS [R244+0x14400], R18 ;  /* 0x01440012f4007388 */ /* 0x000fe20000000800 */
[----:B------:R-:W-:Y:S03]  /*7880*/  LOP3.LUT R143, R143, 0x1e00, R159, 0xf8, !PT ;  /* 0x00001e008f8f7812 */ /* 0x000fe600078ef89f */
[----:B------:R-:W-:Y:S01]  /*7890*/  STS [R243+0x14000], R23 ;  /* 0x01400017f3007388 */ /* 0x000fe20000000800 */
[----:B------:R-:W-:Y:S03]  /*78a0*/  LEA R143, R143, UR4, 0x1 ;  /* 0x000000048f8f7c11 */ /* 0x000fe6000f8e08ff */
[----:B------:R-:W-:Y:S04]  /*78b0*/  STS [R243+0x14400], R22 ;  /* 0x01440016f3007388 */ /* 0x000fe80000000800 */
[----:B------:R-:W-:Y:S04]  /*78c0*/  STS [R244+0x16000], R21 ;  /* 0x01600015f4007388 */ /* 0x000fe80000000800 */
[----:B------:R-:W-:Y:S04]  /*78d0*/  STS [R244+0x16400], R20 ;  /* 0x01640014f4007388 */ /* 0x000fe80000000800 */
[----:B------:R-:W-:Y:S04]  /*78e0*/  STS [R243+0x16000], R5 ;  /* 0x01600005f3007388 */ /* 0x000fe80000000800 */
[----:B------:R-:W-:Y:S04]  /*78f0*/  STS [R243+0x16400], R4 ;  /* 0x01640004f3007388 */ /* 0x000fe80000000800 */
        /* <DEDUP_REMOVED lines=17> */
[----:B------:R-:W-:Y:S04]  /*7a10*/  LDSM.16.MT88.4 R4, [R137+0x1c000] ;  /* 0x01c000008904783b */ /* 0x000fe80000004200 */
[----:B-1----:R-:W1:Y:S04]  /*7a20*/  LDSM.16.MT88.4 R8, [R139+0x8000] ;  /* 0x008000008b08783b */ /* 0x002e680000004200 */
[----:B------:R-:W2:Y:S04]  /*7a30*/  LDSM.16.MT88.4 R12, [R137+0x20000] ;  /* 0x02000000890c783b */ /* 0x000ea80000004200 */
        /* <DEDUP_REMOVED lines=30> */
[----:B------:R-:W5:Y:S04]  /*7c20*/  LDSM.16.MT88.4 R20, [R137+0x1e000] ;  /* 0x01e000008914783b */ /* 0x000f680000004200 */
[----:B------:R-:W5:Y:S03]  /*7c30*/  LDSM.16.MT88.4 R32, [R137+0x22000] ;  /* 0x022000008920783b */ /* 0x000f660000004200 */
        /* <DEDUP_REMOVED lines=24> */
[-C--:B-----5:R-:W-:Y:S08]  /*7dc0*/  HMMA.16816.F32.BF16 R68, R20, R28.reuse, R68 ;  /* 0x0000001c1444723c */ /* 0x0a0ff00000041844 */
[C---:B------:R-:W-:Y:S08]  /*7dd0*/  HMMA.16816.F32.BF16 R72, R32.reuse, R28, R72 ;  /* 0x0000001c2048723c */ /* 0x040ff00000041848 */
[-C--:B------:R-:W-:Y:S08]  /*7de0*/  HMMA.16816.F32.BF16 R76, R32, R30.reuse, R76 ;  /* 0x0000001e204c723c */ /* 0x080ff0000004184c */
[C---:B------:R-:W-:Y:S01]  /*7df0*/  HMMA.16816.F32.BF16 R80, R20.reuse, R30, R80 ;  /* 0x0000001e1450723c */ /* 0x040fe20000041850 */
[----:B------:R-:W5:Y:S07]  /*7e00*/  LDSM.16.MT88.4 R28, [R138+0xb000] ;  /* 0x00b000008a1c783b */ /* 0x000f6e0000004200 */
        /* <DEDUP_REMOVED lines=21> */
[-C--:B-----5:R-:W-:Y:S08]  /*7f60*/  HMMA.16816.F32.BF16 R84, R4, R28.reuse, R84 ;  /* 0x0000001c0454723c */ /* 0x0a0ff00000041854 */
[C---:B------:R-:W-:Y:S08]  /*7f70*/  HMMA.16816.F32.BF16 R88, R24.reuse, R28, R88 ;  /* 0x0000001c1858723c */ /* 0x040ff00000041858 */
[-C--:B------:R-:W-:Y:S08]  /*7f80*/  HMMA.16816.F32.BF16 R92, R24, R30.reuse, R92 ;  /* 0x0000001e185c723c */ /* 0x080ff0000004185c */
[----:B------:R-:W-:Y:S04]  /*7f90*/  HMMA.16816.F32.BF16 R96, R4, R30, R96 ;  /* 0x0000001e0460723c */ /* 0x000fe80000041860 */
[----:B------:R-:W-:Y:S04]  /*7fa0*/  IMAD.U32 R4, R144, -0x80, RZ ;  /* 0xffffff8090047824 */ /* 0x000fe800078e00ff */
[-C--:B-1----:R-:W-:Y:S05]  /*7fb0*/  HMMA.16816.F32.BF16 R68, R12, R20.reuse, R68 ;  /* 0x000000140c44723c */ /* 0x082fea0000041844 */
[C---:B------:R-:W-:Y:S03]  /*7fc0*/  LEA R198, P0, R4.reuse, R198, 0x2 ;  /* 0x000000c604c67211 */ /* 0x040fe600078010ff */
[C---:B------:R-:W-:Y:S04]  /*7fd0*/  HMMA.16816.F32.BF16 R72, R32.reuse, R20, R72 ;  /* 0x000000142048723c */ /* 0x040fe80000041848 */
[----:B------:R-:W-:Y:S04]  /*7fe0*/  LEA.HI.X.SX32 R199, R4, R199, 0x2, P0 ;  /* 0x000000c704c77211 */ /* 0x000fe800000f16ff */
        /* <DEDUP_REMOVED lines=10> */
[C---:B------:R-:W-:Y:S05]  /*8090*/  ISETP.GE.AND P1, PT, R142.reuse, UR5, PT ;  /* 0x000000058e007c0c */ /* 0x040fea000bf26270 */
[----:B------:R-:W2:Y:S01]  /*80a0*/  LDC R4, c[0x0][0x594] ;  /* 0x00016500ff047b82 */ /* 0x000ea20000000800 */
[C---:B-1----:R-:W-:Y:S02]  /*80b0*/  IMAD.SHL.U32 R6, R5.reuse, 0x80, RZ ;  /* 0x0000008005067824 */ /* 0x042fe400078e00ff */
[----:B------:R-:W-:Y:S02]  /*80c0*/  IMAD.SHL.U32 R12, R5, 0x40, RZ ;  /* 0x00000040050c7824 */ /* 0x000fe400078e00ff */
[----:B------:R-:W-:Y:S01]  /*80d0*/  IMAD.X R6, RZ, RZ, ~R6, P0 ;  /* 0x000000ffff067224 */ /* 0x000fe200000e0e06 */
[----:B------:R-:W-:Y:S04]  /*80e0*/  ISETP.GE.AND P0, PT, R142, UR5, PT ;  /* 0x000000058e007c0c */ /* 0x000fe8000bf06270 */
[----:B------:R-:W-:Y:S04]  /*80f0*/  SHF.R.S64 R7, R7, 0x1f, R6 ;  /* 0x0000001f07077819 */ /* 0x000fe80000001006 */
[----:B------:R-:W-:Y:S04]  /*8100*/  IADD3 R189, P2, PT, R7, R189, RZ ;  /* 0x000000bd07bd7210 */ /* 0x000fe80007f5e0ff */
[----:B------:R-:W-:Y:S01]  /*8110*/  LEA.HI.X.SX32 R188, R6, R188, 0x1, P2 ;  /* 0x000000bc06bc7211 */ /* 0x000fe200010f0eff */
[----:B------:R-:W-:Y:S01]  /*8120*/  @!P1 IMAD.MOV.U32 R8, RZ, RZ, R189 ;  /* 0x000000ffff089224 */ /* 0x000fe200078e00bd */
[----:B------:R-:W-:Y:S02]  /*8130*/  IADD3 R14, P2, PT, R12, R189, RZ ;  /* 0x000000bd0c0e7210 */ /* 0x000fe40007f5e0ff */
[C---:B--2---:R-:W-:Y:S01]  /*8140*/  SHF.L.U64.HI R6, R5.reuse, 0x6, R4 ;  /* 0x0000000605067819 */ /* 0x044fe20000010204 */
[--C-:B------:R-:W-:Y:S01]  /*8150*/  @!P1 IMAD.MOV.U32 R9, RZ, RZ, R188.reuse ;  /* 0x000000ffff099224 */ /* 0x100fe200078e00bc */
[----:B------:R-:W-:Y:S03]  /*8160*/  @!P0 IADD3 R12, P3, PT, R14, R12, RZ ;  /* 0x0000000c0e0c8210 */ /* 0x000fe60007f7e0ff */
[----:B------:R-:W-:Y:S01]  /*8170*/  IMAD.X R15, R6, 0x1, R188, P2 ;  /* 0x00000001060f7824 */ /* 0x000fe200010e06bc */
[----:B------:R-:W-:Y:S01]  /*8180*/  @!PT LDS RZ, [RZ] ;  /* 0x00000000fffff984 */ /* 0x000fe20000000800 */
[----:B------:R-:W-:Y:S01]  /*8190*/  @!PT LDS RZ, [RZ] ;  /* 0x00000000fffff984 */ /* 0x000fe20000000800 */
[----:B------:R-:W-:Y:S01]  /*81a0*/  @!PT LDS RZ, [RZ] ;  /* 0x00000000fffff984 */ /* 0x000fe20000000800 */
[----:B------:R1:W-:Y:S01]  /*81b0*/  @!P1 LDGSTS.E.BYPASS.LTC128B.128 [R143+0x8000], desc[UR34][R8.64] ;  /* 0x08000000088f9fae */ /* 0x0003e2000b981a22 */
[----:B------:R-:W-:Y:S02]  /*81c0*/  @!P0 LEA R10, P2, R5, R14, 0x7 ;  /* 0x0000000e050a8211 */ /* 0x000fe400078438ff */
[----:B------:R-:W-:Y:S01]  /*81d0*/  @!P0 IMAD.X R13, R15, 0x1, R6, P3 ;  /* 0x000000010f0d8824 */ /* 0x000fe200018e0606 */
[----:B------:R1:W-:Y:S01]  /*81e0*/  @P1 STS.128 [R143+0x8000], RZ ;  /* 0x008000ff8f001388 */ /* 0x0003e20000000c00 */
[----:B------:R-:W-:Y:S03]  /*81f0*/  @!P0 LEA.HI.X R11, R5, R15, R4, 0x7, P2 ;  /* 0x0000000f050b8211 */ /* 0x000fe600010f3c04 */
        /* <DEDUP_REMOVED lines=16> */
.L_x_646:
[----:B------:R-:W-:Y:S01]  /*8300*/  LDSM.16.M88.4 R32, [R162+0x14000] ;  /* 0x01400000a220783b */ /* 0x000fe20000000200 */
[----:B------:R-:W-:Y:S01]  /*8310*/  IMAD.IADD R141, R160, 0x1, R161 ;  /* 0x00000001a08d7824 */ /* 0x000fe200078e02a1 */
[----:B------:R-:W-:Y:S01]  /*8320*/  PLOP3.LUT P2, PT, PT, PT, UP0, 0x80, 0x8 ;  /* 0x000000000008781c */ /* 0x000fe20003f4f008 */
[----:B------:R-:W-:Y:S02]  /*8330*/  @UP0 UIADD3 UR14, UP1, UPT, UR52, -0x200, URZ ;  /* 0xfffffe00340e0890 */ /* 0x000fe4000ff3e0ff */
[----:B------:R-:W2:Y:S01]  /*8340*/  LDSM.16.MT88.4 R16, [R139+0xc000] ;  /* 0x00c000008b10783b */ /* 0x000ea20000004200 */
[----:B------:R-:W-:Y:S02]  /*8350*/  ULOP3.LUT UR9, UR46, 0x1, URZ, 0xc0, !UPT ;  /* 0x000000012e097892 */ /* 0x000fe4000f8ec0ff */
[----:B------:R-:W-:Y:S02]  /*8360*/  @UP0 UIADD3.X UR12, UPT, UPT, UR53, -0x1, URZ, UP1, !UPT ;  /* 0xffffffff350c0890 */ /* 0x000fe40008ffe4ff */
[----:B------:R-:W1:Y:S01]  /*8370*/  LDSM.16.M88.4 R28, [R162+0x16000] ;  /* 0x01600000a21c783b */ /* 0x000e620000000200 */
[----:B------:R-:W-:Y:S04]  /*8380*/  @UP0 UIADD3 UR10, UP1, UPT, UR10, -0x200, URZ ;  /* 0xfffffe000a0a0890 */ /* 0x000fe8000ff3e0ff */
[----:B------:R-:W3:Y:S01]  /*8390*/  LDSM.16.MT88.4 R36, [R138+0xc000] ;  /* 0x00c000008a24783b */ /* 0x000ee20000004200 */
[----:B------:R-:W-:Y:S02]  /*83a0*/  @UP0 UIADD3.X UR11, UPT, UPT, UR11, -0x1, URZ, UP1, !UPT ;  /* 0xffffffff0b0b0890 */ /* 0x000fe40008ffe4ff */
[----:B------:R-:W-:Y:S02]  /*83b0*/  UISETP.NE.U32.AND UP1, UPT, UR9, 0x1, UPT ;  /* 0x000000010900788c */ /* 0x000fe4000bf25070 */
[----:B------:R-:W-:Y:S04]  /*83c0*/  LDSM.16.M88.4 R40, [R161+0x14000] ;  /* 0x01400000a128783b */ /* 0x000fe80000000200 */
[----:B------:R-:W-:Y:S01]  /*83d0*/  PLOP3.LUT P1, PT, PT, PT, UP1, 0x80, 0x8 ;  /* 0x000000000008781c */ /* 0x000fe20003f2f018 */
[----:B------:R-:W4:Y:S05]  /*83e0*/  LDSM.16.MT88.4 R44, [R139+0xc800] ;  /* 0x00c800008b2c783b */ /* 0x000f2a0000004200 */
[----:B------:R-:W4:Y:S05]  /*83f0*/  LDSM.16.M88.4 R48, [R161+0x16000] ;  /* 0x01600000a130783b */ /* 0x000f2a0000000200 */
[----:B------:R-:W4:Y:S05]  /*8400*/  LDSM.16.MT88.4 R52, [R138+0xc800] ;  /* 0x00c800008a34783b */ /* 0x000f2a0000004200 */
[----:B------:R-:W-:Y:S01]  /*8410*/  LDSM.16.M88.4 R56, [R152+0x14000] ;  /* 0x014000009838783b */ /* 0x000fe20000000200 */
[-C--:B--2---:R-:W-:Y:S04]  /*8420*/  HMMA.16816.F32.BF16 R4, R32, R16.reuse, RZ ;  /* 0x000000102004723c */ /* 0x084fe800000418ff */
[----:B------:R-:W2:Y:S05]  /*8430*/  LDSM.16.MT88.4 R60, [R139+0xd000] ;  /* 0x00d000008b3c783b */ /* 0x000eaa0000004200 */
[----:B------:R-:W2:Y:S01]  /*8440*/  LDSM.16.M88.4 R64, [R152+0x16000] ;  /* 0x016000009840783b */ /* 0x000ea20000000200 */
[C---:B-1----:R-:W-:Y:S04]  /*8450*/  HMMA.16816.F32.BF16 R8, R28.reuse, R16, RZ ;  /* 0x000000101c08723c */ /* 0x042fe800000418ff */
[----:B------:R-:W1:Y:S04]  /*8460*/  LDSM.16.MT88.4 R132, [R138+0xd000] ;  /* 0x00d000008a84783b */ /* 0x000e680000004200 */
[-C--:B------:R-:W-:Y:S08]  /*8470*/  HMMA.16816.F32.BF16 R12, R28, R18.reuse, RZ ;  /* 0x000000121c0c723c */ /* 0x080ff000000418ff */
[C---:B------:R-:W-:Y:S08]  /*8480*/  HMMA.16816.F32.BF16 R16, R32.reuse, R18, RZ ;  /* 0x000000122010723c */ /* 0x040ff000000418ff */
[-C--:B---3--:R-:W-:Y:S08]  /*8490*/  HMMA.16816.F32.BF16 R20, R32, R36.reuse, RZ ;  /* 0x000000242014723c */ /* 0x088ff000000418ff */
[C---:B------:R-:W-:Y:S08]  /*84a0*/  HMMA.16816.F32.BF16 R24, R28.reuse, R36, RZ ;  /* 0x000000241c18723c */ /* 0x040ff000000418ff */
[-C--:B------:R-:W-:Y:S08]  /*84b0*/  HMMA.16816.F32.BF16 R28, R28, R38.reuse, RZ ;  /* 0x000000261c1c723c */ /* 0x080ff000000418ff */
[----:B------:R-:W-:Y:S01]  /*84c0*/  HMMA.16816.F32.BF16 R32, R32, R38, RZ ;  /* 0x000000262020723c */ /* 0x000fe200000418ff */
[----:B------:R-:W-:Y:S07]  /*84d0*/  LDSM.16.M88.4 R36, [R141+0x14000] ;  /* 0x014000008d24783b */ /* 0x000fee0000000200 */
[-C--:B----4-:R-:W-:Y:S08]  /*84e0*/  HMMA.16816.F32.BF16 R4, R40, R44.reuse, R4 ;  /* 0x0000002c2804723c */ /* 0x090ff00000041804 */
[C---:B------:R-:W-:Y:S08]  /*84f0*/  HMMA.16816.F32.BF16 R8, R48.reuse, R44, R8 ;  /* 0x0000002c3008723c */ /* 0x040ff00000041808 */
[-C--:B------:R-:W-:Y:S08]  /*8500*/  HMMA.16816.F32.BF16 R12, R48, R46.reuse, R12 ;  /* 0x0000002e300c723c */ /* 0x080ff0000004180c */
[C---:B------:R-:W-:Y:S01]  /*8510*/  HMMA.16816.F32.BF16 R16, R40.reuse, R46, R16 ;  /* 0x0000002e2810723c */ /* 0x040fe20000041810 */
[----:B------:R-:W3:Y:S07]  /*8520*/  LDSM.16.MT88.4 R44, [R139+0xd800] ;  /* 0x00d800008b2c783b */ /* 0x000eee0000004200 */
[-C--:B------:R-:W-:Y:S08]  /*8530*/  HMMA.16816.F32.BF16 R20, R40, R52.reuse, R20 ;  /* 0x000000342814723c */ /* 0x080ff00000041814 */
[C---:B------:R-:W-:Y:S08]  /*8540*/  HMMA.16816.F32.BF16 R24, R48.reuse, R52, R24 ;  /* 0x000000343018723c */ /* 0x040ff00000041818 */
[-C--:B------:R-:W-:Y:S01]  /*8550*/  HMMA.16816.F32.BF16 R28, R48, R54.reuse, R28 ;  /* 0x00000036301c723c */ /* 0x080fe2000004181c */
[----:B------:R-:W4:Y:S07]  /*8560*/  LDSM.16.M88.4 R48, [R141+0x16000] ;  /* 0x016000008d30783b */ /* 0x000f2e0000000200 */
[----:B------:R-:W-:Y:S01]  /*8570*/  HMMA.16816.F32.BF16 R32, R40, R54, R32 ;  /* 0x000000362820723c */ /* 0x000fe20000041820 */
[----:B------:R-:W4:Y:S05]  /*8580*/  LDSM.16.MT88.4 R40, [R138+0xd800] ;  /* 0x00d800008a28783b */ /* 0x000f2a0000004200 */
[----:B------:R-:W-:Y:S02]  /*8590*/  LDSM.16.M88.4 R52, [R162+0x18000] ;  /* 0x01800000a234783b */ /* 0x000fe40000000200 */
[-C--:B--2---:R-:W-:Y:S08]  /*85a0*/  HMMA.16816.F32.BF16 R4, R56, R60.reuse, R4 ;  /* 0x0000003c3804723c */ /* 0x084ff00000041804 */
[C---:B------:R-:W-:Y:S08]  /*85b0*/  HMMA.16816.F32.BF16 R8, R64.reuse, R60, R8 ;  /* 0x0000003c4008723c */ /* 0x040ff00000041808 */
[-C--:B------:R-:W-:Y:S08]  /*85c0*/  HMMA.16816.F32.BF16 R12, R64, R62.reuse, R12 ;  /* 0x0000003e400c723c */ /* 0x080ff0000004180c */
[C---:B------:R-:W-:Y:S01]  /*85d0*/  HMMA.16816.F32.BF16 R16, R56.reuse, R62, R16 ;  /* 0x0000003e3810723c */ /* 0x040fe20000041810 */
[----:B------:R-:W2:Y:S07]  /*85e0*/  LDSM.16.MT88.4 R60, [R139+0xe000] ;  /* 0x00e000008b3c783b */ /* 0x000eae0000004200 */
[-C--:B-1----:R-:W-:Y:S08]  /*85f0*/  HMMA.16816.F32.BF16 R20, R56, R132.reuse, R20 ;  /* 0x000000843814723c */ /* 0x082ff00000041814 */
[C---:B------:R-:W-:Y:S08]  /*8600*/  HMMA.16816.F32.BF16 R24, R64.reuse, R132, R24 ;  /* 0x000000844018723c */ /* 0x040ff00000041818 */
[-C--:B------:R-:W-:Y:S01]  /*8610*/  HMMA.16816.F32.BF16 R28, R64, R134.reuse, R28 ;  /* 0x00000086401c723c */ /* 0x080fe2000004181c */
[----:B------:R-:W1:Y:S07]  /*8620*/  LDSM.16.M88.4 R64, [R162+0x1a000] ;  /* 0x01a00000a240783b */ /* 0x000e6e0000000200 */
[----:B------:R-:W-:Y:S01]  /*8630*/  HMMA.16816.F32.BF16 R32, R56, R134, R32 ;  /* 0x000000863820723c */ /* 0x000fe20000041820 */
[----:B------:R-:W-:Y:S07]  /*8640*/  LDSM.16.MT88.4 R56, [R138+0xe800] ;  /* 0x00e800008a38783b */ /* 0x000fee0000004200 */
[-C--:B---3--:R-:W-:Y:S08]  /*8650*/  HMMA.16816.F32.BF16 R4, R36, R44.reuse, R4 ;  /* 0x0000002c2404723c */ /* 0x088ff00000041804 */
[C---:B----4-:R-:W-:Y:S08]  /*8660*/  HMMA.16816.F32.BF16 R8, R48.reuse, R44, R8 ;  /* 0x0000002c3008723c */ /* 0x050ff00000041808 */
[-C--:B------:R-:W-:Y:S08]  /*8670*/  HMMA.16816.F32.BF16 R12, R48, R46.reuse, R12 ;  /* 0x0000002e300c723c */ /* 0x080ff0000004180c */
[C---:B------:R-:W-:Y:S01]  /*8680*/  HMMA.16816.F32.BF16 R16, R36.reuse, R46, R16 ;  /* 0x0000002e2410723c */ /* 0x040fe20000041810 */
[----:B------:R-:W3:Y:S07]  /*8690*/  LDSM.16.MT88.4 R44, [R138+0xe000] ;  /* 0x00e000008a2c783b */ /* 0x000eee0000004200 */
[-C--:B------:R-:W-:Y:S08]  /*86a0*/  HMMA.16816.F32.BF16 R20, R36, R40.reuse, R20 ;  /* 0x000000282414723c */ /* 0x080ff00000041814 */
[C---:B------:R-:W-:Y:S08]  /*86b0*/  HMMA.16816.F32.BF16 R24, R48.reuse, R40, R24 ;  /* 0x000000283018723c */ /* 0x040ff00000041818 */
[-C--:B------:R-:W-:Y:S01]  /*86c0*/  HMMA.16816.F32.BF16 R28, R48, R42.reuse, R28 ;  /* 0x0000002a301c723c */ /* 0x080fe2000004181c */
[----:B------:R-:W-:Y:S07]  /*86d0*/  LDSM.16.M88.4 R48, [R161+0x1a000] ;  /* 0x01a00000a130783b */ /* 0x000fee0000000200 */
[----:B------:R-:W-:Y:S01]  /*86e0*/  HMMA.16816.F32.BF16 R32, R36, R42, R32 ;  /* 0x0000002a2420723c */ /* 0x000fe20000041820 */
[----:B------:R-:W-:Y:S03]  /*86f0*/  LDSM.16.MT88.4 R40, [R139+0xe800] ;  /* 0x00e800008b28783b */ /* 0x000fe60000004200 */
[----:B------:R-:W-:Y:S04]  /*8700*/  IMAD.SHL.U32 R36, R144, 0x8, RZ ;  /* 0x0000000890247824 */ /* 0x000fe800078e00ff */
[-C--:B--2---:R-:W-:Y:S05]  /*8710*/  HMMA.16816.F32.BF16 R4, R52, R60.reuse, R4 ;  /* 0x0000003c3404723c */ /* 0x084fea0000041804 */
[C---:B------:R-:W-:Y:S03]  /*8720*/  LEA R132, P0, R36.reuse, R198, 0x2 ;  /* 0x000000c624847211 */ /* 0x040fe600078010ff */
[C---:B-1----:R-:W-:Y:S04]  /*8730*/  HMMA.16816.F32.BF16 R8, R64.reuse, R60, R8 ;  /* 0x0000003c4008723c */ /* 0x042fe80000041808 */
[----:B------:R-:W-:Y:S02]  /*8740*/  LEA.HI.X.SX32 R133, R36, R199, 0x2, P0 ;  /* 0x000000c724857211 */ /* 0x000fe400000f16ff */
[----:B------:R-:W1:Y:S01]  /*8750*/  LDSM.16.M88.4 R36, [R161+0x18000] ;  /* 0x01800000a124783b */ /* 0x000e620000000200 */
[C---:B------:R-:W-:Y:S01]  /*8760*/  LEA R60, P0, R144.reuse, R132, 0x5 ;  /* 0x00000084903c7211 */ /* 0x040fe200078028ff */
[-C--:B------:R-:W-:Y:S03]  /*8770*/  HMMA.16816.F32.BF16 R12, R64, R62.reuse, R12 ;  /* 0x0000003e400c723c */ /* 0x080fe6000004180c */
[C---:B------:R-:W-:Y:S02]  /*8780*/  LEA.HI.X.SX32 R61, R144.reuse, R133, 0x5, P0 ;  /* 0x00000085903d7211 */ /* 0x040fe400000f2eff */
[C---:B------:R-:W-:Y:S03]  /*8790*/  LEA R134, P0, R144.reuse, R60, 0x5 ;  /* 0x0000003c90867211 */ /* 0x040fe600078028ff */
[C---:B------:R-:W-:Y:S04]  /*87a0*/  HMMA.16816.F32.BF16 R16, R52.reuse, R62, R16 ;  /* 0x0000003e3410723c */ /* 0x040fe80000041810 */
[C---:B------:R-:W-:Y:S02]  /*87b0*/  LEA.HI.X.SX32 R135, R144.reuse, R61, 0x5, P0 ;  /* 0x0000003d90877211 */ /* 0x040fe400000f2eff */
[C---:B------:R-:W-:Y:S02]  /*87c0*/  LEA R62, P0, R144.reuse, R134, 0x5 ;  /* 0x00000086903e7211 */ /* 0x040fe400078028ff */
[-C--:B---3--:R-:W-:Y:S03]  /*87d0*/  HMMA.16816.F32.BF16 R20, R52, R44.reuse, R20 ;  /* 0x0000002c3414723c */ /* 0x088fe60000041814 */
[C---:B------:R-:W-:Y:S02]  /*87e0*/  LEA.HI.X.SX32 R63, R144.reuse, R135, 0x5, P0 ;  /* 0x00000087903f7211 */ /* 0x040fe400000f2eff */
[C---:B------:R-:W-:Y:S03]  /*87f0*/  LEA R146, P0, R144.reuse, R62, 0x5 ;  /* 0x0000003e90927211 */ /* 0x040fe600078028ff */
[C---:B------:R-:W-:Y:S04]  /*8800*/  HMMA.16816.F32.BF16 R24, R64.reuse, R44, R24 ;  /* 0x0000002c4018723c */ /* 0x040fe80000041818 */
[C---:B------:R-:W-:Y:S04]  /*8810*/  LEA.HI.X.SX32 R147, R144.reuse, R63, 0x5, P0 ;  /* 0x0000003f90937211 */ /* 0x040fe800000f2eff */
[-C--:B------:R-:W-:Y:S03]  /*8820*/  HMMA.16816.F32.BF16 R28, R64, R46.reuse, R28 ;  /* 0x0000002e401c723c */ /* 0x080fe6000004181c */
[C---:B------:R-:W-:Y:S04]  /*8830*/  LEA R64, P0, R144.reuse, R146, 0x5 ;  /* 0x0000009290407211 */ /* 0x040fe800078028ff */
[C---:B------:R-:W-:Y:S01]  /*8840*/  LEA.HI.X.SX32 R65, R144.reuse, R147, 0x5, P0 ;  /* 0x0000009390417211 */ /* 0x040fe200000f2eff */
[----:B------:R-:W-:Y:S01]  /*8850*/  HMMA.16816.F32.BF16 R32, R52, R46, R32 ;  /* 0x0000002e3420723c */ /* 0x000fe20000041820 */
[----:B------:R-:W-:Y:S03]  /*8860*/  LDSM.16.M88.4 R44, [R152+0x18000] ;  /* 0x01800000982c783b */ /* 0x000fe60000000200 */
[C---:B------:R-:W-:Y:S02]  /*8870*/  LEA R66, P0, R144.reuse, R64, 0x5 ;  /* 0x0000004090427211 */ /* 0x040fe400078028ff */
[----:B------:R-:W2:Y:S02]  /*8880*/  LDSM.16.MT88.4 R52, [R139+0xf000] ;  /* 0x00f000008b34783b */ /* 0x000ea40000004200 */
[-C--:B-1----:R-:W-:Y:S05]  /*8890*/  HMMA.16816.F32.BF16 R4, R36, R40.reuse, R4 ;  /* 0x000000282404723c */ /* 0x082fea0000041804 */
[C---:B------:R-:W-:Y:S02]  /*88a0*/  LEA.HI.X.SX32 R67, R144.reuse, R65, 0x5, P0 ;  /* 0x0000004190437211 */ /* 0x040fe400000f2eff */
[C---:B------:R-:W-:Y:S01]  /*88b0*/  LEA R150, P0, R144.reuse, R66, 0x5 ;  /* 0x0000004290967211 */ /* 0x040fe200078028ff */
[C---:B------:R-:W-:Y:S04]  /*88c0*/  HMMA.16816.F32.BF16 R8, R48.reuse, R40, R8 ;  /* 0x000000283008723c */ /* 0x040fe80000041808 */
[C---:B------:R-:W-:Y:S02]  /*88d0*/  LEA.HI.X.SX32 R151, R144.reuse, R67, 0x5, P0 ;  /* 0x0000004390977211 */ /* 0x040fe400000f2eff */
[C---:B------:R-:W-:Y:S02]  /*88e0*/  LEA R154, P0, R144.reuse, R150, 0x5 ;  /* 0x00000096909a7211 */ /* 0x040fe400078028ff */
[-C--:B------:R-:W-:Y:S03]  /*88f0*/  HMMA.16816.F32.BF16 R12, R48, R42.reuse, R12 ;  /* 0x0000002a300c723c */ /* 0x080fe6000004180c */
[C---:B------:R-:W-:Y:S05]  /*8900*/  LEA.HI.X.SX32 R155, R144.reuse, R151, 0x5, P0 ;  /* 0x00000097909b7211 */ /* 0x040fea00000f2eff */
[C---:B------:R-:W-:Y:S01]  /*8910*/  HMMA.16816.F32.BF16 R16, R36.reuse, R42, R16 ;  /* 0x0000002a2410723c */ /* 0x040fe20000041810 */
[----:B------:R1:W3:Y:S07]  /*8920*/  LDSM.16.M88.4 R40, [R152+0x1a000] ;  /* 0x01a000009828783b */ /* 0x0002ee0000000200 */
[-C--:B------:R-:W-:Y:S08]  /*8930*/  HMMA.16816.F32.BF16 R20, R36, R56.reuse, R20 ;  /* 0x000000382414723c */ /* 0x080ff00000041814 */
[C---:B------:R-:W-:Y:S08]  /*8940*/  HMMA.16816.F32.BF16 R24, R48.reuse, R56, R24 ;  /* 0x000000383018723c */ /* 0x040ff00000041818 */
[-C--:B------:R-:W-:Y:S01]  /*8950*/  HMMA.16816.F32.BF16 R28, R48, R58.reuse, R28 ;  /* 0x0000003a301c723c */ /* 0x080fe2000004181c */
[----:B------:R-:W-:Y:S02]  /*8960*/  LDSM.16.M88.4 R48, [R141+0x18000] ;  /* 0x018000008d30783b */ /* 0x000fe40000000200 */
[C---:B-1----:R-:W-:Y:S04]  /*8970*/  LEA R152, P0, R144.reuse, R154, 0x5 ;  /* 0x0000009a90987211 */ /* 0x042fe800078028ff */
[C---:B------:R-:W-:Y:S01]  /*8980*/  LEA.HI.X.SX32 R153, R144.reuse, R155, 0x5, P0 ;  /* 0x0000009b90997211 */ /* 0x040fe200000f2eff */
[----:B------:R-:W-:Y:S01]  /*8990*/  HMMA.16816.F32.BF16 R32, R36, R58, R32 ;  /* 0x0000003a2420723c */ /* 0x000fe20000041820 */
[----:B------:R-:W1:Y:S03]  /*89a0*/  LDSM.16.MT88.4 R36, [R138+0xf000] ;  /* 0x00f000008a24783b */ /* 0x000e660000004200 */
[C---:B------:R-:W-:Y:S02]  /*89b0*/  LEA R162, P0, R144.reuse, R152, 0x5 ;  /* 0x0000009890a27211 */ /* 0x040fe400078028ff */
[----:B------:R-:W-:Y:S02]  /*89c0*/  LDSM.16.M88.4 R56, [R141+0x1a000] ;  /* 0x01a000008d38783b */ /* 0x000fe40000000200 */
        /* <DEDUP_REMOVED lines=10> */
[----:B------:R-:W2:Y:S03]  /*8a70*/  LDSM.16.MT88.4 R52, [R139+0xf800] ;  /* 0x00f800008b34783b */ /* 0x000ea60000004200 */
[C---:B------:R-:W-:Y:S02]  /*8a80*/  LEA.HI.X.SX32 R171, R144.reuse, R169, 0x5, P0 ;  /* 0x000000a990ab7211 */ /* 0x040fe400000f2eff */
[C---:B------:R-:W-:Y:S02]  /*8a90*/  LEA R172, P0, R144.reuse, R170, 0x5 ;  /* 0x000000aa90ac7211 */ /* 0x040fe400078028ff */
[-C--:B-1----:R-:W-:Y:S03]  /*8aa0*/  HMMA.16816.F32.BF16 R20, R44, R36.reuse, R20 ;  /* 0x000000242c14723c */ /* 0x082fe60000041814 */
[C---:B------:R-:W-:Y:S05]  /*8ab0*/  LEA.HI.X.SX32 R173, R144.reuse, R171, 0x5, P0 ;  /* 0x000000ab90ad7211 */ /* 0x040fea00000f2eff */
[C---:B------:R-:W-:Y:S04]  /*8ac0*/  HMMA.16816.F32.BF16 R24, R40.reuse, R36, R24 ;  /* 0x000000242818723c */ /* 0x040fe80000041818 */
[C---:B------:R-:W-:Y:S04]  /*8ad0*/  IMAD.WIDE R174, R144.reuse, -0x1c0, R172 ;  /* 0xfffffe4090ae7825 */ /* 0x040fe800078e02ac */
[-C--:B------:R-:W-:Y:S03]  /*8ae0*/  HMMA.16816.F32.BF16 R28, R40, R38.reuse, R28 ;  /* 0x00000026281c723c */ /* 0x080fe6000004181c */
[C---:B------:R-:W-:Y:S04]  /*8af0*/  LEA R176, P0, R144.reuse, R174, 0x5 ;  /* 0x000000ae90b07211 */ /* 0x040fe800078028ff */
[C---:B------:R-:W-:Y:S01]  /*8b00*/  LEA.HI.X.SX32 R177, R144.reuse, R175, 0x5, P0 ;  /* 0x000000af90b17211 */ /* 0x040fe200000f2eff */
[----:B------:R-:W-:Y:S01]  /*8b10*/  HMMA.16816.F32.BF16 R32, R44, R38, R32 ;  /* 0x000000262c20723c */ /* 0x000fe20000041820 */
[----:B------:R-:W1:Y:S03]  /*8b20*/  LDSM.16.MT88.4 R36, [R138+0xf800] ;  /* 0x00f800008a24783b */ /* 0x000e660000004200 */
[----:B------:R-:W-:Y:S02]  /*8b30*/  LEA R178, P0, R144, R176, 0x5 ;  /* 0x000000b090b27211 */ /* 0x000fe400078028ff */
[----:B------:R-:W-:Y:S02]  /*8b40*/  @P2 SHF.R.U32.HI R46, RZ, 0x2, R158 ;  /* 0x00000002ff2e2819 */ /* 0x000fe4000001169e */
[-C--:B--2---:R-:W-:Y:S05]  /*8b50*/  HMMA.16816.F32.BF16 R4, R48, R52.reuse, R4 ;  /* 0x000000343004723c */ /* 0x084fea0000041804 */
[----:B------:R-:W-:Y:S02]  /*8b60*/  @P2 LOP3.LUT R195, R140, 0x7, R46, 0xf8, !PT ;  /* 0x000000078cc32812 */ /* 0x000fe400078ef82e */
[C---:B------:R-:W-:Y:S01]  /*8b70*/  LEA.HI.X.SX32 R179, R144.reuse, R177, 0x5, P0 ;  /* 0x000000b190b37211 */ /* 0x040fe200000f2eff */
[C---:B------:R-:W-:Y:S04]  /*8b80*/  HMMA.16816.F32.BF16 R8, R56.reuse, R52, R8 ;  /* 0x000000343808723c */ /* 0x040fe80000041808 */
[----:B------:R-:W-:Y:S01]  /*8b90*/  @P2 IMAD.WIDE.U32 R46, R195, R185, UR52 ;  /* 0x00000034c32e2e25 */ /* 0x000fe2000f8e00b9 */
[C---:B------:R-:W-:Y:S01]  /*8ba0*/  LEA R40, P0, R144.reuse, R178, 0x5 ;  /* 0x000000b290287211 */ /* 0x040fe200078028ff */
[----:B------:R-:W-:Y:S01]  /*8bb0*/  @UP0 UMOV UR52, UR14 ;  /* 0x0000000e00340c82 */ /* 0x000fe20008000000 */
[----:B------:R-:W-:Y:S01]  /*8bc0*/  @UP0 UMOV UR53, UR12 ;  /* 0x0000000c00350c82 */ /* 0x000fe20008000000 */
[-C--:B------:R-:W-:Y:S01]  /*8bd0*/  HMMA.16816.F32.BF16 R12, R56, R54.reuse, R12 ;  /* 0x00000036380c723c */ /* 0x080fe2000004180c */
[----:B------:R-:W5:Y:S01]  /*8be0*/  @P2 LDG.E R194, desc[UR34][R46.64+-0x200] ;  /* 0xfffe00222ec22981 */ /* 0x000f62000c1e1900 */
[----:B------:R-:W-:Y:S01]  /*8bf0*/  UISETP.GT.AND UP0, UPT, UR46, UR43, UPT ;  /* 0x0000002b2e00728c */ /* 0x000fe2000bf04270 */
[C---:B------:R-:W-:Y:S01]  /*8c00*/  LEA.HI.X.SX32 R41, R144.reuse, R179, 0x5, P0 ;  /* 0x000000b390297211 */ /* 0x040fe200000f2eff */
[----:B------:R-:W-:Y:S02]  /*8c10*/  UIADD3 UR46, UPT, UPT, UR46, -0x1, URZ ;  /* 0xffffffff2e2e7890 */ /* 0x000fe4000fffe0ff */
[----:B------:R-:W5:Y:S01]  /*8c20*/  @P2 LDG.E R193, desc[UR34][R46.64+-0x1e0] ;  /* 0xfffe20222ec12981 */ /* 0x000f62000c1e1900 */
[C---:B------:R-:W-:Y:S01]  /*8c30*/  LEA R42, P0, R144.reuse, R40, 0x5 ;  /* 0x00000028902a7211 */ /* 0x040fe200078028ff */
[C---:B------:R-:W-:Y:S03]  /*8c40*/  HMMA.16816.F32.BF16 R16, R48.reuse, R54, R16 ;  /* 0x000000363010723c */ /* 0x040fe60000041810 */
[----:B------:R-:W5:Y:S01]  /*8c50*/  @P2 LDG.E R192, desc[UR34][R46.64+-0x100] ;  /* 0xffff00222ec02981 */ /* 0x000f62000c1e1900 */
[C---:B------:R-:W-:Y:S04]  /*8c60*/  LEA.HI.X.SX32 R43, R144.reuse, R41, 0x5, P0 ;  /* 0x00000029902b7211 */ /* 0x040fe800000f2eff */
[----:B------:R2:W5:Y:S01]  /*8c70*/  @P2 LDG.E R191, desc[UR34][R46.64+-0xe0] ;  /* 0xffff20222ebf2981 */ /* 0x000562000c1e1900 */
[C---:B------:R-:W-:Y:S01]  /*8c80*/  LEA R44, P0, R144.reuse, R42, 0x5 ;  /* 0x0000002a902c7211 */ /* 0x040fe200078028ff */
[-C--:B-1----:R-:W-:Y:S03]  /*8c90*/  HMMA.16816.F32.BF16 R20, R48, R36.reuse, R20 ;  /* 0x000000243014723c */ /* 0x082fe60000041814 */
[----:B------:R1:W-:Y:S01]  /*8ca0*/  REDG.E.ADD.F32.FTZ.RN.STRONG.GPU desc[UR34][R198.64], R4 ;  /* 0x00000004c60079a6 */ /* 0x0003e2000c12f322 */
[C---:B------:R-:W-:Y:S04]  /*8cb0*/  LEA.HI.X.SX32 R45, R144.reuse, R43, 0x5, P0 ;  /* 0x0000002b902d7211 */ /* 0x040fe800000f2eff */
[----:B------:R3:W-:Y:S01]  /*8cc0*/  REDG.E.ADD.F32.FTZ.RN.STRONG.GPU desc[UR34][R132.64], R5 ;  /* 0x00000005840079a6 */ /* 0x0007e2000c12f322 */
[C---:B------:R-:W-:Y:S01]  /*8cd0*/  LEA R52, P0, R144.reuse, R44, 0x5 ;  /* 0x0000002c90347211 */ /* 0x040fe200078028ff */
[C---:B------:R-:W-:Y:S03]  /*8ce0*/  HMMA.16816.F32.BF16 R24, R56.reuse, R36, R24 ;  /* 0x000000243818723c */ /* 0x040fe60000041818 */
[----:B------:R4:W-:Y:S01]  /*8cf0*/  REDG.E.ADD.F32.FTZ.RN.STRONG.GPU desc[UR34][R60.64], R6 ;  /* 0x000000063c0079a6 */ /* 0x0009e2000c12f322 */
[C---:B------:R-:W-:Y:S04]  /*8d00*/  LEA.HI.X.SX32 R53, R144.reuse, R45, 0x5, P0 ;  /* 0x0000002d90357211 */ /* 0x040fe800000f2eff */
[----:B------:R2:W-:Y:S01]  /*8d10*/  REDG.E.ADD.F32.FTZ.RN.STRONG.GPU desc[UR34][R134.64], R7 ;  /* 0x00000007860079a6 */ /* 0x0005e2000c12f322 */
[C---:B------:R-:W-:Y:S01]  /*8d20*/  LEA R54, P0, R144.reuse, R52, 0x5 ;  /* 0x0000003490367211 */ /* 0x040fe200078028ff */
[-C--:B------:R-:W-:Y:S03]  /*8d30*/  HMMA.16816.F32.BF16 R28, R56, R38.reuse, R28 ;  /* 0x00000026381c723c */ /* 0x080fe6000004181c */
[----:B------:R2:W-:Y:S01]  /*8d40*/  REDG.E.ADD.F32.FTZ.RN.STRONG.GPU desc[UR34][R62.64], R8 ;  /* 0x000000083e0079a6 */ /* 0x0005e2000c12f322 */
[C---:B------:R-:W-:Y:S04]  /*8d50*/  LEA.HI.X.SX32 R55, R144.reuse, R53, 0x5, P0 ;  /* 0x0000003590377211 */ /* 0x040fe800000f2eff */
[----:B------:R2:W-:Y:S01]  /*8d60*/  REDG.E.ADD.F32.FTZ.RN.STRONG.GPU desc[UR34][R146.64], R9 ;  /* 0x00000009920079a6 */ /* 0x0005e2000c12f322 */
[C---:B------:R-:W-:Y:S01]  /*8d70*/  LEA R138, P0, R144.reuse, R54, 0x5 ;  /* 0x00000036908a7211 */ /* 0x040fe200078028ff */
[----:B------:R-:W-:Y:S03]  /*8d80*/  HMMA.16816.F32.BF16 R32, R48, R38, R32 ;  /* 0x000000263020723c */ /* 0x000fe60000041820 */
[----:B------:R2:W-:Y:S01]  /*8d90*/  REDG.E.ADD.F32.FTZ.RN.STRONG.GPU desc[UR34][R64.64], R10 ;  /* 0x0000000a400079a6 */ /* 0x0005e2000c12f322 */
[C---:B------:R-:W-:Y:S04]  /*8da0*/  LEA.HI.X.SX32 R139, R144.reuse, R55, 0x5, P0 ;  /* 0x00000037908b7211 */ /* 0x040fe800000f2eff */
[----:B------:R2:W-:Y:S01]  /*8db0*/  REDG.E.ADD.F32.FTZ.RN.STRONG.GPU desc[UR34][R66.64], R11 ;  /* 0x0000000b420079a6 */ /* 0x0005e2000c12f322 */
[----:B------:R-:W-:Y:S01]  /*8dc0*/  LEA R36, P0, R144, R138, 0x5 ;  /* 0x0000008a90247211 */ /* 0x000fe200078028ff */
[----:B------:R-:W-:Y:S03]  /*8dd0*/  IMAD.IADD R48, R160, 0x1, R0 ;  /* 0x00000001a0307824 */ /* 0x000fe600078e0200 */
[----:B------:R-:W-:Y:S01]  /*8de0*/  REDG.E.ADD.F32.FTZ.RN.STRONG.GPU desc[UR34][R150.64], R16 ;  /* 0x00000010960079a6 */ /* 0x000fe2000c12f322 */
[C---:B------:R-:W-:Y:S02]  /*8df0*/  LEA.HI.X.SX32 R37, R144.reuse, R139, 0x5, P0 ;  /* 0x0000008b90257211 */ /* 0x040fe400000f2eff */
[C---:B------:R-:W-:Y:S02]  /*8e00*/  LEA R56, P0, R144.reuse, R36, 0x5 ;  /* 0x0000002490387211 */ /* 0x040fe400078028ff */
[----:B------:R-:W-:Y:S02]  /*8e10*/  REDG.E.ADD.F32.FTZ.RN.STRONG.GPU desc[UR34][R154.64], R17 ;  /* 0x000000119a0079a6 */ /* 0x000fe4000c12f322 */
[C---:B------:R-:W-:Y:S03]  /*8e20*/  LEA.HI.X.SX32 R57, R144.reuse, R37, 0x5, P0 ;  /* 0x0000002590397211 */ /* 0x040fe600000f2eff */
[----:B------:R-:W-:Y:S01]  /*8e30*/  REDG.E.ADD.F32.FTZ.RN.STRONG.GPU desc[UR34][R152.64], R18 ;  /* 0x00000012980079a6 */ /* 0x000fe2000c12f322 */
[C---:B-1----:R-:W-:Y:S04]  /*8e40*/  LEA R4, P0, R144.reuse, R56, 0x5 ;  /* 0x0000003890047211 */ /* 0x042fe800078028ff */
[----:B------:R-:W-:Y:S01]  /*8e50*/  REDG.E.ADD.F32.FTZ.RN.STRONG.GPU desc[UR34][R162.64], R19 ;  /* 0x00000013a20079a6 */ /* 0x000fe2000c12f322 */
[C---:B---3--:R-:W-:Y:S02]  /*8e60*/  LEA.HI.X.SX32 R5, R144.reuse, R57, 0x5, P0 ;  /* 0x0000003990057211 */ /* 0x048fe400000f2eff */
[C---:B----4-:R-:W-:Y:S02]  /*8e70*/  LEA R6, P0, R144.reuse, R4, 0x5 ;  /* 0x0000000490067211 */ /* 0x050fe400078028ff */
[----:B------:R-:W-:Y:S02]  /*8e80*/  REDG.E.ADD.F32.FTZ.RN.STRONG.GPU desc[UR34][R166.64], R12 ;  /* 0x0000000ca60079a6 */ /* 0x000fe4000c12f322 */
[C---:B--2---:R-:W-:Y:S03]  /*8e90*/  LEA.HI.X.SX32 R7, R144.reuse, R5, 0x5, P0 ;  /* 0x0000000590077211 */ /* 0x044fe600000f2eff */
[----:B------:R-:W-:Y:S01]  /*8ea0*/  REDG.E.ADD.F32.FTZ.RN.STRONG.GPU desc[UR34][R168.64], R13 ;  /* 0x0000000da80079a6 */ /* 0x000fe2000c12f322 */
[C---:B------:R-:W-:Y:S04]  /*8eb0*/  LEA R8, P0, R144.reuse, R6, 0x5 ;  /* 0x0000000690087211 */ /* 0x040fe800078028ff */
[----:B------:R-:W-:Y:S01]  /*8ec0*/  REDG.E.ADD.F32.FTZ.RN.STRONG.GPU desc[UR34][R170.64], R14 ;  /* 0x0000000eaa0079a6 */ /* 0x000fe2000c12f322 */
[C---:B------:R-:W-:Y:S02]  /*8ed0*/  LEA.HI.X.SX32 R9, R144.reuse, R7, 0x5, P0 ;  /* 0x0000000790097211 */ /* 0x040fe400000f2eff */
[C---:B------:R-:W-:Y:S02]  /*8ee0*/  LEA R10, P0, R144.reuse, R8, 0x5 ;  /* 0x00000008900a7211 */ /* 0x040fe400078028ff */
[----:B------:R-:W-:Y:S02]  /*8ef0*/  REDG.E.ADD.F32.FTZ.RN.STRONG.GPU desc[UR34][R172.64], R15 ;  /* 0x0000000fac0079a6 */ /* 0x000fe4000c12f322 */
[----:B------:R-:W-:Y:S03]  /*8f00*/  LEA.HI.X.SX32 R11, R144, R9, 0x5, P0 ;  /* 0x00000009900b7211 */ /* 0x000fe600000f2eff */
        /* <DEDUP_REMOVED lines=16> */
[----:B------:R-:W-:Y:S05]  /*9010*/  LDSM.16.MT88.4 R4, [R137+0x14000] ;  /* 0x014000008904783b */ /* 0x000fea0000004200 */
[----:B------:R-:W1:Y:S05]  /*9020*/  LDSM.16.MT88.4 R8, [R0] ;  /* 0x000000000008783b */ /* 0x000e6a0000004200 */
[----:B------:R-:W2:Y:S05]  /*9030*/  LDSM.16.MT88.4 R12, [R137+0x18000] ;  /* 0x01800000890c783b */ /* 0x000eaa0000004200 */
[----:B------:R-:W3:Y:S05]  /*9040*/  LDSM.16.MT88.4 R16, [R48] ;  /* 0x000000003010783b */ /* 0x000eea0000004200 */
[----:B------:R-:W-:Y:S05]  /*9050*/  LDSM.16.MT88.4 R20, [R137+0x14800] ;  /* 0x014800008914783b */ /* 0x000fea0000004200 */
[----:B------:R-:W4:Y:S05]  /*9060*/  LDSM.16.MT88.4 R24, [R0+0x800] ;  /* 0x000800000018783b */ /* 0x000f2a0000004200 */
[----:B------:R-:W4:Y:S05]  /*9070*/  LDSM.16.MT88.4 R32, [R137+0x18800] ;  /* 0x018800008920783b */ /* 0x000f2a0000004200 */
[----:B------:R-:W4:Y:S05]  /*9080*/  LDSM.16.MT88.4 R28, [R48+0x800] ;  /* 0x00080000301c783b */ /* 0x000f2a0000004200 */
[----:B------:R-:W-:Y:S01]  /*9090*/  LDSM.16.MT88.4 R36, [R0+0x1000] ;  /* 0x001000000024783b */ /* 0x000fe20000004200 */
[-C--:B-1----:R-:W-:Y:S04]  /*90a0*/  HMMA.16816.F32.BF16 R100, R4, R8.reuse, R100 ;  /* 0x000000080464723c */ /* 0x082fe80000041864 */
[----:B------:R-:W-:Y:S05]  /*90b0*/  LDSM.16.MT88.4 R40, [R137+0x19000] ;  /* 0x019000008928783b */ /* 0x000fea0000004200 */
[----:B------:R-:W-:Y:S01]  /*90c0*/  LDSM.16.MT88.4 R44, [R48+0x1000] ;  /* 0x00100000302c783b */ /* 0x000fe20000004200 */
        /* <DEDUP_REMOVED lines=9> */
[----:B------:R-:W2:Y:S05]  /*9160*/  LDSM.16.MT88.4 R4, [R137+0x15800] ;  /* 0x015800008904783b */ /* 0x000eaa0000004200 */
        /* <DEDUP_REMOVED lines=12> */
[----:B------:R-:W4:Y:S02]  /*9230*/  LDSM.16.MT88.4 R28, [R0+0x2000] ;  /* 0x00200000001c783b */ /* 0x000f240000004200 */
        /* <DEDUP_REMOVED lines=10> */
[----:B------:R-:W-:Y:S07]  /*92e0*/  LDSM.16.MT88.4 R8, [R137+0x16800] ;  /* 0x016800008908783b */ /* 0x000fee0000004200 */
        /* <DEDUP_REMOVED lines=8> */
[----:B------:R-:W3:Y:S07]  /*9370*/  LDSM.16.MT88.4 R16, [R48+0x2800] ;  /* 0x002800003010783b */ /* 0x000eee0000004200 */
[----:B------:R-:W-:Y:S01]  /*9380*/  HMMA.16816.F32.BF16 R128, R4, R26, R128 ;  /* 0x0000001a0480723c */ /* 0x000fe20000041880 */
[----:B------:R-:W-:Y:S05]  /*9390*/  LDSM.16.MT88.4 R4, [R137+0x17000] ;  /* 0x017000008904783b */ /* 0x000fea0000004200 */
[----:B------:R-:W4:Y:S02]  /*93a0*/  LDSM.16.MT88.4 R24, [R0+0x3000] ;  /* 0x003000000018783b */ /* 0x000f240000004200 */
        /* <DEDUP_REMOVED lines=10> */
[----:B------:R-:W1:Y:S05]  /*9450*/  LDSM.16.MT88.4 R20, [R48+0x3000] ;  /* 0x003000003014783b */ /* 0x000e6a0000004200 */
[----:B------:R-:W-:Y:S02]  /*9460*/  LDSM.16.MT88.4 R36, [R137+0x1b800] ;  /* 0x01b800008924783b */ /* 0x000fe40000004200 */
[-C--:B--2---:R-:W-:Y:S08]  /*9470*/  HMMA.16816.F32.BF16 R100, R8, R12.reuse, R100 ;  /* 0x0000000c0864723c */ /* 0x084ff00000041864 */
[C---:B------:R-:W-:Y:S08]  /*9480*/  HMMA.16816.F32.BF16 R104, R40.reuse, R12, R104 ;  /* 0x0000000c2868723c */ /* 0x040ff00000041868 */
[-C--:B------:R-:W-:Y:S08]  /*9490*/  HMMA.16816.F32.BF16 R108, R40, R14.reuse, R108 ;  /* 0x0000000e286c723c */ /* 0x080ff0000004186c */
[C---:B------:R-:W-:Y:S01]  /*94a0*/  HMMA.16816.F32.BF16 R112, R8.reuse, R14, R112 ;  /* 0x0000000e0870723c */ /* 0x040fe20000041870 */
[----:B------:R-:W2:Y:S07]  /*94b0*/  LDSM.16.MT88.4 R12, [R137+0x17800] ;  /* 0x01780000890c783b */ /* 0x000eae0000004200 */
[-C--:B---3--:R-:W-:Y:S08]  /*94c0*/  HMMA.16816.F32.BF16 R116, R8, R16.reuse, R116 ;  /* 0x000000100874723c */ /* 0x088ff00000041874 */
[C---:B------:R-:W-:Y:S08]  /*94d0*/  HMMA.16816.F32.BF16 R120, R40.reuse, R16, R120 ;  /* 0x000000102878723c */ /* 0x040ff00000041878 */
[-C--:B------:R-:W-:Y:S01]  /*94e0*/  HMMA.16816.F32.BF16 R124, R40, R18.reuse, R124 ;  /* 0x00000012287c723c */ /* 0x080fe2000004187c */
[----:B------:R-:W3:Y:S07]  /*94f0*/  LDSM.16.MT88.4 R40, [R48+0x3800] ;  /* 0x003800003028783b */ /* 0x000eee0000004200 */
[----:B------:R-:W-:Y:S08]  /*9500*/  HMMA.16816.F32.BF16 R128, R8, R18, R128 ;  /* 0x000000120880723c */ /* 0x000ff00000041880 */
[-C--:B----4-:R-:W-:Y:S08]  /*9510*/  HMMA.16816.F32.BF16 R100, R4, R24.reuse, R100 ;  /* 0x000000180464723c */ /* 0x090ff00000041864 */
[C---:B------:R-:W-:Y:S08]  /*9520*/  HMMA.16816.F32.BF16 R104, R28.reuse, R24, R104 ;  /* 0x000000181c68723c */ /* 0x040ff00000041868 */
[-C--:B------:R-:W-:Y:S08]  /*9530*/  HMMA.16816.F32.BF16 R108, R28, R26.reuse, R108 ;  /* 0x0000001a1c6c723c */ /* 0x080ff0000004186c */
[C---:B------:R-:W-:Y:S08]  /*9540*/  HMMA.16816.F32.BF16 R112, R4.reuse, R26, R112 ;  /* 0x0000001a0470723c */ /* 0x040ff00000041870 */
[-C--:B-1----:R-:W-:Y:S08]  /*9550*/  HMMA.16816.F32.BF16 R116, R4, R20.reuse, R116 ;  /* 0x000000140474723c */ /* 0x082ff00000041874 */
[C---:B------:R-:W-:Y:S08]  /*9560*/  HMMA.16816.F32.BF16 R120, R28.reuse, R20, R120 ;  /* 0x000000141c78723c */ /* 0x040ff00000041878 */
[-C--:B------:R-:W-:Y:S08]  /*9570*/  HMMA.16816.F32.BF16 R124, R28, R22.reuse, R124 ;  /* 0x000000161c7c723c */ /* 0x080ff0000004187c */
[----:B------:R-:W-:Y:S04]  /*9580*/  HMMA.16816.F32.BF16 R128, R4, R22, R128 ;  /* 0x000000160480723c */ /* 0x000fe80000041880 */
[C---:B------:R-:W-:Y:S02]  /*9590*/  VIADD R4, R0.reuse, 0xffffc000 ;  /* 0xffffc00000047836 */ /* 0x040fe40000000000 */
[----:B------:R-:W-:Y:S02]  /*95a0*/  @P1 VIADD R4, R0, 0x4000 ;  /* 0x0000400000041836 */ /* 0x000fe40000000000 */
[-C--:B--2---:R-:W-:Y:S05]  /*95b0*/  HMMA.16816.F32.BF16 R100, R12, R32.reuse, R100 ;  /* 0x000000200c64723c */ /* 0x084fea0000041864 */
[----:B------:R-:W-:Y:S03]  /*95c0*/  IMAD.MOV.U32 R0, RZ, RZ, R4 ;  /* 0x000000ffff007224 */ /* 0x000fe600078e0004 */
[C---:B------:R-:W-:Y:S08]  /*95d0*/  HMMA.16816.F32.BF16 R104, R36.reuse, R32, R104 ;  /* 0x000000202468723c */ /* 0x040ff00000041868 */
[-C--:B------:R-:W-:Y:S08]  /*95e0*/  HMMA.16816.F32.BF16 R108, R36, R34.reuse, R108 ;  /* 0x00000022246c723c */ /* 0x080ff0000004186c */
[C---:B------:R-:W-:Y:S08]  /*95f0*/  HMMA.16816.F32.BF16 R112, R12.reuse, R34, R112 ;  /* 0x000000220c70723c */ /* 0x040ff00000041870 */
[-C--:B---3--:R-:W-:Y:S08]  /*9600*/  HMMA.16816.F32.BF16 R116, R12, R40.reuse, R116 ;  /* 0x000000280c74723c */ /* 0x088ff00000041874 */
[C---:B------:R-:W-:Y:S08]  /*9610*/  HMMA.16816.F32.BF16 R120, R36.reuse, R40, R120 ;  /* 0x000000282478723c */ /* 0x040ff00000041878 */
[-C--:B------:R-:W-:Y:S08]  /*9620*/  HMMA.16816.F32.BF16 R124, R36, R42.reuse, R124 ;  /* 0x0000002a247c723c */ /* 0x080ff0000004187c */
[----:B------:R-:W-:Y:S01]  /*9630*/  HMMA.16816.F32.BF16 R128, R12, R42, R128 ;  /* 0x0000002a0c80723c */ /* 0x000fe20000041880 */
[----:B------:R-:W-:Y:S08]  /*9640*/  @!UPT UIADD3 URZ, UPT, UPT, URZ, URZ, URZ ;  /* 0x000000fffffff290 */ /* 0x000ff0000fffe0ff */
[----:B------:R-:W-:Y:S11]  /*9650*/  BRA.U UP0, `(.L_x_647) ;  /* 0xffffffa100e47547 */ /* 0x000ff6000b83ffff */
[C---:B------:R-:W-:Y:S01]  /*9660*/  IMAD.SHL.U32 R0, R158.reuse, 0x10, RZ ;  /* 0x000000109e007824 */ /* 0x040fe200078e00ff */
[----:B------:R-:W1:Y:S01]  /*9670*/  LDCU UR5, c[0x0][0x500] ;  /* 0x0000a000ff0577ac */ /* 0x000e620008000800 */
[----:B------:R-:W-:Y:S01]  /*9680*/  IMAD.SHL.U32 R2, R158, 0x2, RZ ;  /* 0x000000029e027824 */ /* 0x000fe200078e00ff */
[----:B------:R-:W-:Y:S02]  /*9690*/  LOP3.LUT R136, R136, 0xc00, RZ, 0xc0, !PT ;  /* 0x00000c0088887812 */ /* 0x000fe400078ec0ff */
[----:B------:R-:W-:Y:S01]  /*96a0*/  LOP3.LUT R0, R0, 0x1c0, RZ, 0xc0, !PT ;  /* 0x000001c000007812 */ /* 0x000fe200078ec0ff */
[----:B------:R-:W-:Y:S01]  /*96b0*/  UISETP.NE.AND UP0, UPT, UR40, -0x1, UPT ;  /* 0xffffffff2800788c */ /* 0x000fe2000bf05270 */
[--C-:B------:R-:W-:Y:S01]  /*96c0*/  LOP3.LUT R136, R136, 0x6, R2.reuse, 0xf8, !PT ;  /* 0x0000000688887812 */ /* 0x100fe200078ef802 */
[----:B------:R-:W-:Y:S01]  /*96d0*/  UMOV UR44, UR18 ;  /* 0x00000012002c7c82 */ /* 0x000fe20008000000 */
[----:B------:R-:W-:Y:S01]  /*96e0*/  LOP3.LUT R0, R0, 0x38, R2, 0xf8, !PT ;  /* 0x0000003800007812 */ /* 0x000fe200078ef802 */
[----:B------:R-:W-:Y:S01]  /*96f0*/  IMAD.MOV.U32 R2, RZ, RZ, 0x20 ;  /* 0x00000020ff027424 */ /* 0x000fe200078e00ff */
[----:B------:R-:W-:-:S02]  /*9700*/  LOP3.LUT P1, RZ, R158, 0x10, RZ, 0xc0, !PT ;  /* 0x000000109eff7812 */ /* 0x000fc4000782c0ff */
[----:B------:R-:W-:Y:S02]  /*9710*/  LOP3.LUT R0, R136, R0, R148, 0xf6, !PT ;  /* 0x0000000088007212 */ /* 0x000fe400078ef694 */
[----:B------:R-:W-:Y:S02]  /*9720*/  LOP3.LUT P0, RZ, R158, 0x8, RZ, 0xc0, !PT ;  /* 0x000000089eff7812 */ /* 0x000fe4000780c0ff */
[----:B------:R-:W-:Y:S01]  /*9730*/  LEA R0, R0, UR4, 0x1 ;  /* 0x0000000400007c11 */ /* 0x000fe2000f8e08ff */
        /* <DEDUP_REMOVED lines=29> */
[----:B------:R-:W-:-:S02]  /*9910*/  VIADD R4, R0, 0xc040 ;  /* 0x0000c04000047836 */ /* 0x000fc40000000000 */
[----:B------:R-:W-:Y:S01]  /*9920*/  FMUL.FTZ R120, R120, UR5 ;  /* 0x0000000578787c20 */ /* 0x000fe20008410000 */
[----:B------:R-:W-:Y:S01]  /*9930*/  FMUL.FTZ R121, R121, UR5 ;  /* 0x0000000579797c20 */ /* 0x000fe20008410000 */
[----:B------:R-:W-:Y:S01]  /*9940*/  FMUL.FTZ R122, R122, UR5 ;  /* 0x000000057a7a7c20 */ /* 0x000fe20008410000 */
[----:B------:R-:W-:Y:S01]  /*9950*/  FMUL.FTZ R123, R123, UR5 ;  /* 0x000000057b7b7c20 */ /* 0x000fe20008410000 */
[----:B------:R-:W-:Y:S01]  /*9960*/  F2FP.BF16.F32.PACK_AB R112, R113, R112 ;  /* 0x000000707170723e */ /* 0x000fe200000010ff */
[----:B------:R-:W-:Y:S01]  /*9970*/  IMAD.IADD R3, R2, 0x1, R0 ;  /* 0x0000000102037824 */ /* 0x000fe200078e0200 */
[----:B------:R-:W-:Y:S01]  /*9980*/  F2FP.BF16.F32.PACK_AB R114, R115, R114 ;  /* 0x000000727372723e */ /* 0x000fe200000010ff */
[----:B------:R-:W-:Y:S02]  /*9990*/  @P1 VIADD R4, R5, 0xffffffc0 ;  /* 0xffffffc005041836 */ /* 0x000fe40000000000 */
        /* <DEDUP_REMOVED lines=44> */
[----:B------:R-:W-:-:S03]  /*9c60*/  F2FP.BF16.F32.PACK_AB R94, R95, R94 ;  /* 0x0000005e5f5e723e */ /* 0x000fc600000010ff */
        /* <DEDUP_REMOVED lines=20> */
[----:B------:R-:W-:Y:S05]  /*9db0*/  BRA.U UP0, `(.L_x_648) ;  /* 0x00000001002c7547 */ /* 0x000fea000b800000 */
[----:B------:R-:W2:Y:S01]  /*9dc0*/  LDCU.64 UR10, c[0x0][0x5c0] ;  /* 0x0000b800ff0a77ac */ /* 0x000ea20008000a00 */
[----:B------:R-:W3:Y:S01]  /*9dd0*/  LDCU.64 UR8, c[0x0][0x5a8] ;  /* 0x0000b500ff0877ac */ /* 0x000ee20008000a00 */
[----:B------:R-:W-:-:S04]  /*9de0*/  USHF.R.S32.HI UR5, URZ, 0x1f, UR36 ;  /* 0x0000001fff057899 */ /* 0x000fc80008011424 */
[----:B--2---:R-:W-:Y:S02]  /*9df0*/  UIMAD UR5, UR5, UR10, URZ ;  /* 0x0000000a050572a4 */ /* 0x004fe4000f8e02ff */
[----:B------:R-:W-:Y:S02]  /*9e00*/  UIMAD.WIDE.U32 UR12, UR36, UR10, URZ ;  /* 0x0000000a240c72a5 */ /* 0x000fe4000f8e00ff */
[----:B------:R-:W-:-:S04]  /*9e10*/  UIMAD UR5, UR36, UR11, UR5 ;  /* 0x0000000b240572a4 */ /* 0x000fc8000f8e0205 */
[----:B------:R-:W-:-:S04]  /*9e20*/  UIADD3 UR13, UPT, UPT, UR13, UR5, URZ ;  /* 0x000000050d0d7290 */ /* 0x000fc8000fffe0ff */
[----:B---3--:R-:W-:-:S04]  /*9e30*/  UIMAD.WIDE.U32 UR42, UR44, UR8, UR12 ;  /* 0x000000082c2a72a5 */ /* 0x008fc8000f8e000c */
[----:B------:R-:W-:-:S06]  /*9e40*/  UIMAD UR9, UR44, UR9, UR43 ;  /* 0x000000092c0972a4 */ /* 0x000fcc000f8e022b */
[----:B-1----:R-:W-:Y:S01]  /*9e50*/  MOV R0, UR9 ;  /* 0x0000000900007c02 */ /* 0x002fe20008000f00 */
[----:B------:R-:W-:Y:S05]  /*9e60*/  BRA `(.L_x_649) ;  /* 0x0000000000187947 */ /* 0x000fea0003800000 */
.L_x_648:
[----:B------:R-:W2:Y:S01]  /*9e70*/  LDCU.64 UR10, c[0x0][0x5c0] ;  /* 0x0000b800ff0a77ac */ /* 0x000ea20008000a00 */
[----:B------:R-:W-:-:S04]  /*9e80*/  UIADD3 UR5, UPT, UPT, UR36, UR40, URZ ;  /* 0x0000002824057290 */ /* 0x000fc8000fffe0ff */
[----:B--2---:R-:W-:Y:S02]  /*9e90*/  UIMAD.WIDE.U32 UR42, UR5, UR10, URZ ;  /* 0x0000000a052a72a5 */ /* 0x004fe4000f8e00ff */
[----:B------:R-:W-:-:S04]  /*9ea0*/  UIMAD UR5, UR5, UR11, URZ ;  /* 0x0000000b050572a4 */ /* 0x000fc8000f8e02ff */
[----:B------:R-:W-:-:S06]  /*9eb0*/  UIADD3 UR5, UPT, UPT, UR43, UR5, URZ ;  /* 0x000000052b057290 */ /* 0x000fcc000fffe0ff */
[----:B-1----:R-:W-:Y:S02]  /*9ec0*/  MOV R0, UR5 ;  /* 0x0000000500007c02 */ /* 0x002fe40008000f00 */
.L_x_649:
[----:B------:R-:W-:Y:S05]  /*9ed0*/  BRA.U UP0, `(.L_x_650) ;  /* 0x00000001002c7547 */ /* 0x000fea000b800000 */
        /* <DEDUP_REMOVED lines=11> */
.L_x_650:
[----:B------:R-:W1:Y:S01]  /*9f90*/  LDCU.64 UR8, c[0x0][0x5c8] ;  /* 0x0000b900ff0877ac */ /* 0x000e620008000a00 */
[----:B------:R-:W-:-:S04]  /*9fa0*/  UIADD3 UR5, UPT, UPT, UR36, UR40, URZ ;  /* 0x0000002824057290 */ /* 0x000fc8000fffe0ff */
[----:B-1----:R-:W-:Y:S02]  /*9fb0*/  UIMAD.WIDE.U32 UR16, UR5, UR8, URZ ;  /* 0x00000008051072a5 */ /* 0x002fe4000f8e00ff */
[----:B------:R-:W-:-:S04]  /*9fc0*/  UIMAD UR5, UR5, UR9, URZ ;  /* 0x00000009050572a4 */ /* 0x000fc8000f8e02ff */
[----:B------:R-:W-:-:S06]  /*9fd0*/  UIADD3 UR5, UPT, UPT, UR17, UR5, URZ ;  /* 0x0000000511057290 */ /* 0x000fcc000fffe0ff */
[----:B------:R-:W-:-:S07]  /*9fe0*/  MOV R12, UR5 ;  /* 0x00000005000c7c02 */ /* 0x000fce0008000f00 */
.L_x_651:
        /* <DEDUP_REMOVED lines=9> */
[C---:B------:R-:W-:Y:S01]  /*a080*/  VIADD R13, R25.reuse, 0x40 ;  /* 0x00000040190d7836 */ /* 0x040fe20000000000 */
[----:B------:R-:W-:Y:S01]  /*a090*/  USHF.R.S32.HI UR14, URZ, 0x1f, UR5 ;  /* 0x0000001fff0e7899 */ /* 0x000fe20008011405 */
[----:B------:R-:W-:Y:S01]  /*a0a0*/  IMAD.U32 R16, RZ, RZ, UR40 ;  /* 0x00000028ff107e24 */ /* 0x000fe2000f8e00ff */
[----:B------:R-:W-:Y:S01]  /*a0b0*/  UIADD3 UR33, UPT, UPT, -UR15, UR33, URZ ;  /* 0x000000210f217290 */ /* 0x000fe2000fffe1ff */
[----:B------:R-:W-:Y:S01]  /*a0c0*/  VIADD R7, R25, 0x60 ;  /* 0x0000006019077836 */ /* 0x000fe20000000000 */
[----:B------:R-:W-:Y:S01]  /*a0d0*/  UIMAD UR13, UR14, UR10, URZ ;  /* 0x0000000a0e0d72a4 */ /* 0x000fe2000f8e02ff */
[----:B------:R-:W3:Y:S01]  /*a0e0*/  LDC.64 R2, c[0x0][0x5e0] ;  /* 0x00017800ff027b82 */ /* 0x000ee20000000a00 */
[----:B------:R-:W-:Y:S01]  /*a0f0*/  LOP3.LUT R16, R16, 0x38, R159, 0xf8, !PT ;  /* 0x0000003810107812 */ /* 0x000fe200078ef89f */
[----:B------:R-:W-:Y:S01]  /*a100*/  IMAD.U32 R17, RZ, RZ, UR41 ;  /* 0x00000029ff117e24 */ /* 0x000fe2000f8e00ff */
[----:B------:R-:W-:Y:S01]  /*a110*/  UIMAD UR13, UR5, UR11, UR13 ;  /* 0x0000000b050d72a4 */ /* 0x000fe2000f8e020d */
[----:B------:R-:W-:Y:S01]  /*a120*/  BSSY.RECONVERGENT B0, `(.L_x_652) ;  /* 0x0000018000007945 */ /* 0x000fe20003800200 */
[----:B------:R-:W-:Y:S01]  /*a130*/  IADD3 R16, P0, PT, R16, UR42, RZ ;  /* 0x0000002a10107c10 */ /* 0x000fe2000ff1e0ff */
[----:B------:R4:W3:Y:S01]  /*a140*/  LDS.128 R8, [R143+0xd000] ;  /* 0x00d000008f087984 */ /* 0x0008e20000000c00 */
[----:B--2---:R-:W-:-:S02]  /*a150*/  ISETP.GE.AND P6, PT, R142, UR12, PT ;  /* 0x0000000c8e007c0c */ /* 0x004fc4000bfc6270 */
[----:B------:R-:W-:Y:S02]  /*a160*/  IMAD.U32 R6, RZ, RZ, UR13 ;  /* 0x0000000dff067e24 */ /* 0x000fe4000f8e00ff */
[----:B------:R-:W-:Y:S02]  /*a170*/  ISETP.GE.OR P5, PT, R14, UR33, P6 ;  /* 0x000000210e007c0c */ /* 0x000fe4000b7a6670 */
[----:B------:R-:W-:Y:S02]  /*a180*/  ISETP.GE.OR P4, PT, R13, UR33, P6 ;  /* 0x000000210d007c0c */ /* 0x000fe4000b786670 */
[----:B------:R-:W-:Y:S01]  /*a190*/  ISETP.GE.OR P3, PT, R7, UR33, P6 ;  /* 0x0000002107007c0c */ /* 0x000fe2000b766670 */
[----:B------:R-:W-:Y:S01]  /*a1a0*/  IMAD.X R7, RZ, RZ, RZ, P2 ;  /* 0x000000ffff077224 */ /* 0x000fe200010e06ff */
[----:B------:R-:W-:Y:S02]  /*a1b0*/  ISETP.GE.OR P6, PT, R25, UR33, P6 ;  /* 0x0000002119007c0c */ /* 0x000fe4000b7c6670 */
[----:B------:R-:W-:-:S02]  /*a1c0*/  IADD3.X R17, PT, PT, R0, UR41, R6, P0, !PT ;  /* 0x0000002900117c10 */ /* 0x000fc400087fe406 */
[C---:B------:R-:W-:Y:S02]  /*a1d0*/  IADD3 R6, P1, PT, R25.reuse, 0x40, RZ ;  /* 0x0000004019067810 */ /* 0x040fe40007f3e0ff */
[----:B------:R-:W-:Y:S01]  /*a1e0*/  IADD3 R0, P0, PT, R25, 0x60, RZ ;  /* 0x0000006019007810 */ /* 0x000fe20007f1e0ff */
[----:B-1----:R-:W-:-:S04]  /*a1f0*/  IMAD.WIDE.U32 R14, R4, UR20, R16 ;  /* 0x00000014040e7c25 */ /* 0x002fc8000f8e0010 */
[----:B------:R-:W-:Y:S02]  /*a200*/  IMAD R5, R5, UR20, R15 ;  /* 0x0000001405057c24 */ /* 0x000fe4000f8e020f */
[----:B----4-:R-:W-:Y:S06]  /*a210*/  @P6 BRA `(.L_x_653) ;  /* 0x0000000000206947 */ /* 0x010fec0003800000 */
[----:B------:R-:W1:Y:S01]  /*a220*/  LDS.128 R16, [R143+0xc000] ;  /* 0x00c000008f107984 */ /* 0x000e620000000c00 */
[----:B------:R-:W2:Y:S01]  /*a230*/  LDCU.64 UR12, c[0x0][0x560] ;  /* 0x0000ac00ff0c77ac */ /* 0x000ea20008000a00 */
[----:B------:R-:W-:-:S05]  /*a240*/  MOV R4, R14 ;  /* 0x0000000e00047202 */ /* 0x000fca0000000f00 */
[----:B------:R-:W-:-:S04]  /*a250*/  IMAD.WIDE.U32 R22, R25, UR10, R4 ;  /* 0x0000000a19167c25 */ /* 0x000fc8000f8e0004 */
[----:B------:R-:W-:Y:S01]  /*a260*/  IMAD R4, R25, UR11, R23 ;  /* 0x0000000b19047c24 */ /* 0x000fe2000f8e0217 */
[----:B--2---:R-:W-:-:S04]  /*a270*/  LEA R20, P2, R22, UR12, 0x1 ;  /* 0x0000000c16147c11 */ /* 0x004fc8000f8408ff */
[----:B------:R-:W-:-:S05]  /*a280*/  LEA.HI.X R21, R22, UR13, R4, 0x1, P2 ;  /* 0x0000000d16157c11 */ /* 0x000fca00090f0c04 */
[----:B-1----:R1:W-:Y:S04]  /*a290*/  STG.E.128 desc[UR34][R20.64], R16 ;  /* 0x0000001014007986 */ /* 0x0023e8000c101d22 */
.L_x_653:
[----:B------:R-:W-:Y:S05]  /*a2a0*/  BSYNC.RECONVERGENT B0 ;  /* 0x0000000000007941 */ /* 0x000fea0003800200 */
.L_x_652:
        /* <DEDUP_REMOVED lines=11> */
[----:B---3--:R2:W-:Y:S04]  /*a360*/  STG.E.128 desc[UR34][R18.64], R8 ;  /* 0x0000000812007986 */ /* 0x0085e8000c101d22 */
.L_x_655:
[----:B------:R-:W-:Y:S05]  /*a370*/  BSYNC.RECONVERGENT B0 ;  /* 0x0000000000007941 */ /* 0x000fea0003800200 */
.L_x_654:
[----:B--23--:R2:W3:Y:S01]  /*a380*/  LDS.128 R8, [R143+0xe000] ;  /* 0x00e000008f087984 */ /* 0x00c4e20000000c00 */
[----:B------:R-:W-:Y:S01]  /*a390*/  BSSY.RECONVERGENT B0, `(.L_x_656) ;  /* 0x000000d000007945 */ /* 0x000fe20003800200 */
[----:B------:R-:W-:-:S03]  /*a3a0*/  IADD3.X R27, PT, PT, RZ, RZ, RZ, P1, !PT ;  /* 0x000000ffff1b7210 */ /* 0x000fc60000ffe4ff */
        /* <DEDUP_REMOVED lines=11> */
.L_x_657:
[----:B------:R-:W-:Y:S05]  /*a460*/  BSYNC.RECONVERGENT B0 ;  /* 0x0000000000007941 */ /* 0x000fea0003800200 */
.L_x_656:
[----:B---34-:R3:W4:Y:S01]  /*a470*/  LDS.128 R8, [R143+0xf000] ;  /* 0x00f000008f087984 */ /* 0x0187220000000c00 */
[----:B------:R-:W-:Y:S01]  /*a480*/  BSSY.RECONVERGENT B0, `(.L_x_658) ;  /* 0x000000d000007945 */ /* 0x000fe20003800200 */
[----:B------:R-:W-:Y:S02]  /*a490*/  MOV R4, UR8 ;  /* 0x0000000800047c02 */ /* 0x000fe40008000f00 */
[----:B------:R-:W-:Y:S01]  /*a4a0*/  IADD3.X R26, PT, PT, RZ, RZ, RZ, P0, !PT ;  /* 0x000000ffff1a7210 */ /* 0x000fe200007fe4ff */
[----:B------:R-:W-:Y:S06]  /*a4b0*/  @P3 BRA `(.L_x_659) ;  /* 0x0000000000243947 */ /* 0x000fec0003800000 */
        /* <DEDUP_REMOVED lines=8> */
[----:B----4-:R1:W-:Y:S04]  /*a540*/  STG.E.128 desc[UR34][R16.64], R8 ;  /* 0x0000000810007986 */ /* 0x0103e8000c101d22 */
.L_x_659:
[----:B------:R-:W-:Y:S05]  /*a550*/  BSYNC.RECONVERGENT B0 ;  /* 0x0000000000007941 */ /* 0x000fea0003800200 */
.L_x_658:
[----:B-1--4-:R-:W-:Y:S01]  /*a560*/  MOV R8, R142 ;  /* 0x0000008e00087202 */ /* 0x012fe20000000f00 */
[----:B------:R-:W1:Y:S01]  /*a570*/  LDS.128 R16, [R143+0x10000] ;  /* 0x010000008f107984 */ /* 0x000e620000000c00 */
[----:B------:R-:W-:Y:S01]  /*a580*/  MOV R9, RZ ;  /* 0x000000ff00097202 */ /* 0x000fe20000000f00 */
[----:B------:R-:W-:Y:S01]  /*a590*/  UIMAD UR14, UR14, UR8, URZ ;  /* 0x000000080e0e72a4 */ /* 0x000fe2000f8e02ff */
[----:B------:R-:W-:Y:S01]  /*a5a0*/  BSSY.RECONVERGENT B0, `(.L_x_660) ;  /* 0x000001c000007945 */ /* 0x000fe20003800200 */
[----:B------:R4:W1:Y:S01]  /*a5b0*/  LDS.128 R20, [R143+0x11000] ;  /* 0x011000008f147984 */ /* 0x0008620000000c00 */
[----:B------:R-:W-:Y:S01]  /*a5c0*/  IMAD.WIDE.U32 R8, R4, UR5, R8 ;  /* 0x0000000504087c25 */ /* 0x000fe2000f8e0008 */
[----:B------:R-:W-:Y:S01]  /*a5d0*/  UIMAD UR14, UR5, UR9, UR14 ;  /* 0x00000009050e72a4 */ /* 0x000fe2000f8e020e */
[----:B------:R-:W2:Y:S01]  /*a5e0*/  @!P6 LDC.64 R4, c[0x0][0x568] ;  /* 0x00015a00ff04eb82 */ /* 0x000ea20000000a00 */
[----:B------:R-:W-:-:S04]  /*a5f0*/  IADD3 R28, P0, PT, R8, UR16, RZ ;  /* 0x00000010081c7c10 */ /* 0x000fc8000ff1e0ff */
[----:B------:R-:W-:Y:S02]  /*a600*/  IADD3.X R29, PT, PT, R12, UR14, R9, P0, !PT ;  /* 0x0000000e0c1d7c10 */ /* 0x000fe400087fe409 */
[----:B------:R4:W1:Y:S01]  /*a610*/  LDS.128 R12, [R143+0x12000] ;  /* 0x012000008f0c7984 */ /* 0x0008620000000c00 */
[----:B------:R-:W-:-:S03]  /*a620*/  IMAD.WIDE.U32 R28, R2, UR20, R28 ;  /* 0x00000014021c7c25 */ /* 0x000fc6000f8e001c */
[----:B------:R4:W1:Y:S01]  /*a630*/  LDS.128 R8, [R143+0x13000] ;  /* 0x013000008f087984 */ /* 0x0008620000000c00 */
        /* <DEDUP_REMOVED lines=9> */
[----:B----4-:R-:W-:Y:S01]  /*a6d0*/  MOV R4, R28 ;  /* 0x0000001c00047202 */ /* 0x010fe20000000f00 */
        /* <DEDUP_REMOVED lines=8> */
.L_x_661:
[----:B------:R-:W-:Y:S05]  /*a760*/  BSYNC.RECONVERGENT B0 ;  /* 0x0000000000007941 */ /* 0x000fea0003800200 */
.L_x_660:
[----:B------:R-:W-:Y:S04]  /*a770*/  BSSY.RECONVERGENT B0, `(.L_x_662) ;  /* 0x000000c000007945 */ /* 0x000fe80003800200 */
[----:B------:R-:W-:Y:S05]  /*a780*/  @P4 BRA `(.L_x_663) ;  /* 0x0000000000284947 */ /* 0x000fea0003800000 */
[----:B------:R-:W2:Y:S01]  /*a790*/  LDCU.64 UR10, c[0x0][0x568] ;  /* 0x0000ad00ff0a77ac */ /* 0x000ea20008000a00 */
[----:B----4-:R-:W-:Y:S01]  /*a7a0*/  MOV R4, R28 ;  /* 0x0000001c00047202 */ /* 0x010fe20000000f00 */
[----:B------:R-:W-:Y:S01]  /*a7b0*/  IMAD R2, R27, UR8, RZ ;  /* 0x000000081b027c24 */ /* 0x000fe2000f8e02ff */
[----:B------:R-:W-:-:S03]  /*a7c0*/  MOV R5, R31 ;  /* 0x0000001f00057202 */ /* 0x000fc60000000f00 */
[C---:B------:R-:W-:Y:S02]  /*a7d0*/  IMAD R2, R6.reuse, UR9, R2 ;  /* 0x0000000906027c24 */ /* 0x040fe4000f8e0202 */
[----:B------:R-:W-:-:S05]  /*a7e0*/  IMAD.WIDE.U32 R4, R6, UR8, R4 ;  /* 0x0000000806047c25 */ /* 0x000fca000f8e0004 */
[----:B------:R-:W-:Y:S02]  /*a7f0*/  IADD3 R2, PT, PT, R2, R5, RZ ;  /* 0x0000000502027210 */ /* 0x000fe40007ffe0ff */
[----:B--2---:R-:W-:-:S04]  /*a800*/  LEA R6, P0, R4, UR10, 0x1 ;  /* 0x0000000a04067c11 */ /* 0x004fc8000f8008ff */
[----:B------:R-:W-:-:S05]  /*a810*/  LEA.HI.X R7, R4, UR11, R2, 0x1, P0 ;  /* 0x0000000b04077c11 */ /* 0x000fca00080f0c02 */
[----:B------:R2:W-:Y:S04]  /*a820*/  STG.E.128 desc[UR34][R6.64], R12 ;  /* 0x0000000c06007986 */ /* 0x0005e8000c101d22 */
.L_x_663:
[----:B------:R-:W-:Y:S05]  /*a830*/  BSYNC.RECONVERGENT B0 ;  /* 0x0000000000007941 */ /* 0x000fea0003800200 */
.L_x_662:
        /* <DEDUP_REMOVED lines=10> */
[----:B------:R4:W-:Y:S04]  /*a8e0*/  STG.E.128 desc[UR34][R4.64], R8 ;  /* 0x0000000804007986 */ /* 0x0009e8000c101d22 */
.L_x_602:
[----:B------:R-:W-:Y:S05]  /*a8f0*/  BSYNC.RECONVERGENT B1 ;  /* 0x0000000000017941 */ /* 0x000fea0003800200 */
.L_x_576:
[----:B------:R-:W3:Y:S01]  /*a900*/  LDCU UR8, c[0x0][0x438] ;  /* 0x00008700ff0877ac */ /* 0x000ee20008000800 */
[----:B------:R-:W1:Y:S01]  /*a910*/  LDCU UR9, c[0x0][0x370] ;  /* 0x00006e00ff0977ac */ /* 0x000e620008000800 */
[----:B------:R-:W-:Y:S01]  /*a920*/  UMOV UR10, UR19 ;  /* 0x00000013000a7c82 */ /* 0x000fe20008000000 */
[----:B---3--:R-:W-:-:S04]  /*a930*/  UIADD3 UR8, UPT, UPT, UR8, 0x7f, URZ ;  /* 0x0000007f08087890 */ /* 0x008fc8000fffe0ff */
[----:B------:R-:W-:Y:S02]  /*a940*/  USHF.R.S32.HI UR5, URZ, 0x1f, UR8 ;  /* 0x0000001fff057899 */ /* 0x000fe40008011408 */
[----:B-1----:R-:W-:Y:S02]  /*a950*/  UIADD3 UR37, UPT, UPT, UR9, UR37, URZ ;  /* 0x0000002509257290 */ /* 0x002fe4000fffe0ff */
[----:B------:R-:W-:-:S04]  /*a960*/  ULEA.HI UR5, UR5, UR8, URZ, 0x7 ;  /* 0x0000000805057291 */ /* 0x000fc8000f8f38ff */
[----:B------:R-:W-:-:S04]  /*a970*/  USHF.R.S32.HI UR5, URZ, 0x7, UR5 ;  /* 0x00000007ff057899 */ /* 0x000fc80008011405 */
[----:B------:R-:W-:-:S09]  /*a980*/  UISETP.GE.AND UP0, UPT, UR37, UR5, UPT ;  /* 0x000000052500728c */ /* 0x000fd2000bf06270 */
[----:B------:R-:W-:Y:S05]  /*a990*/  BRA.U !UP0, `(.L_x_664) ;  /* 0xffffff5908587547 */ /* 0x000fea000b83ffff */
[----:B------:R-:W-:Y:S05]  /*a9a0*/  EXIT ;  /* 0x000000000000794d */ /* 0x000fea0003800000 */
.L_x_665:
        /* <DEDUP_REMOVED lines=13> */
.L_x_2762:


//--------------------- .text._ZN5flash44flash_bwd_dq_dk_dv_loop_seqk_parallel_kernelI23Flash_bwd_kernel_traitsILi64ELi128ELi128ELi8ELi4ELi4ELi4ELb0ELb0EN7cutlass10bfloat16_tE19Flash_kernel_traitsILi64ELi128ELi128ELi8ES3_EELb0ELb0ELb0ELb0ELb1ELb1ELb0EEEvNS_16Flash_bwd_paramsE --------------------------
	.section	.text._ZN5flash44flash_bwd_dq_dk_dv_loop_seqk_parallel_kernelI23Flash_bwd_kernel_traitsILi64ELi128ELi128ELi8ELi4ELi4ELi4ELb0ELb0EN7cutlass10bfloat16_tE19Flash_kernel_traitsILi64ELi128ELi128ELi8ES3_EELb0ELb0ELb0ELb0ELb1ELb1ELb0EEEvNS_16Flash_bwd_paramsE,"ax",@progbits
	.align	128
        .global         _ZN5flash44flash_bwd_dq_dk_dv_loop_seqk_parallel_kernelI23Flash_bwd_kernel_traitsILi64ELi128ELi128ELi8ELi4ELi4ELi4ELb0ELb0EN7cutlass10bfloat16_tE19Flash_kernel_traitsILi64ELi128ELi128ELi8ES3_EELb0ELb0ELb0ELb0ELb1ELb1ELb0EEEvNS_16Flash_bwd_paramsE
        .type           _ZN5flash44flash_bwd_dq_dk_dv_loop_seqk_parallel_kernelI23Flash_bwd_kernel_traitsILi64ELi128ELi128ELi8ELi4ELi4ELi4ELb0ELb0EN7cutlass10bfloat16_tE19Flash_kernel_traitsILi64ELi128ELi128ELi8ES3_EELb0ELb0ELb0ELb0ELb1ELb1ELb0EEEvNS_16Flash_bwd_paramsE,@function
        .size           _ZN5flash44flash_bwd_dq_dk_dv_loop_seqk_parallel_kernelI23Flash_bwd_kernel_traitsILi64ELi128ELi128ELi8ELi4ELi4ELi4ELb0ELb0EN7cutlass10bfloat16_tE19Flash_kernel_traitsILi64ELi128ELi128ELi8ES3_EELb0ELb0ELb0ELb0ELb1ELb1ELb0EEEvNS_16Flash_bwd_paramsE,(.L_x_2763 - _ZN5flash44flash_bwd_dq_dk_dv_loop_seqk_parallel_kernelI23Flash_bwd_kernel_traitsILi64ELi128ELi128ELi8ELi4ELi4ELi4ELb0ELb0EN7cutlass10bfloat16_tE19Flash_kernel_traitsILi64ELi128ELi128ELi8ES3_EELb0ELb0ELb0ELb0ELb1ELb1ELb0EEEvNS_16Flash_bwd_paramsE)
        .other          _ZN5flash44flash_bwd_dq_dk_dv_loop_seqk_parallel_kernelI23Flash_bwd_kernel_traitsILi64ELi128ELi128ELi8ELi4ELi4ELi4ELb0ELb0EN7cutlass10bfloat16_tE19Flash_kernel_traitsILi64ELi128ELi128ELi8ES3_EELb0ELb0ELb0ELb0ELb1ELb1ELb0EEEvNS_16Flash_bwd_paramsE,@"STO_CUDA_ENTRY STV_DEFAULT"
_ZN5flash44flash_bwd_dq_dk_dv_loop_seqk_parallel_kernelI23Flash_bwd_kernel_traitsILi64ELi128ELi128ELi8ELi4ELi4ELi4ELb0ELb0EN7cutlass10bfloat16_tE19Flash_kernel_traitsILi64ELi128ELi128ELi8ES3_EELb0ELb0ELb0ELb0ELb1ELb1ELb0EEEvNS_16Flash_bwd_paramsE:
.text._ZN5flash44flash_bwd_dq_dk_dv_loop_seqk_parallel_kernelI23Flash_bwd_kernel_traitsILi64ELi128ELi128ELi8ELi4ELi4ELi4ELb0ELb0EN7cutlass10bfloat16_tE19Flash_kernel_traitsILi64ELi128ELi128ELi8ES3_EELb0ELb0ELb0ELb0ELb1ELb1ELb0EEEvNS_16Flash_bwd_paramsE:
        /* <DEDUP_REMOVED lines=10> */
[----:B------:R-:W1:Y:S01]  /*00a0*/  LDCU.64 UR8, c[0x0][0x478] ;  /* 0x00008f00ff0877ac */ /* 0x000e620008000a00 */
[----:B------:R-:W-:Y:S01]  /*00b0*/  S2UR UR22, SR_CgaCtaId ;  /* 0x00000000001679c3 */ /* 0x000fe20000008800 */
[----:B------:R-:W2:Y:S01]  /*00c0*/  LDCU.64 UR10, c[0x0][0x470] ;  /* 0x00008e00ff0a77ac */ /* 0x000ea20008000a00 */
[----:B------:R-:W3:Y:S06]  /*00d0*/  LDCU.64 UR28, c[0x0][0x358] ;  /* 0x00006b00ff1c77ac */ /* 0x000eec0008000a00 */
[----:B------:R-:W4:Y:S01]  /*00e0*/  S2UR UR21, SR_CgaCtaId ;  /* 0x00000000001579c3 */ /* 0x000f220000008800 */
[----:B------:R-:W-:Y:S01]  /*00f0*/  UMOV UR25, URZ ;  /* 0x000000ff00197c82 */ /* 0x000fe20008000000 */
[----:B------:R-:W-:-:S06]  /*0100*/  UMOV UR26, URZ ;  /* 0x000000ff001a7c82 */ /* 0x000fcc0008000000 */
[----:B------:R-:W3:Y:S01]  /*0110*/  S2UR UR37, SR_CTAID.Y ;  /* 0x00000000002579c3 */ /* 0x000ee20000002600 */
[----:B-1----:R-:W-:-:S04]  /*0120*/  UISETP.NE.U32.AND UP3, UPT, UR8, URZ, UPT ;  /* 0x000000ff0800728c */ /* 0x002fc8000bf65070 */
[----:B------:R-:W-:Y:S02]  /*0130*/  UISETP.NE.AND.EX UP3, UPT, UR9, URZ, UPT, UP3 ;  /* 0x000000ff0900728c */ /* 0x000fe4000bf65330 */
[----:B--2---:R-:W-:Y:S01]  /*0140*/  UISETP.NE.U32.AND UP4, UPT, UR10, URZ, UPT ;  /* 0x000000ff0a00728c */ /* 0x004fe2000bf85070 */
[----:B------:R-:W1:Y:S03]  /*0150*/  S2UR UR24, SR_CTAID.Z ;  /* 0x00000000001879c3 */ /* 0x000e660000002700 */
[----:B------:R-:W-:-:S05]  /*0160*/  UISETP.NE.AND.EX UP4, UPT, UR11, URZ, UPT, UP4 ;  /* 0x000000ff0b00728c */ /* 0x000fca000bf85340 */
[----:B------:R-:W2:Y:S01]  /*0170*/  @!UP3 LDCU.64 UR4, c[0x0][0x488] ;  /* 0x00009100ff04b7ac */ /* 0x000ea20008000a00 */
[----:B------:R-:W1:Y:S01]  /*0180*/  S2UR UR20, SR_CTAID.Y ;  /* 0x00000000001479c3 */ /* 0x000e620000002600 */
[----:B------:R-:W5:Y:S07]  /*0190*/  @!UP3 LDCU.64 UR18, c[0x0][0x438] ;  /* 0x00008700ff12b7ac */ /* 0x000f6e0008000a00 */
[----:B------:R-:W1:Y:S01]  /*01a0*/  S2UR UR23, SR_CTAID.Z ;  /* 0x00000000001779c3 */ /* 0x000e620000002700 */
[----:B--2---:R-:W-:-:S03]  /*01b0*/  @!UP3 UISETP.NE.U32.AND UP0, UPT, UR4, URZ, UPT ;  /* 0x000000ff0400b28c */ /* 0x004fc6000bf05070 */
[----:B------:R-:W-:Y:S01]  /*01c0*/  UMOV UR4, 0x400 ;  /* 0x0000040000047882 */ /* 0x000fe20000000000 */
[----:B------:R-:W-:Y:S02]  /*01d0*/  @!UP3 UISETP.NE.AND.EX UP0, UPT, UR5, URZ, UPT, UP0 ;  /* 0x000000ff0500b28c */ /* 0x000fe4000bf05300 */
[----:B----4-:R-:W-:Y:S01]  /*01e0*/  ULEA UR21, UR21, UR4, 0x18 ;  /* 0x0000000415157291 */ /* 0x010fe2000f8ec0ff */
[----:B------:R-:W-:Y:S01]  /*01f0*/  UMOV UR5, 0x400 ;  /* 0x0000040000057882 */ /* 0x000fe20000000000 */
[----:B-----5:R-:W-:Y:S02]  /*0200*/  @!UP3 USEL UR27, UR19, URZ, UP0 ;  /* 0x000000ff131bb287 */ /* 0x020fe40008000000 */
[----:B------:R-:W-:Y:S01]  /*0210*/  ULEA UR22, UR22, UR5, 0x18 ;  /* 0x0000000516167291 */ /* 0x000fe2000f8ec0ff */
[----:B---3--:R-:W-:-:S11]  /*0220*/  UMOV UR19, 0xffffc000 ;  /* 0xffffc00000137882 */ /* 0x008fd60000000000 */
.L_x_673:
[----:B------:R-:W-:Y:S01]  /*0230*/  @UP4 ULEA UR6, UP1, UR37, UR10, 0x2 ;  /* 0x0000000a25064291 */ /* 0x000fe2000f8210ff */
[----:B------:R-:W-:Y:S01]  /*0240*/  PLOP3.LUT P1, PT, PT, PT, UP4, 0x80, 0x8 ;  /* 0x000000000008781c */ /* 0x000fe20003f2f048 */
[----:B------:R-:W-:Y:S01]  /*0250*/  @UP3 ULEA UR4, UP0, UR37, UR8, 0x2 ;  /* 0x0000000825043291 */ /* 0x000fe2000f8010ff */
[----:B------:R-:W-:Y:S01]  /*0260*/  PLOP3.LUT P0, PT, PT, PT, UP3, 0x80, 0x8 ;  /* 0x000000000008781c */ /* 0x000fe20003f0f038 */
[----:B------:R-:W-:Y:S02]  /*0270*/  @UP4 ULEA.HI.X UR7, UR37, UR11, URZ, 0x2, UP1 ;  /* 0x0000000b25074291 */ /* 0x000fe400088f14ff */
[----:B------:R-:W-:Y:S01]  /*0280*/  @UP3 ULEA.HI.X UR5, UR37, UR9, URZ, 0x2, UP0 ;  /* 0x0000000925053291 */ /* 0x000fe200080f14ff */
[----:B----4-:R-:W-:Y:S02]  /*0290*/  IMAD.U32 R4, RZ, RZ, UR6 ;  /* 0x00000006ff047e24 */ /* 0x010fe4000f8e00ff */
[----:B------:R-:W-:Y:S02]  /*02a0*/  IMAD.U32 R2, RZ, RZ, UR4 ;  /* 0x00000004ff027e24 */ /* 0x000fe4000f8e00ff */
[----:B------:R-:W-:-:S02]  /*02b0*/  IMAD.U32 R5, RZ, RZ, UR7 ;  /* 0x00000007ff057e24 */ /* 0x000fc4000f8e00ff */
[----:B------:R-:W-:-:S03]  /*02c0*/  IMAD.U32 R3, RZ, RZ, UR5 ;  /* 0x00000005ff037e24 */ /* 0x000fc6000f8e00ff */
[----:B------:R-:W2:Y:S04]  /*02d0*/  @P1 LDG.E R4, desc[UR28][R4.64] ;  /* 0x0000001c04041981 */ /* 0x000ea8000c1e1900 */
[----:B------:R-:W3:Y:S01]  /*02e0*/  @P0 LDG.E R0, desc[UR28][R2.64] ;  /* 0x0000001c02000981 */ /* 0x000ee2000c1e1900 */
[----:B------:R-:W-:Y:S01]  /*02f0*/  UMOV UR35, URZ ;  /* 0x000000ff00237c82 */ /* 0x000fe20008000000 */
[----:B------:R-:W-:Y:S01]  /*0300*/  USHF.L.U32 UR36, UR30, 0x7, URZ ;  /* 0x000000071e247899 */ /* 0x000fe200080006ff */
[----:B--2---:R-:W-:Y:S02]  /*0310*/  @P1 R2UR UR35, R4 ;  /* 0x00000000042312ca */ /* 0x004fe400000e0000 */
[----:B---3--:R-:W-:-:S13]  /*0320*/  @P0 R2UR UR4, R0 ;  /* 0x00000000000402ca */ /* 0x008fda00000e0000 */
[----:B------:R-:W-:Y:S02]  /*0330*/  @UP3 UIADD3 UR4, UPT, UPT, UR4, -UR35, URZ ;  /* 0x8000002304043290 */ /* 0x000fe4000fffe0ff */
[----:B------:R-:W-:-:S04]  /*0340*/  @!UP3 UIADD3 UR4, UPT, UPT, UR27, UR18, -UR35 ;  /* 0x000000121b04b290 */ /* 0x000fc8000fffe823 */
[----:B------:R-:W-:-:S09]  /*0350*/  UISETP.GE.AND UP0, UPT, UR36, UR4, UPT ;  /* 0x000000042400728c */ /* 0x000fd2000bf06270 */
[----:B-----5:R-:W-:Y:S05]  /*0360*/  BRA.U UP0, `(.L_x_666) ;  /* 0x0000006900707547 */ /* 0x020fea000b800000 */
[----:B------:R-:W2:Y:S01]  /*0370*/  LDC R5, c[0x0][0x3e8] ;  /* 0x0000fa00ff057b82 */ /* 0x000ea20000000800 */
[----:B------:R-:W3:Y:S01]  /*0380*/  S2R R6, SR_CTAID.Z ;  /* 0x0000000000067919 */ /* 0x000ee20000002700 */
[----:B------:R-:W4:Y:S01]  /*0390*/  LDCU.U8 UR4, c[0x0][0x548] ;  /* 0x0000a900ff0477ac */ /* 0x000f220008000000 */
[----:B------:R-:W5:Y:S01]  /*03a0*/  LDCU UR31, c[0x0][0x434] ;  /* 0x00008680ff1f77ac */ /* 0x000f620008000800 */
[----:B------:R-:W1:Y:S01]  /*03b0*/  LDCU.U8 UR39, c[0x0][0x5f0] ;  /* 0x0000be00ff2777ac */ /* 0x000e620008000000 */
[----:B------:R-:W-:Y:S02]  /*03c0*/  USHF.L.U32 UR40, UR37, 0x7, URZ ;  /* 0x0000000725287899 */ /* 0x000fe400080006ff */
[----:B----4-:R-:W-:Y:S01]  /*03d0*/  UISETP.NE.AND UP0, UPT, UR4, URZ, UPT ;  /* 0x000000ff0400728c */ /* 0x010fe2000bf05270 */
[----:B--2---:R-:W-:Y:S01]  /*03e0*/  IABS R0, R5 ;  /* 0x0000000500007213 */ /* 0x004fe20000000000 */
[----:B-----5:R-:W-:-:S04]  /*03f0*/  UIADD3 UR5, UPT, UPT, UR31, 0x7f, URZ ;  /* 0x0000007f1f057890 */ /* 0x020fc8000fffe0ff */
[----:B------:R-:W-:Y:S01]  /*0400*/  IMAD.MOV.U32 R4, RZ, RZ, R0 ;  /* 0x000000ffff047224 */ /* 0x000fe200078e0000 */
[----:B------:R-:W-:-:S04]  /*0410*/  USHF.R.S32.HI UR41, URZ, 0x1f, UR5 ;  /* 0x0000001fff297899 */ /* 0x000fc80008011405 */
[----:B------:R-:W1:Y:S01]  /*0420*/  @UP0 LDCU UR34, c[0x0][0x454] ;  /* 0x00008a80ff2207ac */ /* 0x000e620008000800 */
[----:B------:R-:W2:Y:S01]  /*0430*/  I2F.RP R2, R4 ;  /* 0x0000000400027306 */ /* 0x000ea20000209400 */
[----:B---3--:R-:W-:Y:S01]  /*0440*/  IABS R6, R6 ;  /* 0x0000000600067213 */ /* 0x008fe20000000000 */
[----:B------:R-:W3:Y:S01]  /*0450*/  @!UP0 LDCU UR4, c[0x0][0x3e0] ;  /* 0x00007c00ff0487ac */ /* 0x000ee20008000800 */
[----:B------:R-:W-:-:S04]  /*0460*/  ULEA.HI UR41, UR41, UR5, URZ, 0x7 ;  /* 0x0000000529297291 */ /* 0x000fc8000f8f38ff */
[----:B------:R-:W-:Y:S01]  /*0470*/  USHF.R.S32.HI UR41, URZ, 0x7, UR41 ;  /* 0x00000007ff297899 */ /* 0x000fe20008011429 */
[----:B--2---:R-:W2:Y:S03]  /*0480*/  MUFU.RCP R2, R2 ;  /* 0x0000000200027308 */ /* 0x004ea60000001000 */
[----:B------:R-:W-:Y:S02]  /*0490*/  UIADD3 UR33, UPT, UPT, UR41, -0x1, URZ ;  /* 0xffffffff29217890 */ /* 0x000fe4000fffe0ff */
[----:B-1----:R-:W-:Y:S02]  /*04a0*/  @UP0 UIMAD UR34, UR24, UR34, URZ ;  /* 0x00000022182202a4 */ /* 0x002fe4000f8e02ff */
[----:B---3--:R-:W-:Y:S02]  /*04b0*/  @!UP0 UIMAD UR4, UR37, UR4, UR24 ;  /* 0x00000004250482a4 */ /* 0x008fe4000f8e0218 */
[----:B------:R-:W-:-:S02]  /*04c0*/  @UP0 UIMAD UR34, UR37, UR31, UR34 ;  /* 0x0000001f252202a4 */ /* 0x000fc4000f8e0222 */
[----:B------:R-:W-:Y:S01]  /*04d0*/  @!UP0 UIMAD UR34, UR4, UR31, URZ ;  /* 0x0000001f042282a4 */ /* 0x000fe2000f8e02ff */
[----:B--2---:R-:W-:-:S04]  /*04e0*/  VIADD R2, R2, 0xffffffe ;  /* 0x0ffffffe02027836 */ /* 0x004fc80000000000 */
        /* <DEDUP_REMOVED lines=10> */
[----:B------:R-:W-:Y:S01]  /*0590*/  @!P1 IMAD.IADD R2, R2, 0x1, -R4 ;  /* 0x0000000102029824 */ /* 0x000fe200078e0a04 */
[----:B------:R-:W-:Y:S02]  /*05a0*/  @!P1 IADD3 R0, PT, PT, R0, 0x1, RZ ;  /* 0x0000000100009810 */ /* 0x000fe40007ffe0ff */
[C---:B------:R-:W-:Y:S02]  /*05b0*/  ISETP.NE.AND P1, PT, R5.reuse, RZ, PT ;  /* 0x000000ff0500720c */ /* 0x040fe40003f25270 */
[----:B------:R-:W-:Y:S02]  /*05c0*/  ISETP.GE.U32.AND P2, PT, R2, R4, PT ;  /* 0x000000040200720c */ /* 0x000fe40003f46070 */
[----:B------:R-:W-:-:S04]  /*05d0*/  LOP3.LUT R2, R5, UR24, RZ, 0x3c, !PT ;  /* 0x0000001805027c12 */ /* 0x000fc8000f8e3cff */
[----:B------:R-:W-:-:S07]  /*05e0*/  ISETP.GE.AND P0, PT, R2, RZ, PT ;  /* 0x000000ff0200720c */ /* 0x000fce0003f06270 */
[----:B------:R-:W-:-:S06]  /*05f0*/  @P2 VIADD R0, R0, 0x1 ;  /* 0x0000000100002836 */ /* 0x000fcc0000000000 */
[----:B------:R-:W-:Y:S02]  /*0600*/  @!P0 IADD3 R0, PT, PT, -R0, RZ, RZ ;  /* 0x000000ff00008210 */ /* 0x000fe40007ffe1ff */
[----:B------:R-:W-:-:S04]  /*0610*/  @!P1 LOP3.LUT R0, RZ, R5, RZ, 0x33, !PT ;  /* 0x00000005ff009212 */ /* 0x000fc800078e33ff */
[----:B------:R-:W-:Y:S01]  /*0620*/  SHF.R.S32.HI R11, RZ, 0x1f, R0 ;  /* 0x0000001fff0b7819 */ /* 0x000fe20000011400 */
[----:B------:R-:W-:Y:S06]  /*0630*/  BRA.U !UP0, `(.L_x_667) ;  /* 0x00000001081c7547 */ /* 0x000fec000b800000 */
[----:B------:R-:W1:Y:S01]  /*0640*/  LDCU UR5, c[0x0][0x430] ;  /* 0x00008600ff0577ac */ /* 0x000e620008000800 */
[----:B------:R-:W1:Y:S01]  /*0650*/  LDCU UR4, c[0x0][0x454] ;  /* 0x00008a80ff0477ac */ /* 0x000e620008000800 */
[----:B------:R-:W2:Y:S01]  /*0660*/  LDCU UR44, c[0x0][0x444] ;  /* 0x00008880ff2c77ac */ /* 0x000ea20008000800 */
[----:B-1----:R-:W-:Y:S02]  /*0670*/  ULEA UR4, UR5, UR4, 0x7 ;  /* 0x0000000405047291 */ /* 0x002fe4000f8e38ff */
[----:B--2---:R-:W-:-:S04]  /*0680*/  UIMAD UR32, UR37, UR44, UR40 ;  /* 0x0000002c252072a4 */ /* 0x004fc8000f8e0228 */
[----:B------:R-:W-:Y:S01]  /*0690*/  UIMAD UR32, UR4, UR24, UR32 ;  /* 0x00000018042072a4 */ /* 0x000fe2000f8e0220 */
[----:B------:R-:W-:Y:S11]  /*06a0*/  BRA `(.L_x_668) ;  /* 0x0000000000107947 */ /* 0x000ff60003800000 */
.L_x_667:
[----:B------:R-:W1:Y:S01]  /*06b0*/  LDCU UR32, c[0x0][0x3e0] ;  /* 0x00007c00ff2077ac */ /* 0x000e620008000800 */
[----:B------:R-:W2:Y:S01]  /*06c0*/  LDCU UR44, c[0x0][0x444] ;  /* 0x00008880ff2c77ac */ /* 0x000ea20008000800 */
[----:B-1----:R-:W-:-:S04]  /*06d0*/  UIMAD UR32, UR37, UR32, UR24 ;  /* 0x00000020252072a4 */ /* 0x002fc8000f8e0218 */
[----:B--2---:R-:W-:-:S12]  /*06e0*/  UIMAD UR32, UR32, UR44, URZ ;  /* 0x0000002c202072a4 */ /* 0x004fd8000f8e02ff */
.L_x_668:
[----:B------:R-:W1:Y:S01]  /*06f0*/  S2R R192, SR_TID.X ;  /* 0x0000000000c07919 */ /* 0x000e620000002100 */
[----:B------:R-:W2:Y:S01]  /*0700*/  LDCU.64 UR12, c[0x0][0x3a0] ;  /* 0x00007400ff0c77ac */ /* 0x000ea20008000a00 */
[----:B------:R-:W3:Y:S01]  /*0710*/  LDC R12, c[0x0][0x44c] ;  /* 0x00011300ff0c7b82 */ /* 0x000ee20000000800 */
[----:B------:R-:W-:Y:S01]  /*0720*/  IMAD.MOV.U32 R3, RZ, RZ, RZ ;  /* 0x000000ffff037224 */ /* 0x000fe200078e00ff */
[----:B------:R-:W4:Y:S01]  /*0730*/  S2R R31, SR_CTAID.X ;  /* 0x00000000001f7919 */ /* 0x000f220000002500 */
[----:B------:R-:W5:Y:S01]  /*0740*/  LDCU.64 UR4, c[0x0][0x3a8] ;  /* 0x00007500ff0477ac */ /* 0x000f620008000a00 */
[----:B------:R-:W-:Y:S02]  /*0750*/  ISETP.NE.AND P3, PT, RZ, UR39, PT ;  /* 0x00000027ff007c0c */ /* 0x000fe4000bf65270 */
[----:B------:R-:W-:Y:S02]  /*0760*/  CS2R R126, SRZ ;  /* 0x00000000007e7805 */ /* 0x000fe4000001ff00 */
[----:B------:R-:W-:Y:S01]  /*0770*/  CS2R R124, SRZ ;  /* 0x00000000007c7805 */ /* 0x000fe2000001ff00 */
[----:B------:R-:W3:Y:S01]  /*0780*/  LDCU UR38, c[0x0][0x3e0] ;  /* 0x00007c00ff2677ac */ /* 0x000ee20008000800 */
[----:B------:R-:W4:Y:S01]  /*0790*/  LDC.64 R20, c[0x0][0x3b0] ;  /* 0x0000ec00ff147b82 */ /* 0x000f220000000a00 */
[----:B------:R-:W-:-:S02]  /*07a0*/  CS2R R130, SRZ ;  /* 0x0000000000827805 */ /* 0x000fc4000001ff00 */
[----:B------:R-:W-:Y:S01]  /*07b0*/  CS2R R128, SRZ ;  /* 0x0000000000807805 */ /* 0x000fe2000001ff00 */
[----:B------:R-:W1:Y:S01]  /*07c0*/  LDCU.64 UR16, c[0x0][0x588] ;  /* 0x0000b100ff1077ac */ /* 0x000e620008000a00 */
[----:B------:R-:W-:Y:S02]  /*07d0*/  CS2R R122, SRZ ;  /* 0x00000000007a7805 */ /* 0x000fe4000001ff00 */
[----:B------:R-:W-:Y:S02]  /*07e0*/  CS2R R120, SRZ ;  /* 0x0000000000787805 */ /* 0x000fe4000001ff00 */
[----:B------:R-:W-:Y:S01]  /*07f0*/  CS2R R118, SRZ ;  /* 0x0000000000767805 */ /* 0x000fe2000001ff00 */
[----:B------:R-:W-:Y:S01]  /*0800*/  USHF.R.S32.HI UR42, URZ, 0x1f, UR44 ;  /* 0x0000001fff2a7899 */ /* 0x000fe2000801142c */
[----:B------:R-:W4:Y:S01]  /*0810*/  LDC.64 R16, c[0x0][0x590] ;  /* 0x00016400ff107b82 */ /* 0x000f220000000a00 */
[----:B--2---:R-:W-:Y:S01]  /*0820*/  IMAD.U32 R6, RZ, RZ, UR12 ;  /* 0x0000000cff067e24 */ /* 0x004fe2000f8e00ff */
[----:B------:R-:W-:Y:S01]  /*0830*/  UIMAD.WIDE.U32 UR44, UR37, UR44, URZ ;  /* 0x0000002c252c72a5 */ /* 0x000fe2000f8e00ff */
[----:B------:R-:W-:Y:S01]  /*0840*/  CS2R R116, SRZ ;  /* 0x0000000000747805 */ /* 0x000fe2000001ff00 */
[----:B------:R-:W-:Y:S01]  /*0850*/  UIMAD UR12, UR42, UR37, URZ ;  /* 0x000000252a0c72a4 */ /* 0x000fe2000f8e02ff */
[----:B-----5:R-:W-:Y:S01]  /*0860*/  IMAD.U32 R4, RZ, RZ, UR4 ;  /* 0x00000004ff047e24 */ /* 0x020fe2000f8e00ff */
[----:B------:R-:W2:Y:S01]  /*0870*/  LDCU.64 UR6, c[0x0][0x3d0] ;  /* 0x00007a00ff0677ac */ /* 0x000ea20008000a00 */
[----:B------:R-:W-:Y:S01]  /*0880*/  IMAD.U32 R10, RZ, RZ, UR5 ;  /* 0x00000005ff0a7e24 */ /* 0x000fe2000f8e00ff */
[----:B------:R-:W5:Y:S01]  /*0890*/  LDC.64 R24, c[0x0][0x5f8] ;  /* 0x00017e00ff187b82 */ /* 0x000f620000000a00 */
[----:B---3--:R-:W-:Y:S01]  /*08a0*/  IMAD R29, R12, UR38, RZ ;  /* 0x000000260c1d7c24 */ /* 0x008fe2000f8e02ff */
[----:B------:R-:W-:Y:S01]  /*08b0*/  USHF.R.S32.HI UR4, URZ, 0x1f, UR38 ;  /* 0x0000001fff047899 */ /* 0x000fe20008011426 */
[----:B------:R-:W-:Y:S01]  /*08c0*/  CS2R R110, SRZ ;  /* 0x00000000006e7805 */ /* 0x000fe2000001ff00 */
[----:B------:R-:W-:Y:S01]  /*08d0*/  UIADD3 UR12, UPT, UPT, UR45, UR12, URZ ;  /* 0x0000000c2d0c7290 */ /* 0x000fe2000fffe0ff */
[----:B-1----:R-:W-:Y:S01]  /*08e0*/  IMAD.U32 R8, RZ, RZ, UR16 ;  /* 0x00000010ff087e24 */ /* 0x002fe2000f8e00ff */
[--C-:B------:R-:W-:Y:S01]  /*08f0*/  SHF.R.U32.HI R22, RZ, 0x5, R192.reuse ;  /* 0x00000005ff167819 */ /* 0x100fe200000116c0 */
[----:B------:R-:W-:Y:S01]  /*0900*/  IMAD.SHL.U32 R248, R192, 0x8, RZ ;  /* 0x00000008c0f87824 */ /* 0x000fe200078e00ff */
[----:B------:R-:W-:Y:S01]  /*0910*/  UIMAD UR12, UR12, UR38, URZ ;  /* 0x000000260c0c72a4 */ /* 0x000fe2000f8e02ff */
[----:B------:R-:W-:Y:S01]  /*0920*/  SHF.R.U32.HI R30, RZ, 0x2, R192 ;  /* 0x00000002ff1e7819 */ /* 0x000fe200000116c0 */
[----:B------:R-:W1:Y:S01]  /*0930*/  LDCU.64 UR14, c[0x0][0x460] ;  /* 0x00008c00ff0e77ac */ /* 0x000e620008000a00 */
[----:B------:R-:W3:Y:S01]  /*0940*/  LDC.64 R26, c[0x0][0x598] ;  /* 0x00016600ff1a7b82 */ /* 0x000ee20000000a00 */
[----:B------:R-:W-:-:S02]  /*0950*/  LOP3.LUT R186, R248, 0x38, RZ, 0xc0, !PT ;  /* 0x00000038f8ba7812 */ /* 0x000fc400078ec0ff */
[----:B------:R-:W-:Y:S01]  /*0960*/  CS2R R108, SRZ ;  /* 0x00000000006c7805 */ /* 0x000fe2000001ff00 */
[----:B------:R-:W-:Y:S01]  /*0970*/  UIMAD UR12, UR4, UR44, UR12 ;  /* 0x0000002c040c72a4 */ /* 0x000fe2000f8e020c */
[----:B------:R-:W-:Y:S01]  /*0980*/  CS2R R114, SRZ ;  /* 0x0000000000727805 */ /* 0x000fe2000001ff00 */
[----:B------:R-:W2:Y:S01]  /*0990*/  LDCU.64 UR4, c[0x0][0x3d8] ;  /* 0x00007b00ff0477ac */ /* 0x000ea20008000a00 */
[----:B------:R-:W-:Y:S01]  /*09a0*/  IMAD.MOV.U32 R2, RZ, RZ, R186 ;  /* 0x000000ffff027224 */ /* 0x000fe200078e00ba */
[----:B------:R-:W-:Y:S02]  /*09b0*/  CS2R R112, SRZ ;  /* 0x0000000000707805 */ /* 0x000fe4000001ff00 */
[----:B------:R-:W-:Y:S01]  /*09c0*/  CS2R R106, SRZ ;  /* 0x00000000006a7805 */ /* 0x000fe2000001ff00 */
[----:B------:R-:W-:Y:S01]  /*09d0*/  ULEA UR41, UR41, 0xffffff80, 0x7 ;  /* 0xffffff8029297891 */ /* 0x000fe2000f8e38ff */
[--C-:B------:R-:W-:Y:S01]  /*09e0*/  IMAD.WIDE.U32 R8, R8, UR37, R2.reuse ;  /* 0x0000002508087c25 */ /* 0x100fe2000f8e0002 */
[----:B------:R-:W-:Y:S01]  /*09f0*/  ULEA UR34, UR33, UR34, 0x7 ;  /* 0x0000002221227291 */ /* 0x000fe2000f8e38ff */
[----:B------:R-:W-:Y:S01]  /*0a00*/  CS2R R104, SRZ ;  /* 0x0000000000687805 */ /* 0x000fe2000001ff00 */
[----:B------:R-:W-:Y:S01]  /*0a10*/  ULEA UR32, UR33, UR32, 0x7 ;  /* 0x0000002021207291 */ /* 0x000fe2000f8e38ff */
[----:B------:R-:W-:Y:S01]  /*0a20*/  IMAD.WIDE.U32 R6, R6, UR37, R2 ;  /* 0x0000002506067c25 */ /* 0x000fe2000f8e0002 */
[----:B------:R-:W-:-:S02]  /*0a30*/  CS2R R102, SRZ ;  /* 0x0000000000667805 */ /* 0x000fc4000001ff00 */
[----:B------:R-:W-:Y:S01]  /*0a40*/  CS2R R100, SRZ ;  /* 0x0000000000647805 */ /* 0x000fe2000001ff00 */
[----:B-1----:R-:W-:Y:S01]  /*0a50*/  UISETP.NE.U32.AND UP0, UPT, UR14, URZ, UPT ;  /* 0x000000ff0e00728c */ /* 0x002fe2000bf05070 */
[----:B------:R-:W-:Y:S01]  /*0a60*/  IMAD.WIDE.U32 R4, R4, UR37, R2 ;  /* 0x0000002504047c25 */ /* 0x000fe2000f8e0002 */
[----:B------:R-:W-:Y:S02]  /*0a70*/  CS2R R94, SRZ ;  /* 0x00000000005e7805 */ /* 0x000fe4000001ff00 */
[----:B------:R-:W-:Y:S01]  /*0a80*/  CS2R R92, SRZ ;  /* 0x00000000005c7805 */ /* 0x000fe2000001ff00 */
[----:B------:R-:W-:Y:S01]  /*0a90*/  UISETP.NE.AND.EX UP0, UPT, UR15, URZ, UPT, UP0 ;  /* 0x000000ff0f00728c */ /* 0x000fe2000bf05300 */
[----:B------:R-:W-:Y:S01]  /*0aa0*/  IMAD.SHL.U32 R3, R22, 0x10, RZ ;  /* 0x0000001016037824 */ /* 0x000fe200078e00ff */
[----:B------:R-:W-:Y:S01]  /*0ab0*/  CS2R R98, SRZ ;  /* 0x0000000000627805 */ /* 0x000fe2000001ff00 */
[----:B------:R-:W-:Y:S01]  /*0ac0*/  IMAD.U32 R2, RZ, RZ, UR17 ;  /* 0x00000011ff027e24 */ /* 0x000fe2000f8e00ff */
[----:B------:R-:W-:Y:S01]  /*0ad0*/  UIMAD.WIDE.U32 UR16, UR44, UR38, URZ ;  /* 0x000000262c1072a5 */ /* 0x000fe2000f8e00ff */
[----:B------:R-:W-:Y:S01]  /*0ae0*/  IMAD R5, R10, UR37, R5 ;  /* 0x000000250a057c24 */ /* 0x000fe2000f8e0205 */
[----:B------:R-:W-:Y:S01]  /*0af0*/  LOP3.LUT R3, R3, 0x30, RZ, 0xc0, !PT ;  /* 0x0000003003037812 */ /* 0x000fe200078ec0ff */
[----:B------:R-:W-:Y:S01]  /*0b00*/  IMAD R9, R2, UR37, R9 ;  /* 0x0000002502097c24 */ /* 0x000fe2000f8e0209 */
[----:B------:R-:W-:Y:S01]  /*0b10*/  UIADD3 UR12, UPT, UPT, UR17, UR12, URZ ;  /* 0x0000000c110c7290 */ /* 0x000fe2000fffe0ff */
[----:B------:R-:W-:Y:S01]  /*0b20*/  IMAD.U32 R2, RZ, RZ, UR13 ;  /* 0x0000000dff027e24 */ /* 0x000fe2000f8e00ff */
[----:B------:R-:W-:Y:S01]  /*0b30*/  LOP3.LUT R30, R3, 0x7, R30, 0xf8, !PT ;  /* 0x00000007031e7812 */ /* 0x000fe200078ef81e */
[----:B--2---:R-:W-:Y:S01]  /*0b40*/  IMAD.WIDE.U32 R18, R0, UR4, R4 ;  /* 0x0000000400127c25 */ /* 0x004fe2000f8e0004 */
[----:B------:R-:W-:Y:S01]  /*0b50*/  SHF.R.S32.HI R10, RZ, 0x1f, R12 ;  /* 0x0000001fff0a7819 */ /* 0x000fe2000001140c */
[----:B------:R-:W-:Y:S01]  /*0b60*/  USEL UR40, UR40, URZ, UP0 ;  /* 0x000000ff28287287 */ /* 0x000fe20008000000 */
[----:B------:R-:W-:Y:S01]  /*0b70*/  CS2R R96, SRZ ;  /* 0x0000000000607805 */ /* 0x000fe2000001ff00 */
[----:B------:R-:W-:Y:S01]  /*0b80*/  IMAD R3, R2, UR37, R7 ;  /* 0x0000002502037c24 */ /* 0x000fe2000f8e0207 */
[----:B------:R-:W-:Y:S01]  /*0b90*/  CS2R R90, SRZ ;  /* 0x00000000005a7805 */ /* 0x000fe2000001ff00 */
[----:B------:R-:W-:Y:S01]  /*0ba0*/  IMAD.MOV.U32 R2, RZ, RZ, R6 ;  /* 0x000000ffff027224 */ /* 0x000fe200078e0006 */
[----:B------:R-:W-:Y:S01]  /*0bb0*/  UIADD3 UR40, UP0, UPT, UR41, UR40, URZ ;  /* 0x0000002829287290 */ /* 0x000fe2000ff1e0ff */
[----:B------:R-:W-:Y:S01]  /*0bc0*/  IMAD R6, R11, UR6, RZ ;  /* 0x000000060b067c24 */ /* 0x000fe2000f8e02ff */
[----:B------:R-:W-:Y:S01]  /*0bd0*/  CS2R R88, SRZ ;  /* 0x0000000000587805 */ /* 0x000fe2000001ff00 */
[----:B------:R-:W-:Y:S01]  /*0be0*/  IMAD.WIDE.U32 R14, R0, UR6, R2 ;  /* 0x00000006000e7c25 */ /* 0x000fe2000f8e0002 */
[----:B------:R-:W-:-:S02]  /*0bf0*/  CS2R R86, SRZ ;  /* 0x0000000000567805 */ /* 0x000fc4000001ff00 */
[----:B------:R-:W-:Y:S02]  /*0c00*/  CS2R R84, SRZ ;  /* 0x0000000000547805 */ /* 0x000fe4000001ff00 */
[----:B------:R-:W-:Y:S01]  /*0c10*/  CS2R R78, SRZ ;  /* 0x00000000004e7805 */ /* 0x000fe2000001ff00 */
[----:B------:R-:W-:Y:S01]  /*0c20*/  IMAD R23, R0, UR7, R6 ;  /* 0x0000000700177c24 */ /* 0x000fe2000f8e0206 */
[----:B------:R-:W1:Y:S01]  /*0c30*/  LDCU.64 UR6, c[0x0][0x398] ;  /* 0x00007300ff0677ac */ /* 0x000e620008000a00 */
[C---:B------:R-:W-:Y:S01]  /*0c40*/  IMAD R2, R12.reuse, UR24, RZ ;  /* 0x000000180c027c24 */ /* 0x040fe2000f8e02ff */
[----:B------:R-:W-:Y:S01]  /*0c50*/  CS2R R76, SRZ ;  /* 0x00000000004c7805 */ /* 0x000fe2000001ff00 */
[----:B------:R-:W-:Y:S01]  /*0c60*/  IMAD R7, R12, UR12, RZ ;  /* 0x0000000c0c077c24 */ /* 0x000fe2000f8e02ff */
[----:B------:R-:W-:Y:S01]  /*0c70*/  USHF.R.S32.HI UR12, URZ, 0x1f, UR41 ;  /* 0x0000001fff0c7899 */ /* 0x000fe20008011429 */
[----:B------:R-:W-:Y:S01]  /*0c80*/  IMAD R6, R11, UR4, RZ ;  /* 0x000000040b067c24 */ /* 0x000fe2000f8e02ff */
[----:B------:R-:W-:Y:S01]  /*0c90*/  SHF.R.S32.HI R3, RZ, 0x1f, R2 ;  /* 0x0000001fff037819 */ /* 0x000fe20000011402 */
[----:B----4-:R-:W-:Y:S01]  /*0ca0*/  IMAD.WIDE.U32 R4, R20, UR41, RZ ;  /* 0x0000002914047c25 */ /* 0x010fe2000f8e00ff */
[----:B------:R-:W-:-:S02]  /*0cb0*/  CS2R R82, SRZ ;  /* 0x0000000000527805 */ /* 0x000fc4000001ff00 */
[----:B------:R-:W-:Y:S02]  /*0cc0*/  CS2R R80, SRZ ;  /* 0x0000000000507805 */ /* 0x000fe4000001ff00 */
[----:B------:R-:W-:Y:S01]  /*0cd0*/  CS2R R74, SRZ ;  /* 0x00000000004a7805 */ /* 0x000fe2000001ff00 */
[----:B------:R-:W-:Y:S01]  /*0ce0*/  IMAD R28, R0, UR5, R6 ;  /* 0x00000005001c7c24 */ /* 0x000fe2000f8e0206 */
[----:B------:R-:W2:Y:S01]  /*0cf0*/  LDCU.64 UR4, c[0x0][0x3c8] ;  /* 0x00007900ff0477ac */ /* 0x000ea20008000a00 */
[----:B------:R-:W-:Y:S01]  /*0d00*/  IMAD R0, R20, UR12, RZ ;  /* 0x0000000c14007c24 */ /* 0x000fe2000f8e02ff */
[----:B------:R-:W-:Y:S01]  /*0d10*/  CS2R R72, SRZ ;  /* 0x0000000000487805 */ /* 0x000fe2000001ff00 */
[----:B------:R-:W-:Y:S01]  /*0d20*/  IMAD.WIDE.U32 R2, R12, UR16, R2 ;  /* 0x000000100c027c25 */ /* 0x000fe2000f8e0002 */
[----:B------:R-:W-:Y:S02]  /*0d30*/  CS2R R70, SRZ ;  /* 0x0000000000467805 */ /* 0x000fe4000001ff00 */
[----:B------:R-:W-:Y:S01]  /*0d40*/  CS2R R68, SRZ ;  /* 0x0000000000447805 */ /* 0x000fe2000001ff00 */
[----:B------:R-:W-:Y:S01]  /*0d50*/  IMAD R7, R10, UR16, R7 ;  /* 0x000000100a077c24 */ /* 0x000fe2000f8e0207 */
[----:B------:R-:W-:Y:S01]  /*0d60*/  LOP3.LUT R10, R192, 0x1f, RZ, 0xc0, !PT ;  /* 0x0000001fc00a7812 */ /* 0x000fe200078ec0ff */
[----:B------:R-:W-:-:S02]  /*0d70*/  IMAD R0, R21, UR41, R0 ;  /* 0x0000002915007c24 */ /* 0x000fc4000f8e0200 */
[----:B------:R-:W-:Y:S01]  /*0d80*/  IMAD.MOV.U32 R6, RZ, RZ, R2 ;  /* 0x000000ffff067224 */ /* 0x000fe200078e0002 */
[----:B------:R-:W-:Y:S01]  /*0d90*/  LOP3.LUT R2, R4, R186, RZ, 0xfc, !PT ;  /* 0x000000ba04027212 */ /* 0x000fe200078efcff */
[----:B------:R-:W-:Y:S02]  /*0da0*/  IMAD.IADD R7, R3, 0x1, R7 ;  /* 0x0000000103077824 */ /* 0x000fe400078e0207 */
[----:B------:R-:W-:Y:S02]  /*0db0*/  IMAD.IADD R3, R5, 0x1, R0 ;  /* 0x0000000105037824 */ /* 0x000fe400078e0200 */
[----:B------:R-:W-:Y:S01]  /*0dc0*/  IMAD R4, R16, UR12, RZ ;  /* 0x0000000c10047c24 */ /* 0x000fe2000f8e02ff */
[----:B------:R-:W-:Y:S01]  /*0dd0*/  UIADD3.X UR12, UPT, UPT, URZ, UR12, URZ, UP0, !UPT ;  /* 0x0000000cff0c7290 */ /* 0x000fe200087fe4ff */
[----:B-1----:R-:W-:Y:S02]  /*0de0*/  IMAD.U32 R0, RZ, RZ, UR6 ;  /* 0x00000006ff007e24 */ /* 0x002fe4000f8e00ff */
[----:B------:R-:W-:-:S04]  /*0df0*/  IMAD.WIDE R12, R12, UR38, RZ ;  /* 0x000000260c0c7c25 */ /* 0x000fc8000f8e02ff */
[----:B------:R-:W-:Y:S02]  /*0e00*/  IMAD R22, R29, R22, R10 ;  /* 0x000000161d167224 */ /* 0x000fe400078e020a */
[----:B------:R-:W-:Y:S01]  /*0e10*/  IMAD.U32 R5, RZ, RZ, UR7 ;  /* 0x00000007ff057e24 */ /* 0x000fe2000f8e00ff */
[----:B------:R-:W1:Y:S01]  /*0e20*/  LDCU.64 UR6, c[0x0][0x550] ;  /* 0x0000aa00ff0677ac */ /* 0x000e620008000a00 */
[----:B------:R-:W-:-:S04]  /*0e30*/  IMAD.WIDE.U32 R2, R0, UR37, R2 ;  /* 0x0000002500027c25 */ /* 0x000fc8000f8e0002 */
[----:B------:R-:W-:Y:S02]  /*0e40*/  IMAD R4, R17, UR41, R4 ;  /* 0x0000002911047c24 */ /* 0x000fe4000f8e0204 */
[----:B------:R-:W-:-:S04]  /*0e50*/  IMAD.WIDE.U32 R10, R16, UR41, R8 ;  /* 0x00000029100a7c25 */ /* 0x000fc8000f8e0008 */
[----:B------:R-:W-:Y:S02]  /*0e60*/  IMAD R13, R13, UR40, RZ ;  /* 0x000000280d0d7c24 */ /* 0x000fe4000f8e02ff */
[----:B------:R-:W-:-:S04]  /*0e70*/  IMAD.WIDE.U32 R8, R12, UR40, R6 ;  /* 0x000000280c087c25 */ /* 0x000fc8000f8e0006 */
[----:B------:R-:W-:Y:S02]  /*0e80*/  IMAD R5, R5, UR37, R3 ;  /* 0x0000002505057c24 */ /* 0x000fe4000f8e0203 */
[----:B-----5:R-:W-:-:S04]  /*0e90*/  IMAD.WIDE.U32 R6, R31, R24, RZ ;  /* 0x000000181f067225 */ /* 0x020fc800078e00ff */
[----:B------:R-:W-:Y:S01]  /*0ea0*/  IMAD.IADD R3, R11, 0x1, R4 ;  /* 0x000000010b037824 */ /* 0x000fe200078e0204 */
[----:B------:R-:W-:Y:S01]  /*0eb0*/  SEL R6, R6, RZ, P3 ;  /* 0x000000ff06067207 */ /* 0x000fe20001800000 */
[----:B------:R-:W-:Y:S01]  /*0ec0*/  IMAD R13, R12, UR12, R13 ;  /* 0x0000000c0c0d7c24 */ /* 0x000fe2000f8e020d */
[----:B------:R-:W4:Y:S01]  /*0ed0*/  LDCU.64 UR12, c[0x0][0x380] ;  /* 0x00007000ff0c77ac */ /* 0x000f220008000a00 */
[----:B--2---:R-:W-:Y:S01]  /*0ee0*/  IMAD.U32 R0, RZ, RZ, UR4 ;  /* 0x00000004ff007e24 */ /* 0x004fe2000f8e00ff */
[----:B------:R-:W-:Y:S01]  /*0ef0*/  @P3 BAR.SYNC.DEFER_BLOCKING 0x0 ;  /* 0x0000000000003b1d */ /* 0x000fe20000010000 */
[----:B------:R-:W-:Y:S01]  /*0f00*/  IMAD.MOV.U32 R4, RZ, RZ, R2 ;  /* 0x000000ffff047224 */ /* 0x000fe200078e0002 */
[----:B------:R-:W-:Y:S01]  /*0f10*/  IADD3 R8, P1, P0, R22, R8, R6 ;  /* 0x0000000816087210 */ /* 0x000fe2000783e006 */
[----:B------:R-:W-:Y:S01]  /*0f20*/  IMAD.MOV.U32 R2, RZ, RZ, R10 ;  /* 0x000000ffff027224 */ /* 0x000fe200078e000a */
[----:B------:R-:W-:Y:S01]  /*0f30*/  SHF.R.S32.HI R6, RZ, 0x1f, R22 ;  /* 0x0000001fff067819 */ /* 0x000fe20000011416 */
[----:B------:R-:W-:Y:S01]  /*0f40*/  IMAD.WIDE.U32 R4, R0, UR24, R4 ;  /* 0x0000001800047c25 */ /* 0x000fe2000f8e0004 */
[----:B------:R-:W-:-:S02]  /*0f50*/  SHF.R.U32.HI R22, RZ, 0x3, R192 ;  /* 0x00000003ff167819 */ /* 0x000fc400000116c0 */
[----:B------:R-:W-:Y:S01]  /*0f60*/  SHF.L.U64.HI R11, R16, 0x6, R17 ;  /* 0x00000006100b7819 */ /* 0x000fe20000010211 */
[----:B------:R-:W-:Y:S02]  /*0f70*/  IMAD R10, R31, R25, R7 ;  /* 0x000000191f0a7224 */ /* 0x000fe400078e0207 */
[----:B------:R-:W-:Y:S01]  /*0f80*/  IMAD.U32 R0, RZ, RZ, UR5 ;  /* 0x00000005ff007e24 */ /* 0x000fe2000f8e00ff */
[----:B------:R-:W2:Y:S01]  /*0f90*/  LDCU.64 UR4, c[0x0][0x570] ;  /* 0x0000ae00ff0477ac */ /* 0x000ea20008000a00 */
[----:B---3--:R-:W-:-:S04]  /*0fa0*/  IMAD.WIDE.U32 R2, R26, UR24, R2 ;  /* 0x000000181a027c25 */ /* 0x008fc8000f8e0002 */
[----:B------:R-:W-:Y:S01]  /*0fb0*/  IMAD.IADD R7, R9, 0x1, R13 ;  /* 0x0000000109077824 */ /* 0x000fe200078e020d */
[----:B------:R-:W-:Y:S01]  /*0fc0*/  SHF.L.U64.HI R9, R16, 0x5, R17 ;  /* 0x0000000510097819 */ /* 0x000fe20000010211 */
[----:B------:R-:W-:Y:S01]  /*0fd0*/  IMAD R5, R0, UR24, R5 ;  /* 0x0000001800057c24 */ /* 0x000fe2000f8e0205 */
[----:B------:R-:W-:Y:S01]  /*0fe0*/  SEL R0, R10, RZ, P3 ;  /* 0x000000ff0a007207 */ /* 0x000fe20001800000 */
[----:B------:R-:W-:Y:S01]  /*0ff0*/  IMAD R3, R27, UR24, R3 ;  /* 0x000000181b037c24 */ /* 0x000fe2000f8e0203 */
[----:B------:R-:W-:Y:S01]  /*1000*/  LOP3.LUT R10, R248, 0x1f8, RZ, 0xc0, !PT ;  /* 0x000001f8f80a7812 */ /* 0x000fe200078ec0ff */
[----:B------:R-:W-:Y:S01]  /*1010*/  IMAD.WIDE.U32 R4, R22, R20, R4 ;  /* 0x0000001416047225 */ /* 0x000fe200078e0004 */
[----:B------:R-:W-:Y:S02]  /*1020*/  IADD3.X R7, PT, PT, R6, R7, R0, P1, P0 ;  /* 0x0000000706077210 */ /* 0x000fe40000fe0400 */
[----:B------:R-:W-:Y:S01]  /*1030*/  LOP3.LUT R10, R10, 0x38, R192, 0x78, !PT ;  /* 0x000000380a0a7812 */ /* 0x000fe200078e78c0 */
[----:B------:R-:W-:Y:S01]  /*1040*/  IMAD.WIDE.U32 R2, R22, R16, R2 ;  /* 0x0000001016027225 */ /* 0x000fe200078e0002 */
[----:B----4-:R-:W-:-:S02]  /*1050*/  LEA R245, P2, R4, UR12, 0x1 ;  /* 0x0000000c04f57c11 */ /* 0x010fc4000f8408ff */
[----:B------:R-:W-:Y:S01]  /*1060*/  LOP3.LUT R10, R10, 0x1e00, R248, 0xf8, !PT ;  /* 0x00001e000a0a7812 */ /* 0x000fe200078ef8f8 */
[----:B------:R-:W-:Y:S01]  /*1070*/  IMAD.SHL.U32 R6, R29, 0x80, RZ ;  /* 0x000000801d067824 */ /* 0x000fe200078e00ff */
[----:B-1----:R-:W-:Y:S01]  /*1080*/  LEA R246, P1, R2, UR6, 0x1 ;  /* 0x0000000602f67c11 */ /* 0x002fe2000f8208ff */
[C---:B------:R-:W-:Y:S01]  /*1090*/  IMAD R0, R22.reuse, R21, R5 ;  /* 0x0000001516007224 */ /* 0x040fe200078e0205 */
[----:B------:R-:W-:Y:S01]  /*10a0*/  UIADD3 UR6, UP0, UPT, UR36, UR35, URZ ;  /* 0x0000002324067290 */ /* 0x000fe2000ff1e0ff */
[----:B------:R-:W-:Y:S01]  /*10b0*/  IMAD R3, R22, R17, R3 ;  /* 0x0000001116037224 */ /* 0x000fe200078e0203 */
[----:B------:R-:W-:Y:S01]  /*10c0*/  IADD3 R8, P0, PT, R6, R8, RZ ;  /* 0x0000000806087210 */ /* 0x000fe20007f1e0ff */
[----:B------:R-:W-:Y:S01]  /*10d0*/  IMAD.SHL.U32 R5, R16, 0x20, RZ ;  /* 0x0000002010057824 */ /* 0x000fe200078e00ff */
[----:B------:R-:W-:Y:S01]  /*10e0*/  LEA.HI.X R244, R4, UR13, R0, 0x1, P2 ;  /* 0x0000000d04f47c11 */ /* 0x000fe200090f0c00 */
[----:B------:R-:W-:Y:S01]  /*10f0*/  IMAD.IADD R13, R15, 0x1, R23 ;  /* 0x000000010f0d7824 */ /* 0x000fe200078e0217 */
[----:B------:R-:W-:Y:S01]  /*1100*/  LEA.HI.X R243, R2, UR7, R3, 0x1, P1 ;  /* 0x0000000702f37c11 */ /* 0x000fe200088f0c03 */
[----:B------:R-:W-:Y:S01]  /*1110*/  IMAD.SHL.U32 R2, R20, 0x20, RZ ;  /* 0x0000002014027824 */ /* 0x000fe200078e00ff */
[----:B------:R-:W-:Y:S01]  /*1120*/  LEA.HI.X.SX32 R0, R6, R7, 0x1, P0 ;  /* 0x0000000706007211 */ /* 0x000fe200000f0eff */
[----:B------:R-:W-:Y:S01]  /*1130*/  IMAD.MOV.U32 R12, RZ, RZ, R14 ;  /* 0x000000ffff0c7224 */ /* 0x000fe200078e000e */
[C---:B--2---:R-:W-:Y:S01]  /*1140*/  LEA R240, P2, R8.reuse, UR4, 0x2 ;  /* 0x0000000408f07c11 */ /* 0x044fe2000f8410ff */
[----:B------:R-:W1:Y:S01]  /*1150*/  LDC.64 R14, c[0x0][0x3b8] ;  /* 0x0000ee00ff0e7b82 */ /* 0x000e620000000a00 */
[C---:B------:R-:W-:Y:S01]  /*1160*/  LEA R4, P1, R5.reuse, R246, 0x1 ;  /* 0x000000f605047211 */ /* 0x040fe200078208ff */
[----:B------:R-:W-:Y:S01]  /*1170*/  UMOV UR4, UR22 ;  /* 0x0000001600047c82 */ /* 0x000fe20008000000 */
[----:B------:R-:W-:Y:S01]  /*1180*/  LEA.HI.X R241, R8, UR5, R0, 0x2, P2 ;  /* 0x0000000508f17c11 */ /* 0x000fe200090f1400 */
[----:B------:R-:W-:Y:S01]  /*1190*/  IMAD.SHL.U32 R0, R16, 0x40, RZ ;  /* 0x0000004010007824 */ /* 0x000fe200078e00ff */
[----:B------:R-:W-:Y:S01]  /*11a0*/  SHF.L.U64.HI R3, R20, 0x5, R21 ;  /* 0x0000000514037819 */ /* 0x000fe20000010215 */
[----:B------:R-:W-:Y:S01]  /*11b0*/  IMAD.MOV.U32 R8, RZ, RZ, R246 ;  /* 0x000000ffff087224 */ /* 0x000fe200078e00f6 */
[----:B------:R-:W-:Y:S01]  /*11c0*/  LEA R6, P0, R2, R245, 0x1 ;  /* 0x000000f502067211 */ /* 0x000fe200078008ff */
[----:B------:R-:W-:Y:S01]  /*11d0*/  ULOP3.LUT UR7, UR33, 0x80000001, URZ, 0xc0, !UPT ;  /* 0x8000000121077892 */ /* 0x000fe2000f8ec0ff */
[----:B------:R-:W-:Y:S01]  /*11e0*/  LEA.HI.X R5, R5, R243, R9, 0x1, P1 ;  /* 0x000000f305057211 */ /* 0x000fe200008f0c09 */
[----:B------:R-:W-:Y:S01]  /*11f0*/  IMAD.MOV.U32 R9, RZ, RZ, R243 ;  /* 0x000000ffff097224 */ /* 0x000fe200078e00f3 */
[----:B------:R-:W-:Y:S01]  /*1200*/  LEA R10, R10, UR4, 0x1 ;  /* 0x000000040a0a7c11 */ /* 0x000fe2000f8e08ff */
[----:B------:R-:W-:Y:S01]  /*1210*/  USHF.R.S32.HI UR5, URZ, 0x1f, UR35 ;  /* 0x0000001fff057899 */ /* 0x000fe20008011423 */
[----:B------:R-:W-:Y:S01]  /*1220*/  LEA.HI.X R7, R2, R244, R3, 0x1, P0 ;  /* 0x000000f402077211 */ /* 0x000fe200000f0c03 */
[----:B------:R-:W-:Y:S01]  /*1230*/  UISETP.NE.AND UP1, UPT, UR7, 0x1, UPT ;  /* 0x000000010700788c */ /* 0x000fe2000bf25270 */
[----:B------:R-:W-:Y:S01]  /*1240*/  IADD3 R2, P1, PT, R0, R4, RZ ;  /* 0x0000000400027210 */ /* 0x000fe20007f3e0ff */
[----:B------:R-:W-:Y:S01]  /*1250*/  @!PT LDS RZ, [RZ] ;  /* 0x00000000fffff984 */ /* 0x000fe20000000800 */
[----:B------:R-:W-:Y:S01]  /*1260*/  @!PT LDS RZ, [RZ] ;  /* 0x00000000fffff984 */ /* 0x000fe20000000800 */
[----:B------:R-:W-:Y:S01]  /*1270*/  @!PT LDS RZ, [RZ] ;  /* 0x00000000fffff984 */ /* 0x000fe20000000800 */
[----:B------:R2:W-:Y:S01]  /*1280*/  LDGSTS.E.BYPASS.LTC128B.128 [R10+0x8000], desc[UR28][R8.64] ;  /* 0x08000000080a7fae */ /* 0x0005e2000b981a1c */
[----:B------:R-:W-:Y:S01]  /*1290*/  ULEA.HI.X.SX32 UR36, UR36, UR5, 0x1, UP0 ;  /* 0x0000000524247291 */ /* 0x000fe200080f0eff */
[----:B------:R-:W3:Y:S01]  /*12a0*/  LDC.64 R16, c[0x0][0x3c0] ;  /* 0x0000f000ff107b82 */ /* 0x000ee20000000a00 */
[----:B------:R-:W-:Y:S01]  /*12b0*/  USEL UR5, URZ, 0x4000, UP1 ;  /* 0x00004000ff057887 */ /* 0x000fe20008800000 */
[----:B------:R-:W-:Y:S01]  /*12c0*/  IMAD.X R3, R11, 0x1, R5, P1 ;  /* 0x000000010b037824 */ /* 0x000fe200008e0605 */
[----:B------:R-:W-:Y:S01]  /*12d0*/  LDGSTS.E.BYPASS.LTC128B.128 [R10+0x9000], desc[UR28][R4.64] ;  /* 0x09000000040a7fae */ /* 0x000fe2000b981a1c */
[----:B------:R-:W4:Y:S01]  /*12e0*/  LDCU.64 UR12, c[0x0][0x388] ;  /* 0x00007100ff0c77ac */ /* 0x000f220008000a00 */
[----:B------:R-:W-:-:S02]  /*12f0*/  IMAD.IADD R19, R19, 0x1, R28 ;  /* 0x0000000113137824 */ /* 0x000fc400078e021c */
[----:B------:R5:W-:Y:S01]  /*1300*/  LDGSTS.E.BYPASS.LTC128B.128 [R10+0xa000], desc[UR28][R2.64] ;  /* 0x0a000000020a7fae */ /* 0x000be2000b981a1c */
[----:B------:R-:W-:Y:S01]  /*1310*/  UISETP.GE.AND UP0, UPT, UR31, 0x1, UPT ;  /* 0x000000011f00788c */ /* 0x000fe2000bf06270 */
[----:B--2---:R-:W-:Y:S01]  /*1320*/  IADD3 R8, P0, PT, R2, R0, RZ ;  /* 0x0000000002087210 */ /* 0x004fe20007f1e0ff */
[----:B-1----:R-:W-:-:S04]  /*1330*/  IMAD R0, R14, UR36, RZ ;  /* 0x000000240e007c24 */ /* 0x002fc8000f8e02ff */
[----:B------:R-:W-:Y:S01]  /*1340*/  IMAD.X R9, R3, 0x1, R11, P0 ;  /* 0x0000000103097824 */ /* 0x000fe200000e060b */
[----:B------:R-:W-:Y:S01]  /*1350*/  SHF.L.U64.HI R11, R20, 0x6, R21 ;  /* 0x00000006140b7819 */ /* 0x000fe20000010215 */
[----:B------:R-:W-:Y:S02]  /*1360*/  VIADD R21, R10, UR5 ;  /* 0x000000050a157c36 */ /* 0x000fe40008000000 */
[----:B-----5:R-:W-:Y:S01]  /*1370*/  IMAD.SHL.U32 R3, R20, 0x40, RZ ;  /* 0x0000004014037824 */ /* 0x020fe200078e00ff */
[----:B------:R1:W-:Y:S01]  /*1380*/  LDGSTS.E.BYPASS.LTC128B.128 [R10+0xb000], desc[UR28][R8.64] ;  /* 0x0b000000080a7fae */ /* 0x0003e2000b981a1c */
[----:B------:R-:W-:Y:S02]  /*1390*/  IMAD R0, R15, UR6, R0 ;  /* 0x000000060f007c24 */ /* 0x000fe4000f8e0200 */
[----:B------:R-:W-:Y:S01]  /*13a0*/  IMAD.WIDE.U32 R4, R14, UR6, R12 ;  /* 0x000000060e047c25 */ /* 0x000fe2000f8e000c */
[----:B------:R-:W-:-:S03]  /*13b0*/  IADD3 R2, P1, PT, R3, R6, RZ ;  /* 0x0000000603027210 */ /* 0x000fc60007f3e0ff */
[----:B------:R-:W-:Y:S02]  /*13c0*/  IMAD.IADD R5, R5, 0x1, R0 ;  /* 0x0000000105057824 */ /* 0x000fe400078e0200 */
[----:B-1----:R-:W-:Y:S02]  /*13d0*/  IMAD.MOV.U32 R8, RZ, RZ, R245 ;  /* 0x000000ffff087224 */ /* 0x002fe400078e00f5 */
[----:B------:R-:W-:-:S05]  /*13e0*/  IMAD.MOV.U32 R9, RZ, RZ, R244 ;  /* 0x000000ffff097224 */ /* 0x000fca00078e00f4 */
[----:B------:R1:W-:Y:S04]  /*13f0*/  LDGSTS.E.BYPASS.LTC128B.128 [R21], desc[UR28][R8.64] ;  /* 0x0000000008157fae */ /* 0x0003e8000b981a1c */
[----:B------:R-:W-:Y:S01]  /*1400*/  LDGSTS.E.BYPASS.LTC128B.128 [R21+0x1000], desc[UR28][R6.64] ;  /* 0x0100000006157fae */ /* 0x000fe2000b981a1c */
[----:B-1----:R-:W-:Y:S01]  /*1410*/  IADD3 R8, P0, PT, R2, R3, RZ ;  /* 0x0000000302087210 */ /* 0x002fe20007f1e0ff */
[----:B------:R-:W-:-:S04]  /*1420*/  IMAD.X R3, R11, 0x1, R7, P1 ;  /* 0x000000010b037824 */ /* 0x000fc800008e0607 */
[----:B------:R-:W-:Y:S01]  /*1430*/  IMAD.X R9, R3, 0x1, R11, P0 ;  /* 0x0000000103097824 */ /* 0x000fe200000e060b */
[----:B------:R1:W-:Y:S01]  /*1440*/  LDGSTS.E.BYPASS.LTC128B.128 [R21+0x2000], desc[UR28][R2.64] ;  /* 0x0200000002157fae */ /* 0x0003e2000b981a1c */
[----:B------:R-:W-:-:S03]  /*1450*/  IMAD.SHL.U32 R11, R14, 0x20, RZ ;  /* 0x000000200e0b7824 */ /* 0x000fc600078e00ff */
[----:B------:R2:W-:Y:S01]  /*1460*/  LDGSTS.E.BYPASS.LTC128B.128 [R21+0x3000], desc[UR28][R8.64] ;  /* 0x0300000008157fae */ /* 0x0005e2000b981a1c */
[----:B-1----:R-:W-:Y:S01]  /*1470*/  IMAD.WIDE.U32 R2, R22, R14, R4 ;  /* 0x0000000e16027225 */ /* 0x002fe200078e0004 */
[----:B------:R-:W-:-:S03]  /*1480*/  SHF.L.U64.HI R5, R14, 0x5, R15 ;  /* 0x000000050e057819 */ /* 0x000fc6000001020f */
[----:B------:R-:W-:Y:S01]  /*1490*/  IMAD R0, R22, R15, R3 ;  /* 0x0000000f16007224 */ /* 0x000fe200078e0203 */
[-C--:B------:R-:W-:Y:S01]  /*14a0*/  LEA R7, P0, R14, R2.reuse, 0x6 ;  /* 0x000000020e077211 */ /* 0x080fe200078030ff */
[----:B---3--:R-:W-:Y:S01]  /*14b0*/  IMAD R3, R16, UR36, RZ ;  /* 0x0000002410037c24 */ /* 0x008fe2000f8e02ff */
[----:B----4-:R-:W-:Y:S01]  /*14c0*/  LEA R12, P2, R2, UR12, 0x1 ;  /* 0x0000000c020c7c11 */ /* 0x010fe2000f8408ff */
[----:B------:R-:W1:Y:S01]  /*14d0*/  LDCU.64 UR36, c[0x0][0x5e8] ;  /* 0x0000bd00ff2477ac */ /* 0x000e620008000a00 */
[----:B--2---:R-:W-:Y:S01]  /*14e0*/  IADD3 R9, P1, PT, R11, R2, RZ ;  /* 0x000000020b097210 */ /* 0x004fe20007f3e0ff */
[----:B------:R-:W-:Y:S01]  /*14f0*/  IMAD R20, R17, UR6, R3 ;  /* 0x0000000611147c24 */ /* 0x000fe2000f8e0203 */
[----:B------:R-:W-:Y:S02]  /*1500*/  LEA.HI.X R14, R14, R0, R15, 0x6, P0 ;  /* 0x000000000e0e7211 */ /* 0x000fe400000f340f */
[----:B------:R-:W-:Y:S01]  /*1510*/  IADD3 R11, P0, PT, R7, R11, RZ ;  /* 0x0000000b070b7210 */ /* 0x000fe20007f1e0ff */
[--C-:B------:R-:W-:Y:S01]  /*1520*/  IMAD.X R15, R5, 0x1, R0.reuse, P1 ;  /* 0x00000001050f7824 */ /* 0x100fe200008e0600 */
[----:B------:R-:W-:Y:S01]  /*1530*/  LEA.HI.X R13, R2, UR13, R0, 0x1, P2 ;  /* 0x0000000d020d7c11 */ /* 0x000fe200090f0c00 */
[----:B------:R-:W-:Y:S01]  /*1540*/  IMAD.WIDE.U32 R2, R16, UR6, R18 ;  /* 0x0000000610027c25 */ /* 0x000fe2000f8e0012 */
[----:B------:R-:W-:Y:S01]  /*1550*/  LEA R4, P2, R9, UR12, 0x1 ;  /* 0x0000000c09047c11 */ /* 0x000fe2000f8408ff */
[----:B------:R-:W2:Y:S01]  /*1560*/  LDCU.64 UR6, c[0x0][0x390] ;  /* 0x00007200ff0677ac */ /* 0x000ea20008000a00 */
[----:B------:R-:W-:Y:S01]  /*1570*/  LEA R8, P1, R7, UR12, 0x1 ;  /* 0x0000000c07087c11 */ /* 0x000fe2000f8208ff */
[----:B------:R-:W-:Y:S01]  /*1580*/  IMAD.X R0, R14, 0x1, R5, P0 ;  /* 0x000000010e007824 */ /* 0x000fe200000e0605 */
[----:B------:R-:W-:Y:S01]  /*1590*/  LEA R6, P0, R11, UR12, 0x1 ;  /* 0x0000000c0b067c11 */ /* 0x000fe2000f8008ff */
[----:B------:R-:W-:Y:S01]  /*15a0*/  IMAD.IADD R3, R3, 0x1, R20 ;  /* 0x0000000103037824 */ /* 0x000fe200078e0214 */
[----:B------:R-:W-:Y:S01]  /*15b0*/  LEA.HI.X R5, R9, UR13, R15, 0x1, P2 ;  /* 0x0000000d09057c11 */ /* 0x000fe200090f0c0f */
[----:B------:R3:W-:Y:S01]  /*15c0*/  LDGSTS.E.BYPASS.LTC128B.128 [R10+0xc000], desc[UR28][R12.64] ;  /* 0x0c0000000c0a7fae */ /* 0x0007e2000b981a1c */
[----:B------:R-:W-:Y:S01]  /*15d0*/  LEA.HI.X R9, R7, UR13, R14, 0x1, P1 ;  /* 0x0000000d07097c11 */ /* 0x000fe200088f0c0e */
[----:B------:R-:W-:Y:S01]  /*15e0*/  IMAD.WIDE.U32 R2, R22, R16, R2 ;  /* 0x0000001016027225 */ /* 0x000fe200078e0002 */
[----:B------:R-:W-:Y:S01]  /*15f0*/  LEA.HI.X R7, R11, UR13, R0, 0x1, P0 ;  /* 0x0000000d0b077c11 */ /* 0x000fe200080f0c00 */
[----:B------:R4:W-:Y:S01]  /*1600*/  LDGSTS.E.BYPASS.LTC128B.128 [R10+0xd000], desc[UR28][R4.64] ;  /* 0x0d000000040a7fae */ /* 0x0009e2000b981a1c */
[----:B-1----:R-:W-:Y:S01]  /*1610*/  UIMAD.WIDE UR36, UR32, 0x4, UR36 ;  /* 0x00000004202478a5 */ /* 0x002fe2000f8e0224 */
[C---:B------:R-:W-:Y:S01]  /*1620*/  IMAD.SHL.U32 R11, R16.reuse, 0x20, RZ ;  /* 0x00000020100b7824 */ /* 0x040fe200078e00ff */
[----:B------:R-:W-:Y:S01]  /*1630*/  LEA R0, P0, R16, R2, 0x6 ;  /* 0x0000000210007211 */ /* 0x000fe200078030ff */
[----:B------:R-:W-:Y:S01]  /*1640*/  IMAD R3, R22, R17, R3 ;  /* 0x0000001116037224 */ /* 0x000fe200078e0203 */
[----:B------:R2:W-:Y:S04]  /*1650*/  LDGSTS.E.BYPASS.LTC128B.128 [R10+0xe000], desc[UR28][R8.64] ;  /* 0x0e000000080a7fae */ /* 0x0005e8000b981a1c */
[----:B------:R1:W-:Y:S01]  /*1660*/  LDGSTS.E.BYPASS.LTC128B.128 [R10+0xf000], desc[UR28][R6.64] ;  /* 0x0f000000060a7fae */ /* 0x0003e2000b981a1c */
[----:B---3--:R-:W-:-:S02]  /*1670*/  SHF.L.U64.HI R12, R16, 0x5, R17 ;  /* 0x00000005100c7819 */ /* 0x008fc40000010211 */
[----:B----4-:R-:W-:Y:S02]  /*1680*/  IADD3 R4, P1, PT, R11, R2, RZ ;  /* 0x000000020b047210 */ /* 0x010fe40007f3e0ff */
[----:B------:R-:W-:Y:S02]  /*1690*/  LEA.HI.X R5, R16, R3, R17, 0x6, P0 ;  /* 0x0000000310057211 */ /* 0x000fe400000f3411 */
[----:B------:R-:W-:Y:S02]  /*16a0*/  IADD3 R11, P0, PT, R0, R11, RZ ;  /* 0x0000000b000b7210 */ /* 0x000fe40007f1e0ff */
[----:B--2---:R-:W-:Y:S01]  /*16b0*/  LEA R8, P2, R2, UR6, 0x1 ;  /* 0x0000000602087c11 */ /* 0x004fe2000f8408ff */
[--C-:B-1----:R-:W-:Y:S01]  /*16c0*/  IMAD.X R7, R12, 0x1, R3.reuse, P1 ;  /* 0x000000010c077824 */ /* 0x102fe200008e0603 */
[----:B------:R-:W-:Y:S02]  /*16d0*/  LEA R6, P1, R4, UR6, 0x1 ;  /* 0x0000000604067c11 */ /* 0x000fe4000f8208ff */
[----:B------:R-:W-:Y:S01]  /*16e0*/  LEA.HI.X R9, R2, UR7, R3, 0x1, P2 ;  /* 0x0000000702097c11 */ /* 0x000fe200090f0c03 */
[----:B------:R-:W-:Y:S01]  /*16f0*/  IMAD.X R3, R5, 0x1, R12, P0 ;  /* 0x0000000105037824 */ /* 0x000fe200000e060c */
[----:B------:R-:W-:-:S02]  /*1700*/  LEA.HI.X R7, R4, UR7, R7, 0x1, P1 ;  /* 0x0000000704077c11 */ /* 0x000fc400088f0c07 */
[C---:B------:R-:W-:Y:S01]  /*1710*/  LEA R4, P1, R0.reuse, UR6, 0x1 ;  /* 0x0000000600047c11 */ /* 0x040fe2000f8208ff */
[----:B------:R1:W-:Y:S01]  /*1720*/  LDGSTS.E.BYPASS.LTC128B.128 [R10+0x10000], desc[UR28][R8.64] ;  /* 0x10000000080a7fae */ /* 0x0003e2000b981a1c */
[C---:B------:R-:W-:Y:S02]  /*1730*/  LEA R2, P0, R11.reuse, UR6, 0x1 ;  /* 0x000000060b027c11 */ /* 0x040fe4000f8008ff */
[----:B------:R-:W-:Y:S01]  /*1740*/  LEA.HI.X R5, R0, UR7, R5, 0x1, P1 ;  /* 0x0000000700057c11 */ /* 0x000fe200088f0c05 */
[----:B------:R1:W-:Y:S01]  /*1750*/  LDGSTS.E.BYPASS.LTC128B.128 [R10+0x11000], desc[UR28][R6.64] ;  /* 0x11000000060a7fae */ /* 0x0003e2000b981a1c */
[----:B------:R-:W-:Y:S01]  /*1760*/  LEA.HI.X R3, R11, UR7, R3, 0x1, P0 ;  /* 0x000000070b037c11 */ /* 0x000fe200080f0c03 */
[----:B------:R-:W2:Y:S02]  /*1770*/  LDCU.64 UR6, c[0x0][0x420] ;  /* 0x00008400ff0677ac */ /* 0x000ea40008000a00 */
[----:B------:R1:W-:Y:S04]  /*1780*/  LDGSTS.E.BYPASS.LTC128B.128 [R10+0x12000], desc[UR28][R4.64] ;  /* 0x12000000040a7fae */ /* 0x0003e8000b981a1c */
[----:B------:R1:W-:Y:S04]  /*1790*/  LDGSTS.E.BYPASS.LTC128B.128 [R10+0x13000], desc[UR28][R2.64] ;  /* 0x13000000020a7fae */ /* 0x0003e8000b981a1c */
[----:B------:R-:W0:Y:S01]  /*17a0*/  LDGDEPBAR ;  /* 0x00000000000079af */ /* 0x000e220000000000 */
[----:B--2---:R-:W-:Y:S01]  /*17b0*/  UIMAD.WIDE UR38, UR34, 0x4, UR6 ;  /* 0x00000004222678a5 */ /* 0x004fe2000f8e0206 */
[----:B------:R-:W-:Y:S11]  /*17c0*/  BRA.U !UP0, `(.L_x_669) ;  /* 0x0000004908347547 */ /* 0x000ff6000b800000 */
[----:B-1----:R-:W-:Y:S01]  /*17d0*/  IMAD.MOV.U32 R2, RZ, RZ, 0x4 ;  /* 0x00000004ff027424 */ /* 0x002fe200078e00ff */
[----:B------:R-:W-:Y:S01]  /*17e0*/  SHF.R.U32.HI R0, RZ, 0x1, R192 ;  /* 0x00000001ff007819 */ /* 0x000fe200000116c0 */
[----:B------:R-:W-:Y:S01]  /*17f0*/  IMAD.SHL.U32 R4, R192, 0x40, RZ ;  /* 0x00000040c0047824 */ /* 0x000fe200078e00ff */
[----:B------:R-:W1:Y:S01]  /*1800*/  LDC R242, c[0x0][0x44c] ;  /* 0x00011300fff27b82 */ /* 0x000e620000000800 */
[----:B------:R-:W-:Y:S01]  /*1810*/  IMAD.WIDE.U32 R2, R30, R2, UR38 ;  /* 0x000000261e027e25 */ /* 0x000fe2000f8e0002 */
[----:B------:R-:W2:Y:S04]  /*1820*/  LDCU UR12, c[0x0][0x3b0] ;  /* 0x00007600ff0c77ac */ /* 0x000ea80008000800 */
[----:B------:R-:W5:Y:S01]  /*1830*/  LDG.E R252, desc[UR28][R2.64] ;  /* 0x0000001c02fc7981 */ /* 0x000f62000c1e1900 */
[----:B------:R-:W-:Y:S01]  /*1840*/  IMAD.SHL.U32 R5, R192, 0x20, RZ ;  /* 0x00000020c0057824 */ /* 0x000fe200078e00ff */
[----:B------:R-:W3:Y:S02]  /*1850*/  LDCU UR13, c[0x0][0x3b4] ;  /* 0x00007680ff0d77ac */ /* 0x000ee40008000800 */
[----:B------:R-:W5:Y:S01]  /*1860*/  LDG.E R251, desc[UR28][R2.64+0x20] ;  /* 0x0000201c02fb7981 */ /* 0x000f62000c1e1900 */
[----:B------:R-:W4:Y:S03]  /*1870*/  LDCU UR6, c[0x0][0x590] ;  /* 0x0000b200ff0677ac */ /* 0x000f260008000800 */
[----:B------:R-:W5:Y:S01]  /*1880*/  LDG.E R250, desc[UR28][R2.64+0x100] ;  /* 0x0001001c02fa7981 */ /* 0x000f62000c1e1900 */
[----:B------:R-:W4:Y:S03]  /*1890*/  LDCU UR7, c[0x0][0x594] ;  /* 0x0000b280ff0777ac */ /* 0x000f260008000800 */
[----:B------:R1:W5:Y:S01]  /*18a0*/  LDG.E R249, desc[UR28][R2.64+0x120] ;  /* 0x0001201c02f97981 */ /* 0x000362000c1e1900 */
[----:B------:R-:W-:Y:S01]  /*18b0*/  LOP3.LUT R186, R186, 0x1c0, R4, 0xf8, !PT ;  /* 0x000001c0baba7812 */ /* 0x000fe200078ef804 */
[----:B------:R-:W-:Y:S01]  /*18c0*/  IMAD.MOV.U32 R239, RZ, RZ, R21 ;  /* 0x000000ffffef7224 */ /* 0x000fe200078e0015 */
[----:B--2---:R-:W-:Y:S01]  /*18d0*/  USHF.L.U32 UR16, UR12, 0x7, URZ ;  /* 0x000000070c107899 */ /* 0x004fe200080006ff */
[----:B------:R-:W-:Y:S01]  /*18e0*/  IMAD.MOV.U32 R185, RZ, RZ, 0x40 ;  /* 0x00000040ffb97424 */ /* 0x000fe200078e00ff */
[----:B------:R-:W-:Y:S01]  /*18f0*/  LOP3.LUT R0, R186, 0x8, R0, 0x78, !PT ;  /* 0x00000008ba007812 */ /* 0x000fe200078e7800 */
[----:B------:R-:W-:Y:S01]  /*1900*/  IMAD.MOV.U32 R247, RZ, RZ, 0x10 ;  /* 0x00000010fff77424 */ /* 0x000fe200078e00ff */
[----:B------:R-:W2:Y:S01]  /*1910*/  LDCU UR14, c[0x0][0x3e0] ;  /* 0x00007c00ff0e77ac */ /* 0x000ea20008000800 */
[----:B------:R-:W-:-:S02]  /*1920*/  IMAD.MOV.U32 R188, RZ, RZ, 0x20 ;  /* 0x00000020ffbc7424 */ /* 0x000fc400078e00ff */
[----:B------:R-:W-:Y:S01]  /*1930*/  IMAD.MOV.U32 R127, RZ, RZ, RZ ;  /* 0x000000ffff7f7224 */ /* 0x000fe200078e00ff */
[----:B---3--:R-:W-:Y:S02]  /*1940*/  USHF.L.U64.HI UR13, UR12, 0x6, UR13 ;  /* 0x000000060c0d7899 */ /* 0x008fe4000801020d */
[----:B----4-:R-:W-:Y:S01]  /*1950*/  USHF.L.U32 UR17, UR6, 0x7, URZ ;  /* 0x0000000706117899 */ /* 0x010fe200080006ff */
[----:B------:R-:W3:Y:S01]  /*1960*/  LDCU UR15, c[0x0][0x45c] ;  /* 0x00008b80ff0f77ac */ /* 0x000ee20008000800 */
[----:B------:R-:W-:Y:S02]  /*1970*/  USHF.L.U64.HI UR7, UR6, 0x6, UR7 ;  /* 0x0000000606077899 */ /* 0x000fe40008010207 */
[----:B------:R-:W-:Y:S02]  /*1980*/  USHF.L.U32 UR12, UR12, 0x6, URZ ;  /* 0x000000060c0c7899 */ /* 0x000fe400080006ff */
[----:B------:R-:W-:Y:S01]  /*1990*/  USHF.L.U32 UR6, UR6, 0x6, URZ ;  /* 0x0000000606067899 */ /* 0x000fe200080006ff */
[----:B-1----:R-:W-:-:S02]  /*19a0*/  SHF.R.U32.HI R3, RZ, 0x4, R192 ;  /* 0x00000004ff037819 */ /* 0x002fc400000116c0 */
[----:B------:R-:W-:Y:S02]  /*19b0*/  LOP3.LUT R2, R4, 0x200, RZ, 0xc0, !PT ;  /* 0x0000020004027812 */ /* 0x000fe400078ec0ff */
[----:B------:R-:W-:Y:S02]  /*19c0*/  LOP3.LUT R3, R3, 0x8, RZ, 0xc0, !PT ;  /* 0x0000000803037812 */ /* 0x000fe400078ec0ff */
[----:B------:R-:W-:Y:S02]  /*19d0*/  LOP3.LUT R2, R2, 0xc00, R5, 0xf8, !PT ;  /* 0x00000c0002027812 */ /* 0x000fe400078ef805 */
[----:B------:R-:W-:Y:S02]  /*19e0*/  LOP3.LUT R3, R3, 0x10, R192, 0xf8, !PT ;  /* 0x0000001003037812 */ /* 0x000fe400078ef8c0 */
[----:B------:R-:W1:Y:S01]  /*19f0*/  S2R R192, SR_TID.X ;  /* 0x0000000000c07919 */ /* 0x000e620000002100 */
[----:B------:R-:W-:Y:S02]  /*1a00*/  LOP3.LUT R184, R2, R0, RZ, 0xfc, !PT ;  /* 0x0000000002b87212 */ /* 0x000fe400078efcff */
[----:B------:R-:W-:-:S04]  /*1a10*/  LOP3.LUT R3, R3, R186, RZ, 0x3c, !PT ;  /* 0x000000ba03037212 */ /* 0x000fc800078e3cff */
[----:B------:R-:W-:Y:S01]  /*1a20*/  LOP3.LUT R3, R3, 0x200, R4, 0xf8, !PT ;  /* 0x0000020003037812 */ /* 0x000fe200078ef804 */
[C---:B-1----:R-:W-:Y:S01]  /*1a30*/  IMAD.SHL.U32 R2, R192.reuse, 0x10, RZ ;  /* 0x00000010c0027824 */ /* 0x042fe200078e00ff */
[--C-:B------:R-:W-:Y:S01]  /*1a40*/  SHF.R.U32.HI R190, RZ, 0x1, R192.reuse ;  /* 0x00000001ffbe7819 */ /* 0x100fe200000116c0 */
[C---:B------:R-:W-:Y:S01]  /*1a50*/  IMAD.SHL.U32 R0, R192.reuse, 0x2, RZ ;  /* 0x00000002c0007824 */ /* 0x040fe200078e00ff */
[----:B------:R-:W-:Y:S01]  /*1a60*/  SHF.R.U32.HI R6, RZ, 0x2, R192 ;  /* 0x00000002ff067819 */ /* 0x000fe200000116c0 */
[----:B------:R-:W-:Y:S01]  /*1a70*/  IMAD.SHL.U32 R193, R192, 0x40, RZ ;  /* 0x00000040c0c17824 */ /* 0x000fe200078e00ff */
[----:B------:R-:W-:Y:S01]  /*1a80*/  LOP3.LUT R2, R2, 0x1c0, RZ, 0xc0, !PT ;  /* 0x000001c002027812 */ /* 0x000fe200078ec0ff */
[----:B------:R-:W-:Y:S01]  /*1a90*/  IMAD.SHL.U32 R195, R192, 0x20, RZ ;  /* 0x00000020c0c37824 */ /* 0x000fe200078e00ff */
[----:B------:R-:W-:Y:S02]  /*1aa0*/  LOP3.LUT R5, R190, 0x30, RZ, 0xc0, !PT ;  /* 0x00000030be057812 */ /* 0x000fe400078ec0ff */
[----:B------:R-:W-:-:S02]  /*1ab0*/  LOP3.LUT R2, R2, 0x38, R0, 0xf8, !PT ;  /* 0x0000003802027812 */ /* 0x000fc400078ef800 */
[----:B------:R-:W-:Y:S02]  /*1ac0*/  LOP3.LUT R0, R0, 0xe006, R193, 0xc8, !PT ;  /* 0x0000e00600007812 */ /* 0x000fe400078ec8c1 */
[----:B------:R-:W-:Y:S02]  /*1ad0*/  LOP3.LUT R4, R5, 0x7, R6, 0xf8, !PT ;  /* 0x0000000705047812 */ /* 0x000fe400078ef806 */
[----:B------:R-:W-:-:S03]  /*1ae0*/  LOP3.LUT R0, R0, 0xc00, R195, 0xf8, !PT ;  /* 0x00000c0000007812 */ /* 0x000fc600078ef8c3 */
[----:B------:R1:W-:Y:S01]  /*1af0*/  STL [R1], R4 ;  /* 0x0000000401007387 */ /* 0x0003e20000100800 */
[----:B------:R-:W-:-:S05]  /*1b00*/  LOP3.LUT R0, R0, R2, RZ, 0xfc, !PT ;  /* 0x0000000200007212 */ /* 0x000fca00078efcff */
[----:B------:R1:W-:Y:S01]  /*1b10*/  STL [R1+0x4], R0 ;  /* 0x0000040001007387 */ /* 0x0003e20000100800 */
[C---:B------:R-:W-:Y:S01]  /*1b20*/  LOP3.LUT P1, RZ, R192.reuse, 0x2, RZ, 0xc0, !PT ;  /* 0x00000002c0ff7812 */ /* 0x040fe2000782c0ff */
[----:B------:R-:W-:Y:S01]  /*1b30*/  UMOV UR32, UR36 ;  /* 0x0000002400207c82 */ /* 0x000fe20008000000 */
[----:B------:R-:W-:Y:S02]  /*1b40*/  LOP3.LUT P0, RZ, R192, 0x4, RZ, 0xc0, !PT ;  /* 0x00000004c0ff7812 */ /* 0x000fe4000780c0ff */
[----:B------:R-:W-:Y:S02]  /*1b50*/  LOP3.LUT R187, R193, 0x200, RZ, 0xc0, !PT ;  /* 0x00000200c1bb7812 */ /* 0x000fe400078ec0ff */
[----:B------:R-:W-:Y:S02]  /*1b60*/  LEA R184, R184, UR4, 0x1 ;  /* 0x00000004b8b87c11 */ /* 0x000fe4000f8e08ff */
[----:B------:R-:W-:Y:S02]  /*1b70*/  LEA R3, R3, UR4, 0x1 ;  /* 0x0000000403037c11 */ /* 0x000fe4000f8e08ff */
[----:B------:R-:W-:Y:S01]  /*1b80*/  LOP3.LUT R191, R192, 0x8, RZ, 0xc0, !PT ;  /* 0x00000008c0bf7812 */ /* 0x000fe200078ec0ff */
[----:B------:R-:W-:Y:S01]  /*1b90*/  VIADD R184, R184, UR5 ;  /* 0x00000005b8b87c36 */ /* 0x000fe20008000000 */
[----:B------:R-:W-:Y:S01]  /*1ba0*/  SEL R185, R185, 0xffffffc0, !P0 ;  /* 0xffffffc0b9b97807 */ /* 0x000fe20004000000 */
[----:B------:R-:W-:Y:S01]  /*1bb0*/  VIADD R182, R3, UR5 ;  /* 0x0000000503b67c36 */ /* 0x000fe20008000000 */
[----:B------:R-:W-:Y:S01]  /*1bc0*/  SEL R247, R247, 0xfffffff0, !P0 ;  /* 0xfffffff0f7f77807 */ /* 0x000fe20004000000 */
[----:B------:R-:W-:Y:S01]  /*1bd0*/  UMOV UR5, UR37 ;  /* 0x0000002500057c82 */ /* 0x000fe20008000000 */
[----:B------:R-:W-:-:S02]  /*1be0*/  SEL R189, R188, 0xffffffe0, !P1 ;  /* 0xffffffe0bcbd7807 */ /* 0x000fc40004800000 */
[----:B------:R-:W-:Y:S02]  /*1bf0*/  LOP3.LUT R194, R195, 0x7200, RZ, 0xc0, !PT ;  /* 0x00007200c3c27812 */ /* 0x000fe400078ec0ff */
[----:B--23--:R-:W-:-:S07]  /*1c00*/  LOP3.LUT R187, R187, 0xc00, R195, 0xf8, !PT ;  /* 0x00000c00bbbb7812 */ /* 0x00cfce00078ef8c3 */
.L_x_672:
[----:B------:R-:W0:Y:S01]  /*1c10*/  LDGDEPBAR ;  /* 0x00000000000079af */ /* 0x000e220000000000 */
[----:B------:R-:W-:Y:S01]  /*1c20*/  SHF.L.U32 R248, R192, 0x3, RZ ;  /* 0x00000003c0f87819 */ /* 0x000fe200000006ff */
[----:B------:R-:W-:Y:S01]  /*1c30*/  UMOV UR4, UR21 ;  /* 0x0000001500047c82 */ /* 0x000fe20008000000 */
[----:B------:R-:W-:Y:S05]  /*1c40*/  IADD3 R144, PT, PT, R184, R189, RZ ;  /* 0x000000bdb8907210 */ /* 0x000fea0007ffe0ff */
[----:B------:R-:W2:Y:S01]  /*1c50*/  LDL R197, [R1+0x4] ;  /* 0x0000040001c57983 */ /* 0x000ea20000100800 */
[----:B------:R-:W-:Y:S01]  /*1c60*/  LOP3.LUT R186, R248, 0x38, RZ, 0xc0, !PT ;  /* 0x00000038f8ba7812 */ /* 0x000fe200078ec0ff */
[----:B------:R-:W-:Y:S01]  /*1c70*/  UIADD3 UR31, UPT, UPT, UR33, 0x1, URZ ;  /* 0x00000001211f7890 */ /* 0x000fe2000fffe0ff */
[----:B-----5:R-:W-:Y:S02]  /*1c80*/  FSETP.NEU.FTZ.AND P0, PT, R252, -INF , PT ;  /* 0xff800000fc00780b */ /* 0x020fe40003f1d000 */
[----:B------:R-:W-:Y:S01]  /*1c90*/  LOP3.LUT R183, R186, 0x1c0, R193, 0xf8, !PT ;  /* 0x000001c0bab77812 */ /* 0x000fe200078ef8c1 */
[----:B------:R-:W-:Y:S03]  /*1ca0*/  UISETP.NE.AND UP0, UPT, UR31, 0x1, UPT ;  /* 0x000000011f00788c */ /* 0x000fe6000bf05270 */
[----:B-1----:R-:W-:Y:S04]  /*1cb0*/  LOP3.LUT R0, R194, R183, R191, 0xf6, !PT ;  /* 0x000000b7c2007212 */ /* 0x002fe800078ef6bf */
[----:B------:R-:W-:Y:S02]  /*1cc0*/  LEA R2, R0, UR4, 0x1 ;  /* 0x0000000400027c11 */ /* 0x000fe4000f8e08ff */
[----:B------:R-:W-:Y:S02]  /*1cd0*/  IADD3 R0, PT, PT, R184, R185, RZ ;  /* 0x000000b9b8007210 */ /* 0x000fe40007ffe0ff */
[-C--:B------:R-:W-:Y:S02]  /*1ce0*/  IADD3 R180, PT, PT, R189, R2.reuse, RZ ;  /* 0x00000002bdb47210 */ /* 0x080fe40007ffe0ff */
[----:B------:R-:W-:Y:S04]  /*1cf0*/  IADD3 R3, PT, PT, R185, R2, RZ ;  /* 0x00000002b9037210 */ /* 0x000fe80007ffe0ff */
[C---:B------:R-:W-:Y:S01]  /*1d00*/  IADD3 R181, PT, PT, R189.reuse, R3, RZ ;  /* 0x00000003bdb57210 */ /* 0x040fe20007ffe0ff */
[----:B------:R-:W-:Y:S04]  /*1d10*/  DEPBAR.LE SB0, 0x0 ;  /* 0x000080000000791a */ /* 0x000fe80000000000 */
[----:B------:R-:W-:Y:S06]  /*1d20*/  BAR.SYNC.DEFER_BLOCKING 0x0 ;  /* 0x0000000000007b1d */ /* 0x000fec0000010000 */
[----:B------:R-:W-:Y:S08]  /*1d30*/  LDSM.16.M88.4 R64, [R184] ;  /* 0x00000000b840783b */ /* 0x000ff00000000200 */
[----:B------:R-:W1:Y:S08]  /*1d40*/  LDSM.16.M88.4 R16, [R2+0xc000] ;  /* 0x00c000000210783b */ /* 0x000e700000000200 */
[----:B------:R-:W3:Y:S08]  /*1d50*/  LDSM.16.M88.4 R60, [R184+0x2000] ;  /* 0x00200000b83c783b */ /* 0x000ef00000000200 */
[----:B------:R-:W4:Y:S08]  /*1d60*/  LDSM.16.M88.4 R32, [R2+0xc800] ;  /* 0x00c800000220783b */ /* 0x000f300000000200 */
[----:B------:R-:W4:Y:S08]  /*1d70*/  LDSM.16.M88.4 R48, [R2+0xd000] ;  /* 0x00d000000230783b */ /* 0x000f300000000200 */
[----:B------:R-:W4:Y:S01]  /*1d80*/  LDSM.16.M88.4 R132, [R2+0xd800] ;  /* 0x00d800000284783b */ /* 0x000f220000000200 */
[-C--:B-1----:R-:W-:Y:S07]  /*1d90*/  HMMA.16816.F32.BF16 R4, R64, R16.reuse, RZ ;  /* 0x000000104004723c */ /* 0x082fee00000418ff */
[----:B------:R-:W-:Y:S01]  /*1da0*/  LDSM.16.M88.4 R136, [R144] ;  /* 0x000000009088783b */ /* 0x000fe20000000200 */
[C---:B---3--:R-:W-:Y:S07]  /*1db0*/  HMMA.16816.F32.BF16 R8, R60.reuse, R16, RZ ;  /* 0x000000103c08723c */ /* 0x048fee00000418ff */
[----:B------:R-:W1:Y:S01]  /*1dc0*/  LDSM.16.M88.4 R140, [R180+0xc000] ;  /* 0x00c00000b48c783b */ /* 0x000e620000000200 */
[-C--:B------:R-:W-:Y:S07]  /*1dd0*/  HMMA.16816.F32.BF16 R12, R60, R18.reuse, RZ ;  /* 0x000000123c0c723c */ /* 0x080fee00000418ff */
[----:B------:R-:W3:Y:S01]  /*1de0*/  LDSM.16.M88.4 R144, [R144+0x2000] ;  /* 0x002000009090783b */ /* 0x000ee20000000200 */
[C---:B------:R-:W-:Y:S07]  /*1df0*/  HMMA.16816.F32.BF16 R16, R64.reuse, R18, RZ ;  /* 0x000000124010723c */ /* 0x040fee00000418ff */
[----:B------:R-:W3:Y:S01]  /*1e00*/  LDSM.16.M88.4 R148, [R180+0xc800] ;  /* 0x00c80000b494783b */ /* 0x000ee20000000200 */
[-C--:B----4-:R-:W-:Y:S07]  /*1e10*/  HMMA.16816.F32.BF16 R20, R64, R32.reuse, RZ ;  /* 0x000000204014723c */ /* 0x090fee00000418ff */
[----:B------:R-:W-:Y:S01]  /*1e20*/  LDSM.16.M88.4 R152, [R0] ;  /* 0x000000000098783b */ /* 0x000fe20000000200 */
[C---:B------:R-:W-:Y:S07]  /*1e30*/  HMMA.16816.F32.BF16 R24, R60.reuse, R32, RZ ;  /* 0x000000203c18723c */ /* 0x040fee00000418ff */
[----:B------:R-:W-:Y:S01]  /*1e40*/  LDSM.16.M88.4 R156, [R3+0xc000] ;  /* 0x00c00000039c783b */ /* 0x000fe20000000200 */
[-C--:B------:R-:W-:Y:S07]  /*1e50*/  HMMA.16816.F32.BF16 R28, R60, R34.reuse, RZ ;  /* 0x000000223c1c723c */ /* 0x080fee00000418ff */
[----:B------:R4:W-:Y:S01]  /*1e60*/  LDSM.16.M88.4 R160, [R0+0x2000] ;  /* 0x0020000000a0783b */ /* 0x0009e20000000200 */
[C---:B------:R-:W-:Y:S07]  /*1e70*/  HMMA.16816.F32.BF16 R32, R64.reuse, R34, RZ ;  /* 0x000000224020723c */ /* 0x040fee00000418ff */
[----:B------:R-:W-:Y:S01]  /*1e80*/  LDSM.16.M88.4 R164, [R3+0xc800] ;  /* 0x00c8000003a4783b */ /* 0x000fe20000000200 */
[-C--:B------:R-:W-:Y:S07]  /*1e90*/  HMMA.16816.F32.BF16 R36, R64, R48.reuse, RZ ;  /* 0x000000304024723c */ /* 0x080fee00000418ff */
[----:B------:R-:W-:Y:S01]  /*1ea0*/  LDSM.16.M88.4 R168, [R3+0xd000] ;  /* 0x00d0000003a8783b */ /* 0x000fe20000000200 */
[C---:B------:R-:W-:Y:S07]  /*1eb0*/  HMMA.16816.F32.BF16 R40, R60.reuse, R48, RZ ;  /* 0x000000303c28723c */ /* 0x040fee00000418ff */
[----:B------:R-:W-:Y:S01]  /*1ec0*/  LDSM.16.M88.4 R176, [R181+0xc000] ;  /* 0x00c00000b5b0783b */ /* 0x000fe20000000200 */
[----:B----4-:R-:W-:Y:S01]  /*1ed0*/  IADD3 R0, PT, PT, R189, R0, RZ ;  /* 0x00000000bd007210 */ /* 0x010fe20007ffe0ff */
[-C--:B------:R-:W-:Y:S06]  /*1ee0*/  HMMA.16816.F32.BF16 R44, R60, R50.reuse, RZ ;  /* 0x000000323c2c723c */ /* 0x080fec00000418ff */
[----:B------:R-:W-:Y:S02]  /*1ef0*/  LDSM.16.M88.4 R172, [R0] ;  /* 0x0000000000ac783b */ /* 0x000fe40000000200 */
[C---:B------:R-:W-:Y:S08]  /*1f00*/  HMMA.16816.F32.BF16 R48, R64.reuse, R50, RZ ;  /* 0x000000324030723c */ /* 0x040ff000000418ff */
[-C--:B------:R-:W-:Y:S08]  /*1f10*/  HMMA.16816.F32.BF16 R52, R64, R132.reuse, RZ ;  /* 0x000000844034723c */ /* 0x080ff000000418ff */
[C---:B------:R-:W-:Y:S08]  /*1f20*/  HMMA.16816.F32.BF16 R56, R60.reuse, R132, RZ ;  /* 0x000000843c38723c */ /* 0x040ff000000418ff */
[-C--:B------:R-:W-:Y:S08]  /*1f30*/  HMMA.16816.F32.BF16 R60, R60, R134.reuse, RZ ;  /* 0x000000863c3c723c */ /* 0x080ff000000418ff */
[----:B------:R-:W-:Y:S01]  /*1f40*/  HMMA.16816.F32.BF16 R64, R64, R134, RZ ;  /* 0x000000864040723c */ /* 0x000fe200000418ff */
[----:B------:R-:W4:Y:S07]  /*1f50*/  LDSM.16.M88.4 R132, [R180+0xd000] ;  /* 0x00d00000b484783b */ /* 0x000f2e0000000200 */
[-C--:B-1----:R-:W-:Y:S08]  /*1f60*/  HMMA.16816.F32.BF16 R4, R136, R140.reuse, R4 ;  /* 0x0000008c8804723c */ /* 0x082ff00000041804 */
[C---:B---3--:R-:W-:Y:S08]  /*1f70*/  HMMA.16816.F32.BF16 R8, R144.reuse, R140, R8 ;  /* 0x0000008c9008723c */ /* 0x048ff00000041808 */
[-C--:B------:R-:W-:Y:S08]  /*1f80*/  HMMA.16816.F32.BF16 R12, R144, R142.reuse, R12 ;  /* 0x0000008e900c723c */ /* 0x080ff0000004180c */
[C---:B------:R-:W-:Y:S01]  /*1f90*/  HMMA.16816.F32.BF16 R16, R136.reuse, R142, R16 ;  /* 0x0000008e8810723c */ /* 0x040fe20000041810 */
[----:B------:R-:W1:Y:S07]  /*1fa0*/  LDSM.16.M88.4 R140, [R180+0xd800] ;  /* 0x00d80000b48c783b */ /* 0x000e6e0000000200 */
[-C--:B------:R-:W-:Y:S08]  /*1fb0*/  HMMA.16816.F32.BF16 R20, R136, R148.reuse, R20 ;  /* 0x000000948814723c */ /* 0x080ff00000041814 */
[C---:B------:R-:W-:Y:S08]  /*1fc0*/  HMMA.16816.F32.BF16 R24, R144.reuse, R148, R24 ;  /* 0x000000949018723c */ /* 0x040ff00000041818 */
[-C--:B------:R-:W-:Y:S08]  /*1fd0*/  HMMA.16816.F32.BF16 R28, R144, R150.reuse, R28 ;  /* 0x00000096901c723c */ /* 0x080ff0000004181c */
[C---:B------:R-:W-:Y:S01]  /*1fe0*/  HMMA.16816.F32.BF16 R32, R136.reuse, R150, R32 ;  /* 0x000000968820723c */ /* 0x040fe20000041820 */
[----:B------:R-:W3:Y:S07]  /*1ff0*/  LDSM.16.M88.4 R148, [R3+0xd800] ;  /* 0x00d800000394783b */ /* 0x000eee0000000200 */
[-C--:B----4-:R-:W-:Y:S08]  /*2000*/  HMMA.16816.F32.BF16 R36, R136, R132.reuse, R36 ;  /* 0x000000848824723c */ /* 0x090ff00000041824 */
[C---:B------:R-:W-:Y:S08]  /*2010*/  HMMA.16816.F32.BF16 R40, R144.reuse, R132, R40 ;  /* 0x000000849028723c */ /* 0x040ff00000041828 */
[-C--:B------:R-:W-:Y:S08]  /*2020*/  HMMA.16816.F32.BF16 R44, R144, R134.reuse, R44 ;  /* 0x00000086902c723c */ /* 0x080ff0000004182c */
[C---:B------:R-:W-:Y:S01]  /*2030*/  HMMA.16816.F32.BF16 R48, R136.reuse, R134, R48 ;  /* 0x000000868830723c */ /* 0x040fe20000041830 */
[----:B------:R4:W2:Y:S07]  /*2040*/  LDSM.16.M88.4 R132, [R0+0x2000] ;  /* 0x002000000084783b */ /* 0x0008ae0000000200 */
[-C--:B-1----:R-:W-:Y:S08]  /*2050*/  HMMA.16816.F32.BF16 R52, R136, R140.reuse, R52 ;  /* 0x0000008c8834723c */ /* 0x082ff00000041834 */
[C---:B------:R-:W-:Y:S08]  /*2060*/  HMMA.16816.F32.BF16 R56, R144.reuse, R140, R56 ;  /* 0x0000008c9038723c */ /* 0x040ff00000041838 */
[-C--:B------:R-:W-:Y:S03]  /*2070*/  HMMA.16816.F32.BF16 R60, R144, R142.reuse, R60 ;  /* 0x0000008e903c723c */ /* 0x080fe6000004183c */
[----:B----4-:R-:W-:Y:S05]  /*2080*/  FMUL.FTZ R0, R249, 1.4426950216293334961 ;  /* 0x3fb8aa3bf9007820 */ /* 0x010fea0000410000 */
[----:B------:R-:W-:Y:S04]  /*2090*/  HMMA.16816.F32.BF16 R64, R136, R142, R64 ;  /* 0x0000008e8840723c */ /* 0x000fe80000041840 */
[----:B------:R-:W-:Y:S01]  /*20a0*/  FMUL.FTZ R138, R252, 1.4426950216293334961 ;  /* 0x3fb8aa3bfc8a7820 */ /* 0x000fe20000410000 */
[C---:B------:R-:W-:Y:S01]  /*20b0*/  FMUL.FTZ R137, R251.reuse, 1.4426950216293334961 ;  /* 0x3fb8aa3bfb897820 */ /* 0x040fe20000410000 */
[----:B------:R-:W-:Y:S02]  /*20c0*/  FMUL.FTZ R136, R250, 1.4426950216293334961 ;  /* 0x3fb8aa3bfa887820 */ /* 0x000fe40000410000 */
[-C--:B------:R-:W-:Y:S05]  /*20d0*/  HMMA.16816.F32.BF16 R4, R152, R156.reuse, R4 ;  /* 0x0000009c9804723c */ /* 0x080fea0000041804 */
[----:B------:R-:W-:Y:S02]  /*20e0*/  FSEL R138, R138, RZ, P0 ;  /* 0x000000ff8a8a7208 */ /* 0x000fe40000000000 */
[----:B------:R-:W-:Y:S01]  /*20f0*/  FSETP.NEU.FTZ.AND P0, PT, R251, -INF , PT ;  /* 0xff800000fb00780b */ /* 0x000fe20003f1d000 */
[C---:B------:R-:W-:Y:S04]  /*2100*/  HMMA.16816.F32.BF16 R8, R160.reuse, R156, R8 ;  /* 0x0000009ca008723c */ /* 0x040fe80000041808 */
[----:B------:R-:W-:Y:S02]  /*2110*/  FSEL R137, R137, RZ, P0 ;  /* 0x000000ff89897208 */ /* 0x000fe40000000000 */
[----:B------:R-:W-:Y:S02]  /*2120*/  FSETP.NEU.FTZ.AND P0, PT, R250, -INF , PT ;  /* 0xff800000fa00780b */ /* 0x000fe40003f1d000 */
[-C--:B------:R-:W-:Y:S03]  /*2130*/  HMMA.16816.F32.BF16 R12, R160, R158.reuse, R12 ;  /* 0x0000009ea00c723c */ /* 0x080fe6000004180c */
[----:B------:R-:W-:Y:S02]  /*2140*/  FSEL R136, R136, RZ, P0 ;  /* 0x000000ff88887208 */ /* 0x000fe40000000000 */
[----:B------:R-:W-:Y:S03]  /*2150*/  FSETP.NEU.FTZ.AND P0, PT, R249, -INF , PT ;  /* 0xff800000f900780b */ /* 0x000fe60003f1d000 */
[C---:B------:R-:W-:Y:S04]  /*2160*/  HMMA.16816.F32.BF16 R16, R152.reuse, R158, R16 ;  /* 0x0000009e9810723c */ /* 0x040fe80000041810 */
[----:B------:R-:W-:Y:S02]  /*2170*/  FSEL R0, R0, RZ, P0 ;  /* 0x000000ff00007208 */ /* 0x000fe40000000000 */
[----:B------:R-:W-:Y:S02]  /*2180*/  R2P PR, R192, 0x18 ;  /* 0x00000018c0007804 */ /* 0x000fe40000000000 */
        /* <DEDUP_REMOVED lines=8> */
[-C--:B---3--:R-:W-:Y:S08]  /*2210*/  HMMA.16816.F32.BF16 R52, R152, R148.reuse, R52 ;  /* 0x000000949834723c */ /* 0x088ff00000041834 */
[C---:B------:R-:W-:Y:S08]  /*2220*/  HMMA.16816.F32.BF16 R56, R160.reuse, R148, R56 ;  /* 0x00000094a038723c */ /* 0x040ff00000041838 */
[-C--:B------:R-:W-:Y:S08]  /*2230*/  HMMA.16816.F32.BF16 R60, R160, R150.reuse, R60 ;  /* 0x00000096a03c723c */ /* 0x080ff0000004183c */
[----:B------:R-:W-:Y:S04]  /*2240*/  HMMA.16816.F32.BF16 R64, R152, R150, R64 ;  /* 0x000000969840723c */ /* 0x000fe80000041840 */
[----:B--2---:R-:W-:Y:S04]  /*2250*/  LEA R151, R197, UR4, 0x1 ;  /* 0x00000004c5977c11 */ /* 0x004fe8000f8e08ff */
[-C--:B------:R-:W-:Y:S05]  /*2260*/  HMMA.16816.F32.BF16 R4, R172, R176.reuse, R4 ;  /* 0x000000b0ac04723c */ /* 0x080fea0000041804 */
[C---:B------:R-:W-:Y:S02]  /*2270*/  IADD3 R158, PT, PT, R151.reuse, R247, RZ ;  /* 0x000000f7979e7210 */ /* 0x040fe40007ffe0ff */
[----:B------:R-:W-:Y:S01]  /*2280*/  IADD3 R152, PT, PT, R151, 0x1c040, RZ ;  /* 0x0001c04097987810 */ /* 0x000fe20007ffe0ff */
[C---:B------:R-:W-:Y:S08]  /*2290*/  HMMA.16816.F32.BF16 R8, R132.reuse, R176, R8 ;  /* 0x000000b08408723c */ /* 0x040ff00000041808 */
[-C--:B------:R-:W-:Y:S03]  /*22a0*/  HMMA.16816.F32.BF16 R12, R132, R178.reuse, R12 ;  /* 0x000000b2840c723c */ /* 0x080fe6000004180c */
[--C-:B------:R-:W-:Y:S01]  /*22b0*/  FFMA.FTZ R4, R4, UR15, -R138.reuse ;  /* 0x0000000f04047c23 */ /* 0x100fe2000801088a */
[----:B------:R-:W-:Y:S01]  /*22c0*/  FFMA.FTZ R5, R5, UR15, -R138 ;  /* 0x0000000f05057c23 */ /* 0x000fe2000801088a */
[--C-:B------:R-:W-:Y:S01]  /*22d0*/  FFMA.FTZ R6, R6, UR15, -R137.reuse ;  /* 0x0000000f06067c23 */ /* 0x100fe20008010889 */
[--C-:B------:R-:W-:Y:S01]  /*22e0*/  FFMA.FTZ R7, R7, UR15, -R137.reuse ;  /* 0x0000000f07077c23 */ /* 0x100fe20008010889 */
[----:B------:R-:W-:Y:S01]  /*22f0*/  MUFU.EX2 R196, R4 ;  /* 0x0000000400c47308 */ /* 0x000fe20000000800 */
[C---:B------:R-:W-:Y:S04]  /*2300*/  HMMA.16816.F32.BF16 R16, R172.reuse, R178, R16 ;  /* 0x000000b2ac10723c */ /* 0x040fe80000041810 */
[--C-:B------:R-:W-:Y:S01]  /*2310*/  FFMA.FTZ R8, R8, UR15, -R136.reuse ;  /* 0x0000000f08087c23 */ /* 0x100fe20008010888 */
[----:B------:R-:W-:Y:S01]  /*2320*/  FFMA.FTZ R9, R9, UR15, -R136 ;  /* 0x0000000f09097c23 */ /* 0x000fe20008010888 */
[--C-:B------:R-:W-:Y:S03]  /*2330*/  FFMA.FTZ R10, R10, UR15, -R0.reuse ;  /* 0x0000000f0a0a7c23 */ /* 0x100fe60008010800 */
[----:B------:R-:W1:Y:S01]  /*2340*/  MUFU.EX2 R171, R5 ;  /* 0x0000000500ab7308 */ /* 0x000e620000000800 */
[----:B------:R-:W-:Y:S01]  /*2350*/  FFMA.FTZ R11, R11, UR15, -R0 ;  /* 0x0000000f0b0b7c23 */ /* 0x000fe20008010800 */
[--C-:B------:R-:W-:Y:S01]  /*2360*/  FFMA.FTZ R12, R12, UR15, -R136.reuse ;  /* 0x0000000f0c0c7c23 */ /* 0x100fe20008010888 */
[----:B------:R-:W-:Y:S01]  /*2370*/  FFMA.FTZ R13, R13, UR15, -R136 ;  /* 0x0000000f0d0d7c23 */ /* 0x000fe20008010888 */
[--C-:B------:R-:W-:Y:S01]  /*2380*/  FFMA.FTZ R14, R14, UR15, -R0.reuse ;  /* 0x0000000f0e0e7c23 */ /* 0x100fe20008010800 */
[----:B------:R-:W-:Y:S05]  /*2390*/  FFMA.FTZ R15, R15, UR15, -R0 ;  /* 0x0000000f0f0f7c23 */ /* 0x000fea0008010800 */
[----:B------:R-:W-:Y:S01]  /*23a0*/  MUFU.EX2 R226, R6 ;  /* 0x0000000600e27308 */ /* 0x000fe20000000800 */
[--C-:B------:R-:W-:Y:S01]  /*23b0*/  FFMA.FTZ R16, R16, UR15, -R138.reuse ;  /* 0x0000000f10107c23 */ /* 0x100fe2000801088a */
[--C-:B------:R-:W-:Y:S01]  /*23c0*/  FFMA.FTZ R17, R17, UR15, -R138.reuse ;  /* 0x0000000f11117c23 */ /* 0x100fe2000801088a */
[--C-:B------:R-:W-:Y:S01]  /*23d0*/  FFMA.FTZ R18, R18, UR15, -R137.reuse ;  /* 0x0000000f12127c23 */ /* 0x100fe20008010889 */
[--C-:B------:R-:W-:Y:S06]  /*23e0*/  FFMA.FTZ R19, R19, UR15, -R137.reuse ;  /* 0x0000000f13137c23 */ /* 0x100fec0008010889 */
[----:B------:R2:W-:Y:S10]  /*23f0*/  MUFU.EX2 R225, R7 ;  /* 0x0000000700e17308 */ /* 0x0005f40000000800 */
[----:B------:R-:W-:Y:S10]  /*2400*/  MUFU.EX2 R234, R8 ;  /* 0x0000000800ea7308 */ /* 0x000ff40000000800 */
[----:B------:R-:W-:Y:S01]  /*2410*/  MUFU.EX2 R233, R9 ;  /* 0x0000000900e97308 */ /* 0x000fe20000000800 */
[----:B--2---:R-:W2:Y:S09]  /*2420*/  LDSM.16.M88.4 R4, [R181+0xc800] ;  /* 0x00c80000b504783b */ /* 0x004eb20000000200 */
[----:B------:R-:W-:Y:S10]  /*2430*/  MUFU.EX2 R238, R10 ;  /* 0x0000000a00ee7308 */ /* 0x000ff40000000800 */
[----:B------:R3:W-:Y:S10]  /*2440*/  MUFU.EX2 R237, R11 ;  /* 0x0000000b00ed7308 */ /* 0x0007f40000000800 */
[----:B------:R-:W-:Y:S10]  /*2450*/  MUFU.EX2 R201, R16 ;  /* 0x0000001000c97308 */ /* 0x000ff40000000800 */
[----:B------:R-:W4:Y:S01]  /*2460*/  MUFU.EX2 R203, R17 ;  /* 0x0000001100cb7308 */ /* 0x000f220000000800 */
[----:B---3--:R-:W3:Y:S09]  /*2470*/  LDSM.16.M88.4 R8, [R181+0xd000] ;  /* 0x00d00000b508783b */ /* 0x008ef20000000200 */
[----:B------:R-:W-:Y:S01]  /*2480*/  MUFU.EX2 R216, R18 ;  /* 0x0000001200d87308 */ /* 0x000fe20000000800 */
[-C--:B--2---:R-:W-:Y:S09]  /*2490*/  HMMA.16816.F32.BF16 R20, R172, R4.reuse, R20 ;  /* 0x00000004ac14723c */ /* 0x084ff20000041814 */
[----:B------:R-:W2:Y:S01]  /*24a0*/  MUFU.EX2 R215, R19 ;  /* 0x0000001300d77308 */ /* 0x000ea20000000800 */
[C---:B------:R-:W-:Y:S09]  /*24b0*/  HMMA.16816.F32.BF16 R24, R132.reuse, R4, R24 ;  /* 0x000000048418723c */ /* 0x040ff20000041818 */
[----:B------:R-:W-:Y:S01]  /*24c0*/  MUFU.EX2 R230, R12 ;  /* 0x0000000c00e67308 */ /* 0x000fe20000000800 */
[-C--:B------:R-:W-:Y:S03]  /*24d0*/  HMMA.16816.F32.BF16 R28, R132, R6.reuse, R28 ;  /* 0x00000006841c723c */ /* 0x080fe6000004181c */
[--C-:B------:R-:W-:Y:S01]  /*24e0*/  FFMA.FTZ R20, R20, UR15, -R138.reuse ;  /* 0x0000000f14147c23 */ /* 0x100fe2000801088a */
[----:B------:R-:W-:Y:S01]  /*24f0*/  FFMA.FTZ R21, R21, UR15, -R138 ;  /* 0x0000000f15157c23 */ /* 0x000fe2000801088a */
[--C-:B------:R-:W-:Y:S01]  /*2500*/  FFMA.FTZ R22, R22, UR15, -R137.reuse ;  /* 0x0000000f16167c23 */ /* 0x100fe20008010889 */
[--C-:B------:R-:W-:Y:S03]  /*2510*/  FFMA.FTZ R23, R23, UR15, -R137.reuse ;  /* 0x0000000f17177c23 */ /* 0x100fe60008010889 */
[----:B------:R-:W2:Y:S01]  /*2520*/  MUFU.EX2 R229, R13 ;  /* 0x0000000d00e57308 */ /* 0x000ea20000000800 */
[C---:B------:R-:W-:Y:S01]  /*2530*/  HMMA.16816.F32.BF16 R32, R172.reuse, R6, R32 ;  /* 0x00000006ac20723c */ /* 0x040fe20000041820 */
[----:B------:R-:W1:Y:S03]  /*2540*/  LDSM.16.M88.4 R4, [R181+0xd800] ;  /* 0x00d80000b504783b */ /* 0x000e660000000200 */
[--C-:B------:R-:W-:Y:S01]  /*2550*/  FFMA.FTZ R24, R24, UR15, -R136.reuse ;  /* 0x0000000f18187c23 */ /* 0x100fe20008010888 */
[----:B------:R-:W-:Y:S01]  /*2560*/  FFMA.FTZ R25, R25, UR15, -R136 ;  /* 0x0000000f19197c23 */ /* 0x000fe20008010888 */
[--C-:B------:R-:W-:Y:S03]  /*2570*/  FFMA.FTZ R26, R26, UR15, -R0.reuse ;  /* 0x0000000f1a1a7c23 */ /* 0x100fe60008010800 */
[----:B------:R-:W-:Y:S01]  /*2580*/  MUFU.EX2 R236, R14 ;  /* 0x0000000e00ec7308 */ /* 0x000fe20000000800 */
[-C--:B---3--:R-:W-:Y:S03]  /*2590*/  HMMA.16816.F32.BF16 R36, R172, R8.reuse, R36 ;  /* 0x00000008ac24723c */ /* 0x088fe60000041824 */
[----:B------:R-:W-:Y:S01]  /*25a0*/  FFMA.FTZ R27, R27, UR15, -R0 ;  /* 0x0000000f1b1b7c23 */ /* 0x000fe20008010800 */
[--C-:B------:R-:W-:Y:S01]  /*25b0*/  FFMA.FTZ R28, R28, UR15, -R136.reuse ;  /* 0x0000000f1c1c7c23 */ /* 0x100fe20008010888 */
[----:B------:R-:W-:Y:S01]  /*25c0*/  FFMA.FTZ R29, R29, UR15, -R136 ;  /* 0x0000000f1d1d7c23 */ /* 0x000fe20008010888 */
[----:B------:R-:W-:Y:S03]  /*25d0*/  FFMA.FTZ R30, R30, UR15, -R0 ;  /* 0x0000000f1e1e7c23 */ /* 0x000fe60008010800 */
[----:B------:R-:W3:Y:S01]  /*25e0*/  MUFU.EX2 R235, R15 ;  /* 0x0000000f00eb7308 */ /* 0x000ee20000000800 */
[C---:B------:R-:W-:Y:S04]  /*25f0*/  HMMA.16816.F32.BF16 R40, R132.reuse, R8, R40 ;  /* 0x000000088428723c */ /* 0x040fe80000041828 */
[--C-:B------:R-:W-:Y:S01]  /*2600*/  FFMA.FTZ R32, R32, UR15, -R138.reuse ;  /* 0x0000000f20207c23 */ /* 0x100fe2000801088a */
[----:B------:R-:W-:Y:S01]  /*2610*/  FFMA.FTZ R33, R33, UR15, -R138 ;  /* 0x0000000f21217c23 */ /* 0x000fe2000801088a */
[--C-:B------:R-:W-:Y:S01]  /*2620*/  FFMA.FTZ R34, R34, UR15, -R137.reuse ;  /* 0x0000000f22227c23 */ /* 0x100fe20008010889 */
[--C-:B------:R-:W-:Y:S01]  /*2630*/  FFMA.FTZ R35, R35, UR15, -R137.reuse ;  /* 0x0000000f23237c23 */ /* 0x100fe20008010889 */
[-C--:B------:R-:W-:Y:S01]  /*2640*/  HMMA.16816.F32.BF16 R44, R132, R10.reuse, R44 ;  /* 0x0000000a842c723c */ /* 0x080fe2000004182c */
[----:B------:R-:W-:Y:S02]  /*2650*/  MUFU.EX2 R177, R32 ;  /* 0x0000002000b17308 */ /* 0x000fe40000000800 */
[----:B------:R-:W-:Y:S01]  /*2660*/  SEL R8, R188, 0xffffffe0, !P3 ;  /* 0xffffffe0bc087807 */ /* 0x000fe20005800000 */
[----:B------:R-:W-:Y:S01]  /*2670*/  FFMA.FTZ R31, R31, UR15, -R0 ;  /* 0x0000000f1f1f7c23 */ /* 0x000fe20008010800 */
[--C-:B------:R-:W-:Y:S01]  /*2680*/  FFMA.FTZ R38, R38, UR15, -R137.reuse ;  /* 0x0000000f26267c23 */ /* 0x100fe20008010889 */
[--C-:B------:R-:W-:Y:S01]  /*2690*/  FFMA.FTZ R39, R39, UR15, -R137.reuse ;  /* 0x0000000f27277c23 */ /* 0x100fe20008010889 */
[----:B------:R-:W-:Y:S01]  /*26a0*/  IADD3 R154, PT, PT, R151, R8, RZ ;  /* 0x00000008979a7210 */ /* 0x000fe20007ffe0ff */
[C---:B------:R-:W-:Y:S03]  /*26b0*/  HMMA.16816.F32.BF16 R48, R172.reuse, R10, R48 ;  /* 0x0000000aac30723c */ /* 0x040fe60000041830 */
[----:B------:R-:W-:Y:S01]  /*26c0*/  MUFU.EX2 R176, R33 ;  /* 0x0000002100b07308 */ /* 0x000fe20000000800 */
[----:B------:R-:W-:Y:S01]  /*26d0*/  IADD3 R157, PT, PT, R247, R154, RZ ;  /* 0x0000009af79d7210 */ /* 0x000fe20007ffe0ff */
[--C-:B------:R-:W-:Y:S01]  /*26e0*/  FFMA.FTZ R36, R36, UR15, -R138.reuse ;  /* 0x0000000f24247c23 */ /* 0x100fe2000801088a */
[----:B------:R-:W-:Y:S01]  /*26f0*/  FFMA.FTZ R37, R37, UR15, -R138 ;  /* 0x0000000f25257c23 */ /* 0x000fe2000801088a */
[--C-:B------:R-:W-:Y:S01]  /*2700*/  FFMA.FTZ R40, R40, UR15, -R136.reuse ;  /* 0x0000000f28287c23 */ /* 0x100fe20008010888 */
[----:B------:R-:W-:Y:S01]  /*2710*/  FFMA.FTZ R41, R41, UR15, -R136 ;  /* 0x0000000f29297c23 */ /* 0x000fe20008010888 */
[-C--:B-1----:R-:W-:Y:S04]  /*2720*/  HMMA.16816.F32.BF16 R52, R172, R4.reuse, R52 ;  /* 0x00000004ac34723c */ /* 0x082fe80000041834 */
[----:B------:R-:W-:Y:S01]  /*2730*/  MUFU.EX2 R206, R34 ;  /* 0x0000002200ce7308 */ /* 0x000fe20000000800 */
[--C-:B------:R-:W-:Y:S01]  /*2740*/  FFMA.FTZ R42, R42, UR15, -R0.reuse ;  /* 0x0000000f2a2a7c23 */ /* 0x100fe20008010800 */
[----:B------:R-:W-:Y:S01]  /*2750*/  FFMA.FTZ R43, R43, UR15, -R0 ;  /* 0x0000000f2b2b7c23 */ /* 0x000fe20008010800 */
[--C-:B------:R-:W-:Y:S01]  /*2760*/  FFMA.FTZ R44, R44, UR15, -R136.reuse ;  /* 0x0000000f2c2c7c23 */ /* 0x100fe20008010888 */
[----:B------:R-:W-:Y:S01]  /*2770*/  FFMA.FTZ R45, R45, UR15, -R136 ;  /* 0x0000000f2d2d7c23 */ /* 0x000fe20008010888 */
[----:B------:R-:W-:Y:S01]  /*2780*/  FFMA.FTZ R46, R46, UR15, -R0 ;  /* 0x0000000f2e2e7c23 */ /* 0x000fe20008010800 */
[C---:B------:R-:W-:Y:S04]  /*2790*/  HMMA.16816.F32.BF16 R56, R132.reuse, R4, R56 ;  /* 0x000000048438723c */ /* 0x040fe80000041838 */
[----:B------:R-:W-:Y:S01]  /*27a0*/  MUFU.EX2 R205, R35 ;  /* 0x0000002300cd7308 */ /* 0x000fe20000000800 */
[----:B------:R-:W-:Y:S01]  /*27b0*/  F2FP.BF16.F32.PACK_AB R4, R171, R196 ;  /* 0x000000c4ab04723e */ /* 0x000fe200000010ff */
[--C-:B------:R-:W-:Y:S01]  /*27c0*/  FFMA.FTZ R48, R48, UR15, -R138.reuse ;  /* 0x0000000f30307c23 */ /* 0x100fe2000801088a */
[----:B------:R-:W-:Y:S01]  /*27d0*/  IADD3 R5, PT, PT, R151, 0x1c000, RZ ;  /* 0x0001c00097057810 */ /* 0x000fe20007ffe0ff */
[----:B------:R-:W-:Y:S01]  /*27e0*/  FFMA.FTZ R49, R49, UR15, -R138 ;  /* 0x0000000f31317c23 */ /* 0x000fe2000801088a */
[-C--:B------:R-:W-:Y:S01]  /*27f0*/  HMMA.16816.F32.BF16 R60, R132, R6.reuse, R60 ;  /* 0x00000006843c723c */ /* 0x080fe2000004183c */
[----:B------:R1:W-:Y:S04]  /*2800*/  STS [R151+0x1c000], R4 ;  /* 0x01c0000497007388 */ /* 0x0003e80000000800 */
[----:B------:R-:W-:Y:S01]  /*2810*/  MUFU.EX2 R166, R48 ;  /* 0x0000003000a67308 */ /* 0x000fe20000000800 */
[----:B------:R-:W-:Y:S01]  /*2820*/  @P4 IADD3 R152, PT, PT, R5, -0x40, RZ ;  /* 0xffffffc005984810 */ /* 0x000fe20007ffe0ff */
[--C-:B------:R-:W-:Y:S01]  /*2830*/  FFMA.FTZ R50, R50, UR15, -R137.reuse ;  /* 0x0000000f32327c23 */ /* 0x100fe20008010889 */
[----:B----4-:R-:W-:Y:S01]  /*2840*/  F2FP.BF16.F32.PACK_AB R5, R203, R201 ;  /* 0x000000c9cb05723e */ /* 0x010fe200000010ff */
[--C-:B------:R-:W-:Y:S01]  /*2850*/  FFMA.FTZ R51, R51, UR15, -R137.reuse ;  /* 0x0000000f33337c23 */ /* 0x100fe20008010889 */
[----:B------:R-:W-:Y:S01]  /*2860*/  IADD3 R153, PT, PT, R8, R152, RZ ;  /* 0x0000009808997210 */ /* 0x000fe20007ffe0ff */
[----:B------:R-:W-:Y:S04]  /*2870*/  HMMA.16816.F32.BF16 R64, R172, R6, R64 ;  /* 0x00000006ac40723c */ /* 0x000fe80000041840 */
[----:B------:R-:W-:Y:S01]  /*2880*/  MUFU.EX2 R200, R20 ;  /* 0x0000001400c87308 */ /* 0x000fe20000000800 */
[----:B--2---:R-:W-:Y:S01]  /*2890*/  F2FP.BF16.F32.PACK_AB R6, R215, R216 ;  /* 0x000000d8d706723e */ /* 0x004fe200000010ff */
[--C-:B------:R-:W-:Y:S01]  /*28a0*/  FFMA.FTZ R47, R47, UR15, -R0.reuse ;  /* 0x0000000f2f2f7c23 */ /* 0x100fe20008010800 */
[----:B------:R-:W-:Y:S01]  /*28b0*/  F2FP.BF16.F32.PACK_AB R7, R229, R230 ;  /* 0x000000e6e507723e */ /* 0x000fe200000010ff */
[--C-:B------:R-:W-:Y:S01]  /*28c0*/  FFMA.FTZ R58, R58, UR15, -R0.reuse ;  /* 0x0000000f3a3a7c23 */ /* 0x100fe20008010800 */
[----:B------:R-:W-:Y:S01]  /*28d0*/  IADD3 R156, PT, PT, R247, R152, RZ ;  /* 0x00000098f79c7210 */ /* 0x000fe20007ffe0ff */
[--C-:B------:R-:W-:Y:S04]  /*28e0*/  FFMA.FTZ R59, R59, UR15, -R0.reuse ;  /* 0x0000000f3b3b7c23 */ /* 0x100fe80008010800 */
[----:B------:R-:W-:Y:S01]  /*28f0*/  MUFU.EX2 R198, R21 ;  /* 0x0000001500c67308 */ /* 0x000fe20000000800 */
[--C-:B------:R-:W-:Y:S01]  /*2900*/  FFMA.FTZ R62, R62, UR15, -R0.reuse ;  /* 0x0000000f3e3e7c23 */ /* 0x100fe20008010800 */
[----:B------:R-:W-:Y:S01]  /*2910*/  FFMA.FTZ R0, R63, UR15, -R0 ;  /* 0x0000000f3f007c23 */ /* 0x000fe20008010800 */
[--C-:B------:R-:W-:Y:S01]  /*2920*/  FFMA.FTZ R52, R52, UR15, -R138.reuse ;  /* 0x0000000f34347c23 */ /* 0x100fe2000801088a */
[--C-:B------:R-:W-:Y:S01]  /*2930*/  FFMA.FTZ R53, R53, UR15, -R138.reuse ;  /* 0x0000000f35357c23 */ /* 0x100fe2000801088a */
[--C-:B------:R-:W-:Y:S01]  /*2940*/  FFMA.FTZ R54, R54, UR15, -R137.reuse ;  /* 0x0000000f36367c23 */ /* 0x100fe20008010889 */
[--C-:B------:R-:W-:Y:S01]  /*2950*/  FFMA.FTZ R55, R55, UR15, -R137.reuse ;  /* 0x0000000f37377c23 */ /* 0x100fe20008010889 */
[----:B------:R-:W-:Y:S03]  /*2960*/  IADD3 R155, PT, PT, R247, R153, RZ ;  /* 0x00000099f79b7210 */ /* 0x000fe60007ffe0ff */
[----:B------:R-:W-:Y:S01]  /*2970*/  MUFU.EX2 R214, R22 ;  /* 0x0000001600d67308 */ /* 0x000fe20000000800 */
[----:B-1----:R-:W-:Y:S01]  /*2980*/  F2FP.BF16.F32.PACK_AB R4, R225, R226 ;  /* 0x000000e2e104723e */ /* 0x002fe200000010ff */
[--C-:B------:R-:W-:Y:S01]  /*2990*/  FFMA.FTZ R64, R64, UR15, -R138.reuse ;  /* 0x0000000f40407c23 */ /* 0x100fe2000801088a */
[--C-:B------:R-:W-:Y:S01]  /*29a0*/  FFMA.FTZ R66, R66, UR15, -R137.reuse ;  /* 0x0000000f42427c23 */ /* 0x100fe20008010889 */
[----:B------:R-:W-:Y:S01]  /*29b0*/  FFMA.FTZ R138, R65, UR15, -R138 ;  /* 0x0000000f418a7c23 */ /* 0x000fe2000801088a */
[----:B------:R-:W-:Y:S01]  /*29c0*/  FFMA.FTZ R137, R67, UR15, -R137 ;  /* 0x0000000f43897c23 */ /* 0x000fe20008010889 */
[----:B------:R1:W-:Y:S01]  /*29d0*/  STS [R151+0x1c400], R4 ;  /* 0x01c4000497007388 */ /* 0x0003e20000000800 */
[--C-:B------:R-:W-:Y:S03]  /*29e0*/  FFMA.FTZ R56, R56, UR15, -R136.reuse ;  /* 0x0000000f38387c23 */ /* 0x100fe60008010888 */
[----:B------:R-:W2:Y:S01]  /*29f0*/  MUFU.EX2 R213, R23 ;  /* 0x0000001700d57308 */ /* 0x000ea20000000800 */
[--C-:B------:R-:W-:Y:S01]  /*2a00*/  FFMA.FTZ R57, R57, UR15, -R136.reuse ;  /* 0x0000000f39397c23 */ /* 0x100fe20008010888 */
[----:B------:R4:W-:Y:S01]  /*2a10*/  STS [R158+0x1c000], R5 ;  /* 0x01c000059e007388 */ /* 0x0009e20000000800 */
[--C-:B------:R-:W-:Y:S01]  /*2a20*/  FFMA.FTZ R60, R60, UR15, -R136.reuse ;  /* 0x0000000f3c3c7c23 */ /* 0x100fe20008010888 */
[----:B------:R-:W-:Y:S02]  /*2a30*/  FFMA.FTZ R136, R61, UR15, -R136 ;  /* 0x0000000f3d887c23 */ /* 0x000fe40008010888 */
[----:B------:R3:W-:Y:S04]  /*2a40*/  STS [R158+0x1c400], R6 ;  /* 0x01c400069e007388 */ /* 0x0007e80000000800 */
[----:B------:R-:W-:Y:S10]  /*2a50*/  MUFU.EX2 R224, R24 ;  /* 0x0000001800e07308 */ /* 0x000ff40000000800 */
[----:B------:R-:W2:Y:S01]  /*2a60*/  MUFU.EX2 R223, R25 ;  /* 0x0000001900df7308 */ /* 0x000ea20000000800 */
[----:B-1----:R-:W-:Y:S09]  /*2a70*/  F2FP.BF16.F32.PACK_AB R4, R237, R238 ;  /* 0x000000eeed04723e */ /* 0x002ff200000010ff */
[----:B------:R-:W-:Y:S01]  /*2a80*/  MUFU.EX2 R232, R26 ;  /* 0x0000001a00e87308 */ /* 0x000fe20000000800 */
[----:B----4-:R-:W-:Y:S01]  /*2a90*/  F2FP.BF16.F32.PACK_AB R5, R233, R234 ;  /* 0x000000eae905723e */ /* 0x010fe200000010ff */
[----:B------:R2:W-:Y:S01]  /*2aa0*/  STS [R151+0x1e400], R4 ;  /* 0x01e4000497007388 */ /* 0x0005e20000000800 */
[----:B---3--:R-:W-:Y:S03]  /*2ab0*/  F2FP.BF16.F32.PACK_AB R6, R235, R236 ;  /* 0x000000eceb06723e */ /* 0x008fe600000010ff */
[----:B------:R1:W-:Y:S04]  /*2ac0*/  STS [R151+0x1e000], R5 ;  /* 0x01e0000597007388 */ /* 0x0003e80000000800 */
[----:B------:R-:W3:Y:S01]  /*2ad0*/  MUFU.EX2 R231, R27 ;  /* 0x0000001b00e77308 */ /* 0x000ee20000000800 */
[----:B------:R4:W-:Y:S04]  /*2ae0*/  STS [R158+0x1e000], R7 ;  /* 0x01e000079e007388 */ /* 0x0009e80000000800 */
[----:B------:R3:W-:Y:S05]  /*2af0*/  STS [R158+0x1e400], R6 ;  /* 0x01e400069e007388 */ /* 0x0007ea0000000800 */
[----:B------:R-:W-:Y:S10]  /*2b00*/  MUFU.EX2 R220, R28 ;  /* 0x0000001c00dc7308 */ /* 0x000ff40000000800 */
[----:B------:R-:W-:Y:S01]  /*2b10*/  MUFU.EX2 R219, R29 ;  /* 0x0000001d00db7308 */ /* 0x000fe20000000800 */
[----:B--2---:R-:W-:Y:S02]  /*2b20*/  F2FP.BF16.F32.PACK_AB R4, R213, R214 ;  /* 0x000000d6d504723e */ /* 0x004fe400000010ff */
[----:B-1----:R-:W-:Y:S03]  /*2b30*/  F2FP.BF16.F32.PACK_AB R5, R198, R200 ;  /* 0x000000c8c605723e */ /* 0x002fe600000010ff */
[----:B------:R1:W-:Y:S04]  /*2b40*/  STS [R154+0x1c400], R4 ;  /* 0x01c400049a007388 */ /* 0x0003e80000000800 */
[----:B------:R-:W-:Y:S01]  /*2b50*/  MUFU.EX2 R228, R30 ;  /* 0x0000001e00e47308 */ /* 0x000fe20000000800 */
[----:B----4-:R-:W-:Y:S01]  /*2b60*/  F2FP.BF16.F32.PACK_AB R7, R223, R224 ;  /* 0x000000e0df07723e */ /* 0x010fe200000010ff */
[----:B------:R2:W-:Y:S01]  /*2b70*/  STS [R154+0x1c000], R5 ;  /* 0x01c000059a007388 */ /* 0x0005e20000000800 */
[----:B---3--:R-:W-:Y:S07]  /*2b80*/  F2FP.BF16.F32.PACK_AB R6, R231, R232 ;  /* 0x000000e8e706723e */ /* 0x008fee00000010ff */
[----:B------:R-:W-:Y:S10]  /*2b90*/  MUFU.EX2 R227, R31 ;  /* 0x0000001f00e37308 */ /* 0x000ff40000000800 */
[----:B------:R-:W-:Y:S01]  /*2ba0*/  MUFU.EX2 R204, R38 ;  /* 0x0000002600cc7308 */ /* 0x000fe20000000800 */
[----:B-1----:R-:W-:Y:S09]  /*2bb0*/  F2FP.BF16.F32.PACK_AB R4, R205, R206 ;  /* 0x000000cecd04723e */ /* 0x002ff200000010ff */
[----:B------:R-:W1:Y:S01]  /*2bc0*/  MUFU.EX2 R202, R39 ;  /* 0x0000002700ca7308 */ /* 0x000e620000000800 */
[----:B--2---:R-:W-:Y:S01]  /*2bd0*/  F2FP.BF16.F32.PACK_AB R5, R176, R177 ;  /* 0x000000b1b005723e */ /* 0x004fe200000010ff */
[----:B------:R1:W-:Y:S04]  /*2be0*/  STS [R157+0x1c400], R4 ;  /* 0x01c400049d007388 */ /* 0x0003e80000000800 */
[----:B------:R2:W-:Y:S04]  /*2bf0*/  STS [R157+0x1c000], R5 ;  /* 0x01c000059d007388 */ /* 0x0005e80000000800 */
[----:B------:R-:W-:Y:S01]  /*2c00*/  MUFU.EX2 R170, R36 ;  /* 0x0000002400aa7308 */ /* 0x000fe20000000800 */
[----:B------:R3:W-:Y:S04]  /*2c10*/  STS [R154+0x1e000], R7 ;  /* 0x01e000079a007388 */ /* 0x0007e80000000800 */
[----:B------:R4:W-:Y:S05]  /*2c20*/  STS [R154+0x1e400], R6 ;  /* 0x01e400069a007388 */ /* 0x0009ea0000000800 */
[----:B------:R-:W2:Y:S10]  /*2c30*/  MUFU.EX2 R167, R37 ;  /* 0x0000002500a77308 */ /* 0x000eb40000000800 */
[----:B------:R-:W4:Y:S01]  /*2c40*/  MUFU.EX2 R165, R49 ;  /* 0x0000003100a57308 */ /* 0x000f220000000800 */
[----:B-1----:R-:W-:Y:S09]  /*2c50*/  F2FP.BF16.F32.PACK_AB R4, R202, R204 ;  /* 0x000000ccca04723e */ /* 0x002ff200000010ff */
[----:B------:R-:W-:Y:S01]  /*2c60*/  MUFU.EX2 R179, R50 ;  /* 0x0000003200b37308 */ /* 0x000fe20000000800 */
[----:B--2---:R-:W-:Y:S02]  /*2c70*/  F2FP.BF16.F32.PACK_AB R5, R167, R170 ;  /* 0x000000aaa705723e */ /* 0x004fe400000010ff */
[----:B---3--:R-:W-:Y:S02]  /*2c80*/  F2FP.BF16.F32.PACK_AB R7, R219, R220 ;  /* 0x000000dcdb07723e */ /* 0x008fe400000010ff */
[----:B----4-:R-:W-:Y:S03]  /*2c90*/  F2FP.BF16.F32.PACK_AB R6, R227, R228 ;  /* 0x000000e4e306723e */ /* 0x010fe600000010ff */
[----:B------:R-:W-:Y:S02]  /*2ca0*/  STS [R157+0x1e000], R7 ;  /* 0x01e000079d007388 */ /* 0x000fe40000000800 */
[----:B------:R-:W1:Y:S02]  /*2cb0*/  MUFU.EX2 R178, R51 ;  /* 0x0000003300b27308 */ /* 0x000e640000000800 */
[----:B------:R2:W-:Y:S04]  /*2cc0*/  STS [R157+0x1e400], R6 ;  /* 0x01e400069d007388 */ /* 0x0005e80000000800 */
[----:B------:R1:W-:Y:S04]  /*2cd0*/  STS [R152+0x400], R4 ;  /* 0x0004000498007388 */ /* 0x0003e80000000800 */
[----:B------:R-:W-:Y:S01]  /*2ce0*/  MUFU.EX2 R212, R40 ;  /* 0x0000002800d47308 */ /* 0x000fe20000000800 */
[----:B------:R3:W-:Y:S09]  /*2cf0*/  STS [R152], R5 ;  /* 0x0000000598007388 */ /* 0x0007f20000000800 */
[----:B------:R-:W3:Y:S10]  /*2d00*/  MUFU.EX2 R211, R41 ;  /* 0x0000002900d37308 */ /* 0x000ef40000000800 */
[----:B------:R-:W-:Y:S01]  /*2d10*/  MUFU.EX2 R222, R42 ;  /* 0x0000002a00de7308 */ /* 0x000fe20000000800 */
[----:B--2---:R-:W-:Y:S02]  /*2d20*/  F2FP.BF16.F32.PACK_AB R6, R165, R166 ;  /* 0x000000a6a506723e */ /* 0x004fe400000010ff */
[----:B-1----:R-:W-:Y:S03]  /*2d30*/  F2FP.BF16.F32.PACK_AB R4, R178, R179 ;  /* 0x000000b3b204723e */ /* 0x002fe600000010ff */
[----:B------:R1:W-:Y:S04]  /*2d40*/  STS [R156], R6 ;  /* 0x000000069c007388 */ /* 0x0003e80000000800 */
[----:B------:R-:W1:Y:S01]  /*2d50*/  MUFU.EX2 R221, R43 ;  /* 0x0000002b00dd7308 */ /* 0x000e620000000800 */
[----:B---3--:R-:W-:Y:S01]  /*2d60*/  F2FP.BF16.F32.PACK_AB R5, R211, R212 ;  /* 0x000000d4d305723e */ /* 0x008fe200000010ff */
[----:B------:R-:W-:Y:S04]  /*2d70*/  STS [R156+0x400], R4 ;  /* 0x000400049c007388 */ /* 0x000fe80000000800 */
[----:B------:R2:W-:Y:S04]  /*2d80*/  STS [R152+0x2000], R5 ;  /* 0x0020000598007388 */ /* 0x0005e80000000800 */
[----:B------:R-:W-:Y:S10]  /*2d90*/  MUFU.EX2 R210, R44 ;  /* 0x0000002c00d27308 */ /* 0x000ff40000000800 */
[----:B------:R-:W2:Y:S10]  /*2da0*/  MUFU.EX2 R209, R45 ;  /* 0x0000002d00d17308 */ /* 0x000eb40000000800 */
[----:B------:R-:W-:Y:S01]  /*2db0*/  MUFU.EX2 R218, R46 ;  /* 0x0000002e00da7308 */ /* 0x000fe20000000800 */
[----:B-1----:R-:W-:Y:S05]  /*2dc0*/  F2FP.BF16.F32.PACK_AB R6, R221, R222 ;  /* 0x000000dedd06723e */ /* 0x002fea00000010ff */
[----:B------:R1:W-:Y:S04]  /*2dd0*/  STS [R152+0x2400], R6 ;  /* 0x0024000698007388 */ /* 0x0003e80000000800 */
[----:B------:R-:W3:Y:S01]  /*2de0*/  MUFU.EX2 R217, R47 ;  /* 0x0000002f00d97308 */ /* 0x000ee20000000800 */
[----:B--2---:R-:W-:Y:S05]  /*2df0*/  F2FP.BF16.F32.PACK_AB R5, R209, R210 ;  /* 0x000000d2d105723e */ /* 0x004fea00000010ff */
[----:B------:R2:W-:Y:S04]  /*2e00*/  STS [R156+0x2000], R5 ;  /* 0x002000059c007388 */ /* 0x0005e80000000800 */
[----:B------:R-:W-:Y:S10]  /*2e10*/  MUFU.EX2 R164, R52 ;  /* 0x0000003400a47308 */ /* 0x000ff40000000800 */
[----:B------:R-:W-:Y:S01]  /*2e20*/  MUFU.EX2 R163, R53 ;  /* 0x0000003500a37308 */ /* 0x000fe20000000800 */
[----:B---3--:R-:W-:Y:S05]  /*2e30*/  F2FP.BF16.F32.PACK_AB R4, R217, R218 ;  /* 0x000000dad904723e */ /* 0x008fea00000010ff */
[----:B------:R-:W-:Y:S04]  /*2e40*/  STS [R156+0x2400], R4 ;  /* 0x002400049c007388 */ /* 0x000fe80000000800 */
[----:B------:R-:W-:Y:S10]  /*2e50*/  MUFU.EX2 R169, R54 ;  /* 0x0000003600a97308 */ /* 0x000ff40000000800 */
[----:B------:R-:W1:Y:S10]  /*2e60*/  MUFU.EX2 R168, R55 ;  /* 0x0000003700a87308 */ /* 0x000e740000000800 */
[----:B------:R3:W-:Y:S10]  /*2e70*/  MUFU.EX2 R174, R0 ;  /* 0x0000000000ae7308 */ /* 0x0007f40000000800 */
[----:B------:R-:W-:Y:S01]  /*2e80*/  MUFU.EX2 R160, R64 ;  /* 0x0000004000a07308 */ /* 0x000fe20000000800 */
[----:B-1----:R-:W-:Y:S05]  /*2e90*/  F2FP.BF16.F32.PACK_AB R6, R168, R169 ;  /* 0x000000a9a806723e */ /* 0x002fea00000010ff */
[----:B------:R-:W-:Y:S04]  /*2ea0*/  STS [R153+0x400], R6 ;  /* 0x0004000699007388 */ /* 0x000fe80000000800 */
[----:B------:R-:W2:Y:S01]  /*2eb0*/  MUFU.EX2 R159, R138 ;  /* 0x0000008a009f7308 */ /* 0x000ea20000000800 */
[----:B---3--:R-:W-:Y:S05]  /*2ec0*/  F2FP.BF16.F32.PACK_AB R0, R163, R164 ;  /* 0x000000a4a300723e */ /* 0x008fea00000010ff */
[----:B------:R1:W-:Y:S04]  /*2ed0*/  STS [R153], R0 ;  /* 0x0000000099007388 */ /* 0x0003e80000000800 */
[----:B------:R-:W-:Y:S10]  /*2ee0*/  MUFU.EX2 R162, R66 ;  /* 0x0000004200a27308 */ /* 0x000ff40000000800 */
[----:B------:R-:W3:Y:S01]  /*2ef0*/  MUFU.EX2 R161, R137 ;  /* 0x0000008900a17308 */ /* 0x000ee20000000800 */
[----:B--2---:R-:W-:Y:S05]  /*2f00*/  F2FP.BF16.F32.PACK_AB R5, R159, R160 ;  /* 0x000000a09f05723e */ /* 0x004fea00000010ff */
[----:B------:R2:W-:Y:S04]  /*2f10*/  STS [R155], R5 ;  /* 0x000000059b007388 */ /* 0x0005e80000000800 */
[----:B------:R-:W-:Y:S01]  /*2f20*/  MUFU.EX2 R199, R56 ;  /* 0x0000003800c77308 */ /* 0x000fe20000000800 */
[----:B-1----:R-:W-:Y:S09]  /*2f30*/  LOP3.LUT R0, R183, 0x8, R190, 0x78, !PT ;  /* 0x00000008b7007812 */ /* 0x002ff200078e78be */
[----:B------:R-:W1:Y:S01]  /*2f40*/  MUFU.EX2 R197, R57 ;  /* 0x0000003900c57308 */ /* 0x000e620000000800 */
[----:B---3--:R-:W-:Y:S02]  /*2f50*/  F2FP.BF16.F32.PACK_AB R4, R161, R162 ;  /* 0x000000a2a104723e */ /* 0x008fe400000010ff */
[----:B------:R-:W-:Y:S03]  /*2f60*/  LOP3.LUT R0, R187, R0, RZ, 0xfc, !PT ;  /* 0x00000000bb007212 */ /* 0x000fe600078efcff */
[----:B------:R3:W-:Y:S01]  /*2f70*/  STS [R155+0x400], R4 ;  /* 0x000400049b007388 */ /* 0x0007e20000000800 */
[----:B------:R-:W-:Y:S03]  /*2f80*/  LEA R148, R0, UR4, 0x1 ;  /* 0x0000000400947c11 */ /* 0x000fe6000f8e08ff */
[----:B------:R-:W-:Y:S01]  /*2f90*/  MUFU.EX2 R208, R58 ;  /* 0x0000003a00d07308 */ /* 0x000fe20000000800 */
[C---:B------:R-:W-:Y:S02]  /*2fa0*/  IADD3 R150, PT, PT, R148.reuse, R189, RZ ;  /* 0x000000bd94967210 */ /* 0x040fe40007ffe0ff */
[----:B------:R-:W-:Y:S07]  /*2fb0*/  IADD3 R149, PT, PT, R148, R185, RZ ;  /* 0x000000b994957210 */ /* 0x000fee0007ffe0ff */
[----:B------:R-:W4:Y:S01]  /*2fc0*/  MUFU.EX2 R207, R59 ;  /* 0x0000003b00cf7308 */ /* 0x000f220000000800 */
[----:B-1----:R-:W-:Y:S05]  /*2fd0*/  F2FP.BF16.F32.PACK_AB R7, R197, R199 ;  /* 0x000000c7c507723e */ /* 0x002fea00000010ff */
[----:B------:R-:W-:Y:S04]  /*2fe0*/  STS [R153+0x2000], R7 ;  /* 0x0020000799007388 */ /* 0x000fe80000000800 */
[----:B------:R-:W-:Y:S10]  /*2ff0*/  MUFU.EX2 R173, R60 ;  /* 0x0000003c00ad7308 */ /* 0x000ff40000000800 */
[----:B------:R-:W2:Y:S01]  /*3000*/  MUFU.EX2 R172, R136 ;  /* 0x0000008800ac7308 */ /* 0x000ea20000000800 */
[----:B----4-:R-:W-:Y:S05]  /*3010*/  F2FP.BF16.F32.PACK_AB R6, R207, R208 ;  /* 0x000000d0cf06723e */ /* 0x010fea00000010ff */
[----:B------:R-:W-:Y:S04]  /*3020*/  STS [R153+0x2400], R6 ;  /* 0x0024000699007388 */ /* 0x000fe80000000800 */
[----:B------:R-:W3:Y:S01]  /*3030*/  MUFU.EX2 R175, R62 ;  /* 0x0000003e00af7308 */ /* 0x000ee20000000800 */
[----:B--2---:R-:W-:Y:S05]  /*3040*/  F2FP.BF16.F32.PACK_AB R5, R172, R173 ;  /* 0x000000adac05723e */ /* 0x004fea00000010ff */
[----:B------:R-:W-:Y:S01]  /*3050*/  STS [R155+0x2000], R5 ;  /* 0x002000059b007388 */ /* 0x000fe20000000800 */
[----:B---3--:R-:W-:Y:S05]  /*3060*/  F2FP.BF16.F32.PACK_AB R4, R174, R175 ;  /* 0x000000afae04723e */ /* 0x008fea00000010ff */
[----:B------:R-:W-:Y:S04]  /*3070*/  STS [R155+0x2400], R4 ;  /* 0x002400049b007388 */ /* 0x000fe80000000800 */
[----:B------:R-:W-:Y:S08]  /*3080*/  LDSM.16.M88.4 R64, [R148+0x8000] ;  /* 0x008000009440783b */ /* 0x000ff00000000200 */
[----:B------:R-:W1:Y:S08]  /*3090*/  LDSM.16.M88.4 R16, [R2+0x10000] ;  /* 0x010000000210783b */ /* 0x000e700000000200 */
[----:B------:R-:W2:Y:S08]  /*30a0*/  LDSM.16.M88.4 R60, [R148+0xa000] ;  /* 0x00a00000943c783b */ /* 0x000eb00000000200 */
[----:B------:R-:W3:Y:S08]  /*30b0*/  LDSM.16.M88.4 R32, [R2+0x10800] ;  /* 0x010800000220783b */ /* 0x000ef00000000200 */
[----:B------:R-:W4:Y:S08]  /*30c0*/  LDSM.16.M88.4 R48, [R2+0x11000] ;  /* 0x011000000230783b */ /* 0x000f300000000200 */
[----:B------:R3:W4:Y:S01]  /*30d0*/  LDSM.16.M88.4 R132, [R2+0x11800] ;  /* 0x011800000284783b */ /* 0x0007220000000200 */
[-C--:B-1----:R-:W-:Y:S07]  /*30e0*/  HMMA.16816.F32.BF16 R4, R64, R16.reuse, RZ ;  /* 0x000000104004723c */ /* 0x082fee00000418ff */
[----:B------:R-:W-:Y:S01]  /*30f0*/  LDSM.16.M88.4 R136, [R150+0x8000] ;  /* 0x008000009688783b */ /* 0x000fe20000000200 */
[C---:B--2---:R-:W-:Y:S07]  /*3100*/  HMMA.16816.F32.BF16 R8, R60.reuse, R16, RZ ;  /* 0x000000103c08723c */ /* 0x044fee00000418ff */
[----:B------:R-:W1:Y:S01]  /*3110*/  LDSM.16.M88.4 R140, [R180+0x10000] ;  /* 0x01000000b48c783b */ /* 0x000e620000000200 */
[----:B---3--:R-:W-:Y:S01]  /*3120*/  MOV R2, UR32 ;  /* 0x0000002000027c02 */ /* 0x008fe20008000f00 */
[-C--:B------:R-:W-:Y:S06]  /*3130*/  HMMA.16816.F32.BF16 R12, R60, R18.reuse, RZ ;  /* 0x000000123c0c723c */ /* 0x080fec00000418ff */
[----:B------:R-:W-:Y:S02]  /*3140*/  LDSM.16.M88.4 R144, [R180+0x11800] ;  /* 0x01180000b490783b */ /* 0x000fe40000000200 */
[C---:B------:R-:W-:Y:S08]  /*3150*/  HMMA.16816.F32.BF16 R16, R64.reuse, R18, RZ ;  /* 0x000000124010723c */ /* 0x040ff000000418ff */
[-C--:B------:R-:W-:Y:S08]  /*3160*/  HMMA.16816.F32.BF16 R20, R64, R32.reuse, RZ ;  /* 0x000000204014723c */ /* 0x080ff000000418ff */
        /* <DEDUP_REMOVED lines=21> */
[----:B------:R1:W2:Y:S08]  /*32c0*/  LDSM.16.M88.4 R140, [R180+0x11000] ;  /* 0x01100000b48c783b */ /* 0x0002b00000000200 */
[----:B-1----:R-:W3:Y:S01]  /*32d0*/  LDL R180, [R1] ;  /* 0x0000000001b47983 */ /* 0x002ee20000100800 */
[-C--:B--2---:R-:W-:Y:S08]  /*32e0*/  HMMA.16816.F32.BF16 R36, R136, R140.reuse, R36 ;  /* 0x0000008c8824723c */ /* 0x084ff00000041824 */
[C---:B------:R-:W-:Y:S08]  /*32f0*/  HMMA.16816.F32.BF16 R40, R132.reuse, R140, R40 ;  /* 0x0000008c8428723c */ /* 0x040ff00000041828 */
[-C--:B------:R-:W-:Y:S08]  /*3300*/  HMMA.16816.F32.BF16 R44, R132, R142.reuse, R44 ;  /* 0x0000008e842c723c */ /* 0x080ff0000004182c */
[C---:B------:R-:W-:Y:S01]  /*3310*/  HMMA.16816.F32.BF16 R48, R136.reuse, R142, R48 ;  /* 0x0000008e8830723c */ /* 0x040fe20000041830 */
[----:B------:R-:W-:Y:S07]  /*3320*/  LDSM.16.M88.4 R140, [R149+0xa000] ;  /* 0x00a00000958c783b */ /* 0x000fee0000000200 */
[-C--:B------:R-:W-:Y:S08]  /*3330*/  HMMA.16816.F32.BF16 R52, R136, R144.reuse, R52 ;  /* 0x000000908834723c */ /* 0x080ff00000041834 */
[C---:B------:R-:W-:Y:S08]  /*3340*/  HMMA.16816.F32.BF16 R56, R132.reuse, R144, R56 ;  /* 0x000000908438723c */ /* 0x040ff00000041838 */
[-C--:B------:R-:W-:Y:S01]  /*3350*/  HMMA.16816.F32.BF16 R60, R132, R146.reuse, R60 ;  /* 0x00000092843c723c */ /* 0x080fe2000004183c */
[----:B------:R-:W-:Y:S07]  /*3360*/  LDSM.16.M88.4 R132, [R149+0x8000] ;  /* 0x008000009584783b */ /* 0x000fee0000000200 */
[----:B------:R-:W-:Y:S01]  /*3370*/  HMMA.16816.F32.BF16 R64, R136, R146, R64 ;  /* 0x000000928840723c */ /* 0x000fe20000041840 */
[----:B------:R-:W1:Y:S08]  /*3380*/  LDSM.16.M88.4 R136, [R3+0x10000] ;  /* 0x010000000388783b */ /* 0x000e700000000200 */
[----:B------:R-:W-:Y:S01]  /*3390*/  LDSM.16.M88.4 R144, [R3+0x11800] ;  /* 0x011800000390783b */ /* 0x000fe20000000200 */
        /* <DEDUP_REMOVED lines=9> */
[----:B------:R1:W2:Y:S02]  /*3430*/  LDSM.16.M88.4 R136, [R3+0x11000] ;  /* 0x011000000388783b */ /* 0x0002a40000000200 */
[----:B-1----:R-:W-:Y:S05]  /*3440*/  MOV R3, UR5 ;  /* 0x0000000500037c02 */ /* 0x002fea0008000f00 */
[-C--:B--2---:R-:W-:Y:S08]  /*3450*/  HMMA.16816.F32.BF16 R36, R132, R136.reuse, R36 ;  /* 0x000000888424723c */ /* 0x084ff00000041824 */
[C---:B------:R-:W-:Y:S08]  /*3460*/  HMMA.16816.F32.BF16 R40, R140.reuse, R136, R40 ;  /* 0x000000888c28723c */ /* 0x040ff00000041828 */
[-C--:B------:R-:W-:Y:S08]  /*3470*/  HMMA.16816.F32.BF16 R44, R140, R138.reuse, R44 ;  /* 0x0000008a8c2c723c */ /* 0x080ff0000004182c */
[C---:B------:R-:W-:Y:S08]  /*3480*/  HMMA.16816.F32.BF16 R48, R132.reuse, R138, R48 ;  /* 0x0000008a8430723c */ /* 0x040ff00000041830 */
[-C--:B------:R-:W-:Y:S08]  /*3490*/  HMMA.16816.F32.BF16 R52, R132, R144.reuse, R52 ;  /* 0x000000908434723c */ /* 0x080ff00000041834 */
[C---:B------:R-:W-:Y:S08]  /*34a0*/  HMMA.16816.F32.BF16 R56, R140.reuse, R144, R56 ;  /* 0x000000908c38723c */ /* 0x040ff00000041838 */
[-C--:B------:R-:W-:Y:S03]  /*34b0*/  HMMA.16816.F32.BF16 R60, R140, R146.reuse, R60 ;  /* 0x000000928c3c723c */ /* 0x080fe6000004183c */
[----:B------:R-:W-:Y:S05]  /*34c0*/  IADD3 R140, PT, PT, R189, R149, RZ ;  /* 0x00000095bd8c7210 */ /* 0x000fea0007ffe0ff */
[----:B------:R-:W-:Y:S01]  /*34d0*/  HMMA.16816.F32.BF16 R64, R132, R146, R64 ;  /* 0x000000928440723c */ /* 0x000fe20000041840 */
[----:B------:R-:W-:Y:S03]  /*34e0*/  LDSM.16.M88.4 R132, [R140+0x8000] ;  /* 0x008000008c84783b */ /* 0x000fe60000000200 */
[C---:B---3--:R-:W-:Y:S04]  /*34f0*/  LEA R136, P0, R180.reuse, R2, 0x2 ;  /* 0x00000002b4887211 */ /* 0x048fe800078010ff */
[----:B------:R-:W-:Y:S01]  /*3500*/  LEA.HI.X R137, R180, R3, RZ, 0x2, P0 ;  /* 0x00000003b4897211 */ /* 0x000fe200000f14ff */
[----:B------:R-:W-:Y:S01]  /*3510*/  LDSM.16.M88.4 R140, [R140+0xa000] ;  /* 0x00a000008c8c783b */ /* 0x000fe20000000200 */
[--C-:B------:R-:W-:Y:S04]  /*3520*/  SHF.R.U32.HI R3, RZ, 0x4, R192.reuse ;  /* 0x00000004ff037819 */ /* 0x100fe800000116c0 */
[----:B------:R-:W-:Y:S03]  /*3530*/  LOP3.LUT R3, R3, 0x8, RZ, 0xc0, !PT ;  /* 0x0000000803037812 */ /* 0x000fe600078ec0ff */
[----:B------:R-:W2:Y:S01]  /*3540*/  LDG.E R145, desc[UR28][R136.64] ;  /* 0x0000001c88917981 */ /* 0x000ea2000c1e1900 */
[----:B------:R-:W-:Y:S03]  /*3550*/  LOP3.LUT R3, R3, 0x10, R192, 0xf8, !PT ;  /* 0x0000001003037812 */ /* 0x000fe600078ef8c0 */
[----:B------:R-:W3:Y:S01]  /*3560*/  LDG.E R144, desc[UR28][R136.64+0x20] ;  /* 0x0000201c88907981 */ /* 0x000ee2000c1e1900 */
[----:B------:R-:W-:Y:S03]  /*3570*/  LOP3.LUT R3, R3, R183, RZ, 0x3c, !PT ;  /* 0x000000b703037212 */ /* 0x000fe600078e3cff */
[----:B------:R-:W5:Y:S04]  /*3580*/  LDG.E R2, desc[UR28][R136.64+0x100] ;  /* 0x0001001c88027981 */ /* 0x000f68000c1e1900 */
[----:B------:R1:W5:Y:S04]  /*3590*/  LDG.E R0, desc[UR28][R136.64+0x120] ;  /* 0x0001201c88007981 */ /* 0x000368000c1e1900 */
[----:B-1----:R-:W1:Y:S02]  /*35a0*/  LDSM.16.M88.4 R136, [R181+0x10000] ;  /* 0x01000000b588783b */ /* 0x002e640000000200 */
        /* <DEDUP_REMOVED lines=18> */
[----:B------:R-:W-:Y:S04]  /*36d0*/  HMMA.16816.F32.BF16 R64, R132, R138, R64 ;  /* 0x0000008a8440723c */ /* 0x000fe80000041840 */
[C---:B--2---:R-:W-:Y:S01]  /*36e0*/  FADD.FTZ R4, -R145.reuse, R4 ;  /* 0x0000000491047221 */ /* 0x044fe20000010100 */
        /* <DEDUP_REMOVED lines=8> */
[----:B------:R-:W-:Y:S01]  /*3770*/  FMUL.FTZ R21, R203, R17 ;  /* 0x00000011cb157220 */ /* 0x000fe20000410000 */
[----:B------:R-:W-:Y:S01]  /*3780*/  FMUL.FTZ R5, R200, R5 ;  /* 0x00000005c8057220 */ /* 0x000fe20000410000 */
[----:B------:R-:W-:Y:S01]  /*3790*/  FMUL.FTZ R4, R198, R4 ;  /* 0x00000004c6047220 */ /* 0x000fe20000410000 */
[C---:B------:R-:W-:Y:S01]  /*37a0*/  FADD.FTZ R32, -R145.reuse, R32 ;  /* 0x0000002091207221 */ /* 0x040fe20000010100 */
[----:B------:R-:W-:Y:S01]  /*37b0*/  FADD.FTZ R33, -R145, R33 ;  /* 0x0000002191217221 */ /* 0x000fe20000010100 */
[----:B------:R-:W-:Y:S01]  /*37c0*/  F2FP.BF16.F32.PACK_AB R21, R21, R16 ;  /* 0x000000101515723e */ /* 0x000fe200000010ff */
[----:B------:R-:W-:Y:S01]  /*37d0*/  FADD.FTZ R36, -R145, R36 ;  /* 0x0000002491247221 */ /* 0x000fe20000010100 */
[----:B------:R-:W-:Y:S01]  /*37e0*/  F2FP.BF16.F32.PACK_AB R133, R4, R5 ;  /* 0x000000050485723e */ /* 0x000fe200000010ff */
[----:B------:R-:W-:Y:S01]  /*37f0*/  FMUL.FTZ R5, R177, R32 ;  /* 0x00000020b1057220 */ /* 0x000fe20000410000 */
[----:B------:R-:W-:Y:S01]  /*3800*/  FMUL.FTZ R4, R176, R33 ;  /* 0x00000021b0047220 */ /* 0x000fe20000410000 */
[C---:B------:R-:W-:Y:S01]  /*3810*/  FADD.FTZ R16, -R145.reuse, R37 ;  /* 0x0000002591107221 */ /* 0x040fe20000010100 */
[----:B------:R-:W-:Y:S01]  /*3820*/  FMUL.FTZ R37, R170, R36 ;  /* 0x00000024aa257220 */ /* 0x000fe20000410000 */
[C---:B------:R-:W-:Y:S01]  /*3830*/  FADD.FTZ R33, -R145.reuse, R48 ;  /* 0x0000003091217221 */ /* 0x040fe20000010100 */
[----:B------:R-:W-:Y:S01]  /*3840*/  FADD.FTZ R32, -R145, R49 ;  /* 0x0000003191207221 */ /* 0x000fe20000010100 */
[----:B------:R-:W-:Y:S01]  /*3850*/  FMUL.FTZ R36, R167, R16 ;  /* 0x00000010a7247220 */ /* 0x000fe20000410000 */
[----:B------:R-:W-:Y:S01]  /*3860*/  F2FP.BF16.F32.PACK_AB R132, R4, R5 ;  /* 0x000000050484723e */ /* 0x000fe200000010ff */
[C---:B------:R-:W-:Y:S01]  /*3870*/  FADD.FTZ R17, -R145.reuse, R52 ;  /* 0x0000003491117221 */ /* 0x040fe20000010100 */
[C---:B------:R-:W-:Y:S01]  /*3880*/  FADD.FTZ R16, -R145.reuse, R53 ;  /* 0x0000003591107221 */ /* 0x040fe20000010100 */
[C---:B------:R-:W-:Y:S01]  /*3890*/  FADD.FTZ R5, -R145.reuse, R64 ;  /* 0x0000004091057221 */ /* 0x040fe20000010100 */
[----:B------:R-:W-:Y:S01]  /*38a0*/  F2FP.BF16.F32.PACK_AB R53, R36, R37 ;  /* 0x000000252435723e */ /* 0x000fe200000010ff */
[----:B------:R-:W-:Y:S01]  /*38b0*/  FADD.FTZ R4, -R145, R65 ;  /* 0x0000004191047221 */ /* 0x000fe20000010100 */
[----:B------:R-:W-:Y:S01]  /*38c0*/  FMUL.FTZ R33, R166, R33 ;  /* 0x00000021a6217220 */ /* 0x000fe20000410000 */
[----:B------:R-:W-:Y:S01]  /*38d0*/  F2FP.BF16.F32.PACK_AB R20, R146, R147 ;  /* 0x000000939214723e */ /* 0x000fe200000010ff */
[----:B------:R-:W-:Y:S01]  /*38e0*/  FMUL.FTZ R32, R165, R32 ;  /* 0x00000020a5207220 */ /* 0x000fe20000410000 */
[----:B------:R-:W-:Y:S01]  /*38f0*/  FMUL.FTZ R17, R164, R17 ;  /* 0x00000011a4117220 */ /* 0x000fe20000410000 */
[----:B------:R-:W-:Y:S01]  /*3900*/  FMUL.FTZ R16, R163, R16 ;  /* 0x00000010a3107220 */ /* 0x000fe20000410000 */
[----:B------:R-:W-:Y:S01]  /*3910*/  FMUL.FTZ R5, R160, R5 ;  /* 0x00000005a0057220 */ /* 0x000fe20000410000 */
[----:B------:R-:W-:Y:S01]  /*3920*/  FMUL.FTZ R4, R159, R4 ;  /* 0x000000049f047220 */ /* 0x000fe20000410000 */
[----:B------:R-:W-:Y:S01]  /*3930*/  F2FP.BF16.F32.PACK_AB R52, R32, R33 ;  /* 0x000000212034723e */ /* 0x000fe200000010ff */
[----:B---3--:R-:W-:Y:S01]  /*3940*/  FADD.FTZ R37, -R144, R6 ;  /* 0x0000000690257221 */ /* 0x008fe20000010100 */
[----:B------:R-:W-:Y:S01]  /*3950*/  F2FP.BF16.F32.PACK_AB R49, R16, R17 ;  /* 0x000000111031723e */ /* 0x000fe200000010ff */
[----:B------:R-:W-:Y:S01]  /*3960*/  FADD.FTZ R36, -R144, R7 ;  /* 0x0000000790247221 */ /* 0x000fe20000010100 */
        /* <DEDUP_REMOVED lines=28> */
.L_x_670:
[----:B-1----:R-:W-:Y:S01]  /*3b30*/  FMUL.FTZ R6, R226, R37 ;  /* 0x00000025e2067220 */ /* 0x002fe20000410000 */
[----:B------:R-:W-:Y:S01]  /*3b40*/  FMUL.FTZ R5, R225, R36 ;  /* 0x00000024e1057220 */ /* 0x000fe20000410000 */
        /* <DEDUP_REMOVED lines=11> */
[----:B------:R-:W-:Y:S01]  /*3c00*/  STS [R151+0x14400], R5 ;  /* 0x0144000597007388 */ /* 0x000fe20000000800 */
[----:B------:R-:W-:Y:S01]  /*3c10*/  FMUL.FTZ R22, R214, R22 ;  /* 0x00000016d6167220 */ /* 0x000fe20000410000 */
[----:B------:R-:W-:Y:S01]  /*3c20*/  FMUL.FTZ R23, R213, R23 ;  /* 0x00000017d5177220 */ /* 0x000fe20000410000 */
[----:B------:R-:W-:Y:S01]  /*3c30*/  FMUL.FTZ R17, R169, R17 ;  /* 0x00000011a9117220 */ /* 0x000fe20000410000 */
[----:B------:R1:W-:Y:S01]  /*3c40*/  STS [R158+0x14400], R4 ;  /* 0x014400049e007388 */ /* 0x0003e20000000800 */
[----:B------:R-:W-:Y:S01]  /*3c50*/  FMUL.FTZ R16, R168, R16 ;  /* 0x00000010a8107220 */ /* 0x000fe20000410000 */
[C---:B-----5:R-:W-:Y:S01]  /*3c60*/  FADD.FTZ R56, -R2.reuse, R56 ;  /* 0x0000003802387221 */ /* 0x060fe20000010100 */
[----:B------:R-:W-:Y:S01]  /*3c70*/  F2FP.BF16.F32.PACK_AB R32, R23, R22 ;  /* 0x000000161720723e */ /* 0x000fe200000010ff */
[C---:B------:R-:W-:Y:S01]  /*3c80*/  FADD.FTZ R25, -R2.reuse, R25 ;  /* 0x0000001902197221 */ /* 0x040fe20000010100 */
[----:B------:R-:W-:Y:S01]  /*3c90*/  FADD.FTZ R29, -R2, R29 ;  /* 0x0000001d021d7221 */ /* 0x000fe20000010100 */
[----:B------:R-:W-:Y:S01]  /*3ca0*/  F2FP.BF16.F32.PACK_AB R22, R16, R17 ;  /* 0x000000111016723e */ /* 0x000fe200000010ff */
[C---:B------:R-:W-:Y:S01]  /*3cb0*/  FADD.FTZ R16, -R2.reuse, R57 ;  /* 0x0000003902107221 */ /* 0x040fe20000010100 */
        /* <DEDUP_REMOVED lines=19> */
[C---:B------:R-:W-:Y:S01]  /*3df0*/  FADD.FTZ R2, -R0.reuse, R10 ;  /* 0x0000000a00027221 */ /* 0x040fe20000010100 */
[----:B-1----:R-:W-:Y:S01]  /*3e00*/  F2FP.BF16.F32.PACK_AB R4, R9, R8 ;  /* 0x000000080904723e */ /* 0x002fe200000010ff */
[----:B------:R-:W-:Y:S01]  /*3e10*/  FMUL.FTZ R9, R237, R11 ;  /* 0x0000000bed097220 */ /* 0x000fe20000410000 */
[----:B------:R-:W-:Y:S01]  /*3e20*/  FADD.FTZ R14, -R0, R14 ;  /* 0x0000000e000e7221 */ /* 0x000fe20000010100 */
[----:B------:R-:W-:Y:S01]  /*3e30*/  FMUL.FTZ R2, R238, R2 ;  /* 0x00000002ee027220 */ /* 0x000fe20000410000 */
[----:B------:R-:W-:Y:S01]  /*3e40*/  FMUL.FTZ R8, R235, R15 ;  /* 0x0000000feb087220 */ /* 0x000fe20000410000 */
[----:B------:R-:W-:Y:S01]  /*3e50*/  FMUL.FTZ R12, R230, R12 ;  /* 0x0000000ce60c7220 */ /* 0x000fe20000410000 */
[----:B------:R-:W-:Y:S01]  /*3e60*/  FMUL.FTZ R14, R236, R14 ;  /* 0x0000000eec0e7220 */ /* 0x000fe20000410000 */
[----:B------:R-:W-:Y:S01]  /*3e70*/  FMUL.FTZ R13, R229, R13 ;  /* 0x0000000de50d7220 */ /* 0x000fe20000410000 */
[----:B------:R-:W-:Y:S01]  /*3e80*/  F2FP.BF16.F32.PACK_AB R9, R9, R2 ;  /* 0x000000020909723e */ /* 0x000fe200000010ff */
[----:B------:R-:W-:Y:S01]  /*3e90*/  STS [R158+0x14000], R21 ;  /* 0x014000159e007388 */ /* 0x000fe20000000800 */
[C---:B------:R-:W-:Y:S01]  /*3ea0*/  FADD.FTZ R7, -R144.reuse, R66 ;  /* 0x0000004290077221 */ /* 0x040fe20000010100 */
[C---:B------:R-:W-:Y:S01]  /*3eb0*/  FADD.FTZ R6, -R144.reuse, R67 ;  /* 0x0000004390067221 */ /* 0x040fe20000010100 */
[C---:B------:R-:W-:Y:S01]  /*3ec0*/  FADD.FTZ R35, -R144.reuse, R35 ;  /* 0x0000002390237221 */ /* 0x040fe20000010100 */
[----:B------:R-:W-:Y:S01]  /*3ed0*/  FADD.FTZ R34, -R144, R34 ;  /* 0x0000002290227221 */ /* 0x000fe20000010100 */
[----:B------:R-:W-:Y:S01]  /*3ee0*/  F2FP.BF16.F32.PACK_AB R19, R13, R12 ;  /* 0x0000000c0d13723e */ /* 0x000fe200000010ff */
[----:B------:R1:W-:Y:S01]  /*3ef0*/  STS [R151+0x16000], R4 ;  /* 0x0160000497007388 */ /* 0x0003e20000000800 */
[----:B------:R-:W-:Y:S01]  /*3f00*/  F2FP.BF16.F32.PACK_AB R8, R8, R14 ;  /* 0x0000000e0808723e */ /* 0x000fe200000010ff */
[----:B------:R-:W-:Y:S01]  /*3f10*/  FMUL.FTZ R7, R162, R7 ;  /* 0x00000007a2077220 */ /* 0x000fe20000410000 */
[----:B------:R-:W-:Y:S01]  /*3f20*/  FMUL.FTZ R6, R161, R6 ;  /* 0x00000006a1067220 */ /* 0x000fe20000410000 */
[----:B------:R-:W-:Y:S01]  /*3f30*/  STS [R151+0x16400], R9 ;  /* 0x0164000997007388 */ /* 0x000fe20000000800 */
[----:B------:R-:W-:Y:S01]  /*3f40*/  FMUL.FTZ R34, R206, R34 ;  /* 0x00000022ce227220 */ /* 0x000fe20000410000 */
[----:B------:R-:W-:Y:S01]  /*3f50*/  FMUL.FTZ R23, R205, R35 ;  /* 0x00000023cd177220 */ /* 0x000fe20000410000 */
[C---:B------:R-:W-:Y:S01]  /*3f60*/  FADD.FTZ R27, -R0.reuse, R27 ;  /* 0x0000001b001b7221 */ /* 0x040fe20000010100 */
[----:B------:R-:W-:Y:S01]  /*3f70*/  FADD.FTZ R26, -R0, R26 ;  /* 0x0000001a001a7221 */ /* 0x000fe20000010100 */
[----:B------:R-:W-:Y:S01]  /*3f80*/  STS [R158+0x16000], R19 ;  /* 0x016000139e007388 */ /* 0x000fe20000000800 */
        /* <DEDUP_REMOVED lines=8> */
[----:B------:R-:W-:Y:S01]  /*4010*/  F2FP.BF16.F32.PACK_AB R23, R23, R34 ;  /* 0x000000221717723e */ /* 0x000fe200000010ff */
[----:B------:R-:W-:Y:S01]  /*4020*/  STS [R154+0x14000], R133 ;  /* 0x014000859a007388 */ /* 0x000fe20000000800 */
[----:B------:R-:W-:Y:S01]  /*4030*/  FMUL.FTZ R28, R220, R28 ;  /* 0x0000001cdc1c7220 */ /* 0x000fe20000410000 */
[----:B------:R-:W-:Y:S01]  /*4040*/  FMUL.FTZ R17, R219, R29 ;  /* 0x0000001ddb117220 */ /* 0x000fe20000410000 */
[----:B------:R-:W-:Y:S01]  /*4050*/  FMUL.FTZ R30, R228, R30 ;  /* 0x0000001ee41e7220 */ /* 0x000fe20000410000 */
[----:B------:R-:W-:Y:S01]  /*4060*/  STS [R154+0x14400], R32 ;  /* 0x014400209a007388 */ /* 0x000fe20000000800 */
[----:B------:R-:W-:Y:S01]  /*4070*/  FMUL.FTZ R31, R227, R31 ;  /* 0x0000001fe31f7220 */ /* 0x000fe20000410000 */
[C---:B------:R-:W-:Y:S01]  /*4080*/  FADD.FTZ R38, -R144.reuse, R38 ;  /* 0x0000002690267221 */ /* 0x040fe20000010100 */
[----:B------:R-:W-:Y:S01]  /*4090*/  FADD.FTZ R39, -R144, R39 ;  /* 0x0000002790277221 */ /* 0x000fe20000010100 */
[----:B------:R-:W-:Y:S01]  /*40a0*/  F2FP.BF16.F32.PACK_AB R18, R18, R24 ;  /* 0x000000181212723e */ /* 0x000fe200000010ff */
[----:B------:R-:W-:Y:S01]  /*40b0*/  STS [R157+0x14000], R132 ;  /* 0x014000849d007388 */ /* 0x000fe20000000800 */
[----:B------:R-:W-:Y:S01]  /*40c0*/  F2FP.BF16.F32.PACK_AB R7, R7, R26 ;  /* 0x0000001a0707723e */ /* 0x000fe200000010ff */
[----:B------:R-:W-:Y:S01]  /*40d0*/  FMUL.FTZ R38, R204, R38 ;  /* 0x00000026cc267220 */ /* 0x000fe20000410000 */
[C---:B------:R-:W-:Y:S01]  /*40e0*/  FADD.FTZ R43, -R0.reuse, R43 ;  /* 0x0000002b002b7221 */ /* 0x040fe20000010100 */
[----:B------:R-:W-:Y:S01]  /*40f0*/  STS [R157+0x14400], R23 ;  /* 0x014400179d007388 */ /* 0x000fe20000000800 */
[----:B------:R-:W-:Y:S01]  /*4100*/  FADD.FTZ R47, -R0, R47 ;  /* 0x0000002f002f7221 */ /* 0x000fe20000010100 */
[----:B------:R-:W-:Y:S01]  /*4110*/  FMUL.FTZ R39, R202, R39 ;  /* 0x00000027ca277220 */ /* 0x000fe20000410000 */
        /* <DEDUP_REMOVED lines=8> */
[----:B------:R-:W-:Y:S01]  /*41a0*/  F2FP.BF16.F32.PACK_AB R17, R17, R28 ;  /* 0x0000001c1111723e */ /* 0x000fe200000010ff */
[----:B------:R-:W-:Y:S01]  /*41b0*/  STS [R154+0x16000], R18 ;  /* 0x016000129a007388 */ /* 0x000fe20000000800 */
[----:B------:R-:W-:Y:S01]  /*41c0*/  F2FP.BF16.F32.PACK_AB R0, R31, R30 ;  /* 0x0000001e1f00723e */ /* 0x000fe200000010ff */
[----:B------:R-:W-:Y:S01]  /*41d0*/  FMUL.FTZ R50, R179, R50 ;  /* 0x00000032b3327220 */ /* 0x000fe20000410000 */
[----:B------:R-:W-:Y:S01]  /*41e0*/  FMUL.FTZ R51, R178, R51 ;  /* 0x00000033b2337220 */ /* 0x000fe20000410000 */
[----:B------:R-:W-:Y:S01]  /*41f0*/  STS [R154+0x16400], R7 ;  /* 0x016400079a007388 */ /* 0x000fe20000000800 */
[----:B------:R-:W-:Y:S01]  /*4200*/  F2FP.BF16.F32.PACK_AB R39, R39, R38 ;  /* 0x000000262727723e */ /* 0x000fe200000010ff */
[----:B------:R-:W-:Y:S01]  /*4210*/  FMUL.FTZ R40, R212, R40 ;  /* 0x00000028d4287220 */ /* 0x000fe20000410000 */
[----:B------:R-:W-:Y:S01]  /*4220*/  FMUL.FTZ R12, R211, R41 ;  /* 0x00000029d30c7220 */ /* 0x000fe20000410000 */
[----:B------:R-:W-:Y:S01]  /*4230*/  STS [R157+0x16000], R17 ;  /* 0x016000119d007388 */ /* 0x000fe20000000800 */
[----:B------:R-:W-:Y:S01]  /*4240*/  FMUL.FTZ R42, R222, R42 ;  /* 0x0000002ade2a7220 */ /* 0x000fe20000410000 */
[----:B------:R-:W-:Y:S01]  /*4250*/  FMUL.FTZ R2, R221, R43 ;  /* 0x0000002bdd027220 */ /* 0x000fe20000410000 */
[----:B------:R-:W-:Y:S01]  /*4260*/  F2FP.BF16.F32.PACK_AB R50, R51, R50 ;  /* 0x000000323332723e */ /* 0x000fe200000010ff */
[----:B------:R2:W-:Y:S01]  /*4270*/  STS [R157+0x16400], R0 ;  /* 0x016400009d007388 */ /* 0x0005e20000000800 */
[----:B------:R-:W-:Y:S01]  /*4280*/  FMUL.FTZ R44, R210, R44 ;  /* 0x0000002cd22c7220 */ /* 0x000fe20000410000 */
[----:B------:R-:W-:Y:S01]  /*4290*/  FMUL.FTZ R13, R209, R45 ;  /* 0x0000002dd10d7220 */ /* 0x000fe20000410000 */
[----:B------:R-:W-:Y:S01]  /*42a0*/  FMUL.FTZ R46, R218, R46 ;  /* 0x0000002eda2e7220 */ /* 0x000fe20000410000 */
[----:B------:R-:W-:Y:S01]  /*42b0*/  STS [R152+-0x8000], R53 ;  /* 0xff80003598007388 */ /* 0x000fe20000000800 */
[----:B-1----:R-:W-:Y:S01]  /*42c0*/  FMUL.FTZ R4, R217, R47 ;  /* 0x0000002fd9047220 */ /* 0x002fe20000410000 */
[----:B------:R-:W-:Y:S01]  /*42d0*/  F2FP.BF16.F32.PACK_AB R12, R12, R40 ;  /* 0x000000280c0c723e */ /* 0x000fe200000010ff */
[----:B------:R-:W-:Y:S01]  /*42e0*/  FMUL.FTZ R58, R208, R58 ;  /* 0x0000003ad03a7220 */ /* 0x000fe20000410000 */
[----:B------:R-:W-:Y:S01]  /*42f0*/  STS [R152+-0x7c00], R39 ;  /* 0xff84002798007388 */ /* 0x000fe20000000800 */
[----:B------:R-:W-:Y:S01]  /*4300*/  F2FP.BF16.F32.PACK_AB R2, R2, R42 ;  /* 0x0000002a0202723e */ /* 0x000fe200000010ff */
[----:B------:R-:W-:Y:S01]  /*4310*/  FMUL.FTZ R5, R207, R59 ;  /* 0x0000003bcf057220 */ /* 0x000fe20000410000 */
[----:B------:R-:W-:Y:S01]  /*4320*/  F2FP.BF16.F32.PACK_AB R13, R13, R44 ;  /* 0x0000002c0d0d723e */ /* 0x000fe200000010ff */
        /* <DEDUP_REMOVED lines=12> */
[----:B------:R1:W-:Y:S01]  /*43f0*/  STS [R152+-0x5c00], R2 ;  /* 0xffa4000298007388 */ /* 0x0003e20000000800 */
[----:B--2---:R-:W-:Y:S03]  /*4400*/  LOP3.LUT R0, R191, 0x30, R190, 0xf8, !PT ;  /* 0x00000030bf007812 */ /* 0x004fe600078ef8be */
[----:B------:R-:W-:Y:S01]  /*4410*/  STS [R156+-0x6000], R13 ;  /* 0xffa0000d9c007388 */ /* 0x000fe20000000800 */
[----:B------:R-:W-:Y:S03]  /*4420*/  LOP3.LUT R0, R0, 0x1c0, R193, 0xf8, !PT ;  /* 0x000001c000007812 */ /* 0x000fe600078ef8c1 */
[----:B------:R-:W-:Y:S01]  /*4430*/  STS [R156+-0x5c00], R4 ;  /* 0xffa400049c007388 */ /* 0x000fe20000000800 */
[----:B------:R-:W-:Y:S03]  /*4440*/  LOP3.LUT R0, R0, R186, RZ, 0x3c, !PT ;  /* 0x000000ba00007212 */ /* 0x000fe600078e3cff */
[----:B------:R-:W-:Y:S04]  /*4450*/  STS [R153+-0x8000], R49 ;  /* 0xff80003199007388 */ /* 0x000fe80000000800 */
[----:B------:R-:W-:Y:S04]  /*4460*/  STS [R153+-0x7c00], R22 ;  /* 0xff84001699007388 */ /* 0x000fe80000000800 */
[----:B------:R-:W-:Y:S04]  /*4470*/  STS [R155+-0x8000], R48 ;  /* 0xff8000309b007388 */ /* 0x000fe80000000800 */
[----:B------:R-:W-:Y:S01]  /*4480*/  STS [R155+-0x7c00], R20 ;  /* 0xff8400149b007388 */ /* 0x000fe20000000800 */
[----:B-1----:R-:W-:Y:S02]  /*4490*/  LOP3.LUT R2, R0, 0x200, R195, 0xf8, !PT ;  /* 0x0000020000027812 */ /* 0x002fe400078ef8c3 */
[----:B------:R-:W-:Y:S01]  /*44a0*/  LOP3.LUT R0, R3, 0x200, R193, 0xf8, !PT ;  /* 0x0000020003007812 */ /* 0x000fe200078ef8c1 */
[----:B------:R-:W-:Y:S01]  /*44b0*/  STS [R153+-0x6000], R16 ;  /* 0xffa0001099007388 */ /* 0x000fe20000000800 */
[----:B------:R-:W-:Y:S02]  /*44c0*/  LEA R2, R2, UR4, 0x1 ;  /* 0x0000000402027c11 */ /* 0x000fe4000f8e08ff */
[----:B------:R-:W-:Y:S01]  /*44d0*/  LEA R0, R0, UR4, 0x1 ;  /* 0x0000000400007c11 */ /* 0x000fe2000f8e08ff */
[----:B------:R-:W-:Y:S03]  /*44e0*/  STS [R153+-0x5c00], R5 ;  /* 0xffa4000599007388 */ /* 0x000fe60000000800 */
[----:B------:R-:W-:Y:S01]  /*44f0*/  IADD3 R3, PT, PT, R0, R185, RZ ;  /* 0x000000b900037210 */ /* 0x000fe20007ffe0ff */
        /* <DEDUP_REMOVED lines=93> */
[-C--:B-1----:R-:W-:Y:S05]  /*4ad0*/  HMMA.16816.F32.BF16 R68, R12, R20.reuse, R68 ;  /* 0x000000140c44723c */ /* 0x082fea0000041844 */
[C---:B------:R-:W-:Y:S03]  /*4ae0*/  LEA R5, P0, R4.reuse, R240, 0x2 ;  /* 0x000000f004057211 */ /* 0x040fe600078010ff */
[C---:B------:R-:W-:Y:S04]  /*4af0*/  HMMA.16816.F32.BF16 R72, R32.reuse, R20, R72 ;  /* 0x000000142048723c */ /* 0x040fe80000041848 */
[----:B------:R-:W-:Y:S02]  /*4b00*/  LEA.HI.X.SX32 R4, R4, R241, 0x2, P0 ;  /* 0x000000f104047211 */ /* 0x000fe400000f16ff */
[----:B------:R-:W-:Y:S02]  /*4b10*/  MOV R240, R5 ;  /* 0x0000000500f07202 */ /* 0x000fe40000000f00 */
[-C--:B------:R-:W-:Y:S03]  /*4b20*/  HMMA.16816.F32.BF16 R76, R32, R22.reuse, R76 ;  /* 0x00000016204c723c */ /* 0x080fe6000004184c */
[----:B------:R-:W-:Y:S05]  /*4b30*/  MOV R241, R4 ;  /* 0x0000000400f17202 */ /* 0x000fea0000000f00 */
        /* <DEDUP_REMOVED lines=9> */
[----:B------:R-:W-:Y:S02]  /*4bd0*/  SHF.R.S64 R6, R5, 0x1f, R4 ;  /* 0x0000001f05067819 */ /* 0x000fe40000001004 */
[----:B------:R-:W-:Y:S02]  /*4be0*/  LOP3.LUT R5, R248, 0x1f8, RZ, 0xc0, !PT ;  /* 0x000001f8f8057812 */ /* 0x000fe400078ec0ff */
[----:B------:R-:W-:Y:S02]  /*4bf0*/  IADD3 R246, P0, PT, R6, R246, RZ ;  /* 0x000000f606f67210 */ /* 0x000fe40007f1e0ff */
[----:B------:R-:W-:Y:S02]  /*4c00*/  LOP3.LUT R5, R5, 0x38, R192, 0x78, !PT ;  /* 0x0000003805057812 */ /* 0x000fe400078e78c0 */
[----:B------:R-:W-:Y:S01]  /*4c10*/  LEA.HI.X.SX32 R243, R4, R243, 0x1, P0 ;  /* 0x000000f304f37211 */ /* 0x000fe200000f0eff */
[----:B------:R-:W-:Y:S01]  /*4c20*/  IMAD.MOV.U32 R12, RZ, RZ, R246 ;  /* 0x000000ffff0c7224 */ /* 0x000fe200078e00f6 */
[----:B------:R-:W-:Y:S02]  /*4c30*/  LOP3.LUT R5, R5, 0x1e00, R248, 0xf8, !PT ;  /* 0x00001e0005057812 */ /* 0x000fe400078ef8f8 */
[----:B------:R-:W-:Y:S01]  /*4c40*/  IADD3 R6, P0, PT, R246, UR6, RZ ;  /* 0x00000006f6067c10 */ /* 0x000fe2000ff1e0ff */
[----:B------:R-:W-:Y:S01]  /*4c50*/  IMAD.MOV.U32 R13, RZ, RZ, R243 ;  /* 0x000000ffff0d7224 */ /* 0x000fe200078e00f3 */
[----:B------:R-:W-:Y:S02]  /*4c60*/  LEA R8, R5, UR4, 0x1 ;  /* 0x0000000405087c11 */ /* 0x000fe4000f8e08ff */
[----:B------:R-:W-:Y:S02]  /*4c70*/  IADD3.X R7, PT, PT, R243, UR7, RZ, P0, !PT ;  /* 0x00000007f3077c10 */ /* 0x000fe400087fe4ff */
[----:B------:R-:W-:Y:S01]  /*4c80*/  IADD3 R4, P0, PT, R6, UR6, RZ ;  /* 0x0000000606047c10 */ /* 0x000fe2000ff1e0ff */
[----:B------:R-:W-:Y:S01]  /*4c90*/  @!PT LDS RZ, [RZ] ;  /* 0x00000000fffff984 */ /* 0x000fe20000000800 */
[----:B------:R-:W-:Y:S01]  /*4ca0*/  @!PT LDS RZ, [RZ] ;  /* 0x00000000fffff984 */ /* 0x000fe20000000800 */
[----:B------:R-:W-:Y:S01]  /*4cb0*/  @!PT LDS RZ, [RZ] ;  /* 0x00000000fffff984 */ /* 0x000fe20000000800 */
[----:B------:R1:W-:Y:S03]  /*4cc0*/  LDGSTS.E.BYPASS.LTC128B.128 [R8+0x8000], desc[UR28][R12.64] ;  /* 0x080000000c087fae */ /* 0x0003e6000b981a1c */
[----:B------:R-:W-:Y:S01]  /*4cd0*/  IADD3.X R5, PT, PT, R7, UR7, RZ, P0, !PT ;  /* 0x0000000707057c10 */ /* 0x000fe200087fe4ff */
[----:B------:R1:W-:Y:S01]  /*4ce0*/  LDGSTS.E.BYPASS.LTC128B.128 [R8+0x9000], desc[UR28][R6.64] ;  /* 0x0900000006087fae */ /* 0x0003e2000b981a1c */
[----:B------:R-:W-:Y:S03]  /*4cf0*/  IADD3 R10, P0, PT, R4, UR6, RZ ;  /* 0x00000006040a7c10 */ /* 0x000fe6000ff1e0ff */
[----:B------:R1:W-:Y:S01]  /*4d00*/  LDGSTS.E.BYPASS.LTC128B.128 [R8+0xa000], desc[UR28][R4.64] ;  /* 0x0a00000004087fae */ /* 0x0003e2000b981a1c */
[----:B------:R-:W-:Y:S05]  /*4d10*/  IADD3.X R11, PT, PT, R5, UR7, RZ, P0, !PT ;  /* 0x00000007050b7c10 */ /* 0x000fea00087fe4ff */
[----:B------:R1:W-:Y:S04]  /*4d20*/  LDGSTS.E.BYPASS.LTC128B.128 [R8+0xb000], desc[UR28][R10.64] ;  /* 0x0b0000000a087fae */ /* 0x0003e8000b981a1c */
[----:B------:R-:W0:Y:S02]  /*4d30*/  LDGDEPBAR ;  /* 0x00000000000079af */ /* 0x000e240000000000 */
.L_x_671:
        /* <DEDUP_REMOVED lines=84> */
[C---:B------:R-:W-:Y:S04]  /*5280*/  LEA.HI.X.SX32 R153, R141.reuse, R155, 0x5, P0 ;  /* 0x0000009b8d997211 */ /* 0x040fe800000f2eff */
[-C--:B------:R-:W-:Y:S01]  /*5290*/  HMMA.16816.F32.BF16 R28, R36, R58.reuse, R28 ;  /* 0x0000003a241c723c */ /* 0x080fe2000004181c */
[----:B------:R-:W4:Y:S02]  /*52a0*/  LDSM.16.MT88.4 R36, [R3+0xe800] ;  /* 0x00e800000324783b */ /* 0x000f240000004200 */
[C---:B-1----:R-:W-:Y:S04]  /*52b0*/  LEA R150, P0, R141.reuse, R152, 0x5 ;  /* 0x000000988d967211 */ /* 0x042fe800078028ff */
[C---:B------:R-:W-:Y:S01]  /*52c0*/  LEA.HI.X.SX32 R151, R141.reuse, R153, 0x5, P0 ;  /* 0x000000998d977211 */ /* 0x040fe200000f2eff */
[----:B------:R-:W-:Y:S01]  /*52d0*/  HMMA.16816.F32.BF16 R32, R40, R58, R32 ;  /* 0x0000003a2820723c */ /* 0x000fe20000041820 */
[----:B------:R-:W-:Y:S03]  /*52e0*/  LDSM.16.M88.4 R40, [R149+0x18000] ;  /* 0x018000009528783b */ /* 0x000fe60000000200 */
[C---:B------:R-:W-:Y:S02]  /*52f0*/  LEA R146, P0, R141.reuse, R150, 0x5 ;  /* 0x000000968d927211 */ /* 0x040fe400078028ff */
[----:B------:R-:W1:Y:S02]  /*5300*/  LDSM.16.MT88.4 R56, [R0+0xf000] ;  /* 0x00f000000038783b */ /* 0x000e640000004200 */
        /* <DEDUP_REMOVED lines=14> */
[C---:B------:R-:W-:Y:S02]  /*53f0*/  LEA.HI.X.SX32 R137, R141.reuse, R139, 0x5, P0 ;  /* 0x0000008b8d897211 */ /* 0x040fe400000f2eff */
[C---:B------:R-:W-:Y:S03]  /*5400*/  LEA R134, P0, R141.reuse, R136, 0x5 ;  /* 0x000000888d867211 */ /* 0x040fe600078028ff */
[C---:B------:R-:W-:Y:S04]  /*5410*/  HMMA.16816.F32.BF16 R24, R52.reuse, R36, R24 ;  /* 0x000000243418723c */ /* 0x040fe80000041818 */
[C---:B------:R-:W-:Y:S02]  /*5420*/  LEA.HI.X.SX32 R135, R141.reuse, R137, 0x5, P0 ;  /* 0x000000898d877211 */ /* 0x040fe400000f2eff */
[C---:B------:R-:W-:Y:S02]  /*5430*/  LEA R148, P0, R141.reuse, R134, 0x5 ;  /* 0x000000868d947211 */ /* 0x040fe400078028ff */
[-C--:B------:R-:W-:Y:S01]  /*5440*/  HMMA.16816.F32.BF16 R28, R52, R38.reuse, R28 ;  /* 0x00000026341c723c */ /* 0x080fe2000004181c */
[----:B------:R-:W-:Y:S02]  /*5450*/  LDSM.16.M88.4 R52, [R140+0x1a000] ;  /* 0x01a000008c34783b */ /* 0x000fe40000000200 */
[C---:B--2---:R-:W-:Y:S05]  /*5460*/  LEA.HI.X.SX32 R149, R141.reuse, R135, 0x5, P0 ;  /* 0x000000878d957211 */ /* 0x044fea00000f2eff */
        /* <DEDUP_REMOVED lines=10> */
[----:B------:R-:W-:Y:S01]  /*5510*/  LEA.HI.X.SX32 R67, R141, R133, 0x5, P0 ;  /* 0x000000858d437211 */ /* 0x000fe200000f2eff */
[----:B--2---:R-:W-:Y:S01]  /*5520*/  IMAD.IADD R0, R185, 0x1, R182 ;  /* 0x00000001b9007824 */ /* 0x004fe200078e02b6 */
[C---:B------:R-:W-:Y:S03]  /*5530*/  LEA R64, P0, R141.reuse, R66, 0x5 ;  /* 0x000000428d407211 */ /* 0x040fe600078028ff */
[C---:B------:R-:W-:Y:S04]  /*5540*/  HMMA.16816.F32.BF16 R16, R40.reuse, R58, R16 ;  /* 0x0000003a2810723c */ /* 0x040fe80000041810 */
[C---:B------:R-:W-:Y:S04]  /*5550*/  LEA.HI.X.SX32 R65, R141.reuse, R67, 0x5, P0 ;  /* 0x000000438d417211 */ /* 0x040fe800000f2eff */
[-C--:B------:R-:W-:Y:S08]  /*5560*/  HMMA.16816.F32.BF16 R20, R40, R60.reuse, R20 ;  /* 0x0000003c2814723c */ /* 0x080ff00000041814 */
[C---:B------:R-:W-:Y:S08]  /*5570*/  HMMA.16816.F32.BF16 R24, R48.reuse, R60, R24 ;  /* 0x0000003c3018723c */ /* 0x040ff00000041818 */
[-C--:B------:R-:W-:Y:S08]  /*5580*/  HMMA.16816.F32.BF16 R28, R48, R62.reuse, R28 ;  /* 0x0000003e301c723c */ /* 0x080ff0000004181c */
[----:B------:R-:W-:Y:S01]  /*5590*/  HMMA.16816.F32.BF16 R32, R40, R62, R32 ;  /* 0x0000003e2820723c */ /* 0x000fe20000041820 */
[----:B------:R-:W1:Y:S03]  /*55a0*/  LDSM.16.MT88.4 R40, [R3+0xf800] ;  /* 0x00f800000328783b */ /* 0x000e660000004200 */
[C---:B------:R-:W-:Y:S04]  /*55b0*/  LEA R62, P0, R141.reuse, R64, 0x5 ;  /* 0x000000408d3e7211 */ /* 0x040fe800078028ff */
[-C--:B----4-:R-:W-:Y:S05]  /*55c0*/  HMMA.16816.F32.BF16 R4, R36, R44.reuse, R4 ;  /* 0x0000002c2404723c */ /* 0x090fea0000041804 */
[C---:B------:R-:W-:Y:S02]  /*55d0*/  LEA.HI.X.SX32 R63, R141.reuse, R65, 0x5, P0 ;  /* 0x000000418d3f7211 */ /* 0x040fe400000f2eff */
[C---:B------:R-:W-:Y:S01]  /*55e0*/  LEA R60, P0, R141.reuse, R62, 0x5 ;  /* 0x0000003e8d3c7211 */ /* 0x040fe200078028ff */
[C---:B------:R-:W-:Y:S04]  /*55f0*/  HMMA.16816.F32.BF16 R8, R52.reuse, R44, R8 ;  /* 0x0000002c3408723c */ /* 0x040fe80000041808 */
[----:B------:R-:W-:Y:S01]  /*5600*/  @P1 IMAD.WIDE.U32 R44, R180, R168, UR38 ;  /* 0x00000026b42c1e25 */ /* 0x000fe2000f8e00a8 */
[C---:B------:R-:W-:Y:S01]  /*5610*/  LEA.HI.X.SX32 R61, R141.reuse, R63, 0x5, P0 ;  /* 0x0000003f8d3d7211 */ /* 0x040fe200000f2eff */
[----:B------:R-:W-:Y:S01]  /*5620*/  @UP0 UMOV UR38, UR34 ;  /* 0x0000002200260c82 */ /* 0x000fe20008000000 */
[C---:B------:R-:W-:Y:S01]  /*5630*/  LEA R58, P0, R141.reuse, R60, 0x5 ;  /* 0x0000003c8d3a7211 */ /* 0x040fe200078028ff */
[-C--:B------:R-:W-:Y:S01]  /*5640*/  HMMA.16816.F32.BF16 R12, R52, R46.reuse, R12 ;  /* 0x0000002e340c723c */ /* 0x080fe2000004180c */
[----:B------:R-:W5:Y:S01]  /*5650*/  @P1 LDG.E R252, desc[UR28][R44.64+-0x200] ;  /* 0xfffe001c2cfc1981 */ /* 0x000f62000c1e1900 */
[----:B------:R-:W-:Y:S01]  /*5660*/  @UP0 UMOV UR39, UR31 ;  /* 0x0000001f00270c82 */ /* 0x000fe20008000000 */
[C---:B------:R-:W-:Y:S03]  /*5670*/  LEA.HI.X.SX32 R59, R141.reuse, R61, 0x5, P0 ;  /* 0x0000003d8d3b7211 */ /* 0x040fe600000f2eff */
        /* <DEDUP_REMOVED lines=8> */
[----:B------:R-:W-:Y:S01]  /*5700*/  REDG.E.ADD.F32.FTZ.RN.STRONG.GPU desc[UR28][R240.64], R4 ;  /* 0x00000004f00079a6 */ /* 0x000fe2000c12f31c */
[C---:B------:R-:W-:Y:S04]  /*5710*/  LEA.HI.X.SX32 R51, R141.reuse, R57, 0x5, P0 ;  /* 0x000000398d337211 */ /* 0x040fe800000f2eff */
[----:B------:R-:W-:Y:S01]  /*5720*/  REDG.E.ADD.F32.FTZ.RN.STRONG.GPU desc[UR28][R164.64], R5 ;  /* 0x00000005a40079a6 */ /* 0x000fe2000c12f31c */
        /* <DEDUP_REMOVED lines=12> */
[----:B------:R-:W-:Y:S01]  /*57f0*/  REDG.E.ADD.F32.FTZ.RN.STRONG.GPU desc[UR28][R154.64], R10 ;  /* 0x0000000a9a0079a6 */ /* 0x000fe2000c12f31c */
[C---:B------:R-:W-:Y:S04]  /*5800*/  LEA.HI.X.SX32 R41, R141.reuse, R47, 0x5, P0 ;  /* 0x0000002f8d297211 */ /* 0x040fe800000f2eff */
[----:B------:R-:W-:Y:S05]  /*5810*/  REDG.E.ADD.F32.FTZ.RN.STRONG.GPU desc[UR28][R152.64], R11 ;  /* 0x0000000b980079a6 */ /* 0x000fea000c12f31c */
[----:B------:R-:W-:Y:S01]  /*5820*/  REDG.E.ADD.F32.FTZ.RN.STRONG.GPU desc[UR28][R150.64], R16 ;  /* 0x00000010960079a6 */ /* 0x000fe2000c12f31c */
[C---:B-1----:R-:W-:Y:S04]  /*5830*/  LEA R6, P0, R141.reuse, R40, 0x5 ;  /* 0x000000288d067211 */ /* 0x042fe800078028ff */
[----:B------:R-:W-:Y:S01]  /*5840*/  REDG.E.ADD.F32.FTZ.RN.STRONG.GPU desc[UR28][R146.64], R17 ;  /* 0x00000011920079a6 */ /* 0x000fe2000c12f31c */
[C---:B---3--:R-:W-:Y:S04]  /*5850*/  LEA.HI.X.SX32 R7, R141.reuse, R41, 0x5, P0 ;  /* 0x000000298d077211 */ /* 0x048fe800000f2eff */
[----:B------:R-:W-:Y:S01]  /*5860*/  REDG.E.ADD.F32.FTZ.RN.STRONG.GPU desc[UR28][R144.64], R18 ;  /* 0x00000012900079a6 */ /* 0x000fe2000c12f31c */
[C---:B------:R-:W-:Y:S04]  /*5870*/  LEA R4, P0, R141.reuse, R6, 0x5 ;  /* 0x000000068d047211 */ /* 0x040fe800078028ff */
[----:B------:R-:W-:Y:S01]  /*5880*/  REDG.E.ADD.F32.FTZ.RN.STRONG.GPU desc[UR28][R142.64], R19 ;  /* 0x000000138e0079a6 */ /* 0x000fe2000c12f31c */
[C---:B------:R-:W-:Y:S02]  /*5890*/  LEA.HI.X.SX32 R5, R141.reuse, R7, 0x5, P0 ;  /* 0x000000078d057211 */ /* 0x040fe400000f2eff */
[C---:B----4-:R-:W-:Y:S02]  /*58a0*/  LEA R8, P0, R141.reuse, R4, 0x5 ;  /* 0x000000048d087211 */ /* 0x050fe400078028ff */
[----:B------:R-:W-:Y:S02]  /*58b0*/  REDG.E.ADD.F32.FTZ.RN.STRONG.GPU desc[UR28][R138.64], R12 ;  /* 0x0000000c8a0079a6 */ /* 0x000fe4000c12f31c */
[----:B--2---:R-:W-:Y:S03]  /*58c0*/  LEA.HI.X.SX32 R9, R141, R5, 0x5, P0 ;  /* 0x000000058d097211 */ /* 0x004fe600000f2eff */
[----:B------:R-:W-:Y:S01]  /*58d0*/  REDG.E.ADD.F32.FTZ.RN.STRONG.GPU desc[UR28][R136.64], R13 ;  /* 0x0000000d880079a6 */ /* 0x000fe2000c12f31c */
[----:B------:R-:W-:Y:S01]  /*58e0*/  PLOP3.LUT P0, PT, PT, PT, UP1, 0x80, 0x8 ;  /* 0x000000000008781c */ /* 0x000fe20003f0f018 */
[----:B------:R-:W-:Y:S03]  /*58f0*/  @UP0 UIADD3 UR32, UP1, UPT, UR32, -0x200, URZ ;  /* 0xfffffe0020200890 */ /* 0x000fe6000ff3e0ff */
[----:B------:R-:W-:Y:S01]  /*5900*/  REDG.E.ADD.F32.FTZ.RN.STRONG.GPU desc[UR28][R134.64], R14 ;  /* 0x0000000e860079a6 */ /* 0x000fe2000c12f31c */
[----:B------:R-:W-:Y:S04]  /*5910*/  @UP0 UIADD3.X UR5, UPT, UPT, UR5, -0x1, URZ, UP1, !UPT ;  /* 0xffffffff05050890 */ /* 0x000fe80008ffe4ff */
[----:B------:R-:W-:Y:S01]  /*5920*/  REDG.E.ADD.F32.FTZ.RN.STRONG.GPU desc[UR28][R148.64], R15 ;  /* 0x0000000f940079a6 */ /* 0x000fe2000c12f31c */
[----:B------:R-:W-:Y:S04]  /*5930*/  UISETP.GT.AND UP1, UPT, UR33, URZ, UPT ;  /* 0x000000ff2100728c */ /* 0x000fe8000bf24270 */
        /* <DEDUP_REMOVED lines=24> */
[----:B------:R-:W-:Y:S05]  /*5ac0*/  LDSM.16.MT88.4 R28, [R182+0x1000] ;  /* 0x00100000b61c783b */ /* 0x000fea0000004200 */
        /* <DEDUP_REMOVED lines=13> */
[----:B------:R-:W3:Y:S05]  /*5ba0*/  LDSM.16.MT88.4 R4, [R0+0x1000] ;  /* 0x001000000004783b */ /* 0x000eea0000004200 */
[----:B------:R-:W-:Y:S02]  /*5bb0*/  LDSM.16.MT88.4 R16, [R2+0x15800] ;  /* 0x015800000210783b */ /* 0x000fe40000004200 */
[-C--:B----4-:R-:W-:Y:S08]  /*5bc0*/  HMMA.16816.F32.BF16 R100, R20, R24.reuse, R100 ;  /* 0x000000181464723c */ /* 0x090ff00000041864 */
        /* <DEDUP_REMOVED lines=9> */
[----:B------:R-:W-:Y:S05]  /*5c60*/  LDSM.16.MT88.4 R8, [R2+0x16000] ;  /* 0x016000000208783b */ /* 0x000fea0000004200 */
[----:B------:R-:W1:Y:S02]  /*5c70*/  LDSM.16.MT88.4 R20, [R182+0x2000] ;  /* 0x00200000b614783b */ /* 0x000e640000004200 */
        /* <DEDUP_REMOVED lines=24> */
[-C--:B-1----:R-:W-:Y:S08]  /*5e00*/  HMMA.16816.F32.BF16 R100, R8, R20.reuse, R100 ;  /* 0x000000140864723c */ /* 0x082ff00000041864 */
[C---:B--2---:R-:W-:Y:S08]  /*5e10*/  HMMA.16816.F32.BF16 R104, R28.reuse, R20, R104 ;  /* 0x000000141c68723c */ /* 0x044ff00000041868 */
        /* <DEDUP_REMOVED lines=8> */
[----:B------:R-:W-:Y:S05]  /*5ea0*/  LDSM.16.MT88.4 R8, [R2+0x17800] ;  /* 0x017800000208783b */ /* 0x000fea0000004200 */
[----:B------:R2:W-:Y:S02]  /*5eb0*/  LDSM.16.MT88.4 R32, [R0+0x3800] ;  /* 0x003800000020783b */ /* 0x0005e40000004200 */
        /* <DEDUP_REMOVED lines=30> */
.L_x_669:
[C---:B------:R-:W-:Y:S01]  /*60a0*/  IMAD.SHL.U32 R0, R192.reuse, 0x10, RZ ;  /* 0x00000010c0007824 */ /* 0x040fe200078e00ff */
[----:B------:R-:W2:Y:S01]  /*60b0*/  LDCU.64 UR12, c[0x0][0x5a8] ;  /* 0x0000b500ff0c77ac */ /* 0x000ea20008000a00 */
[C---:B-1----:R-:W-:Y:S01]  /*60c0*/  IMAD.SHL.U32 R2, R192.reuse, 0x20, RZ ;  /* 0x00000020c0027824 */ /* 0x042fe200078e00ff */
[----:B------:R-:W-:Y:S01]  /*60d0*/  SHF.R.U32.HI R4, RZ, 0x4, R192 ;  /* 0x00000004ff047819 */ /* 0x000fe200000116c0 */
[----:B------:R-:W-:Y:S01]  /*60e0*/  IMAD.SHL.U32 R3, R192, 0x2, RZ ;  /* 0x00000002c0037824 */ /* 0x000fe200078e00ff */
[----:B------:R-:W-:Y:S01]  /*60f0*/  LOP3.LUT R0, R0, 0x1c0, RZ, 0xc0, !PT ;  /* 0x000001c000007812 */ /* 0x000fe200078ec0ff */
[----:B------:R-:W1:Y:S01]  /*6100*/  LDCU UR5, c[0x0][0x500] ;  /* 0x0000a000ff0577ac */ /* 0x000e620008000800 */
[----:B------:R-:W-:Y:S01]  /*6110*/  LOP3.LUT R2, R2, 0xc00, RZ, 0xc0, !PT ;  /* 0x00000c0002027812 */ /* 0x000fe200078ec0ff */
[----:B------:R-:W-:Y:S01]  /*6120*/  IMAD.MOV.U32 R187, RZ, RZ, RZ ;  /* 0x000000ffffbb7224 */ /* 0x000fe200078e00ff */
[--C-:B------:R-:W-:Y:S01]  /*6130*/  LOP3.LUT R0, R0, 0x38, R3.reuse, 0xf8, !PT ;  /* 0x0000003800007812 */ /* 0x100fe200078ef803 */
[----:B------:R-:W-:Y:S01]  /*6140*/  UMOV UR37, UR20 ;  /* 0x0000001400257c82 */ /* 0x000fe20008000000 */
[----:B------:R-:W-:Y:S01]  /*6150*/  LOP3.LUT R3, R2, 0x6, R3, 0xf8, !PT ;  /* 0x0000000602037812 */ /* 0x000fe200078ef803 */
[----:B------:R-:W3:Y:S01]  /*6160*/  LDCU.64 UR6, c[0x0][0x5b0] ;  /* 0x0000b600ff0677ac */ /* 0x000ee20008000a00 */
[----:B------:R-:W-:Y:S01]  /*6170*/  LOP3.LUT R0, R0, 0x8, R4, 0x78, !PT ;  /* 0x0000000800007812 */ /* 0x000fe200078e7804 */
[----:B------:R-:W-:Y:S01]  /*6180*/  IMAD.MOV.U32 R4, RZ, RZ, 0x20 ;  /* 0x00000020ff047424 */ /* 0x000fe200078e00ff */
[----:B------:R-:W-:-:S02]  /*6190*/  R2P PR, R192, 0x18 ;  /* 0x00000018c0007804 */ /* 0x000fc40000000000 */
[----:B------:R-:W-:Y:S02]  /*61a0*/  LOP3.LUT R5, R3, R0, RZ, 0xfc, !PT ;  /* 0x0000000003057212 */ /* 0x000fe400078efcff */
[----:B------:R-:W-:Y:S01]  /*61b0*/  LOP3.LUT R0, R248, 0x1f8, RZ, 0xc0, !PT ;  /* 0x000001f8f8007812 */ /* 0x000fe200078ec0ff */
[----:B--2---:R-:W-:Y:S01]  /*61c0*/  UIMAD UR13, UR37, UR13, URZ ;  /* 0x0000000d250d72a4 */ /* 0x004fe2000f8e02ff */
[----:B------:R-:W-:Y:S01]  /*61d0*/  MOV R2, UR12 ;  /* 0x0000000c00027c02 */ /* 0x000fe20008000f00 */
[----:B------:R-:W-:Y:S01]  /*61e0*/  USHF.L.U32 UR12, UR30, 0x7, URZ ;  /* 0x000000071e0c7899 */ /* 0x000fe200080006ff */
[----:B------:R-:W-:Y:S01]  /*61f0*/  LOP3.LUT R0, R0, 0x38, R192, 0x78, !PT ;  /* 0x0000003800007812 */ /* 0x000fe200078e78c0 */
[----:B-1----:R-:W-:Y:S01]  /*6200*/  FMUL.FTZ R100, R100, UR5 ;  /* 0x0000000564647c20 */ /* 0x002fe20008410000 */
[----:B------:R-:W-:Y:S01]  /*6210*/  FMUL.FTZ R15, R101, UR5 ;  /* 0x00000005650f7c20 */ /* 0x000fe20008410000 */
[----:B------:R-:W-:Y:S01]  /*6220*/  IMAD.WIDE.U32 R2, R2, UR37, R186 ;  /* 0x0000002502027c25 */ /* 0x000fe2000f8e00ba */
[----:B------:R-:W-:-:S03]  /*6230*/  LOP3.LUT R20, R0, 0x1e00, R248, 0xf8, !PT ;  /* 0x00001e0000147812 */ /* 0x000fc600078ef8f8 */
[----:B------:R-:W-:Y:S01]  /*6240*/  FMUL.FTZ R102, R102, UR5 ;  /* 0x0000000566667c20 */ /* 0x000fe20008410000 */
[----:B------:R-:W-:Y:S01]  /*6250*/  LEA R0, R5, UR4, 0x1 ;  /* 0x0000000405007c11 */ /* 0x000fe2000f8e08ff */
[----:B------:R-:W-:Y:S01]  /*6260*/  FMUL.FTZ R14, R103, UR5 ;  /* 0x00000005670e7c20 */ /* 0x000fe20008410000 */
[----:B------:R-:W-:Y:S01]  /*6270*/  FMUL.FTZ R112, R112, UR5 ;  /* 0x0000000570707c20 */ /* 0x000fe20008410000 */
[----:B------:R-:W-:Y:S01]  /*6280*/  FMUL.FTZ R11, R113, UR5 ;  /* 0x00000005710b7c20 */ /* 0x000fe20008410000 */
[----:B------:R-:W-:Y:S01]  /*6290*/  IADD3 R5, PT, PT, R0, 0xc000, RZ ;  /* 0x0000c00000057810 */ /* 0x000fe20007ffe0ff */
        /* <DEDUP_REMOVED lines=11> */
[----:B------:R-:W-:-:S02]  /*6350*/  IMAD.MOV.U32 R6, RZ, RZ, R2 ;  /* 0x000000ffff067224 */ /* 0x000fc400078e0002 */
[----:B------:R-:W-:Y:S01]  /*6360*/  FMUL.FTZ R116, R116, UR5 ;  /* 0x0000000574747c20 */ /* 0x000fe20008410000 */
[----:B------:R-:W-:Y:S01]  /*6370*/  FMUL.FTZ R17, R117, UR5 ;  /* 0x0000000575117c20 */ /* 0x000fe20008410000 */
[----:B------:R-:W-:Y:S01]  /*6380*/  FMUL.FTZ R118, R118, UR5 ;  /* 0x0000000576767c20 */ /* 0x000fe20008410000 */
[----:B------:R-:W-:Y:S01]  /*6390*/  FMUL.FTZ R16, R119, UR5 ;  /* 0x0000000577107c20 */ /* 0x000fe20008410000 */
[----:B------:R-:W-:Y:S02]  /*63a0*/  VIADD R2, R0, 0xc040 ;  /* 0x0000c04000027836 */ /* 0x000fe40000000000 */
[----:B------:R-:W-:Y:S01]  /*63b0*/  FMUL.FTZ R128, R128, UR5 ;  /* 0x0000000580807c20 */ /* 0x000fe20008410000 */
[----:B------:R-:W-:Y:S01]  /*63c0*/  FMUL.FTZ R129, R129, UR5 ;  /* 0x0000000581817c20 */ /* 0x000fe20008410000 */
[----:B------:R-:W-:Y:S01]  /*63d0*/  FMUL.FTZ R130, R130, UR5 ;  /* 0x0000000582827c20 */ /* 0x000fe20008410000 */
[----:B------:R-:W-:Y:S01]  /*63e0*/  FMUL.FTZ R131, R131, UR5 ;  /* 0x0000000583837c20 */ /* 0x000fe20008410000 */
[----:B------:R-:W-:Y:S01]  /*63f0*/  F2FP.BF16.F32.PACK_AB R15, R15, R100 ;  /* 0x000000640f0f723e */ /* 0x000fe200000010ff */
[----:B------:R-:W-:Y:S01]  /*6400*/  BAR.SYNC.DEFER_BLOCKING 0x0 ;  /* 0x0000000000007b1d */ /* 0x000fe20000010000 */
[----:B------:R-:W-:Y:S01]  /*6410*/  F2FP.BF16.F32.PACK_AB R14, R14, R102 ;  /* 0x000000660e0e723e */ /* 0x000fe200000010ff */
[----:B------:R-:W-:Y:S01]  /*6420*/  @P4 VIADD R2, R5, 0xffffffc0 ;  /* 0xffffffc005024836 */ /* 0x000fe20000000000 */
[----:B------:R-:W-:Y:S01]  /*6430*/  IADD3 R7, PT, PT, R3, UR13, RZ ;  /* 0x0000000d03077c10 */ /* 0x000fe2000fffe0ff */
[----:B------:R-:W-:Y:S01]  /*6440*/  FMUL.FTZ R120, R120, UR5 ;  /* 0x0000000578787c20 */ /* 0x000fe20008410000 */
[----:B------:R-:W-:Y:S01]  /*6450*/  FMUL.FTZ R121, R121, UR5 ;  /* 0x0000000579797c20 */ /* 0x000fe20008410000 */
[----:B------:R-:W-:Y:S01]  /*6460*/  FMUL.FTZ R122, R122, UR5 ;  /* 0x000000057a7a7c20 */ /* 0x000fe20008410000 */
[----:B------:R-:W-:Y:S01]  /*6470*/  FMUL.FTZ R123, R123, UR5 ;  /* 0x000000057b7b7c20 */ /* 0x000fe20008410000 */
[----:B------:R-:W-:Y:S01]  /*6480*/  F2FP.BF16.F32.PACK_AB R11, R11, R112 ;  /* 0x000000700b0b723e */ /* 0x000fe200000010ff */
[----:B------:R-:W-:Y:S01]  /*6490*/  IMAD.IADD R3, R4, 0x1, R0 ;  /* 0x0000000104037824 */ /* 0x000fe200078e0200 */
[----:B------:R-:W-:Y:S01]  /*64a0*/  F2FP.BF16.F32.PACK_AB R10, R10, R114 ;  /* 0x000000720a0a723e */ /* 0x000fe200000010ff */
[----:B------:R-:W-:Y:S01]  /*64b0*/  FMUL.FTZ R124, R124, UR5 ;  /* 0x000000057c7c7c20 */ /* 0x000fe20008410000 */
[----:B------:R-:W-:Y:S01]  /*64c0*/  FMUL.FTZ R125, R125, UR5 ;  /* 0x000000057d7d7c20 */ /* 0x000fe20008410000 */
[----:B------:R-:W-:Y:S01]  /*64d0*/  FMUL.FTZ R126, R126, UR5 ;  /* 0x000000057e7e7c20 */ /* 0x000fe20008410000 */
[----:B------:R-:W-:Y:S01]  /*64e0*/  FMUL.FTZ R127, R127, UR5 ;  /* 0x000000057f7f7c20 */ /* 0x000fe20008410000 */
[----:B------:R-:W-:Y:S01]  /*64f0*/  F2FP.BF16.F32.PACK_AB R13, R13, R104 ;  /* 0x000000680d0d723e */ /* 0x000fe200000010ff */
[----:B------:R-:W-:Y:S01]  /*6500*/  USHF.R.S32.HI UR5, URZ, 0x1f, UR12 ;  /* 0x0000001fff057899 */ /* 0x000fe2000801140c */
[----:B------:R-:W-:Y:S01]  /*6510*/  F2FP.BF16.F32.PACK_AB R12, R12, R106 ;  /* 0x0000006a0c0c723e */ /* 0x000fe200000010ff */
[----:B------:R-:W-:Y:S01]  /*6520*/  UIADD3 UR12, UP0, UPT, UR35, UR12, URZ ;  /* 0x0000000c230c7290 */ /* 0x000fe2000ff1e0ff */
[----:B------:R-:W-:Y:S01]  /*6530*/  F2FP.BF16.F32.PACK_AB R19, R19, R108 ;  /* 0x0000006c1313723e */ /* 0x000fe200000010ff */
[----:B---3--:R-:W-:Y:S01]  /*6540*/  IMAD.U32 R8, RZ, RZ, UR6 ;  /* 0x00000006ff087e24 */ /* 0x008fe2000f8e00ff */
[----:B------:R-:W-:Y:S01]  /*6550*/  F2FP.BF16.F32.PACK_AB R18, R18, R110 ;  /* 0x0000006e1212723e */ /* 0x000fe200000010ff */
[----:B------:R-:W-:Y:S01]  /*6560*/  UIMAD UR7, UR37, UR7, URZ ;  /* 0x00000007250772a4 */ /* 0x000fe2000f8e02ff */
[----:B------:R-:W-:Y:S01]  /*6570*/  F2FP.BF16.F32.PACK_AB R17, R17, R116 ;  /* 0x000000741111723e */ /* 0x000fe200000010ff */
[----:B------:R-:W-:Y:S01]  /*6580*/  STS [R0+0xc000], R15 ;  /* 0x00c0000f00007388 */ /* 0x000fe20000000800 */
[----:B------:R-:W-:Y:S01]  /*6590*/  F2FP.BF16.F32.PACK_AB R16, R16, R118 ;  /* 0x000000761010723e */ /* 0x000fe200000010ff */
[----:B------:R-:W-:Y:S01]  /*65a0*/  ULEA.HI.X.SX32 UR35, UR35, UR5, 0x1, UP0 ;  /* 0x0000000523237291 */ /* 0x000fe200080f0eff */
[----:B------:R-:W-:Y:S01]  /*65b0*/  F2FP.BF16.F32.PACK_AB R128, R129, R128 ;  /* 0x000000808180723e */ /* 0x000fe200000010ff */
[----:B------:R1:W-:Y:S01]  /*65c0*/  STS [R0+0xc400], R14 ;  /* 0x00c4000e00007388 */ /* 0x0003e20000000800 */
[----:B------:R-:W-:Y:S01]  /*65d0*/  F2FP.BF16.F32.PACK_AB R130, R131, R130 ;  /* 0x000000828382723e */ /* 0x000fe200000010ff */
[----:B------:R-:W-:Y:S01]  /*65e0*/  IMAD.WIDE.U32 R8, R8, UR37, R186 ;  /* 0x0000002508087c25 */ /* 0x000fe2000f8e00ba */
[----:B------:R-:W-:Y:S01]  /*65f0*/  IADD3 R4, PT, PT, R4, R2, RZ ;  /* 0x0000000204047210 */ /* 0x000fe20007ffe0ff */
[----:B------:R-:W-:Y:S01]  /*6600*/  STS [R3+0xc000], R11 ;  /* 0x00c0000b03007388 */ /* 0x000fe20000000800 */
[----:B------:R-:W-:-:S02]  /*6610*/  F2FP.BF16.F32.PACK_AB R121, R121, R120 ;  /* 0x000000787979723e */ /* 0x000fc400000010ff */
[----:B------:R-:W-:Y:S01]  /*6620*/  F2FP.BF16.F32.PACK_AB R122, R123, R122 ;  /* 0x0000007a7b7a723e */ /* 0x000fe200000010ff */
[----:B------:R2:W-:Y:S01]  /*6630*/  STS [R3+0xc400], R10 ;  /* 0x00c4000a03007388 */ /* 0x0005e20000000800 */
[----:B------:R-:W-:Y:S02]  /*6640*/  F2FP.BF16.F32.PACK_AB R124, R125, R124 ;  /* 0x0000007c7d7c723e */ /* 0x000fe400000010ff */
[----:B------:R-:W-:Y:S01]  /*6650*/  F2FP.BF16.F32.PACK_AB R126, R127, R126 ;  /* 0x0000007e7f7e723e */ /* 0x000fe200000010ff */
[----:B------:R-:W-:Y:S01]  /*6660*/  STS [R0+0xe000], R13 ;  /* 0x00e0000d00007388 */ /* 0x000fe20000000800 */
[----:B------:R-:W-:Y:S02]  /*6670*/  F2FP.BF16.F32.PACK_AB R68, R69, R68 ;  /* 0x000000444544723e */ /* 0x000fe400000010ff */
[----:B------:R-:W-:Y:S01]  /*6680*/  F2FP.BF16.F32.PACK_AB R70, R71, R70 ;  /* 0x000000464746723e */ /* 0x000fe200000010ff */
[----:B------:R3:W-:Y:S01]  /*6690*/  STS [R0+0xe400], R12 ;  /* 0x00e4000c00007388 */ /* 0x0007e20000000800 */
[----:B------:R-:W-:-:S02]  /*66a0*/  F2FP.BF16.F32.PACK_AB R80, R81, R80 ;  /* 0x000000505150723e */ /* 0x000fc400000010ff */
[----:B------:R-:W-:Y:S01]  /*66b0*/  F2FP.BF16.F32.PACK_AB R82, R83, R82 ;  /* 0x000000525352723e */ /* 0x000fe200000010ff */
[----:B------:R-:W-:Y:S01]  /*66c0*/  STS [R3+0xe000], R19 ;  /* 0x00e0001303007388 */ /* 0x000fe20000000800 */
[----:B------:R-:W-:Y:S02]  /*66d0*/  F2FP.BF16.F32.PACK_AB R72, R73, R72 ;  /* 0x000000484948723e */ /* 0x000fe400000010ff */
[----:B------:R-:W-:Y:S01]  /*66e0*/  F2FP.BF16.F32.PACK_AB R74, R75, R74 ;  /* 0x0000004a4b4a723e */ /* 0x000fe200000010ff */
[----:B------:R-:W-:Y:S01]  /*66f0*/  STS [R3+0xe400], R18 ;  /* 0x00e4001203007388 */ /* 0x000fe20000000800 */
[----:B------:R-:W-:Y:S01]  /*6700*/  F2FP.BF16.F32.PACK_AB R76, R77, R76 ;  /* 0x0000004c4d4c723e */ /* 0x000fe200000010ff */
[----:B-1----:R-:W1:Y:S01]  /*6710*/  LDC.64 R14, c[0x0][0x5d8] ;  /* 0x00017600ff0e7b82 */ /* 0x002e620000000a00 */
[----:B------:R-:W-:Y:S01]  /*6720*/  F2FP.BF16.F32.PACK_AB R78, R79, R78 ;  /* 0x0000004e4f4e723e */ /* 0x000fe200000010ff */
[----:B------:R-:W-:Y:S01]  /*6730*/  STS [R2], R17 ;  /* 0x0000001102007388 */ /* 0x000fe20000000800 */
[----:B------:R-:W-:-:S02]  /*6740*/  F2FP.BF16.F32.PACK_AB R84, R85, R84 ;  /* 0x000000545554723e */ /* 0x000fc400000010ff */
[----:B------:R-:W-:Y:S01]  /*6750*/  F2FP.BF16.F32.PACK_AB R86, R87, R86 ;  /* 0x000000565756723e */ /* 0x000fe200000010ff */
[----:B------:R4:W-:Y:S01]  /*6760*/  STS [R2+0x400], R16 ;  /* 0x0004001002007388 */ /* 0x0009e20000000800 */
[----:B------:R-:W-:Y:S01]  /*6770*/  F2FP.BF16.F32.PACK_AB R96, R97, R96 ;  /* 0x000000606160723e */ /* 0x000fe200000010ff */
[----:B--2---:R-:W2:Y:S01]  /*6780*/  LDC.64 R10, c[0x0][0x5c0] ;  /* 0x00017000ff0a7b82 */ /* 0x004ea20000000a00 */
[----:B------:R-:W-:Y:S01]  /*6790*/  F2FP.BF16.F32.PACK_AB R98, R99, R98 ;  /* 0x000000626362723e */ /* 0x000fe200000010ff */
[----:B------:R-:W-:Y:S01]  /*67a0*/  STS [R4], R128 ;  /* 0x0000008004007388 */ /* 0x000fe20000000800 */
[----:B------:R-:W-:Y:S02]  /*67b0*/  F2FP.BF16.F32.PACK_AB R88, R89, R88 ;  /* 0x000000585958723e */ /* 0x000fe400000010ff */
[----:B------:R-:W-:Y:S01]  /*67c0*/  F2FP.BF16.F32.PACK_AB R90, R91, R90 ;  /* 0x0000005a5b5a723e */ /* 0x000fe200000010ff */
[----:B------:R-:W-:Y:S01]  /*67d0*/  STS [R4+0x400], R130 ;  /* 0x0004008204007388 */ /* 0x000fe20000000800 */
[----:B------:R-:W-:Y:S01]  /*67e0*/  F2FP.BF16.F32.PACK_AB R92, R93, R92 ;  /* 0x0000005c5d5c723e */ /* 0x000fe200000010ff */
[----:B---3--:R-:W3:Y:S01]  /*67f0*/  LDC.64 R12, c[0x0][0x5c8] ;  /* 0x00017200ff0c7b82 */ /* 0x008ee20000000a00 */
[----:B------:R-:W-:Y:S01]  /*6800*/  F2FP.BF16.F32.PACK_AB R94, R95, R94 ;  /* 0x0000005e5f5e723e */ /* 0x000fe200000010ff */
[----:B------:R-:W-:Y:S01]  /*6810*/  STS [R2+0x2000], R121 ;  /* 0x0020007902007388 */ /* 0x000fe20000000800 */
[----:B------:R-:W-:-:S03]  /*6820*/  SHF.R.U32.HI R192, RZ, 0x3, R192 ;  /* 0x00000003ffc07819 */ /* 0x000fc600000116c0 */
[----:B------:R-:W-:Y:S04]  /*6830*/  STS [R2+0x2400], R122 ;  /* 0x0024007a02007388 */ /* 0x000fe80000000800 */
[----:B------:R-:W-:Y:S04]  /*6840*/  STS [R4+0x2000], R124 ;  /* 0x0020007c04007388 */ /* 0x000fe80000000800 */
[----:B------:R-:W-:Y:S01]  /*6850*/  STS [R4+0x2400], R126 ;  /* 0x0024007e04007388 */ /* 0x000fe20000000800 */
[----:B----4-:R-:W4:Y:S03]  /*6860*/  LDC.64 R16, c[0x0][0x5e0] ;  /* 0x00017800ff107b82 */ /* 0x010f260000000a00 */
[----:B------:R-:W-:Y:S04]  /*6870*/  STS [R0+0x10000], R68 ;  /* 0x0100004400007388 */ /* 0x000fe80000000800 */
[----:B------:R-:W-:Y:S04]  /*6880*/  STS [R0+0x10400], R70 ;  /* 0x0104004600007388 */ /* 0x000fe80000000800 */
[----:B------:R-:W-:Y:S04]  /*6890*/  STS [R3+0x10000], R80 ;  /* 0x0100005003007388 */ /* 0x000fe80000000800 */
[----:B------:R-:W-:Y:S04]  /*68a0*/  STS [R3+0x10400], R82 ;  /* 0x0104005203007388 */ /* 0x000fe80000000800 */
[----:B------:R-:W-:Y:S04]  /*68b0*/  STS [R0+0x12000], R72 ;  /* 0x0120004800007388 */ /* 0x000fe80000000800 */
[----:B------:R1:W-:Y:S04]  /*68c0*/  STS [R0+0x12400], R74 ;  /* 0x0124004a00007388 */ /* 0x0003e80000000800 */
[----:B------:R-:W-:Y:S04]  /*68d0*/  STS [R3+0x12000], R76 ;  /* 0x0120004c03007388 */ /* 0x000fe80000000800 */
[----:B------:R-:W-:Y:S04]  /*68e0*/  STS [R3+0x12400], R78 ;  /* 0x0124004e03007388 */ /* 0x000fe80000000800 */
[----:B------:R-:W-:Y:S04]  /*68f0*/  STS [R2+0x4000], R84 ;  /* 0x0040005402007388 */ /* 0x000fe80000000800 */
[----:B------:R-:W-:Y:S04]  /*6900*/  STS [R2+0x4400], R86 ;  /* 0x0044005602007388 */ /* 0x000fe80000000800 */
[----:B------:R-:W-:Y:S04]  /*6910*/  STS [R4+0x4000], R96 ;  /* 0x0040006004007388 */ /* 0x000fe80000000800 */
[----:B------:R-:W-:Y:S01]  /*6920*/  STS [R4+0x4400], R98 ;  /* 0x0044006204007388 */ /* 0x000fe20000000800 */
[----:B-1----:R-:W-:-:S03]  /*6930*/  LEA R0, R20, UR4, 0x1 ;  /* 0x0000000414007c11 */ /* 0x002fc6000f8e08ff */
[----:B------:R-:W-:Y:S04]  /*6940*/  STS [R2+0x6000], R88 ;  /* 0x0060005802007388 */ /* 0x000fe80000000800 */
[----:B------:R1:W-:Y:S04]  /*6950*/  STS [R2+0x6400], R90 ;  /* 0x0064005a02007388 */ /* 0x0003e80000000800 */
[----:B------:R-:W-:Y:S04]  /*6960*/  STS [R4+0x6000], R92 ;  /* 0x0060005c04007388 */ /* 0x000fe80000000800 */
[----:B------:R3:W-:Y:S01]  /*6970*/  STS [R4+0x6400], R94 ;  /* 0x0064005e04007388 */ /* 0x0007e20000000800 */
[----:B------:R-:W-:Y:S01]  /*6980*/  BAR.SYNC.DEFER_BLOCKING 0x0 ;  /* 0x0000000000007b1d */ /* 0x000fe20000010000 */
[----:B-1----:R-:W-:Y:S01]  /*6990*/  IMAD.WIDE.U32 R2, R14, UR23, R6 ;  /* 0x000000170e027c25 */ /* 0x002fe2000f8e0006 */
[----:B--2---:R-:W-:-:S03]  /*69a0*/  SHF.L.U64.HI R14, R10, 0x6, R11 ;  /* 0x000000060a0e7819 */ /* 0x004fc6000001020b */
[----:B------:R-:W-:Y:S02]  /*69b0*/  IMAD R5, R15, UR23, R3 ;  /* 0x000000170f057c24 */ /* 0x000fe4000f8e0203 */
[C---:B------:R-:W-:Y:S02]  /*69c0*/  IMAD R6, R10.reuse, UR35, RZ ;  /* 0x000000230a067c24 */ /* 0x040fe4000f8e02ff */
[----:B---3--:R-:W-:Y:S01]  /*69d0*/  IMAD.MOV.U32 R4, RZ, RZ, R2 ;  /* 0x000000ffff047224 */ /* 0x008fe200078e0002 */
[----:B------:R-:W-:Y:S01]  /*69e0*/  MOV R2, R8 ;  /* 0x0000000800027202 */ /* 0x000fe20000000f00 */
[----:B------:R-:W-:Y:S01]  /*69f0*/  VIADD R3, R9, UR7 ;  /* 0x0000000709037c36 */ /* 0x000fe20008000000 */
[----:B------:R-:W1:Y:S01]  /*6a00*/  LDS.128 R44, [R0+0xc000] ;  /* 0x00c00000002c7984 */ /* 0x000e620000000c00 */
[----:B------:R-:W2:Y:S01]  /*6a10*/  LDCU.128 UR4, c[0x0][0x560] ;  /* 0x0000ac00ff0477ac */ /* 0x000ea20008000c00 */
[----:B------:R-:W-:Y:S02]  /*6a20*/  IMAD R6, R11, UR12, R6 ;  /* 0x0000000c0b067c24 */ /* 0x000fe4000f8e0206 */
[----:B------:R-:W3:Y:S01]  /*6a30*/  LDS.128 R40, [R0+0xd000] ;  /* 0x00d0000000287984 */ /* 0x000ee20000000c00 */
[----:B------:R-:W-:-:S03]  /*6a40*/  IMAD.WIDE.U32 R4, R10, UR12, R4 ;  /* 0x0000000c0a047c25 */ /* 0x000fc6000f8e0004 */
[----:B------:R-:W3:Y:S01]  /*6a50*/  LDS.128 R36, [R0+0xe000] ;  /* 0x00e0000000247984 */ /* 0x000ee20000000c00 */
[----:B----4-:R-:W-:-:S03]  /*6a60*/  IMAD.WIDE.U32 R8, R16, UR23, R2 ;  /* 0x0000001710087c25 */ /* 0x010fc6000f8e0002 */
[----:B------:R-:W4:Y:S01]  /*6a70*/  LDS.128 R32, [R0+0xf000] ;  /* 0x00f0000000207984 */ /* 0x000f220000000c00 */
[----:B------:R-:W-:Y:S02]  /*6a80*/  IMAD.IADD R3, R5, 0x1, R6 ;  /* 0x0000000105037824 */ /* 0x000fe400078e0206 */
[----:B------:R-:W-:Y:S01]  /*6a90*/  IMAD R5, R17, UR23, R9 ;  /* 0x0000001711057c24 */ /* 0x000fe2000f8e0209 */
[----:B------:R-:W4:Y:S01]  /*6aa0*/  LDS.128 R28, [R0+0x10000] ;  /* 0x01000000001c7984 */ /* 0x000f220000000c00 */
[----:B------:R-:W-:Y:S01]  /*6ab0*/  IMAD.MOV.U32 R2, RZ, RZ, R4 ;  /* 0x000000ffff027224 */ /* 0x000fe200078e0004 */
[----:B------:R-:W-:Y:S01]  /*6ac0*/  MOV R4, R8 ;  /* 0x0000000800047202 */ /* 0x000fe20000000f00 */
[----:B------:R-:W-:Y:S01]  /*6ad0*/  IMAD R9, R12, UR35, RZ ;  /* 0x000000230c097c24 */ /* 0x000fe2000f8e02ff */
[----:B------:R-:W4:Y:S01]  /*6ae0*/  LDS.128 R24, [R0+0x11000] ;  /* 0x0110000000187984 */ /* 0x000f220000000c00 */
[----:B------:R-:W-:-:S03]  /*6af0*/  IMAD.WIDE.U32 R6, R192, R10, R2 ;  /* 0x0000000ac0067225 */ /* 0x000fc600078e0002 */
[----:B------:R-:W4:Y:S01]  /*6b00*/  LDS.128 R20, [R0+0x12000] ;  /* 0x0120000000147984 */ /* 0x000f220000000c00 */
[----:B------:R-:W-:Y:S01]  /*6b10*/  IMAD R9, R13, UR12, R9 ;  /* 0x0000000c0d097c24 */ /* 0x000fe2000f8e0209 */
[----:B--2---:R-:W-:Y:S01]  /*6b20*/  LEA R2, P0, R6, UR4, 0x1 ;  /* 0x0000000406027c11 */ /* 0x004fe2000f8008ff */
[----:B------:R-:W-:Y:S01]  /*6b30*/  IMAD.WIDE.U32 R4, R12, UR12, R4 ;  /* 0x0000000c0c047c25 */ /* 0x000fe2000f8e0004 */
[----:B------:R2:W4:Y:S03]  /*6b40*/  LDS.128 R16, [R0+0x13000] ;  /* 0x0130000000107984 */ /* 0x0005260000000c00 */
[----:B------:R-:W-:Y:S02]  /*6b50*/  IMAD R3, R192, R11, R7 ;  /* 0x0000000bc0037224 */ /* 0x000fe400078e0207 */
[----:B------:R-:W-:Y:S02]  /*6b60*/  IMAD.SHL.U32 R15, R10, 0x40, RZ ;  /* 0x000000400a0f7824 */ /* 0x000fe400078e00ff */
[----:B------:R-:W-:Y:S01]  /*6b70*/  IMAD.IADD R5, R5, 0x1, R9 ;  /* 0x0000000105057824 */ /* 0x000fe200078e0209 */
[----:B------:R-:W-:-:S02]  /*6b80*/  LEA.HI.X R3, R6, UR5, R3, 0x1, P0 ;  /* 0x0000000506037c11 */ /* 0x000fc400080f0c03 */
[----:B------:R-:W-:Y:S01]  /*6b90*/  IADD3 R8, P1, PT, R15, R2, RZ ;  /* 0x000000020f087210 */ /* 0x000fe20007f3e0ff */
[----:B------:R-:W-:Y:S01]  /*6ba0*/  IMAD.WIDE.U32 R4, R192, R12, R4 ;  /* 0x0000000cc0047225 */ /* 0x000fe200078e0004 */
[----:B------:R-:W-:Y:S01]  /*6bb0*/  LEA R6, P0, R10, R2, 0x7 ;  /* 0x000000020a067211 */ /* 0x000fe200078038ff */
[----:B-1----:R1:W-:Y:S01]  /*6bc0*/  STG.E.128 desc[UR28][R2.64], R44 ;  /* 0x0000002c02007986 */ /* 0x0023e2000c101d1c */
[-C--:B------:R-:W-:Y:S02]  /*6bd0*/  IADD3.X R9, PT, PT, R14, R3.reuse, RZ, P1, !PT ;  /* 0x000000030e097210 */ /* 0x080fe40000ffe4ff */
[----:B------:R-:W-:Y:S02]  /*6be0*/  LEA.HI.X R7, R10, R3, R11, 0x7, P0 ;  /* 0x000000030a077211 */ /* 0x000fe400000f3c0b */
[----:B------:R-:W-:Y:S01]  /*6bf0*/  IADD3 R10, P2, PT, R6, R15, RZ ;  /* 0x0000000f060a7210 */ /* 0x000fe20007f5e0ff */
[----:B---3--:R3:W-:Y:S01]  /*6c00*/  STG.E.128 desc[UR28][R8.64], R40 ;  /* 0x0000002808007986 */ /* 0x0087e2000c101d1c */
[----:B--2---:R-:W-:-:S03]  /*6c10*/  IMAD R0, R192, R13, R5 ;  /* 0x0000000dc0007224 */ /* 0x004fc600078e0205 */
[----:B------:R2:W-:Y:S01]  /*6c20*/  STG.E.128 desc[UR28][R6.64], R36 ;  /* 0x0000002406007986 */ /* 0x0005e2000c101d1c */
[----:B------:R-:W-:-:S05]  /*6c30*/  IMAD.X R11, R7, 0x1, R14, P2 ;  /* 0x00000001070b7824 */ /* 0x000fca00010e060e */
[----:B----4-:R4:W-:Y:S01]  /*6c40*/  STG.E.128 desc[UR28][R10.64], R32 ;  /* 0x000000200a007986 */ /* 0x0109e2000c101d1c */
[----:B-1----:R-:W-:-:S04]  /*6c50*/  LEA R2, P0, R4, UR6, 0x1 ;  /* 0x0000000604027c11 */ /* 0x002fc8000f8008ff */
[----:B------:R-:W-:Y:S01]  /*6c60*/  LEA.HI.X R3, R4, UR7, R0, 0x1, P0 ;  /* 0x0000000704037c11 */ /* 0x000fe200080f0c00 */
[C---:B---3--:R-:W-:Y:S01]  /*6c70*/  IMAD.SHL.U32 R9, R12.reuse, 0x40, RZ ;  /* 0x000000400c097824 */ /* 0x048fe200078e00ff */
[CC--:B------:R-:W-:Y:S02]  /*6c80*/  LEA R4, P0, R12.reuse, R2.reuse, 0x7 ;  /* 0x000000020c047211 */ /* 0x0c0fe400078038ff */
[C-C-:B------:R-:W-:Y:S01]  /*6c90*/  SHF.L.U64.HI R0, R12.reuse, 0x6, R13.reuse ;  /* 0x000000060c007819 */ /* 0x140fe2000001020d */
[----:B------:R4:W-:Y:S01]  /*6ca0*/  STG.E.128 desc[UR28][R2.64], R28 ;  /* 0x0000001c02007986 */ /* 0x0009e2000c101d1c */
[----:B------:R-:W-:Y:S02]  /*6cb0*/  IADD3 R8, P1, PT, R9, R2, RZ ;  /* 0x0000000209087210 */ /* 0x000fe40007f3e0ff */
[----:B------:R-:W-:Y:S02]  /*6cc0*/  LEA.HI.X R5, R12, R3, R13, 0x7, P0 ;  /* 0x000000030c057211 */ /* 0x000fe400000f3c0d */
[----:B--2---:R-:W-:-:S02]  /*6cd0*/  IADD3 R6, P0, PT, R4, R9, RZ ;  /* 0x0000000904067210 */ /* 0x004fc40007f1e0ff */
[----:B------:R-:W-:-:S03]  /*6ce0*/  IADD3.X R9, PT, PT, R0, R3, RZ, P1, !PT ;  /* 0x0000000300097210 */ /* 0x000fc60000ffe4ff */
[----:B------:R-:W-:Y:S02]  /*6cf0*/  IMAD.X R7, R5, 0x1, R0, P0 ;  /* 0x0000000105077824 */ /* 0x000fe400000e0600 */
[----:B------:R4:W-:Y:S04]  /*6d00*/  STG.E.128 desc[UR28][R8.64], R24 ;  /* 0x0000001808007986 */ /* 0x0009e8000c101d1c */
[----:B------:R4:W-:Y:S04]  /*6d10*/  STG.E.128 desc[UR28][R4.64], R20 ;  /* 0x0000001404007986 */ /* 0x0009e8000c101d1c */
[----:B------:R4:W-:Y:S02]  /*6d20*/  STG.E.128 desc[UR28][R6.64], R16 ;  /* 0x0000001006007986 */ /* 0x0009e4000c101d1c */
.L_x_666:
[----:B------:R-:W2:Y:S01]  /*6d30*/  LDCU UR5, c[0x0][0x438] ;  /* 0x00008700ff0577ac */ /* 0x000ea20008000800 */
[----:B------:R-:W3:Y:S01]  /*6d40*/  LDCU UR6, c[0x0][0x370] ;  /* 0x00006e00ff0677ac */ /* 0x000ee20008000800 */
[----:B--2---:R-:W-:-:S04]  /*6d50*/  UIADD3 UR5, UPT, UPT, UR5, 0x7f, URZ ;  /* 0x0000007f05057890 */ /* 0x004fc8000fffe0ff */
[----:B------:R-:W-:Y:S02]  /*6d60*/  USHF.R.S32.HI UR4, URZ, 0x1f, UR5 ;  /* 0x0000001fff047899 */ /* 0x000fe40008011405 */
[----:B---3--:R-:W-:Y:S02]  /*6d70*/  UIADD3 UR30, UPT, UPT, UR6, UR30, URZ ;  /* 0x0000001e061e7290 */ /* 0x008fe4000fffe0ff */
[----:B------:R-:W-:-:S04]  /*6d80*/  ULEA.HI UR4, UR4, UR5, URZ, 0x7 ;  /* 0x0000000504047291 */ /* 0x000fc8000f8f38ff */
[----:B------:R-:W-:-:S04]  /*6d90*/  USHF.R.S32.HI UR4, URZ, 0x7, UR4 ;  /* 0x00000007ff047899 */ /* 0x000fc80008011404 */
[----:B------:R-:W-:-:S09]  /*6da0*/  UISETP.GE.AND UP0, UPT, UR30, UR4, UPT ;  /* 0x000000041e00728c */ /* 0x000fd2000bf06270 */
[----:B------:R-:W-:Y:S05]  /*6db0*/  BRA.U !UP0, `(.L_x_673) ;  /* 0xffffff95081c7547 */ /* 0x000fea000b83ffff */
[----:B-1----:R-:W-:Y:S05]  /*6dc0*/  EXIT ;  /* 0x000000000000794d */ /* 0x002fea0003800000 */
.L_x_674:
        /* <DEDUP_REMOVED lines=11> */
.L_x_2763:


//--------------------- .text._ZN5flash44flash_bwd_dq_dk_dv_loop_seqk_parallel_kernelI23Flash_bwd_kernel_traitsILi64ELi128ELi128ELi8ELi4ELi4ELi4ELb0ELb0EN7cutlass10bfloat16_tE19Flash_kernel_traitsILi64ELi128ELi128ELi8ES3_EELb0ELb0ELb0ELb1ELb0ELb0ELb0EEEvNS_16Flash_bwd_paramsE --------------------------
	.section	.text._ZN5flash44flash_bwd_dq_dk_dv_loop_seqk_parallel_kernelI23Flash_bwd_kernel_traitsILi64ELi128ELi128ELi8ELi4ELi4ELi4ELb0ELb0EN7cutlass10bfloat16_tE19Flash_kernel_traitsILi64ELi128ELi128ELi8ES3_EELb0ELb0ELb0ELb1ELb0ELb0ELb0EEEvNS_16Flash_bwd_paramsE,"ax",@progbits
	.align	128
        .global         _ZN5flash44flash_bwd_dq_dk_dv_loop_seqk_parallel_kernelI23Flash_bwd_kernel_traitsILi64ELi128ELi128ELi8ELi4ELi4ELi4ELb0ELb0EN7cutlass10bfloat16_tE19Flash_kernel_traitsILi64ELi128ELi128ELi8ES3_EELb0ELb0ELb0ELb1ELb0ELb0ELb0EEEvNS_16Flash_bwd_paramsE
        .type           _ZN5flash44flash_bwd_dq_dk_dv_loop_seqk_parallel_kernelI23Flash_bwd_kernel_traitsILi64ELi128ELi128ELi8ELi4ELi4ELi4ELb0ELb0EN7cutlass10bfloat16_tE19Flash_kernel_traitsILi64ELi128ELi128ELi8ES3_EELb0ELb0ELb0ELb1ELb0ELb0ELb0EEEvNS_16Flash_bwd_paramsE,@function
        .size           _ZN5flash44flash_bwd_dq_dk_dv_loop_seqk_parallel_kernelI23Flash_bwd_kernel_traitsILi64ELi128ELi128ELi8ELi4ELi4ELi4ELb0ELb0EN7cutlass10bfloat16_tE19Flash_kernel_traitsILi64ELi128ELi128ELi8ES3_EELb0ELb0ELb0ELb1ELb0ELb0ELb0EEEvNS_16Flash_bwd_paramsE,(.L_x_2764 - _ZN5flash44flash_bwd_dq_dk_dv_loop_seqk_parallel_kernelI23Flash_bwd_kernel_traitsILi64ELi128ELi128ELi8ELi4ELi4ELi4ELb0ELb0EN7cutlass10bfloat16_tE19Flash_kernel_traitsILi64ELi128ELi128ELi8ES3_EELb0ELb0ELb0ELb1ELb0ELb0ELb0EEEvNS_16Flash_bwd_paramsE)
        .other          _ZN5flash44flash_bwd_dq_dk_dv_loop_seqk_parallel_kernelI23Flash_bwd_kernel_traitsILi64ELi128ELi128ELi8ELi4ELi4ELi4ELb0ELb0EN7cutlass10bfloat16_tE19Flash_kernel_traitsILi64ELi128ELi128ELi8ES3_EELb0ELb0ELb0ELb1ELb0ELb0ELb0EEEvNS_16Flash_bwd_paramsE,@"STO_CUDA_ENTRY STV_DEFAULT"
_ZN5flash44flash_bwd_dq_dk_dv_loop_seqk_parallel_kernelI23Flash_bwd_kernel_traitsILi64ELi128ELi128ELi8ELi4ELi4ELi4ELb0ELb0EN7cutlass10bfloat16_tE19Flash_kernel_traitsILi64ELi128ELi128ELi8ES3_EELb0ELb0ELb0ELb1ELb0ELb0ELb0EEEvNS_16Flash_bwd_paramsE:
.text._ZN5flash44flash_bwd_dq_dk_dv_loop_seqk_parallel_kernelI23Flash_bwd_kernel_traitsILi64ELi128ELi128ELi8ELi4ELi4ELi4ELb0ELb0EN7cutlass10bfloat16_tE19Flash_kernel_traitsILi64ELi128ELi128ELi8ES3_EELb0ELb0ELb0ELb1ELb0ELb0ELb0EEEvNS_16Flash_bwd_paramsE:
        /* <DEDUP_REMOVED lines=13> */
[----:B------:R-:W4:Y:S01]  /*00d0*/  S2R R0, SR_CTAID.Y ;  /* 0x0000000000007919 */ /* 0x000f220000002600 */
[----:B------:R-:W5:Y:S05]  /*00e0*/  LDCU.64 UR36, c[0x0][0x468] ;  /* 0x00008d00ff2477ac */ /* 0x000f6a0008000a00 */
[----:B------:R-:W5:Y:S01]  /*00f0*/  S2UR UR25, SR_CTAID.Y ;  /* 0x00000000001979c3 */ /* 0x000f620000002600 */
[----:B------:R-:W1:Y:S01]  /*0100*/  LDCU.64 UR6, c[0x0][0x468] ;  /* 0x00008d00ff0677ac */ /* 0x000e620008000a00 */
        /* <DEDUP_REMOVED lines=9> */
[----:B-1----:R-:W-:Y:S01]  /*01a0*/  UISETP.NE.U32.AND UP4, UPT, UR6, URZ, UPT ;  /* 0x000000ff0600728c */ /* 0x002fe2000bf85070 */
[----:B------:R-:W-:Y:S01]  /*01b0*/  R2UR UR20, R2 ;  /* 0x00000000021472ca */ /* 0x000fe200000e0000 */
[----:B------:R-:W1:Y:S01]  /*01c0*/  S2UR UR24, SR_CTAID.Z ;  /* 0x00000000001879c3 */ /* 0x000e620000002700 */
[----:B-----5:R-:W-:Y:S01]  /*01d0*/  ULEA UR36, UP0, UR25, UR36, 0x2 ;  /* 0x0000002419247291 */ /* 0x020fe2000f8010ff */
[----:B----4-:R-:W-:Y:S01]  /*01e0*/  R2UR UR19, R0 ;  /* 0x00000000001372ca */ /* 0x010fe200000e0000 */
[----:B------:R-:W-:-:S02]  /*01f0*/  UMOV UR8, 0x400 ;  /* 0x0000040000087882 */ /* 0x000fc40000000000 */
[----:B------:R-:W-:Y:S02]  /*0200*/  ULEA.HI.X UR37, UR25, UR37, URZ, 0x2, UP0 ;  /* 0x0000002519257291 */ /* 0x000fe400080f14ff */
[----:B------:R-:W-:Y:S01]  /*0210*/  UISETP.NE.AND.EX UP6, UPT, UR9, URZ, UPT, UP6 ;  /* 0x000000ff0900728c */ /* 0x000fe2000bfc5360 */
        /* <DEDUP_REMOVED lines=9> */
.L_x_762:
[----:B---34-:R-:W3:Y:S01]  /*02b0*/  LDC.64 R2, c[0x0][0x470] ;  /* 0x00011c00ff027b82 */ /* 0x018ee20000000a00 */
[----:B-----5:R-:W5:Y:S01]  /*02c0*/  LDCU.64 UR8, c[0x0][0x478] ;  /* 0x00008f00ff0877ac */ /* 0x020f620008000a00 */
[----:B------:R-:W-:Y:S01]  /*02d0*/  IMAD.U32 R0, RZ, RZ, UR25 ;  /* 0x00000019ff007e24 */ /* 0x000fe2000f8e00ff */
[----:B------:R-:W-:-:S05]  /*02e0*/  PLOP3.LUT P2, PT, PT, PT, UP6, 0x80, 0x8 ;  /* 0x000000000008781c */ /* 0x000fca0003f4f068 */
[----:B------:R-:W4:Y:S08]  /*02f0*/  LDC.U8 R7, c[0x0][0x532] ;  /* 0x00014c80ff077b82 */ /* 0x000f300000000000 */
[----:B------:R-:W2:Y:S01]  /*0300*/  LDC.64 R8, c[0x0][0x460] ;  /* 0x00011800ff087b82 */ /* 0x000ea20000000a00 */
[----:B-----5:R-:W-:-:S04]  /*0310*/  UISETP.NE.U32.AND UP1, UPT, UR8, URZ, UPT ;  /* 0x000000ff0800728c */ /* 0x020fc8000bf25070 */
[----:B------:R-:W-:Y:S01]  /*0320*/  UISETP.NE.AND.EX UP1, UPT, UR9, URZ, UPT, UP1 ;  /* 0x000000ff0900728c */ /* 0x000fe2000bf25310 */
[----:B---3--:R-:W-:-:S04]  /*0330*/  ISETP.NE.U32.AND P4, PT, R2, RZ, PT ;  /* 0x000000ff0200720c */ /* 0x008fc80003f85070 */
[----:B------:R-:W-:Y:S02]  /*0340*/  ISETP.NE.AND.EX P4, PT, R3, RZ, PT, P4 ;  /* 0x000000ff0300720c */ /* 0x000fe40003f85340 */
[----:B------:R-:W-:-:S04]  /*0350*/  PLOP3.LUT P0, PT, PT, PT, UP1, 0x80, 0x8 ;  /* 0x000000000008781c */ /* 0x000fc80003f0f018 */
[----:B------:R-:W-:Y:S01]  /*0360*/  @UP1 ULEA UR8, UP0, UR25, UR8, 0x2 ;  /* 0x0000000819081291 */ /* 0x000fe2000f8010ff */
[----:B----4-:R-:W-:Y:S02]  /*0370*/  ISETP.NE.AND P5, PT, R7, RZ, PT ;  /* 0x000000ff0700720c */ /* 0x010fe40003fa5270 */
[----:B------:R-:W-:Y:S01]  /*0380*/  ISETP.EQ.U32.AND P3, PT, RZ, UR6, PT ;  /* 0x00000006ff007c0c */ /* 0x000fe2000bf62070 */
[----:B------:R-:W-:Y:S01]  /*0390*/  @UP1 ULEA.HI.X UR9, UR25, UR9, URZ, 0x2, UP0 ;  /* 0x0000000919091291 */ /* 0x000fe200080f14ff */
[----:B------:R-:W-:Y:S01]  /*03a0*/  IMAD.MOV.U32 R34, RZ, RZ, -0x1 ;  /* 0xffffffffff227424 */ /* 0x000fe200078e00ff */
[----:B------:R-:W3:Y:S01]  /*03b0*/  @!UP1 LDCU UR5, c[0x0][0x43c] ;  /* 0x00008780ff0597ac */ /* 0x000ee20008000800 */
[----:B------:R-:W-:Y:S01]  /*03c0*/  @P4 LEA R4, P1, R0, R2, 0x2 ;  /* 0x0000000200044211 */ /* 0x000fe200078210ff */
[----:B------:R-:W-:-:S03]  /*03d0*/  IMAD.U32 R2, RZ, RZ, UR8 ;  /* 0x00000008ff027e24 */ /* 0x000fc6000f8e00ff */
[C---:B------:R-:W-:Y:S01]  /*03e0*/  @P4 LEA.HI.X R5, R0.reuse, R3, RZ, 0x2, P1 ;  /* 0x0000000300054211 */ /* 0x040fe200008f14ff */
[----:B------:R-:W-:Y:S01]  /*03f0*/  IMAD.U32 R3, RZ, RZ, UR9 ;  /* 0x00000009ff037e24 */ /* 0x000fe2000f8e00ff */
[----:B------:R-:W-:Y:S02]  /*0400*/  PLOP3.LUT P1, PT, PT, PT, UP5, 0x80, 0x8 ;  /* 0x000000000008781c */ /* 0x000fe40003f2f058 */
[----:B------:R-:W-:Y:S01]  /*0410*/  ISETP.EQ.OR.EX P3, PT, RZ, UR7, !P5, P3 ;  /* 0x00000007ff007c0c */ /* 0x000fe2000ef62730 */
[----:B------:R-:W4:Y:S01]  /*0420*/  @P4 LDG.E R6, desc[UR28][R4.64] ;  /* 0x0000001c04064981 */ /* 0x000f22000c1e1900 */
[----:B------:R-:W5:Y:S03]  /*0430*/  @!UP1 LDCU.64 UR8, c[0x0][0x488] ;  /* 0x00009100ff0897ac */ /* 0x000f660008000a00 */
[----:B------:R2:W4:Y:S02]  /*0440*/  @P0 LDG.E R5, desc[UR28][R2.64] ;  /* 0x0000001c02050981 */ /* 0x000524000c1e1900 */
[----:B--2---:R-:W-:-:S05]  /*0450*/  IMAD.WIDE.U32 R2, R0, 0x4, R8 ;  /* 0x0000000400027825 */ /* 0x004fca00078e0008 */
[----:B------:R-:W2:Y:S04]  /*0460*/  @P2 LDG.E R4, desc[UR28][R2.64] ;  /* 0x0000001c02042981 */ /* 0x000ea8000c1e1900 */
[----:B------:R1:W2:Y:S02]  /*0470*/  @P1 LDG.E R0, desc[UR28][R2.64+0x4] ;  /* 0x0000041c02001981 */ /* 0x0002a4000c1e1900 */
[----:B-1----:R-:W-:Y:S02]  /*0480*/  IMAD.U32 R2, RZ, RZ, UR36 ;  /* 0x00000024ff027e24 */ /* 0x002fe4000f8e00ff */
[----:B------:R-:W-:-:S05]  /*0490*/  IMAD.U32 R3, RZ, RZ, UR37 ;  /* 0x00000025ff037e24 */ /* 0x000fca000f8e00ff */
[----:B------:R-:W2:Y:S01]  /*04a0*/  @!P3 LDG.E R34, desc[UR28][R2.64] ;  /* 0x0000001c0222b981 */ /* 0x000ea2000c1e1900 */
[----:B------:R-:W-:Y:S01]  /*04b0*/  UMOV UR34, URZ ;  /* 0x000000ff00227c82 */ /* 0x000fe20008000000 */
[----:B-----5:R-:W-:Y:S01]  /*04c0*/  @!UP1 UISETP.NE.U32.AND UP0, UPT, UR8, URZ, UPT ;  /* 0x000000ff0800928c */ /* 0x020fe2000bf05070 */
[----:B------:R-:W-:Y:S01]  /*04d0*/  UMOV UR12, 0xffffffff ;  /* 0xffffffff000c7882 */ /* 0x000fe20000000000 */
[----:B------:R-:W-:Y:S02]  /*04e0*/  USHF.L.U32 UR27, UR38, 0x7, URZ ;  /* 0x00000007261b7899 */ /* 0x000fe400080006ff */
[----:B------:R-:W-:-:S04]  /*04f0*/  @!UP1 UISETP.NE.AND.EX UP0, UPT, UR9, URZ, UPT, UP0 ;  /* 0x000000ff0900928c */ /* 0x000fc8000bf05300 */
[----:B---3--:R-:W-:Y:S01]  /*0500*/  @!UP1 USEL UR5, UR5, URZ, UP0 ;  /* 0x000000ff05059287 */ /* 0x008fe20008000000 */
[----:B----4-:R-:W-:Y:S02]  /*0510*/  @P4 R2UR UR34, R6 ;  /* 0x00000000062242ca */ /* 0x010fe400000e0000 */
[----:B------:R-:W-:-:S13]  /*0520*/  @P0 R2UR UR33, R5 ;  /* 0x00000000052102ca */ /* 0x000fda00000e0000 */
[----:B------:R-:W-:Y:S01]  /*0530*/  @UP1 UIADD3 UR33, UPT, UPT, UR33, -UR34, URZ ;  /* 0x8000002221211290 */ /* 0x000fe2000fffe0ff */
[----:B--2---:R-:W-:Y:S02]  /*0540*/  @P2 R2UR UR12, R4 ;  /* 0x00000000040c22ca */ /* 0x004fe400000e0000 */
[----:B------:R-:W-:Y:S01]  /*0550*/  @P1 R2UR UR8, R0 ;  /* 0x00000000000812ca */ /* 0x000fe200000e0000 */
[----:B------:R1:W-:Y:S01]  /*0560*/  STL [R1+0x8], R34 ;  /* 0x0000082201007387 */ /* 0x0003e20000100800 */
[----:B------:R-:W-:-:S13]  /*0570*/  BRA.U !UP4, `(.L_x_675) ;  /* 0x000000010c247547 */ /* 0x000fda000b800000 */
[----:B------:R-:W-:Y:S01]  /*0580*/  IMAD.U32 R4, RZ, RZ, UR36 ;  /* 0x00000024ff047e24 */ /* 0x000fe2000f8e00ff */
[----:B------:R-:W-:Y:S01]  /*0590*/  MOV R5, UR37 ;  /* 0x0000002500057c02 */ /* 0x000fe20008000f00 */
[----:B------:R-:W-:Y:S01]  /*05a0*/  IMAD.U32 R2, RZ, RZ, UR36 ;  /* 0x00000024ff027e24 */ /* 0x000fe2000f8e00ff */
[----:B------:R-:W-:-:S03]  /*05b0*/  MOV R3, UR37 ;  /* 0x0000002500037c02 */ /* 0x000fc60008000f00 */
[----:B------:R-:W2:Y:S04]  /*05c0*/  @P5 LDG.E R0, desc[UR28][R4.64+0x4] ;  /* 0x0000041c04005981 */ /* 0x000ea8000c1e1900 */
[----:B------:R-:W3:Y:S01]  /*05d0*/  @!P5 LDG.E R2, desc[UR28][R2.64] ;  /* 0x0000001c0202d981 */ /* 0x000ee2000c1e1900 */
[----:B--2---:R-:W-:-:S05]  /*05e0*/  @P5 IMAD.IADD R0, R0, 0x1, -R34 ;  /* 0x0000000100005824 */ /* 0x004fca00078e0a22 */
[----:B------:R-:W-:Y:S02]  /*05f0*/  @P5 R2UR UR10, R0 ;  /* 0x00000000000a52ca */ /* 0x000fe400000e0000 */
[----:B---3--:R-:W-:-:S15]  /*0600*/  @!P5 R2UR UR10, R2 ;  /* 0x00000000020ad2ca */ /* 0x008fde00000e0000 */
.L_x_675:
[----:B------:R-:W-:Y:S01]  /*0610*/  @!UP1 UIADD3 UR33, UPT, UPT, UR5, UR10, -UR34 ;  /* 0x0000000a05219290 */ /* 0x000fe2000fffe822 */
[----:B------:R-:W-:Y:S01]  /*0620*/  @!UP5 UMOV UR35, UR23 ;  /* 0x000000170023dc82 */ /* 0x000fe20008000000 */
[----:B------:R-:W-:Y:S02]  /*0630*/  @UP5 UIADD3 UR35, UPT, UPT, UR8, -UR12, URZ ;  /* 0x8000000c08235290 */ /* 0x000fe4000fffe0ff */
[----:B------:R-:W-:-:S09]  /*0640*/  UISETP.GT.AND UP0, UPT, UR33, UR27, UPT ;  /* 0x0000001b2100728c */ /* 0x000fd2000bf04270 */
[----:B------:R-:W-:Y:S05]  /*0650*/  BRA.U !UP0, `(.L_x_676) ;  /* 0x000000a908647547 */ /* 0x000fea000b800000 */
[----:B------:R-:W-:Y:S01]  /*0660*/  UISETP.NE.AND UP0, UPT, UR12, -0x1, UPT ;  /* 0xffffffff0c00788c */ /* 0x000fe2000bf05270 */
[----:B------:R-:W-:Y:S01]  /*0670*/  ISETP.NE.AND P4, PT, R34, -0x1, PT ;  /* 0xffffffff2200780c */ /* 0x000fe20003f85270 */
[----:B------:R-:W-:-:S04]  /*0680*/  UIADD3 UR13, UPT, UPT, UR35, 0x7f, URZ ;  /* 0x0000007f230d7890 */ /* 0x000fc8000fffe0ff */
[----:B------:R-:W-:-:S04]  /*0690*/  USHF.R.S32.HI UR5, URZ, 0x1f, UR13 ;  /* 0x0000001fff057899 */ /* 0x000fc8000801140d */
[----:B------:R-:W-:Y:S01]  /*06a0*/  ULEA.HI UR5, UR5, UR13, URZ, 0x7 ;  /* 0x0000000d05057291 */ /* 0x000fe2000f8f38ff */
[----:B------:R-:W2:Y:S01]  /*06b0*/  @!UP0 LDCU.64 UR10, c[0x0][0x398] ;  /* 0x00007300ff0a87ac */ /* 0x000ea20008000a00 */
[----:B------:R-:W3:Y:S02]  /*06c0*/  @UP0 LDCU.64 UR8, c[0x0][0x3b0] ;  /* 0x00007600ff0807ac */ /* 0x000ee40008000a00 */
[----:B------:R-:W-:-:S04]  /*06d0*/  USHF.R.S32.HI UR5, URZ, 0x7, UR5 ;  /* 0x00000007ff057899 */ /* 0x000fc80008011405 */
[----:B------:R-:W-:-:S04]  /*06e0*/  ULEA UR41, UR5, 0xffffff80, 0x7 ;  /* 0xffffff8005297891 */ /* 0x000fc8000f8e38ff */
[----:B------:R-:W-:Y:S02]  /*06f0*/  USHF.R.S32.HI UR42, URZ, 0x1f, UR41 ;  /* 0x0000001fff2a7899 */ /* 0x000fe40008011429 */
[----:B--2---:R-:W-:Y:S02]  /*0700*/  @!UP0 UIMAD.WIDE.U32 UR44, UR25, UR10, URZ ;  /* 0x0000000a192c82a5 */ /* 0x004fe4000f8e00ff */
[----:B---3--:R-:W-:Y:S02]  /*0710*/  @UP0 UIMAD.WIDE.U32 UR14, UR12, UR8, URZ ;  /* 0x000000080c0e02a5 */ /* 0x008fe4000f8e00ff */
[----:B------:R-:W-:Y:S02]  /*0720*/  @!UP0 UIMAD UR13, UR25, UR11, UR45 ;  /* 0x0000000b190d82a4 */ /* 0x000fe4000f8e022d */
[----:B------:R-:W-:-:S03]  /*0730*/  @UP0 UIMAD UR13, UR12, UR9, UR15 ;  /* 0x000000090c0d02a4 */ /* 0x000fc6000f8e020f */
[----:B------:R-:W-:Y:S01]  /*0740*/  @UP0 UMOV UR44, UR14 ;  /* 0x0000000e002c0c82 */ /* 0x000fe20008000000 */
[----:B------:R-:W-:Y:S08]  /*0750*/  @P4 BRA `(.L_x_677) ;  /* 0x0000000000404947 */ /* 0x000ff00003800000 */
[----:B------:R-:W2:Y:S01]  /*0760*/  LDCU.64 UR16, c[0x0][0x3b8] ;  /* 0x00007700ff1077ac */ /* 0x000ea20008000a00 */
[----:B------:R-:W-:Y:S01]  /*0770*/  MOV R0, UR34 ;  /* 0x0000002200007c02 */ /* 0x000fe20008000f00 */
[----:B------:R-:W3:Y:S03]  /*0780*/  LDCU.64 UR8, c[0x0][0x3a0] ;  /* 0x00007400ff0877ac */ /* 0x000ee60008000a00 */
[----:B------:R-:W-:Y:S02]  /*0790*/  SHF.R.S32.HI R0, RZ, 0x1f, R0 ;  /* 0x0000001fff007819 */ /* 0x000fe40000011400 */
[----:B--2---:R-:W-:-:S03]  /*07a0*/  MOV R2, UR16 ;  /* 0x0000001000027c02 */ /* 0x004fc60008000f00 */
[----:B------:R-:W-:Y:S01]  /*07b0*/  IMAD R0, R0, UR16, RZ ;  /* 0x0000001000007c24 */ /* 0x000fe2000f8e02ff */
[----:B------:R-:W-:Y:S01]  /*07c0*/  MOV R4, UR17 ;  /* 0x0000001100047c02 */ /* 0x000fe20008000f00 */
[----:B------:R-:W-:-:S04]  /*07d0*/  IMAD.WIDE.U32 R2, R2, UR34, RZ ;  /* 0x0000002202027c25 */ /* 0x000fc8000f8e00ff */
[----:B------:R-:W-:Y:S01]  /*07e0*/  IMAD R0, R4, UR34, R0 ;  /* 0x0000002204007c24 */ /* 0x000fe2000f8e0200 */
[----:B---3--:R-:W-:-:S04]  /*07f0*/  MOV R4, UR9 ;  /* 0x0000000900047c02 */ /* 0x008fc80008000f00 */
[----:B------:R-:W-:Y:S02]  /*0800*/  IADD3 R3, PT, PT, R3, R0, RZ ;  /* 0x0000000003037210 */ /* 0x000fe40007ffe0ff */
[----:B------:R-:W-:-:S05]  /*0810*/  MOV R0, UR8 ;  /* 0x0000000800007c02 */ /* 0x000fca0008000f00 */
[----:B------:R-:W-:-:S04]  /*0820*/  IMAD.WIDE.U32 R2, R0, UR25, R2 ;  /* 0x0000001900027c25 */ /* 0x000fc8000f8e0002 */
[----:B------:R-:W-:Y:S01]  /*0830*/  IMAD R23, R4, UR25, R3 ;  /* 0x0000001904177c24 */ /* 0x000fe2000f8e0203 */
[----:B------:R-:W-:Y:S01]  /*0840*/  MOV R22, R2 ;  /* 0x0000000200167202 */ /* 0x000fe20000000f00 */
[----:B------:R-:W-:Y:S06]  /*0850*/  BRA `(.L_x_678) ;  /* 0x0000000000187947 */ /* 0x000fec0003800000 */
.L_x_677:
[----:B------:R-:W2:Y:S01]  /*0860*/  LDCU.64 UR16, c[0x0][0x3b8] ;  /* 0x00007700ff1077ac */ /* 0x000ea20008000a00 */
[----:B------:R-:W-:-:S05]  /*0870*/  IADD3 R2, PT, PT, R34, UR34, RZ ;  /* 0x0000002222027c10 */ /* 0x000fca000fffe0ff */
[C---:B--2---:R-:W-:Y:S02]  /*0880*/  IMAD R0, R2.reuse, UR17, RZ ;  /* 0x0000001102007c24 */ /* 0x044fe4000f8e02ff */
[----:B------:R-:W-:-:S05]  /*0890*/  IMAD.WIDE.U32 R2, R2, UR16, RZ ;  /* 0x0000001002027c25 */ /* 0x000fca000f8e00ff */
[----:B------:R-:W-:Y:S02]  /*08a0*/  IADD3 R23, PT, PT, R3, R0, RZ ;  /* 0x0000000003177210 */ /* 0x000fe40007ffe0ff */
[----:B------:R-:W-:-:S07]  /*08b0*/  MOV R22, R2 ;  /* 0x0000000200167202 */ /* 0x000fce0000000f00 */
.L_x_678:
[----:B------:R-:W2:Y:S01]  /*08c0*/  LDC R5, c[0x0][0x3e8] ;  /* 0x0000fa00ff057b82 */ /* 0x000ea20000000800 */
[----:B------:R-:W3:Y:S01]  /*08d0*/  S2R R6, SR_CTAID.Z ;  /* 0x0000000000067919 */ /* 0x000ee20000002700 */
[----:B------:R-:W-:Y:S01]  /*08e0*/  USHF.R.S32.HI UR40, URZ, 0x1f, UR27 ;  /* 0x0000001fff287899 */ /* 0x000fe2000801141b */
[----:B--2---:R-:W-:-:S05]  /*08f0*/  IABS R0, R5 ;  /* 0x0000000500007213 */ /* 0x004fca0000000000 */
[----:B------:R-:W-:-:S04]  /*0900*/  IMAD.MOV.U32 R4, RZ, RZ, R0 ;  /* 0x000000ffff047224 */ /* 0x000fc800078e0000 */
[----:B------:R-:W2:Y:S01]  /*0910*/  I2F.RP R2, R4 ;  /* 0x0000000400027306 */ /* 0x000ea20000209400 */
[----:B---3--:R-:W-:-:S07]  /*0920*/  IABS R6, R6 ;  /* 0x0000000600067213 */ /* 0x008fce0000000000 */
[----:B--2---:R-:W2:Y:S02]  /*0930*/  MUFU.RCP R2, R2 ;  /* 0x0000000200027308 */ /* 0x004ea40000001000 */
[----:B--2---:R-:W-:-:S06]  /*0940*/  VIADD R2, R2, 0xffffffe ;  /* 0x0ffffffe02027836 */ /* 0x004fcc0000000000 */
[----:B------:R-:W2:Y:S02]  /*0950*/  F2I.FTZ.U32.TRUNC.NTZ R3, R2 ;  /* 0x0000000200037305 */ /* 0x000ea4000021f000 */
[----:B--2---:R-:W-:Y:S01]  /*0960*/  IADD3 R0, PT, PT, RZ, -R3, RZ ;  /* 0x80000003ff007210 */ /* 0x004fe20007ffe0ff */
        /* <DEDUP_REMOVED lines=36> */
.L_x_679:
[----:B------:R-:W2:Y:S01]  /*0bb0*/  LDCU.64 UR14, c[0x0][0x3c0] ;  /* 0x00007800ff0e77ac */ /* 0x000ea20008000a00 */
[----:B------:R-:W-:-:S05]  /*0bc0*/  IADD3 R0, PT, PT, R34, UR34, RZ ;  /* 0x0000002222007c10 */ /* 0x000fca000fffe0ff */
[C---:B--2---:R-:W-:Y:S02]  /*0bd0*/  IMAD R4, R0.reuse, UR15, RZ ;  /* 0x0000000f00047c24 */ /* 0x044fe4000f8e02ff */
[----:B------:R-:W-:-:S05]  /*0be0*/  IMAD.WIDE.U32 R2, R0, UR14, RZ ;  /* 0x0000000e00027c25 */ /* 0x000fca000f8e00ff */
[----:B------:R-:W-:Y:S02]  /*0bf0*/  IADD3 R26, PT, PT, R3, R4, RZ ;  /* 0x00000004031a7210 */ /* 0x000fe40007ffe0ff */
[----:B------:R-:W-:Y:S02]  /*0c00*/  MOV R24, R2 ;  /* 0x0000000200187202 */ /* 0x000fe40000000f00 */
.L_x_680:
[----:B------:R-:W2:Y:S01]  /*0c10*/  @!UP0 LDCU.64 UR10, c[0x0][0x588] ;  /* 0x0000b100ff0a87ac */ /* 0x000ea20008000a00 */
[----:B------:R-:W3:Y:S01]  /*0c20*/  @UP0 LDCU.64 UR8, c[0x0][0x590] ;  /* 0x0000b200ff0807ac */ /* 0x000ee20008000a00 */
[----:B------:R-:W4:Y:S01]  /*0c30*/  LDCU UR51, c[0x0][0x3e0] ;  /* 0x00007c00ff3377ac */ /* 0x000f220008000800 */
[----:B------:R-:W4:Y:S01]  /*0c40*/  LDCU UR50, c[0x0][0x44c] ;  /* 0x00008980ff3277ac */ /* 0x000f220008000800 */
[----:B--2---:R-:W-:Y:S02]  /*0c50*/  @!UP0 UIMAD.WIDE.U32 UR46, UR25, UR10, URZ ;  /* 0x0000000a192e82a5 */ /* 0x004fe4000f8e00ff */
[----:B---3--:R-:W-:Y:S02]  /*0c60*/  @UP0 UIMAD.WIDE.U32 UR48, UR12, UR8, URZ ;  /* 0x000000080c3002a5 */ /* 0x008fe4000f8e00ff */
[----:B------:R-:W-:-:S03]  /*0c70*/  @!UP0 UIMAD UR45, UR25, UR11, UR47 ;  /* 0x0000000b192d82a4 */ /* 0x000fc6000f8e022f */
[----:B------:R-:W-:Y:S01]  /*0c80*/  @!UP0 UMOV UR10, UR46 ;  /* 0x0000002e000a8c82 */ /* 0x000fe20008000000 */
[----:B------:R-:W-:Y:S01]  /*0c90*/  @UP0 UIMAD UR45, UR12, UR9, UR49 ;  /* 0x000000090c2d02a4 */ /* 0x000fe2000f8e0231 */
[----:B------:R-:W-:Y:S01]  /*0ca0*/  @UP0 UMOV UR10, UR48 ;  /* 0x00000030000a0c82 */ /* 0x000fe20008000000 */
[----:B----4-:R-:W-:Y:S01]  /*0cb0*/  UIMAD.WIDE UR56, UR51, UR50, URZ ;  /* 0x00000032333872a5 */ /* 0x010fe2000f8e02ff */
[----:B------:R-:W-:Y:S11]  /*0cc0*/  BRA.U UP0, `(.L_x_681) ;  /* 0x0000000100407547 */ /* 0x000ff6000b800000 */
[----:B------:R-:W2:Y:S01]  /*0cd0*/  LDCU UR48, c[0x0][0x444] ;  /* 0x00008880ff3077ac */ /* 0x000ea20008000800 */
[----:B------:R-:W-:Y:S02]  /*0ce0*/  USHF.R.S32.HI UR9, URZ, 0x1f, UR51 ;  /* 0x0000001fff097899 */ /* 0x000fe40008011433 */
[----:B--2---:R-:W-:Y:S02]  /*0cf0*/  USHF.R.S32.HI UR8, URZ, 0x1f, UR48 ;  /* 0x0000001fff087899 */ /* 0x004fe40008011430 */
[----:B------:R-:W-:Y:S02]  /*0d00*/  UIMAD.WIDE.U32 UR48, UR25, UR48, URZ ;  /* 0x00000030193072a5 */ /* 0x000fe4000f8e00ff */
[----:B------:R-:W-:Y:S02]  /*0d10*/  UIMAD UR8, UR8, UR25, URZ ;  /* 0x00000019080872a4 */ /* 0x000fe4000f8e02ff */
[----:B------:R-:W-:Y:S02]  /*0d20*/  UIMAD.WIDE.U32 UR46, UR48, UR51, URZ ;  /* 0x00000033302e72a5 */ /* 0x000fe4000f8e00ff */
[----:B------:R-:W-:-:S02]  /*0d30*/  UIADD3 UR8, UPT, UPT, UR49, UR8, URZ ;  /* 0x0000000831087290 */ /* 0x000fc4000fffe0ff */
[----:B------:R-:W-:Y:S02]  /*0d40*/  UIMAD.WIDE.U32 UR52, UR46, UR50, URZ ;  /* 0x000000322e3472a5 */ /* 0x000fe4000f8e00ff */
[----:B------:R-:W-:-:S04]  /*0d50*/  UIMAD UR8, UR8, UR51, URZ ;  /* 0x00000033080872a4 */ /* 0x000fc8000f8e02ff */
[----:B------:R-:W-:Y:S02]  /*0d60*/  UIMAD UR8, UR9, UR48, UR8 ;  /* 0x00000030090872a4 */ /* 0x000fe4000f8e0208 */
[----:B------:R-:W-:Y:S02]  /*0d70*/  USHF.R.S32.HI UR9, URZ, 0x1f, UR50 ;  /* 0x0000001fff097899 */ /* 0x000fe40008011432 */
[----:B------:R-:W-:-:S04]  /*0d80*/  UIADD3 UR8, UPT, UPT, UR47, UR8, URZ ;  /* 0x000000082f087290 */ /* 0x000fc8000fffe0ff */
[----:B------:R-:W-:-:S04]  /*0d90*/  UIMAD UR8, UR8, UR50, URZ ;  /* 0x00000032080872a4 */ /* 0x000fc8000f8e02ff */
[----:B------:R-:W-:-:S04]  /*0da0*/  UIMAD UR8, UR9, UR46, UR8 ;  /* 0x0000002e090872a4 */ /* 0x000fc8000f8e0208 */
[----:B------:R-:W-:Y:S01]  /*0db0*/  UIADD3 UR46, UPT, UPT, UR53, UR8, URZ ;  /* 0x00000008352e7290 */ /* 0x000fe2000fffe0ff */
[----:B------:R-:W-:Y:S11]  /*0dc0*/  BRA `(.L_x_682) ;  /* 0x00000000000c7947 */ /* 0x000ff60003800000 */
.L_x_681:
[----:B------:R-:W-:Y:S02]  /*0dd0*/  UIMAD.WIDE.U32 UR52, UR56, UR12, URZ ;  /* 0x0000000c383472a5 */ /* 0x000fe4000f8e00ff */
[----:B------:R-:W-:-:S04]  /*0de0*/  UIMAD UR46, UR57, UR12, URZ ;  /* 0x0000000c392e72a4 */ /* 0x000fc8000f8e02ff */
[----:B------:R-:W-:-:S12]  /*0df0*/  UIADD3 UR46, UPT, UPT, UR53, UR46, URZ ;  /* 0x0000002e352e7290 */ /* 0x000fd8000fffe0ff */
.L_x_682:
[----:B------:R-:W2:Y:S01]  /*0e00*/  LDCU.U8 UR8, c[0x0][0x548] ;  /* 0x0000a900ff0877ac */ /* 0x000ea20008000000 */
[----:B------:R-:W-:Y:S01]  /*0e10*/  UMOV UR25, UR20 ;  /* 0x0000001400197c82 */ /* 0x000fe20008000000 */
[----:B------:R-:W3:Y:S01]  /*0e20*/  LDCU.U8 UR49, c[0x0][0x5f0] ;  /* 0x0000be00ff3177ac */ /* 0x000ee20008000000 */
[----:B------:R-:W-:Y:S02]  /*0e30*/  USHF.L.U32 UR53, UR25, 0x7, URZ ;  /* 0x0000000719357899 */ /* 0x000fe400080006ff */
[----:B------:R-:W-:Y:S02]  /*0e40*/  UIMAD UR11, UR24, UR50, URZ ;  /* 0x00000032180b72a4 */ /* 0x000fe4000f8e02ff */
[----:B------:R-:W-:-:S04]  /*0e50*/  USEL UR9, UR53, URZ, UP6 ;  /* 0x000000ff35097287 */ /* 0x000fc8000b000000 */
[----:B------:R-:W-:Y:S02]  /*0e60*/  UIADD3 UR9, UP0, UPT, UR41, UR9, URZ ;  /* 0x0000000929097290 */ /* 0x000fe4000ff1e0ff */
[----:B--2---:R-:W-:Y:S02]  /*0e70*/  UISETP.NE.AND UP1, UPT, UR8, URZ, UPT ;  /* 0x000000ff0800728c */ /* 0x004fe4000bf25270 */
[----:B------:R-:W-:Y:S02]  /*0e80*/  UIADD3.X UR43, UPT, UPT, URZ, UR42, URZ, UP0, !UPT ;  /* 0x0000002aff2b7290 */ /* 0x000fe400087fe4ff */
[----:B------:R-:W-:Y:S02]  /*0e90*/  UIMAD.WIDE.U32 UR54, UR9, UR56, URZ ;  /* 0x00000038093672a5 */ /* 0x000fe4000f8e00ff */
[----:B------:R-:W-:-:S04]  /*0ea0*/  UIMAD UR43, UR43, UR56, URZ ;  /* 0x000000382b2b72a4 */ /* 0x000fc8000f8e02ff */
[----:B------:R-:W-:-:S04]  /*0eb0*/  UIMAD UR43, UR57, UR9, UR43 ;  /* 0x00000009392b72a4 */ /* 0x000fc8000f8e022b */
[----:B------:R-:W-:Y:S01]  /*0ec0*/  UIADD3 UR43, UPT, UPT, UR55, UR43, URZ ;  /* 0x0000002b372b7290 */ /* 0x000fe2000fffe0ff */
[----:B---3--:R-:W-:Y:S11]  /*0ed0*/  BRA.U !UP1, `(.L_x_683) ;  /* 0x00000001091c7547 */ /* 0x008ff6000b800000 */
[----:B------:R-:W2:Y:S01]  /*0ee0*/  LDCU UR8, c[0x0][0x434] ;  /* 0x00008680ff0877ac */ /* 0x000ea20008000800 */
[----:B------:R-:W3:Y:S01]  /*0ef0*/  LDCU UR47, c[0x0][0x454] ;  /* 0x00008a80ff2f77ac */ /* 0x000ee20008000800 */
[----:B------:R-:W-:Y:S02]  /*0f00*/  UISETP.NE.AND UP0, UPT, UR12, -0x1, UPT ;  /* 0xffffffff0c00788c */ /* 0x000fe4000bf05270 */
[----:B--2---:R-:W-:-:S04]  /*0f10*/  UIMAD UR8, UR25, UR8, URZ ;  /* 0x00000008190872a4 */ /* 0x004fc8000f8e02ff */
[----:B------:R-:W-:-:S04]  /*0f20*/  USEL UR8, UR8, UR12, !UP0 ;  /* 0x0000000c08087287 */ /* 0x000fc8000c000000 */
[----:B---3--:R-:W-:Y:S01]  /*0f30*/  UIMAD UR47, UR24, UR47, UR8 ;  /* 0x0000002f182f72a4 */ /* 0x008fe2000f8e0208 */
[----:B------:R-:W-:Y:S05]  /*0f40*/  BRA `(.L_x_684) ;  /* 0x00000000000c7947 */ /* 0x000fea0003800000 */
.L_x_683:
[----:B------:R-:W2:Y:S01]  /*0f50*/  LDCU UR47, c[0x0][0x434] ;  /* 0x00008680ff2f77ac */ /* 0x000ea20008000800 */
[----:B------:R-:W-:-:S04]  /*0f60*/  UIMAD UR8, UR25, UR51, UR24 ;  /* 0x00000033190872a4 */ /* 0x000fc8000f8e0218 */
[----:B--2---:R-:W-:Y:S02]  /*0f70*/  UIMAD UR47, UR8, UR47, URZ ;  /* 0x0000002f082f72a4 */ /* 0x004fe4000f8e02ff */
.L_x_684:
[----:B------:R-:W-:Y:S01]  /*0f80*/  UIADD3 UR39, UPT, UPT, UR5, -0x1, URZ ;  /* 0xffffffff05277890 */ /* 0x000fe2000fffe0ff */
[----:B------:R-:W-:Y:S09]  /*0f90*/  BRA.U !UP1, `(.L_x_685) ;  /* 0x0000000109247547 */ /* 0x000ff2000b800000 */
[----:B------:R-:W2:Y:S01]  /*0fa0*/  LDCU UR8, c[0x0][0x444] ;  /* 0x00008880ff0877ac */ /* 0x000ea20008000800 */
[----:B------:R-:W3:Y:S01]  /*0fb0*/  LDCU UR48, c[0x0][0x430] ;  /* 0x00008600ff3077ac */ /* 0x000ee20008000800 */
[----:B------:R-:W3:Y:S01]  /*0fc0*/  LDCU UR9, c[0x0][0x454] ;  /* 0x00008a80ff0977ac */ /* 0x000ee20008000800 */
[----:B------:R-:W-:-:S11]  /*0fd0*/  UISETP.NE.AND UP0, UPT, UR12, -0x1, UPT ;  /* 0xffffffff0c00788c */ /* 0x000fd6000bf05270 */
[----:B--2---:R-:W-:Y:S02]  /*0fe0*/  @!UP0 UIMAD UR12, UR25, UR8, URZ ;  /* 0x00000008190c82a4 */ /* 0x004fe4000f8e02ff */
[----:B---3--:R-:W-:Y:S02]  /*0ff0*/  ULEA UR48, UR48, UR9, 0x7 ;  /* 0x0000000930307291 */ /* 0x008fe4000f8e38ff */
[----:B------:R-:W-:-:S04]  /*1000*/  UIADD3 UR12, UPT, UPT, UR53, UR12, URZ ;  /* 0x0000000c350c7290 */ /* 0x000fc8000fffe0ff */
[----:B------:R-:W-:Y:S01]  /*1010*/  UIMAD UR48, UR48, UR24, UR12 ;  /* 0x00000018303072a4 */ /* 0x000fe2000f8e020c */
[----:B------:R-:W-:Y:S11]  /*1020*/  BRA `(.L_x_686) ;  /* 0x00000000000c7947 */ /* 0x000ff60003800000 */
.L_x_685:
[----:B------:R-:W2:Y:S01]  /*1030*/  LDCU UR48, c[0x0][0x444] ;  /* 0x00008880ff3077ac */ /* 0x000ea20008000800 */
[----:B------:R-:W-:-:S04]  /*1040*/  UIMAD UR8, UR25, UR51, UR24 ;  /* 0x00000033190872a4 */ /* 0x000fc8000f8e0218 */
[----:B--2---:R-:W-:-:S12]  /*1050*/  UIMAD UR48, UR8, UR48, URZ ;  /* 0x00000030083072a4 */ /* 0x004fd8000f8e02ff */
.L_x_686:
[----:B------:R-:W2:Y:S01]  /*1060*/  S2R R32, SR_TID.X ;  /* 0x0000000000207919 */ /* 0x000ea20000002100 */
[----:B------:R-:W3:Y:S01]  /*1070*/  LDC.64 R16, c[0x0][0x3b0] ;  /* 0x0000ec00ff107b82 */ /* 0x000ee20000000a00 */
[----:B------:R-:W4:Y:S01]  /*1080*/  LDCU.64 UR8, c[0x0][0x3c8] ;  /* 0x00007900ff0877ac */ /* 0x000f220008000a00 */
[----:B------:R-:W-:Y:S01]  /*1090*/  IMAD.MOV.U32 R11, RZ, RZ, RZ ;  /* 0x000000ffff0b7224 */ /* 0x000fe200078e00ff */
[----:B------:R-:W-:Y:S01]  /*10a0*/  ISETP.NE.AND P3, PT, RZ, UR49, PT ;  /* 0x00000031ff007c0c */ /* 0x000fe2000bf65270 */
[----:B------:R-:W-:Y:S01]  /*10b0*/  BSSY.RECONVERGENT B1, `(.L_x_676) ;  /* 0x00009f3000017945 */ /* 0x000fe20003800200 */
[----:B------:R-:W-:Y:S02]  /*10c0*/  UIMAD UR50, UR51, UR50, URZ ;  /* 0x00000032333272a4 */ /* 0x000fe4000f8e02ff */
[----:B------:R-:W-:Y:S01]  /*10d0*/  UIADD3 UR52, UP1, UP0, UR54, UR52, UR11 ;  /* 0x0000003436347290 */ /* 0x000fe2000f83e00b */
[----:B------:R-:W5:Y:S01]  /*10e0*/  LDC.64 R12, c[0x0][0x590] ;  /* 0x00016400ff0c7b82 */ /* 0x000f620000000a00 */
[----:B------:R-:W-:-:S02]  /*10f0*/  ULEA UR48, UR39, UR48, 0x7 ;  /* 0x0000003027307291 */ /* 0x000fc4000f8e38ff */
[----:B------:R-:W-:-:S05]  /*1100*/  ULEA UR47, UR39, UR47, 0x7 ;  /* 0x0000002f272f7291 */ /* 0x000fca000f8e38ff */
[----:B------:R-:W1:Y:S01]  /*1110*/  LDC.64 R18, c[0x0][0x5f8] ;  /* 0x00017e00ff127b82 */ /* 0x000e620000000a00 */
[----:B---3--:R-:W-:-:S07]  /*1120*/  IMAD R0, R16, UR42, RZ ;  /* 0x0000002a10007c24 */ /* 0x008fce000f8e02ff */
[----:B------:R-:W3:Y:S01]  /*1130*/  LDC.64 R20, c[0x0][0x598] ;  /* 0x00016600ff147b82 */ /* 0x000ee20000000a00 */
[----:B------:R-:W-:Y:S02]  /*1140*/  IMAD R0, R17, UR41, R0 ;  /* 0x0000002911007c24 */ /* 0x000fe4000f8e0200 */
[C---:B--2---:R-:W-:Y:S01]  /*1150*/  IMAD.SHL.U32 R33, R32.reuse, 0x8, RZ ;  /* 0x0000000820217824 */ /* 0x044fe200078e00ff */
        /* <DEDUP_REMOVED lines=8> */
[----:B-1----:R-:W-:Y:S01]  /*11e0*/  IMAD.WIDE.U32 R4, R18, UR22, RZ ;  /* 0x0000001612047c25 */ /* 0x002fe2000f8e00ff */
[----:B------:R-:W-:Y:S01]  /*11f0*/  IADD3 R2, P0, PT, R2, UR44, RZ ;  /* 0x0000002c02027c10 */ /* 0x000fe2000ff1e0ff */
[----:B------:R-:W-:Y:S02]  /*1200*/  USHF.R.S32.HI UR44, URZ, 0x1f, UR11 ;  /* 0x0000001fff2c7899 */ /* 0x000fe4000801140b */
[----:B------:R-:W-:Y:S01]  /*1210*/  IMAD R5, R19, UR22, R5 ;  /* 0x0000001613057c24 */ /* 0x000fe2000f8e0205 */
[----:B------:R-:W-:Y:S01]  /*1220*/  IADD3.X R3, PT, PT, R3, UR13, R0, P0, !PT ;  /* 0x0000000d03037c10 */ /* 0x000fe200087fe400 */
[----:B----4-:R-:W-:Y:S01]  /*1230*/  IMAD.U32 R0, RZ, RZ, UR8 ;  /* 0x00000008ff007e24 */ /* 0x010fe2000f8e00ff */
[----:B------:R-:W-:Y:S01]  /*1240*/  IADD3 R6, P0, PT, R10, UR10, RZ ;  /* 0x0000000a0a067c10 */ /* 0x000fe2000ff1e0ff */
[----:B------:R-:W1:Y:S01]  /*1250*/  LDCU.64 UR12, c[0x0][0x380] ;  /* 0x00007000ff0c77ac */ /* 0x000e620008000a00 */
[----:B------:R-:W-:Y:S01]  /*1260*/  SEL R4, R4, RZ, P3 ;  /* 0x000000ff04047207 */ /* 0x000fe20001800000 */
[----:B------:R-:W-:Y:S01]  /*1270*/  IMAD.WIDE.U32 R2, R0, UR24, R2 ;  /* 0x0000001800027c25 */ /* 0x000fe2000f8e0002 */
[----:B------:R-:W-:Y:S01]  /*1280*/  MOV R0, UR9 ;  /* 0x0000000900007c02 */ /* 0x000fe20008000f00 */
[----:B------:R-:W2:Y:S01]  /*1290*/  LDCU.64 UR10, c[0x0][0x550] ;  /* 0x0000aa00ff0a77ac */ /* 0x000ea20008000a00 */
[----:B------:R-:W-:Y:S01]  /*12a0*/  IADD3 R19, P2, PT, R28, 0x60, RZ ;  /* 0x000000601c137810 */ /* 0x000fe20007f5e0ff */
[----:B------:R-:W-:-:S02]  /*12b0*/  IMAD.X R7, RZ, RZ, UR45, P0 ;  /* 0x0000002dff077e24 */ /* 0x000fc400080e06ff */
[----:B------:R-:W-:Y:S01]  /*12c0*/  IMAD R9, R0, UR24, R3 ;  /* 0x0000001800097c24 */ /* 0x000fe2000f8e0203 */
[----:B------:R-:W4:Y:S01]  /*12d0*/  LDCU.64 UR8, c[0x0][0x570] ;  /* 0x0000ae00ff0877ac */ /* 0x000f220008000a00 */
[C---:B-----5:R-:W-:Y:S02]  /*12e0*/  IMAD R0, R12.reuse, UR42, RZ ;  /* 0x0000002a0c007c24 */ /* 0x060fe4000f8e02ff */
[----:B------:R-:W-:Y:S01]  /*12f0*/  IMAD.MOV.U32 R8, RZ, RZ, R2 ;  /* 0x000000ffff087224 */ /* 0x000fe200078e0002 */
[----:B------:R-:W-:Y:S01]  /*1300*/  UIADD3.X UR43, UPT, UPT, UR43, UR46, UR44, UP1, UP0 ;  /* 0x0000002e2b2b7290 */ /* 0x000fe20008fe042c */
[----:B------:R-:W-:Y:S01]  /*1310*/  IMAD R0, R13, UR41, R0 ;  /* 0x000000290d007c24 */ /* 0x000fe2000f8e0200 */
[----:B------:R-:W5:Y:S01]  /*1320*/  LDCU.64 UR44, c[0x0][0x5e8] ;  /* 0x0000bd00ff2c77ac */ /* 0x000f620008000a00 */
[----:B------:R-:W-:Y:S01]  /*1330*/  IMAD.WIDE.U32 R2, R12, UR41, R6 ;  /* 0x000000290c027c25 */ /* 0x000fe2000f8e0006 */
[----:B------:R-:W-:Y:S02]  /*1340*/  IADD3 R7, P1, P0, R14, UR52, R4 ;  /* 0x000000340e077c10 */ /* 0x000fe4000f83e004 */
[----:B------:R-:W-:Y:S01]  /*1350*/  SHF.R.S32.HI R14, RZ, 0x1f, R14 ;  /* 0x0000001fff0e7819 */ /* 0x000fe2000001140e */
[----:B------:R-:W-:Y:S01]  /*1360*/  UISETP.GT.AND UP0, UPT, UR35, URZ, UPT ;  /* 0x000000ff2300728c */ /* 0x000fe2000bf04270 */
[----:B------:R-:W-:Y:S01]  /*1370*/  IADD3 R3, PT, PT, R3, R0, RZ ;  /* 0x0000000003037210 */ /* 0x000fe20007ffe0ff */
[C---:B------:R-:W-:Y:S01]  /*1380*/  VIADD R31, R28.reuse, 0x60 ;  /* 0x000000601c1f7836 */ /* 0x040fe20000000000 */
[----:B------:R-:W-:Y:S01]  /*1390*/  SEL R0, R5, RZ, P3 ;  /* 0x000000ff05007207 */ /* 0x000fe20001800000 */
[----:B------:R-:W-:-:S03]  /*13a0*/  IMAD.WIDE.U32 R4, R28, R16, R8 ;  /* 0x000000101c047225 */ /* 0x000fc600078e0008 */
[----:B------:R-:W-:Y:S01]  /*13b0*/  IADD3.X R14, PT, PT, R14, UR43, R0, P1, P0 ;  /* 0x0000002b0e0e7c10 */ /* 0x000fe20008fe0400 */
[----:B---3--:R-:W-:Y:S01]  /*13c0*/  IMAD.WIDE.U32 R2, R20, UR24, R2 ;  /* 0x0000001814027c25 */ /* 0x008fe2000f8e0002 */
[----:B-1----:R-:W-:Y:S01]  /*13d0*/  LEA R242, P1, R4, UR12, 0x1 ;  /* 0x0000000c04f27c11 */ /* 0x002fe2000f8208ff */
[----:B------:R-:W1:Y:S02]  /*13e0*/  LDCU.64 UR42, c[0x0][0x420] ;  /* 0x00008400ff2a77ac */ /* 0x000e640008000a00 */
[----:B------:R-:W-:Y:S02]  /*13f0*/  IMAD R3, R21, UR24, R3 ;  /* 0x0000001815037c24 */ /* 0x000fe4000f8e0203 */
[----:B------:R-:W-:Y:S01]  /*1400*/  IMAD R6, R28, R17, R5 ;  /* 0x000000111c067224 */ /* 0x000fe200078e0205 */
[----:B------:R-:W-:Y:S01]  /*1410*/  IADD3 R5, P0, PT, R7, UR50, RZ ;  /* 0x0000003207057c10 */ /* 0x000fe2000ff1e0ff */
[----:B------:R-:W-:Y:S01]  /*1420*/  IMAD.U32 R0, RZ, RZ, UR50 ;  /* 0x00000032ff007e24 */ /* 0x000fe2000f8e00ff */
[----:B------:R-:W-:Y:S01]  /*1430*/  SHF.L.U64.HI R7, R16, 0x5, R17 ;  /* 0x0000000510077819 */ /* 0x000fe20000010211 */
[----:B------:R-:W-:Y:S01]  /*1440*/  IMAD.WIDE.U32 R2, R28, R12, R2 ;  /* 0x0000000c1c027225 */ /* 0x000fe200078e0002 */
[----:B------:R-:W-:Y:S01]  /*1450*/  LEA.HI.X R241, R4, UR13, R6, 0x1, P1 ;  /* 0x0000000d04f17c11 */ /* 0x000fe200088f0c06 */
[----:B-----5:R-:W-:Y:S01]  /*1460*/  UIMAD.WIDE UR12, UR48, 0x4, UR44 ;  /* 0x00000004300c78a5 */ /* 0x020fe2000f8e022c */
[----:B------:R-:W-:Y:S01]  /*1470*/  LEA.HI.X.SX32 R4, R0, R14, 0x1, P0 ;  /* 0x0000000e00047211 */ /* 0x000fe200000f0eff */
[----:B------:R-:W-:Y:S01]  /*1480*/  IMAD R0, R28, R13, R3 ;  /* 0x0000000d1c007224 */ /* 0x000fe200078e0203 */
[----:B--2---:R-:W-:Y:S01]  /*1490*/  LEA R240, P1, R2, UR10, 0x1 ;  /* 0x0000000a02f07c11 */ /* 0x004fe2000f8208ff */
[----:B------:R-:W-:Y:S01]  /*14a0*/  IMAD.SHL.U32 R6, R16, 0x20, RZ ;  /* 0x0000002010067824 */ /* 0x000fe200078e00ff */
[C---:B----4-:R-:W-:Y:S01]  /*14b0*/  LEA R224, P0, R5.reuse, UR8, 0x2 ;  /* 0x0000000805e07c11 */ /* 0x050fe2000f8010ff */
[----:B------:R-:W-:Y:S01]  /*14c0*/  VIADD R30, R28, 0x40 ;  /* 0x000000401c1e7836 */ /* 0x000fe20000000000 */
[----:B------:R-:W-:Y:S01]  /*14d0*/  LEA.HI.X R239, R2, UR11, R0, 0x1, P1 ;  /* 0x0000000b02ef7c11 */ /* 0x000fe200088f0c00 */
[----:B------:R-:W-:Y:S01]  /*14e0*/  IMAD.X R25, RZ, RZ, RZ, P2 ;  /* 0x000000ffff197224 */ /* 0x000fe200010e06ff */
[----:B------:R-:W-:Y:S01]  /*14f0*/  LEA.HI.X R225, R5, UR9, R4, 0x2, P0 ;  /* 0x0000000905e17c11 */ /* 0x000fe200080f1404 */
[----:B-1----:R-:W-:Y:S01]  /*1500*/  UIMAD.WIDE UR44, UR47, 0x4, UR42 ;  /* 0x000000042f2c78a5 */ /* 0x002fe2000f8e022a */
[----:B------:R-:W-:-:S02]  /*1510*/  IADD3 R14, P1, PT, R28, 0x20, RZ ;  /* 0x000000201c0e7810 */ /* 0x000fc40007f3e0ff */
[----:B------:R-:W-:Y:S01]  /*1520*/  IADD3 R18, P0, PT, R28, 0x40, RZ ;  /* 0x000000401c127810 */ /* 0x000fe20007f1e0ff */
[----:B------:R-:W-:Y:S01]  /*1530*/  UMOV UR42, UR12 ;  /* 0x0000000c002a7c82 */ /* 0x000fe20008000000 */
[C---:B------:R-:W-:Y:S01]  /*1540*/  SHF.L.U64.HI R5, R12.reuse, 0x5, R13 ;  /* 0x000000050c057819 */ /* 0x040fe2000001020d */
[----:B------:R-:W-:Y:S01]  /*1550*/  IMAD.X R20, RZ, RZ, RZ, P1 ;  /* 0x000000ffff147224 */ /* 0x000fe200008e06ff */
[----:B------:R-:W-:Y:S02]  /*1560*/  SHF.L.U32 R4, R12, 0x5, RZ ;  /* 0x000000050c047819 */ /* 0x000fe400000006ff */
        /* <DEDUP_REMOVED lines=19> */
.L_x_688:
[----:B------:R-:W1:Y:S01]  /*16a0*/  LDCU.64 UR12, c[0x0][0x5c0] ;  /* 0x0000b800ff0c77ac */ /* 0x000e620008000a00 */
[----:B------:R-:W-:-:S05]  /*16b0*/  IADD3 R0, PT, PT, R34, UR34, RZ ;  /* 0x0000002222007c10 */ /* 0x000fca000fffe0ff */
[C---:B-1----:R-:W-:Y:S02]  /*16c0*/  IMAD R4, R0.reuse, UR13, RZ ;  /* 0x0000000d00047c24 */ /* 0x042fe4000f8e02ff */
[----:B------:R-:W-:-:S05]  /*16d0*/  IMAD.WIDE.U32 R2, R0, UR12, RZ ;  /* 0x0000000c00027c25 */ /* 0x000fca000f8e00ff */
[----:B------:R-:W-:Y:S02]  /*16e0*/  IADD3 R6, PT, PT, R3, R4, RZ ;  /* 0x0000000403067210 */ /* 0x000fe40007ffe0ff */
[----:B------:R-:W-:Y:S02]  /*16f0*/  MOV R5, R2 ;  /* 0x0000000200057202 */ /* 0x000fe40000000f00 */
.L_x_689:
        /* <DEDUP_REMOVED lines=17> */
.L_x_690:
[----:B------:R-:W1:Y:S01]  /*1810*/  LDCU.64 UR10, c[0x0][0x5c8] ;  /* 0x0000b900ff0a77ac */ /* 0x000e620008000a00 */
[----:B------:R-:W-:-:S05]  /*1820*/  IADD3 R0, PT, PT, R34, UR34, RZ ;  /* 0x0000002222007c10 */ /* 0x000fca000fffe0ff */
[C---:B-1----:R-:W-:Y:S02]  /*1830*/  IMAD R4, R0.reuse, UR11, RZ ;  /* 0x0000000b00047c24 */ /* 0x042fe4000f8e02ff */
[----:B------:R-:W-:-:S05]  /*1840*/  IMAD.WIDE.U32 R2, R0, UR10, RZ ;  /* 0x0000000a00027c25 */ /* 0x000fca000f8e00ff */
[----:B------:R-:W-:Y:S02]  /*1850*/  IADD3 R13, PT, PT, R3, R4, RZ ;  /* 0x00000004030d7210 */ /* 0x000fe40007ffe0ff */
[----:B------:R-:W-:-:S07]  /*1860*/  MOV R12, R2 ;  /* 0x00000002000c7202 */ /* 0x000fce0000000f00 */
.L_x_691:
[----:B------:R-:W1:Y:S01]  /*1870*/  LDCU UR5, c[0x0][0x440] ;  /* 0x00008800ff0577ac */ /* 0x000e620008000800 */
[----:B------:R-:W-:Y:S01]  /*1880*/  IMAD.U32 R2, RZ, RZ, UR12 ;  /* 0x0000000cff027e24 */ /* 0x000fe2000f8e00ff */
[----:B------:R-:W-:Y:S01]  /*1890*/  BSSY.RECONVERGENT B0, `(.L_x_692) ;  /* 0x0000023000007945 */ /* 0x000fe20003800200 */
[----:B------:R-:W-:Y:S02]  /*18a0*/  UIADD3 UR33, UPT, UPT, -UR27, UR33, URZ ;  /* 0x000000211b217290 */ /* 0x000fe4000fffe1ff */
[----:B------:R-:W-:Y:S01]  /*18b0*/  IMAD.WIDE.U32 R2, R2, UR27, R10 ;  /* 0x0000001b02027c25 */ /* 0x000fe2000f8e000a */
[----:B------:R-:W2:Y:S02]  /*18c0*/  LDCU.64 UR8, c[0x0][0x5d8] ;  /* 0x0000bb00ff0877ac */ /* 0x000ea40008000a00 */
[----:B------:R-:W-:Y:S02]  /*18d0*/  IADD3 R2, P1, PT, R5, R2, RZ ;  /* 0x0000000205027210 */ /* 0x000fe40007f3e0ff */
[----:B-1----:R-:W-:Y:S01]  /*18e0*/  ISETP.GE.AND P0, PT, R10, UR5, PT ;  /* 0x000000050a007c0c */ /* 0x002fe2000bf06270 */
[----:B------:R-:W-:-:S03]  /*18f0*/  UIMAD UR5, UR40, UR12, URZ ;  /* 0x0000000c280572a4 */ /* 0x000fc6000f8e02ff */
[----:B------:R-:W-:Y:S01]  /*1900*/  ISETP.GE.OR P3, PT, R28, UR33, P0 ;  /* 0x000000211c007c0c */ /* 0x000fe20008766670 */
[----:B------:R-:W-:Y:S01]  /*1910*/  UIMAD UR5, UR27, UR13, UR5 ;  /* 0x0000000d1b0572a4 */ /* 0x000fe2000f8e0205 */
[----:B--2---:R-:W-:Y:S01]  /*1920*/  IMAD.U32 R0, RZ, RZ, UR8 ;  /* 0x00000008ff007e24 */ /* 0x004fe2000f8e00ff */
[----:B------:R-:W-:-:S04]  /*1930*/  ISETP.GE.OR P2, PT, R29, UR33, P0 ;  /* 0x000000211d007c0c */ /* 0x000fc80008746670 */
[----:B------:R-:W-:Y:S01]  /*1940*/  IADD3.X R3, PT, PT, R6, UR5, R3, P1, !PT ;  /* 0x0000000506037c10 */ /* 0x000fe20008ffe403 */
[----:B------:R-:W-:Y:S01]  /*1950*/  IMAD.U32 R6, RZ, RZ, UR9 ;  /* 0x00000009ff067e24 */ /* 0x000fe2000f8e00ff */
[----:B------:R-:W-:Y:S02]  /*1960*/  ISETP.GE.OR P1, PT, R30, UR33, P0 ;  /* 0x000000211e007c0c */ /* 0x000fe40008726670 */
[----:B------:R-:W-:Y:S01]  /*1970*/  ISETP.GE.OR P0, PT, R31, UR33, P0 ;  /* 0x000000211f007c0c */ /* 0x000fe20008706670 */
[----:B------:R-:W-:Y:S01]  /*1980*/  IMAD.WIDE.U32 R8, R0, UR24, R2 ;  /* 0x0000001800087c25 */ /* 0x000fe2000f8e0002 */
[----:B------:R-:W1:Y:S03]  /*1990*/  @!P3 LDC.64 R4, c[0x0][0x560] ;  /* 0x00015800ff04bb82 */ /* 0x000e660000000a00 */
[----:B------:R-:W-:Y:S02]  /*19a0*/  IMAD R7, R6, UR24, R9 ;  /* 0x0000001806077c24 */ /* 0x000fe4000f8e0209 */
[----:B------:R-:W-:-:S04]  /*19b0*/  @!P3 IMAD.MOV.U32 R6, RZ, RZ, R8 ;  /* 0x000000ffff06b224 */ /* 0x000fc800078e0008 */
        /* <DEDUP_REMOVED lines=16> */
.L_x_693:
[----:B------:R-:W-:Y:S05]  /*1ac0*/  BSYNC.RECONVERGENT B0 ;  /* 0x0000000000007941 */ /* 0x000fea0003800200 */
.L_x_692:
        /* <DEDUP_REMOVED lines=12> */
.L_x_695:
[----:B------:R-:W-:Y:S05]  /*1b90*/  BSYNC.RECONVERGENT B0 ;  /* 0x0000000000007941 */ /* 0x000fea0003800200 */
.L_x_694:
        /* <DEDUP_REMOVED lines=12> */
.L_x_697:
[----:B------:R-:W-:Y:S05]  /*1c60*/  BSYNC.RECONVERGENT B0 ;  /* 0x0000000000007941 */ /* 0x000fea0003800200 */
.L_x_696:
        /* <DEDUP_REMOVED lines=30> */
.L_x_699:
[----:B------:R-:W-:Y:S05]  /*1e50*/  BSYNC.RECONVERGENT B0 ;  /* 0x0000000000007941 */ /* 0x000fea0003800200 */
.L_x_698:
        /* <DEDUP_REMOVED lines=12> */
.L_x_701:
[----:B------:R-:W-:Y:S05]  /*1f20*/  BSYNC.RECONVERGENT B0 ;  /* 0x0000000000007941 */ /* 0x000fea0003800200 */
.L_x_700:
        /* <DEDUP_REMOVED lines=12> */
.L_x_687:
        /* <DEDUP_REMOVED lines=22> */
.L_x_705:
[----:B------:R3:W-:Y:S01]  /*2150*/  STS.128 [R8+0x8000], RZ ;  /* 0x008000ff08007388 */ /* 0x0007e20000000c00 */
[----:B------:R-:W-:Y:S05]  /*2160*/  BRA `(.L_x_706) ;  /* 0x0000000000047947 */ /* 0x000fea0003800000 */
.L_x_704:
[----:B------:R1:W-:Y:S02]  /*2170*/  STS.128 [R8+0x8000], RZ ;  /* 0x008000ff08007388 */ /* 0x0003e40000000c00 */
.L_x_706:
[----:B------:R-:W-:Y:S05]  /*2180*/  BSYNC.RECONVERGENT B0 ;  /* 0x0000000000007941 */ /* 0x000fea0003800200 */
.L_x_703:
        /* <DEDUP_REMOVED lines=16> */
.L_x_708:
[----:B------:R-:W-:Y:S05]  /*2290*/  BSYNC.RECONVERGENT B0 ;  /* 0x0000000000007941 */ /* 0x000fea0003800200 */
.L_x_707:
        /* <DEDUP_REMOVED lines=13> */
.L_x_710:
[----:B------:R-:W-:Y:S05]  /*2370*/  BSYNC.RECONVERGENT B0 ;  /* 0x0000000000007941 */ /* 0x000fea0003800200 */
.L_x_709:
        /* <DEDUP_REMOVED lines=13> */
.L_x_712:
[----:B------:R-:W-:Y:S05]  /*2450*/  BSYNC.RECONVERGENT B0 ;  /* 0x0000000000007941 */ /* 0x000fea0003800200 */
.L_x_711:
        /* <DEDUP_REMOVED lines=13> */
.L_x_715:
[----:B------:R1:W-:Y:S01]  /*2530*/  STS.128 [R189], RZ ;  /* 0x000000ffbd007388 */ /* 0x0003e20000000c00 */
[----:B------:R-:W-:Y:S05]  /*2540*/  BRA `(.L_x_716) ;  /* 0x0000000000047947 */ /* 0x000fea0003800000 */
.L_x_714:
[----:B------:R1:W-:Y:S02]  /*2550*/  STS.128 [R189], RZ ;  /* 0x000000ffbd007388 */ /* 0x0003e40000000c00 */
.L_x_716:
[----:B------:R-:W-:Y:S05]  /*2560*/  BSYNC.RECONVERGENT B0 ;  /* 0x0000000000007941 */ /* 0x000fea0003800200 */
.L_x_713:
        /* <DEDUP_REMOVED lines=34> */
.L_x_718:
[----:B------:R-:W-:Y:S05]  /*2790*/  BSYNC.RECONVERGENT B0 ;  /* 0x0000000000007941 */ /* 0x000fea0003800200 */
.L_x_717:
        /* <DEDUP_REMOVED lines=13> */
.L_x_720:
[----:B------:R-:W-:Y:S05]  /*2870*/  BSYNC.RECONVERGENT B0 ;  /* 0x0000000000007941 */ /* 0x000fea0003800200 */
.L_x_719:
        /* <DEDUP_REMOVED lines=13> */
.L_x_722:
[----:B------:R-:W-:Y:S05]  /*2950*/  BSYNC.RECONVERGENT B0 ;  /* 0x0000000000007941 */ /* 0x000fea0003800200 */
.L_x_721:
        /* <DEDUP_REMOVED lines=30> */
.L_x_725:
[----:B------:R2:W-:Y:S01]  /*2b40*/  STS.128 [R8+0xc000], RZ ;  /* 0x00c000ff08007388 */ /* 0x0005e20000000c00 */
[----:B------:R-:W-:Y:S05]  /*2b50*/  BRA `(.L_x_726) ;  /* 0x0000000000047947 */ /* 0x000fea0003800000 */
.L_x_724:
[----:B------:R3:W-:Y:S02]  /*2b60*/  STS.128 [R8+0xc000], RZ ;  /* 0x00c000ff08007388 */ /* 0x0007e40000000c00 */
.L_x_726:
[----:B------:R-:W-:Y:S05]  /*2b70*/  BSYNC.RECONVERGENT B0 ;  /* 0x0000000000007941 */ /* 0x000fea0003800200 */
.L_x_723:
        /* <DEDUP_REMOVED lines=23> */
.L_x_728:
[----:B------:R-:W-:Y:S05]  /*2cf0*/  BSYNC.RECONVERGENT B0 ;  /* 0x0000000000007941 */ /* 0x000fea0003800200 */
.L_x_727:
        /* <DEDUP_REMOVED lines=20> */
.L_x_730:
[----:B------:R-:W-:Y:S05]  /*2e40*/  BSYNC.RECONVERGENT B0 ;  /* 0x0000000000007941 */ /* 0x000fea0003800200 */
.L_x_729:
        /* <DEDUP_REMOVED lines=20> */
.L_x_732:
[----:B------:R-:W-:Y:S05]  /*2f90*/  BSYNC.RECONVERGENT B0 ;  /* 0x0000000000007941 */ /* 0x000fea0003800200 */
.L_x_731:
        /* <DEDUP_REMOVED lines=28> */
.L_x_735:
[----:B------:R3:W-:Y:S01]  /*3160*/  STS.128 [R8+0x10000], RZ ;  /* 0x010000ff08007388 */ /* 0x0007e20000000c00 */
[----:B------:R-:W-:Y:S05]  /*3170*/  BRA `(.L_x_736) ;  /* 0x0000000000047947 */ /* 0x000fea0003800000 */
.L_x_734:
[----:B------:R1:W-:Y:S02]  /*3180*/  STS.128 [R8+0x10000], RZ ;  /* 0x010000ff08007388 */ /* 0x0003e40000000c00 */
.L_x_736:
[----:B------:R-:W-:Y:S05]  /*3190*/  BSYNC.RECONVERGENT B0 ;  /* 0x0000000000007941 */ /* 0x000fea0003800200 */
.L_x_733:
        /* <DEDUP_REMOVED lines=20> */
.L_x_738:
[----:B------:R-:W-:Y:S05]  /*32e0*/  BSYNC.RECONVERGENT B0 ;  /* 0x0000000000007941 */ /* 0x000fea0003800200 */
.L_x_737:
        /* <DEDUP_REMOVED lines=20> */
.L_x_740:
[----:B------:R-:W-:Y:S05]  /*3430*/  BSYNC.RECONVERGENT B0 ;  /* 0x0000000000007941 */ /* 0x000fea0003800200 */
.L_x_739:
        /* <DEDUP_REMOVED lines=20> */
.L_x_742:
[----:B------:R-:W-:Y:S05]  /*3580*/  BSYNC.RECONVERGENT B0 ;  /* 0x0000000000007941 */ /* 0x000fea0003800200 */
.L_x_741:
[----:B------:R-:W3:Y:S01]  /*3590*/  LDCU.64 UR10, c[0x0][0x538] ;  /* 0x0000a700ff0a77ac */ /* 0x000ee20008000a00 */
[----:B------:R-:W2:Y:S01]  /*35a0*/  S2R R183, SR_TID.X ;  /* 0x0000000000b77919 */ /* 0x000ea20000002100 */
[C---:B-1----:R-:W-:Y:S01]  /*35b0*/  IMAD.SHL.U32 R5, R32.reuse, 0x2, RZ ;  /* 0x0000000220057824 */ /* 0x042fe200078e00ff */
[----:B------:R-:W1:Y:S01]  /*35c0*/  LDC R226, c[0x0][0x44c] ;  /* 0x00011300ffe27b82 */ /* 0x000e620000000800 */
[----:B------:R-:W-:Y:S01]  /*35d0*/  IMAD.SHL.U32 R176, R32, 0x40, RZ ;  /* 0x0000004020b07824 */ /* 0x000fe200078e00ff */
[----:B------:R-:W0:Y:S01]  /*35e0*/  LDGDEPBAR ;  /* 0x00000000000079af */ /* 0x000e220000000000 */
[----:B---3--:R-:W-:-:S04]  /*35f0*/  UISETP.NE.U32.AND UP0, UPT, UR10, URZ, UPT ;  /* 0x000000ff0a00728c */ /* 0x008fc8000bf05070 */
[----:B------:R-:W-:-:S06]  /*3600*/  UISETP.NE.AND.EX UP0, UPT, UR11, URZ, UPT, UP0 ;  /* 0x000000ff0b00728c */ /* 0x000fcc000bf05300 */
[----:B------:R-:W-:-:S05]  /*3610*/  PLOP3.LUT P0, PT, PT, PT, UP0, 0x80, 0x8 ;  /* 0x000000000008781c */ /* 0x000fca0003f0f008 */
[----:B------:R-:W3:Y:S01]  /*3620*/  @UP0 LDCU.64 UR8, c[0x0][0x540] ;  /* 0x0000a800ff0807ac */ /* 0x000ee20008000a00 */
[----:B------:R-:W-:Y:S01]  /*3630*/  @UP0 UMOV UR14, UR24 ;  /* 0x00000018000e0c82 */ /* 0x000fe20008000000 */
[----:B------:R-:W-:Y:S02]  /*3640*/  @UP0 UMOV UR15, URZ ;  /* 0x000000ff000f0c82 */ /* 0x000fe40008000000 */
[----:B---3--:R-:W-:Y:S01]  /*3650*/  @UP0 UIMAD.WIDE.U32 UR14, UR25, UR8, UR14 ;  /* 0x00000008190e02a5 */ /* 0x008fe2000f8e000e */
[----:B------:R-:W-:Y:S01]  /*3660*/  LOP3.LUT R5, R5, 0x6, RZ, 0xc0, !PT ;  /* 0x0000000605057812 */ /* 0x000fe200078ec0ff */
[----:B------:R-:W-:Y:S01]  /*3670*/  VIADD R4, R234, UR33 ;  /* 0x00000021ea047c36 */ /* 0x000fe20008000000 */
[----:B------:R-:W-:Y:S01]  /*3680*/  LOP3.LUT R0, R176, 0x1c0, RZ, 0xc0, !PT ;  /* 0x000001c0b0007812 */ /* 0x000fe200078ec0ff */
[----:B------:R-:W-:Y:S02]  /*3690*/  @UP0 UIMAD UR9, UR25, UR9, UR15 ;  /* 0x00000009190902a4 */ /* 0x000fe4000f8e020f */
[----:B------:R-:W-:Y:S01]  /*36a0*/  @UP0 ULEA UR10, UP1, UR14, UR10, 0x2 ;  /* 0x0000000a0e0a0291 */ /* 0x000fe2000f8210ff */
[----:B------:R-:W-:Y:S01]  /*36b0*/  IMAD.SHL.U32 R153, R32, 0x20, RZ ;  /* 0x0000002020997824 */ /* 0x000fe200078e00ff */
[----:B------:R-:W-:Y:S01]  /*36c0*/  LOP3.LUT R6, R176, 0x200, RZ, 0xc0, !PT ;  /* 0x00000200b0067812 */ /* 0x000fe200078ec0ff */
[----:B--2-4-:R-:W-:Y:S01]  /*36d0*/  IMAD.SHL.U32 R8, R183, 0x40, RZ ;  /* 0x00000040b7087824 */ /* 0x014fe200078e00ff */
[----:B------:R-:W-:-:S02]  /*36e0*/  @UP0 ULEA.HI.X UR11, UR14, UR11, UR9, 0x2, UP1 ;  /* 0x0000000b0e0b0291 */ /* 0x000fc400088f1409 */
[----:B------:R-:W-:Y:S01]  /*36f0*/  IMAD.U32 R2, RZ, RZ, UR10 ;  /* 0x0000000aff027e24 */ /* 0x000fe2000f8e00ff */
[----:B------:R-:W-:Y:S01]  /*3700*/  LOP3.LUT R5, R5, 0x1c0, R12, 0xf8, !PT ;  /* 0x000001c005057812 */ /* 0x000fe200078ef80c */
[C---:B------:R-:W-:Y:S01]  /*3710*/  IMAD.SHL.U32 R11, R183.reuse, 0x2, RZ ;  /* 0x00000002b70b7824 */ /* 0x040fe200078e00ff */
[----:B------:R-:W-:Y:S01]  /*3720*/  LOP3.LUT R0, R0, 0x38, R33, 0xf8, !PT ;  /* 0x0000003800007812 */ /* 0x000fe200078ef821 */
[----:B------:R-:W-:Y:S02]  /*3730*/  IMAD.U32 R3, RZ, RZ, UR11 ;  /* 0x0000000bff037e24 */ /* 0x000fe4000f8e00ff */
[C---:B------:R-:W-:Y:S02]  /*3740*/  IMAD.SHL.U32 R10, R183.reuse, 0x10, RZ ;  /* 0x00000010b70a7824 */ /* 0x040fe400078e00ff */
[C---:B------:R-:W-:Y:S01]  /*3750*/  IMAD.SHL.U32 R9, R183.reuse, 0x20, RZ ;  /* 0x00000020b7097824 */ /* 0x040fe200078e00ff */
[----:B------:R2:W3:Y:S01]  /*3760*/  @P0 LDG.E R7, desc[UR28][R2.64] ;  /* 0x0000001c02070981 */ /* 0x0004e2000c1e1900 */
[C---:B------:R-:W-:Y:S01]  /*3770*/  IMAD.SHL.U32 R182, R183.reuse, 0x8, RZ ;  /* 0x00000008b7b67824 */ /* 0x040fe200078e00ff */
[----:B------:R-:W-:Y:S01]  /*3780*/  LOP3.LUT R10, R10, 0x1c0, RZ, 0xc0, !PT ;  /* 0x000001c00a0a7812 */ /* 0x000fe200078ec0ff */
[----:B------:R-:W-:Y:S01]  /*3790*/  IMAD.MOV.U32 R157, RZ, RZ, 0x40 ;  /* 0x00000040ff9d7424 */ /* 0x000fe200078e00ff */
[----:B------:R-:W-:Y:S01]  /*37a0*/  R2P PR, R32, 0x6 ;  /* 0x0000000620007804 */ /* 0x000fe20000000000 */
[----:B------:R-:W-:Y:S01]  /*37b0*/  IMAD.MOV.U32 R179, RZ, RZ, 0x20 ;  /* 0x00000020ffb37424 */ /* 0x000fe200078e00ff */
[----:B------:R-:W-:Y:S01]  /*37c0*/  LOP3.LUT P5, RZ, R183, 0x8, RZ, 0xc0, !PT ;  /* 0x00000008b7ff7812 */ /* 0x000fe200078ac0ff */
[----:B------:R-:W-:Y:S01]  /*37d0*/  IMAD.MOV.U32 R223, RZ, RZ, R189 ;  /* 0x000000ffffdf7224 */ /* 0x000fe200078e00bd */
[----:B------:R-:W-:-:S02]  /*37e0*/  CS2R R126, SRZ ;  /* 0x00000000007e7805 */ /* 0x000fc4000001ff00 */
[----:B------:R-:W-:Y:S02]  /*37f0*/  SEL R157, R157, 0xffffffc0, !P2 ;  /* 0xffffffc09d9d7807 */ /* 0x000fe40005000000 */
[----:B------:R-:W-:Y:S02]  /*3800*/  CS2R R124, SRZ ;  /* 0x00000000007c7805 */ /* 0x000fe4000001ff00 */
[----:B------:R-:W-:Y:S02]  /*3810*/  SEL R179, R179, 0xffffffe0, !P1 ;  /* 0xffffffe0b3b37807 */ /* 0x000fe40004800000 */
        /* <DEDUP_REMOVED lines=13> */
[----:B--2---:R-:W-:Y:S01]  /*38f0*/  IMAD.U32 R2, RZ, RZ, UR5 ;  /* 0x00000005ff027e24 */ /* 0x004fe2000f8e00ff */
[----:B------:R-:W2:Y:S01]  /*3900*/  @UP0 LDCU UR5, c[0x0][0x458] ;  /* 0x00008b00ff0507ac */ /* 0x000ea20008000800 */
[----:B------:R-:W-:Y:S01]  /*3910*/  IMAD.U32 R3, RZ, RZ, UR27 ;  /* 0x0000001bff037e24 */ /* 0x000fe2000f8e00ff */
[----:B------:R-:W-:Y:S01]  /*3920*/  CS2R R100, SRZ ;  /* 0x0000000000647805 */ /* 0x000fe2000001ff00 */
[----:B------:R-:W-:Y:S01]  /*3930*/  IMAD R4, R2, 0x80, R4 ;  /* 0x0000008002047824 */ /* 0x000fe200078e0204 */
[----:B------:R-:W-:Y:S01]  /*3940*/  LOP3.LUT R2, R6, 0xc00, R153, 0xf8, !PT ;  /* 0x00000c0006027812 */ /* 0x000fe200078ef899 */
[----:B------:R-:W-:Y:S01]  /*3950*/  UIADD3 UR27, UPT, UPT, UR27, 0x80, URZ ;  /* 0x000000801b1b7890 */ /* 0x000fe2000fffe0ff */
[----:B------:R-:W-:-:S02]  /*3960*/  IADD3 R3, PT, PT, R5, UR35, R3 ;  /* 0x0000002305037c10 */ /* 0x000fc4000fffe003 */
[----:B------:R-:W-:Y:S02]  /*3970*/  CS2R R94, SRZ ;  /* 0x00000000005e7805 */ /* 0x000fe4000001ff00 */
[----:B------:R-:W-:Y:S02]  /*3980*/  LOP3.LUT R5, R0, 0x8, R12, 0x78, !PT ;  /* 0x0000000800057812 */ /* 0x000fe400078e780c */
[----:B------:R-:W-:Y:S02]  /*3990*/  CS2R R92, SRZ ;  /* 0x00000000005c7805 */ /* 0x000fe4000001ff00 */
[----:B------:R-:W-:Y:S02]  /*39a0*/  SHF.R.U32.HI R6, RZ, 0x4, R32 ;  /* 0x00000004ff067819 */ /* 0x000fe40000011620 */
[----:B------:R-:W-:Y:S02]  /*39b0*/  CS2R R98, SRZ ;  /* 0x0000000000627805 */ /* 0x000fe4000001ff00 */
[----:B------:R-:W-:-:S02]  /*39c0*/  LOP3.LUT R180, R2, R5, RZ, 0xfc, !PT ;  /* 0x0000000502b47212 */ /* 0x000fc400078efcff */
[----:B------:R-:W-:Y:S02]  /*39d0*/  CS2R R96, SRZ ;  /* 0x0000000000607805 */ /* 0x000fe4000001ff00 */
[----:B------:R-:W-:Y:S02]  /*39e0*/  LOP3.LUT R2, R6, 0x8, RZ, 0xc0, !PT ;  /* 0x0000000806027812 */ /* 0x000fe400078ec0ff */
[----:B------:R-:W-:Y:S02]  /*39f0*/  CS2R R90, SRZ ;  /* 0x00000000005a7805 */ /* 0x000fe4000001ff00 */
[----:B------:R-:W-:Y:S02]  /*3a00*/  LOP3.LUT R6, R11, 0xe006, R8, 0xc8, !PT ;  /* 0x0000e0060b067812 */ /* 0x000fe400078ec808 */
[----:B------:R-:W-:Y:S02]  /*3a10*/  CS2R R88, SRZ ;  /* 0x0000000000587805 */ /* 0x000fe4000001ff00 */
[----:B------:R-:W-:Y:S01]  /*3a20*/  LOP3.LUT R2, R2, 0x10, R32, 0xf8, !PT ;  /* 0x0000001002027812 */ /* 0x000fe200078ef820 */
[----:B--2---:R-:W3:Y:S01]  /*3a30*/  @P0 MUFU.RCP R5, UR5 ;  /* 0x0000000500050d08 */ /* 0x004ee20008001000 */
[----:B------:R-:W-:-:S02]  /*3a40*/  IADD3 R184, PT, PT, R4, -0x59, -R3 ;  /* 0xffffffa704b87810 */ /* 0x000fc40007ffe803 */
[----:B------:R-:W-:Y:S02]  /*3a50*/  CS2R R86, SRZ ;  /* 0x0000000000567805 */ /* 0x000fe4000001ff00 */
[----:B------:R-:W-:Y:S02]  /*3a60*/  LOP3.LUT R4, R2, R0, RZ, 0x3c, !PT ;  /* 0x0000000002047212 */ /* 0x000fe400078e3cff */
[----:B------:R-:W-:Y:S02]  /*3a70*/  CS2R R84, SRZ ;  /* 0x0000000000547805 */ /* 0x000fe4000001ff00 */
[----:B------:R-:W-:Y:S02]  /*3a80*/  LOP3.LUT R3, R0, 0x8, R32, 0x78, !PT ;  /* 0x0000000800037812 */ /* 0x000fe400078e7820 */
[----:B------:R-:W-:Y:S02]  /*3a90*/  CS2R R78, SRZ ;  /* 0x00000000004e7805 */ /* 0x000fe4000001ff00 */
[----:B------:R-:W-:-:S02]  /*3aa0*/  LOP3.LUT R2, R6, 0xc00, R9, 0xf8, !PT ;  /* 0x00000c0006027812 */ /* 0x000fc400078ef809 */
[----:B------:R-:W-:Y:S02]  /*3ab0*/  CS2R R76, SRZ ;  /* 0x00000000004c7805 */ /* 0x000fe4000001ff00 */
[----:B------:R-:W-:Y:S02]  /*3ac0*/  LOP3.LUT R0, R10, 0x38, R11, 0xf8, !PT ;  /* 0x000000380a007812 */ /* 0x000fe400078ef80b */
[----:B------:R-:W-:Y:S02]  /*3ad0*/  CS2R R82, SRZ ;  /* 0x0000000000527805 */ /* 0x000fe4000001ff00 */
[----:B------:R-:W-:Y:S02]  /*3ae0*/  LOP3.LUT R153, R3, 0x7200, R153, 0xf8, !PT ;  /* 0x0000720003997812 */ /* 0x000fe400078ef899 */
[----:B------:R-:W-:Y:S02]  /*3af0*/  CS2R R80, SRZ ;  /* 0x0000000000507805 */ /* 0x000fe4000001ff00 */
[----:B------:R-:W-:-:S02]  /*3b00*/  LOP3.LUT R3, R2, R0, RZ, 0xfc, !PT ;  /* 0x0000000002037212 */ /* 0x000fc400078efcff */
[----:B------:R-:W-:Y:S02]  /*3b10*/  CS2R R74, SRZ ;  /* 0x00000000004a7805 */ /* 0x000fe4000001ff00 */
[C---:B------:R-:W-:Y:S02]  /*3b20*/  LOP3.LUT R6, R8.reuse, 0x1c0, RZ, 0xc0, !PT ;  /* 0x000001c008067812 */ /* 0x040fe400078ec0ff */
[----:B------:R-:W-:Y:S02]  /*3b30*/  CS2R R72, SRZ ;  /* 0x0000000000487805 */ /* 0x000fe4000001ff00 */
[----:B------:R-:W-:Y:S01]  /*3b40*/  LOP3.LUT R2, R8, 0x200, RZ, 0xc0, !PT ;  /* 0x0000020008027812 */ /* 0x000fe200078ec0ff */
[----:B------:R2:W-:Y:S01]  /*3b50*/  STL [R1+0x4], R3 ;  /* 0x0000040301007387 */ /* 0x0005e20000100800 */
[----:B------:R-:W-:Y:S02]  /*3b60*/  LOP3.LUT R0, R6, 0x38, R182, 0xf8, !PT ;  /* 0x0000003806007812 */ /* 0x000fe400078ef8b6 */
[----:B------:R-:W-:-:S02]  /*3b70*/  CS2R R70, SRZ ;  /* 0x0000000000467805 */ /* 0x000fc4000001ff00 */
[----:B------:R-:W-:Y:S02]  /*3b80*/  LOP3.LUT R176, R4, 0x200, R176, 0xf8, !PT ;  /* 0x0000020004b07812 */ /* 0x000fe400078ef8b0 */
[----:B------:R-:W-:Y:S02]  /*3b90*/  CS2R R68, SRZ ;  /* 0x0000000000447805 */ /* 0x000fe4000001ff00 */
[----:B------:R-:W-:Y:S01]  /*3ba0*/  LOP3.LUT R4, R0, 0x8, R183, 0x78, !PT ;  /* 0x0000000800047812 */ /* 0x000fe200078e78b7 */
[----:B------:R-:W-:Y:S01]  /*3bb0*/  UMOV UR10, URZ ;  /* 0x000000ff000a7c82 */ /* 0x000fe20008000000 */
[--C-:B------:R-:W-:Y:S01]  /*3bc0*/  LOP3.LUT R2, R2, 0xc00, R9.reuse, 0xf8, !PT ;  /* 0x00000c0002027812 */ /* 0x100fe200078ef809 */
[----:B------:R-:W4:Y:S01]  /*3bd0*/  LDCU UR5, c[0x0][0x440] ;  /* 0x00008800ff0577ac */ /* 0x000f220008000800 */
[----:B------:R-:W-:Y:S02]  /*3be0*/  LOP3.LUT R4, R4, 0x7200, R9, 0xf8, !PT ;  /* 0x0000720004047812 */ /* 0x000fe400078ef809 */
[----:B------:R-:W-:Y:S01]  /*3bf0*/  LEA R153, R153, UR26, 0x1 ;  /* 0x0000001a99997c11 */ /* 0x000fe2000f8e08ff */
[----:B------:R-:W1:Y:S01]  /*3c00*/  LDCU UR8, c[0x0][0x3e0] ;  /* 0x00007c00ff0877ac */ /* 0x000e620008000800 */
[----:B------:R-:W-:Y:S01]  /*3c10*/  LEA R180, R180, UR26, 0x1 ;  /* 0x0000001ab4b47c11 */ /* 0x000fe2000f8e08ff */
[----:B------:R1:W-:Y:S01]  /*3c20*/  STL [R1], R4 ;  /* 0x0000000401007387 */ /* 0x0003e20000100800 */
[----:B------:R-:W-:Y:S01]  /*3c30*/  LEA R176, R176, UR26, 0x1 ;  /* 0x0000001ab0b07c11 */ /* 0x000fe2000f8e08ff */
[--C-:B------:R-:W-:Y:S01]  /*3c40*/  IMAD.IADD R177, R157, 0x1, R153.reuse ;  /* 0x000000019db17824 */ /* 0x100fe200078e0299 */
[C---:B------:R-:W-:Y:S01]  /*3c50*/  LOP3.LUT P3, RZ, R183.reuse, 0x2, RZ, 0xc0, !PT ;  /* 0x00000002b7ff7812 */ /* 0x040fe2000786c0ff */
[----:B------:R-:W-:Y:S01]  /*3c60*/  VIADD R180, R180, UR12 ;  /* 0x0000000cb4b47c36 */ /* 0x000fe20008000000 */
[----:B------:R-:W-:Y:S01]  /*3c70*/  LOP3.LUT P4, RZ, R183, 0x10, RZ, 0xc0, !PT ;  /* 0x00000010b7ff7812 */ /* 0x000fe2000788c0ff */
[----:B------:R-:W-:Y:S01]  /*3c80*/  VIADD R176, R176, UR12 ;  /* 0x0000000cb0b07c36 */ /* 0x000fe20008000000 */
[----:B------:R-:W-:Y:S01]  /*3c90*/  LOP3.LUT R229, R182, 0x38, RZ, 0xc0, !PT ;  /* 0x00000038b6e57812 */ /* 0x000fe200078ec0ff */
[C---:B------:R-:W-:Y:S01]  /*3ca0*/  IMAD.IADD R156, R179.reuse, 0x1, R153 ;  /* 0x00000001b39c7824 */ /* 0x040fe200078e0299 */
[----:B------:R-:W1:Y:S01]  /*3cb0*/  LDCU UR9, c[0x0][0x45c] ;  /* 0x00008b80ff0977ac */ /* 0x000e620008000800 */
[----:B------:R-:W-:Y:S01]  /*3cc0*/  IMAD.IADD R178, R179, 0x1, R177 ;  /* 0x00000001b3b27824 */ /* 0x000fe200078e02b1 */
[----:B--2---:R-:W-:Y:S01]  /*3cd0*/  SHF.R.U32.HI R3, RZ, 0x1, R183 ;  /* 0x00000001ff037819 */ /* 0x004fe200000116b7 */
[----:B------:R-:W-:-:S03]  /*3ce0*/  UISETP.GE.AND UP1, UPT, UR27, UR33, UPT ;  /* 0x000000211b00728c */ /* 0x000fc6000bf26270 */
[----:B------:R-:W-:-:S04]  /*3cf0*/  LOP3.LUT R0, R0, 0x8, R3, 0x78, !PT ;  /* 0x0000000800007812 */ /* 0x000fc800078e7803 */
[----:B------:R-:W-:Y:S01]  /*3d00*/  LOP3.LUT R181, R2, R0, RZ, 0xfc, !PT ;  /* 0x0000000002b57212 */ /* 0x000fe200078efcff */
[----:B------:R-:W-:Y:S02]  /*3d10*/  IMAD.MOV.U32 R0, RZ, RZ, 0x10 ;  /* 0x00000010ff007424 */ /* 0x000fe400078e00ff */
[----:B---3--:R-:W-:Y:S01]  /*3d20*/  @P0 FMUL.FTZ R3, R7, R5 ;  /* 0x0000000507030220 */ /* 0x008fe20000410000 */
[----:B------:R-:W-:-:S04]  /*3d30*/  IMAD.MOV.U32 R5, RZ, RZ, 0x20 ;  /* 0x00000020ff057424 */ /* 0x000fc800078e00ff */
[----:B------:R-:W-:Y:S02]  /*3d40*/  @P0 R2UR UR11, R3 ;  /* 0x00000000030b02ca */ /* 0x000fe400000e0000 */
[----:B------:R-:W-:-:S04]  /*3d50*/  LOP3.LUT P0, RZ, R183, 0x4, RZ, 0xc0, !PT ;  /* 0x00000004b7ff7812 */ /* 0x000fc8000780c0ff */
[----:B------:R-:W-:Y:S02]  /*3d60*/  SEL R0, R0, 0xfffffff0, !P0 ;  /* 0xfffffff000007807 */ /* 0x000fe40004000000 */
[----:B------:R-:W-:-:S05]  /*3d70*/  SEL R0, R5, 0xffffffe0, !P5 ;  /* 0xffffffe005007807 */ /* 0x000fca0006800000 */
[----:B------:R2:W-:Y:S01]  /*3d80*/  STL [R1+0xc], R0 ;  /* 0x00000c0001007387 */ /* 0x0005e20000100800 */
[----:B-1--4-:R-:W-:-:S05]  /*3d90*/  @UP0 UMOV UR10, UR11 ;  /* 0x0000000b000a0c82 */ /* 0x012fca0008000000 */
.L_x_745:
[----:B------:R-:W0:Y:S01]  /*3da0*/  LDGDEPBAR ;  /* 0x00000000000079af */ /* 0x000e220000000000 */
[C---:B------:R-:W-:Y:S01]  /*3db0*/  IMAD.IADD R144, R180.reuse, 0x1, R179 ;  /* 0x00000001b4907824 */ /* 0x040fe200078e02b3 */
[----:B------:R-:W-:Y:S01]  /*3dc0*/  PLOP3.LUT P5, PT, PT, PT, UP1, 0x80, 0x8 ;  /* 0x000000000008781c */ /* 0x000fe20003faf018 */
[----:B--2---:R-:W-:Y:S01]  /*3dd0*/  IMAD.IADD R0, R180, 0x1, R157 ;  /* 0x00000001b4007824 */ /* 0x004fe200078e029d */
[----:B------:R-:W-:Y:S01]  /*3de0*/  PLOP3.LUT P6, PT, PT, PT, UP1, 0x80, 0x8 ;  /* 0x000000000008781c */ /* 0x000fe20003fcf018 */
[----:B------:R-:W-:Y:S01]  /*3df0*/  IMAD.SHL.U32 R2, R183, 0x2, RZ ;  /* 0x00000002b7027824 */ /* 0x000fe200078e00ff */
[----:B------:R-:W-:Y:S01]  /*3e00*/  PLOP3.LUT P2, PT, PT, PT, UP1, 0x80, 0x8 ;  /* 0x000000000008781c */ /* 0x000fe20003f4f018 */
[----:B------:R-:W-:Y:S01]  /*3e10*/  VIADD R3, R184, 0x19 ;  /* 0x00000019b8037836 */ /* 0x000fe20000000000 */
[----:B------:R-:W-:Y:S01]  /*3e20*/  PLOP3.LUT P1, PT, PT, PT, UP1, 0x80, 0x8 ;  /* 0x000000000008781c */ /* 0x000fe20003f2f018 */
[----:B------:R-:W-:Y:S03]  /*3e30*/  UISETP.NE.AND UP0, UPT, UR39, URZ, UPT ;  /* 0x000000ff2700728c */ /* 0x000fe6000bf05270 */
[----:B------:R-:W-:Y:S01]  /*3e40*/  IABS R3, R3 ;  /* 0x0000000300037213 */ /* 0x000fe20000000000 */
        /* <DEDUP_REMOVED lines=19> */
[----:B------:R-:W3:Y:S01]  /*3f80*/  LDSM.16.M88.4 R156, [R156+0xd800] ;  /* 0x00d800009c9c783b */ /* 0x000ee20000000200 */
[-C--:B------:R-:W-:Y:S07]  /*3f90*/  HMMA.16816.F32.BF16 R28, R60, R34.reuse, RZ ;  /* 0x000000223c1c723c */ /* 0x080fee00000418ff */
[----:B------:R-:W-:Y:S01]  /*3fa0*/  LDSM.16.M88.4 R160, [R0] ;  /* 0x0000000000a0783b */ /* 0x000fe20000000200 */
[C---:B------:R-:W-:Y:S07]  /*3fb0*/  HMMA.16816.F32.BF16 R32, R64.reuse, R34, RZ ;  /* 0x000000224020723c */ /* 0x040fee00000418ff */
[----:B------:R-:W3:Y:S01]  /*3fc0*/  LDSM.16.M88.4 R164, [R177+0xc000] ;  /* 0x00c00000b1a4783b */ /* 0x000ee20000000200 */
[-C--:B----4-:R-:W-:Y:S07]  /*3fd0*/  HMMA.16816.F32.BF16 R36, R64, R48.reuse, RZ ;  /* 0x000000304024723c */ /* 0x090fee00000418ff */
[----:B------:R4:W4:Y:S01]  /*3fe0*/  LDSM.16.M88.4 R168, [R0+0x2000] ;  /* 0x0020000000a8783b */ /* 0x0009220000000200 */
[C---:B------:R-:W-:Y:S07]  /*3ff0*/  HMMA.16816.F32.BF16 R40, R60.reuse, R48, RZ ;  /* 0x000000303c28723c */ /* 0x040fee00000418ff */
[----:B------:R-:W4:Y:S01]  /*4000*/  LDSM.16.M88.4 R172, [R177+0xc800] ;  /* 0x00c80000b1ac783b */ /* 0x000f220000000200 */
[-C--:B------:R-:W-:Y:S08]  /*4010*/  HMMA.16816.F32.BF16 R44, R60, R50.reuse, RZ ;  /* 0x000000323c2c723c */ /* 0x080ff000000418ff */
[C---:B------:R-:W-:Y:S08]  /*4020*/  HMMA.16816.F32.BF16 R48, R64.reuse, R50, RZ ;  /* 0x000000324030723c */ /* 0x040ff000000418ff */
[-C--:B------:R-:W-:Y:S08]  /*4030*/  HMMA.16816.F32.BF16 R52, R64, R132.reuse, RZ ;  /* 0x000000844034723c */ /* 0x080ff000000418ff */
[C---:B------:R-:W-:Y:S08]  /*4040*/  HMMA.16816.F32.BF16 R56, R60.reuse, R132, RZ ;  /* 0x000000843c38723c */ /* 0x040ff000000418ff */
[-C--:B------:R-:W-:Y:S08]  /*4050*/  HMMA.16816.F32.BF16 R60, R60, R134.reuse, RZ ;  /* 0x000000863c3c723c */ /* 0x080ff000000418ff */
[----:B------:R-:W-:Y:S01]  /*4060*/  HMMA.16816.F32.BF16 R64, R64, R134, RZ ;  /* 0x000000864040723c */ /* 0x000fe200000418ff */
[----:B------:R-:W4:Y:S07]  /*4070*/  LDSM.16.M88.4 R132, [R177+0xd000] ;  /* 0x00d00000b184783b */ /* 0x000f2e0000000200 */
[-C--:B-1----:R-:W-:Y:S08]  /*4080*/  HMMA.16816.F32.BF16 R4, R136, R140.reuse, R4 ;  /* 0x0000008c8804723c */ /* 0x082ff00000041804 */
[C---:B--2---:R-:W-:Y:S08]  /*4090*/  HMMA.16816.F32.BF16 R8, R144.reuse, R140, R8 ;  /* 0x0000008c9008723c */ /* 0x044ff00000041808 */
[-C--:B------:R-:W-:Y:S08]  /*40a0*/  HMMA.16816.F32.BF16 R12, R144, R142.reuse, R12 ;  /* 0x0000008e900c723c */ /* 0x080ff0000004180c */
[C---:B------:R-:W-:Y:S01]  /*40b0*/  HMMA.16816.F32.BF16 R16, R136.reuse, R142, R16 ;  /* 0x0000008e8810723c */ /* 0x040fe20000041810 */
[----:B------:R-:W1:Y:S07]  /*40c0*/  LDSM.16.M88.4 R140, [R177+0xd800] ;  /* 0x00d80000b18c783b */ /* 0x000e6e0000000200 */
[-C--:B------:R-:W-:Y:S08]  /*40d0*/  HMMA.16816.F32.BF16 R20, R136, R148.reuse, R20 ;  /* 0x000000948814723c */ /* 0x080ff00000041814 */
[C---:B------:R-:W-:Y:S08]  /*40e0*/  HMMA.16816.F32.BF16 R24, R144.reuse, R148, R24 ;  /* 0x000000949018723c */ /* 0x040ff00000041818 */
[-C--:B------:R-:W-:Y:S08]  /*40f0*/  HMMA.16816.F32.BF16 R28, R144, R150.reuse, R28 ;  /* 0x00000096901c723c */ /* 0x080ff0000004181c */
[C---:B------:R-:W-:Y:S08]  /*4100*/  HMMA.16816.F32.BF16 R32, R136.reuse, R150, R32 ;  /* 0x000000968820723c */ /* 0x040ff00000041820 */
[-C--:B---3--:R-:W-:Y:S08]  /*4110*/  HMMA.16816.F32.BF16 R36, R136, R152.reuse, R36 ;  /* 0x000000988824723c */ /* 0x088ff00000041824 */
[C---:B------:R-:W-:Y:S04]  /*4120*/  HMMA.16816.F32.BF16 R40, R144.reuse, R152, R40 ;  /* 0x000000989028723c */ /* 0x040fe80000041828 */
[----:B-----5:R-:W-:Y:S04]  /*4130*/  FMUL.FTZ R152, R250, 1.4426950216293334961 ;  /* 0x3fb8aa3bfa987820 */ /* 0x020fe80000410000 */
[-C--:B------:R-:W-:Y:S08]  /*4140*/  HMMA.16816.F32.BF16 R44, R144, R154.reuse, R44 ;  /* 0x0000009a902c723c */ /* 0x080ff0000004182c */
[C---:B------:R-:W-:Y:S01]  /*4150*/  HMMA.16816.F32.BF16 R48, R136.reuse, R154, R48 ;  /* 0x0000009a8830723c */ /* 0x040fe20000041830 */
[----:B------:R-:W2:Y:S07]  /*4160*/  LDL R155, [R1+0x4] ;  /* 0x00000400019b7983 */ /* 0x000eae0000100800 */
[-C--:B------:R-:W-:Y:S08]  /*4170*/  HMMA.16816.F32.BF16 R52, R136, R156.reuse, R52 ;  /* 0x0000009c8834723c */ /* 0x080ff00000041834 */
[C---:B------:R-:W-:Y:S01]  /*4180*/  HMMA.16816.F32.BF16 R56, R144.reuse, R156, R56 ;  /* 0x0000009c9038723c */ /* 0x040fe20000041838 */
[----:B------:R-:W-:Y:S05]  /*4190*/  IMAD.MOV.U32 R156, RZ, RZ, 0x10 ;  /* 0x00000010ff9c7424 */ /* 0x000fea00078e00ff */
[----:B------:R-:W-:Y:S02]  /*41a0*/  SEL R156, R156, 0xfffffff0, !P0 ;  /* 0xfffffff09c9c7807 */ /* 0x000fe40004000000 */
[-C--:B------:R-:W-:Y:S03]  /*41b0*/  HMMA.16816.F32.BF16 R60, R144, R158.reuse, R60 ;  /* 0x0000009e903c723c */ /* 0x080fe6000004183c */
[----:B------:R-:W-:Y:S01]  /*41c0*/  IMAD.IADD R144, R179, 0x1, R0 ;  /* 0x00000001b3907824 */ /* 0x000fe200078e0200 */
[----:B----4-:R-:W-:Y:S02]  /*41d0*/  @P5 LOP3.LUT R0, R2, 0x6, RZ, 0xc0, !PT ;  /* 0x0000000602005812 */ /* 0x010fe400078ec0ff */
[----:B------:R-:W-:Y:S02]  /*41e0*/  SHF.R.U32.HI R2, RZ, 0x1, R183 ;  /* 0x00000001ff027819 */ /* 0x000fe400000116b7 */
[----:B------:R-:W-:Y:S01]  /*41f0*/  HMMA.16816.F32.BF16 R64, R136, R158, R64 ;  /* 0x0000009e8840723c */ /* 0x000fe20000041840 */
[----:B------:R-:W-:Y:S01]  /*4200*/  LDSM.16.M88.4 R136, [R144] ;  /* 0x000000009088783b */ /* 0x000fe20000000200 */
[----:B------:R-:W-:Y:S02]  /*4210*/  PLOP3.LUT P5, PT, PT, PT, UP1, 0x80, 0x8 ;  /* 0x000000000008781c */ /* 0x000fe40003faf018 */
[----:B------:R-:W-:Y:S01]  /*4220*/  @P6 LOP3.LUT R0, R0, 0x1c0, R2, 0xf8, !PT ;  /* 0x000001c000006812 */ /* 0x000fe200078ef802 */
[C---:B------:R-:W-:Y:S01]  /*4230*/  VIADD R2, R184.reuse, 0xffffffd9 ;  /* 0xffffffd9b8027836 */ /* 0x040fe20000000000 */
[----:B------:R-:W-:Y:S02]  /*4240*/  PLOP3.LUT P6, PT, PT, PT, UP1, 0x80, 0x8 ;  /* 0x000000000008781c */ /* 0x000fe40003fcf018 */
[-C--:B------:R-:W-:Y:S01]  /*4250*/  HMMA.16816.F32.BF16 R4, R160, R164.reuse, R4 ;  /* 0x000000a4a004723c */ /* 0x080fe20000041804 */
[----:B------:R-:W-:Y:S04]  /*4260*/  LDSM.16.M88.4 R144, [R144+0x2000] ;  /* 0x002000009090783b */ /* 0x000fe80000000200 */
[----:B------:R-:W-:Y:S03]  /*4270*/  IABS R2, R2 ;  /* 0x0000000200027213 */ /* 0x000fe60000000000 */
[C---:B------:R-:W-:Y:S04]  /*4280*/  HMMA.16816.F32.BF16 R8, R168.reuse, R164, R8 ;  /* 0x000000a4a808723c */ /* 0x040fe80000041808 */
[----:B------:R-:W-:Y:S04]  /*4290*/  I2FP.F32.S32 R2, R2 ;  /* 0x0000000200027245 */ /* 0x000fe80000201400 */
        /* <DEDUP_REMOVED lines=9> */
[C---:B------:R-:W-:Y:S01]  /*4330*/  HMMA.16816.F32.BF16 R48, R160.reuse, R134, R48 ;  /* 0x00000086a030723c */ /* 0x040fe20000041830 */
[----:B------:R-:W3:Y:S07]  /*4340*/  LDSM.16.M88.4 R132, [R178+0xc000] ;  /* 0x00c00000b284783b */ /* 0x000eee0000000200 */
[-C--:B-1----:R-:W-:Y:S08]  /*4350*/  HMMA.16816.F32.BF16 R52, R160, R140.reuse, R52 ;  /* 0x0000008ca034723c */ /* 0x082ff00000041834 */
[C---:B------:R-:W-:Y:S01]  /*4360*/  HMMA.16816.F32.BF16 R56, R168.reuse, R140, R56 ;  /* 0x0000008ca838723c */ /* 0x040fe20000041838 */
[----:B------:R-:W-:Y:S03]  /*4370*/  IMAD.U32 R141, RZ, RZ, UR38 ;  /* 0x00000026ff8d7e24 */ /* 0x000fe6000f8e00ff */
[----:B------:R-:W-:Y:S02]  /*4380*/  VIADD R140, R184, 0xffffffd8 ;  /* 0xffffffd8b88c7836 */ /* 0x000fe40000000000 */
[----:B------:R-:W-:Y:S01]  /*4390*/  @P2 IMAD R141, R141, 0x80, R0 ;  /* 0x000000808d8d2824 */ /* 0x000fe200078e0200 */
[----:B------:R-:W-:Y:S01]  /*43a0*/  PLOP3.LUT P2, PT, PT, PT, UP1, 0x80, 0x8 ;  /* 0x000000000008781c */ /* 0x000fe20003f4f018 */
[-C--:B------:R-:W-:Y:S03]  /*43b0*/  HMMA.16816.F32.BF16 R60, R168, R142.reuse, R60 ;  /* 0x0000008ea83c723c */ /* 0x080fe6000004183c */
[C---:B------:R-:W-:Y:S01]  /*43c0*/  @P1 VIADD R0, R141.reuse, 0x1 ;  /* 0x000000018d001836 */ /* 0x040fe20000000000 */
[----:B------:R-:W-:Y:S02]  /*43d0*/  @P6 ISETP.GE.AND P6, PT, R141, UR33, PT ;  /* 0x000000218d006c0c */ /* 0x000fe4000bfc6270 */
[----:B------:R-:W-:Y:S02]  /*43e0*/  PLOP3.LUT P1, PT, PT, PT, UP1, 0x80, 0x8 ;  /* 0x000000000008781c */ /* 0x000fe40003f2f018 */
[----:B------:R-:W-:Y:S04]  /*43f0*/  HMMA.16816.F32.BF16 R64, R160, R142, R64 ;  /* 0x0000008ea040723c */ /* 0x000fe80000041840 */
[----:B------:R-:W-:Y:S01]  /*4400*/  @P5 ISETP.GE.AND P5, PT, R0, UR33, PT ;  /* 0x0000002100005c0c */ /* 0x000fe2000bfa6270 */
[C---:B------:R-:W-:Y:S03]  /*4410*/  VIADD R0, R184.reuse, 0xffffffe1 ;  /* 0xffffffe1b8007836 */ /* 0x040fe60000000000 */
[-C--:B---3--:R-:W-:Y:S05]  /*4420*/  HMMA.16816.F32.BF16 R4, R136, R132.reuse, R4 ;  /* 0x000000848804723c */ /* 0x088fea0000041804 */
[----:B------:R-:W-:Y:S03]  /*4430*/  IABS R0, R0 ;  /* 0x0000000000007213 */ /* 0x000fe60000000000 */
[C---:B------:R-:W-:Y:S04]  /*4440*/  HMMA.16816.F32.BF16 R8, R144.reuse, R132, R8 ;  /* 0x000000849008723c */ /* 0x040fe80000041808 */
[----:B------:R-:W-:Y:S02]  /*4450*/  IMAD.MOV.U32 R132, RZ, RZ, R0 ;  /* 0x000000ffff847224 */ /* 0x000fe400078e0000 */
[----:B------:R-:W-:Y:S02]  /*4460*/  VIADD R133, R184, 0x21 ;  /* 0x00000021b8857836 */ /* 0x000fe40000000000 */
[-C--:B------:R-:W-:Y:S03]  /*4470*/  HMMA.16816.F32.BF16 R12, R144, R134.reuse, R12 ;  /* 0x00000086900c723c */ /* 0x080fe6000004180c */
[----:B------:R-:W-:Y:S01]  /*4480*/  I2FP.F32.S32 R154, R132 ;  /* 0x00000084009a7245 */ /* 0x000fe20000201400 */
[----:B------:R-:W-:Y:S01]  /*4490*/  FFMA.FTZ R4, R2, -UR10, R4 ;  /* 0x8000000a02047c23 */ /* 0x000fe20008010004 */
[----:B------:R-:W-:Y:S01]  /*44a0*/  IABS R0, R133 ;  /* 0x0000008500007213 */ /* 0x000fe20000000000 */
[----:B------:R-:W-:Y:S02]  /*44b0*/  VIADD R133, R184, 0xffffffe0 ;  /* 0xffffffe0b8857836 */ /* 0x000fe40000000000 */
[C---:B------:R-:W-:Y:S04]  /*44c0*/  HMMA.16816.F32.BF16 R16, R136.reuse, R134, R16 ;  /* 0x000000868810723c */ /* 0x040fe80000041810 */
[----:B------:R-:W-:Y:S01]  /*44d0*/  @P1 FSEL R4, R4, -INF , !P6 ;  /* 0xff80000004041808 */ /* 0x000fe20007000000 */
[----:B------:R-:W-:Y:S01]  /*44e0*/  FFMA.FTZ R6, R154, -UR10, R6 ;  /* 0x8000000a9a067c23 */ /* 0x000fe20008010006 */
[----:B------:R-:W-:Y:S01]  /*44f0*/  PLOP3.LUT P1, PT, PT, PT, UP1, 0x80, 0x8 ;  /* 0x000000000008781c */ /* 0x000fe20003f2f018 */
[----:B------:R-:W-:Y:S01]  /*4500*/  IMAD.MOV.U32 R132, RZ, RZ, R0 ;  /* 0x000000ffff847224 */ /* 0x000fe200078e0000 */
[----:B------:R-:W-:Y:S02]  /*4510*/  I2FP.F32.S32 R0, R3 ;  /* 0x0000000300007245 */ /* 0x000fe40000201400 */
[----:B------:R-:W-:Y:S02]  /*4520*/  @P2 FSEL R6, R6, -INF , !P6 ;  /* 0xff80000006062808 */ /* 0x000fe40007000000 */
[----:B------:R-:W-:Y:S01]  /*4530*/  PLOP3.LUT P2, PT, PT, PT, UP1, 0x80, 0x8 ;  /* 0x000000000008781c */ /* 0x000fe20003f4f018 */
[C---:B------:R-:W-:Y:S01]  /*4540*/  FFMA.FTZ R8, R0.reuse, -UR10, R8 ;  /* 0x8000000a00087c23 */ /* 0x040fe20008010008 */
[----:B------:R-:W-:Y:S01]  /*4550*/  I2FP.F32.S32 R3, R132 ;  /* 0x0000008400037245 */ /* 0x000fe20000201400 */
[----:B------:R-:W-:Y:S01]  /*4560*/  FFMA.FTZ R14, R0, -UR10, R14 ;  /* 0x8000000a000e7c23 */ /* 0x000fe2000801000e */
[----:B------:R-:W-:Y:S01]  /*4570*/  IABS R132, R140 ;  /* 0x0000008c00847213 */ /* 0x000fe20000000000 */
[----:B------:R-:W-:Y:S02]  /*4580*/  VIADD R140, R184, 0x18 ;  /* 0x00000018b88c7836 */ /* 0x000fe40000000000 */
[----:B------:R-:W-:Y:S01]  /*4590*/  FFMA.FTZ R10, R3, -UR10, R10 ;  /* 0x8000000a030a7c23 */ /* 0x000fe2000801000a */
[----:B------:R-:W-:Y:S01]  /*45a0*/  @P1 FSEL R8, R8, -INF , !P6 ;  /* 0xff80000008081808 */ /* 0x000fe20007000000 */
[----:B------:R-:W-:Y:S01]  /*45b0*/  FFMA.FTZ R18, R2, -UR10, R18 ;  /* 0x8000000a02127c23 */ /* 0x000fe20008010012 */
[----:B------:R-:W-:Y:S01]  /*45c0*/  PLOP3.LUT P1, PT, PT, PT, UP1, 0x80, 0x8 ;  /* 0x000000000008781c */ /* 0x000fe20003f2f018 */
[C---:B------:R-:W-:Y:S01]  /*45d0*/  VIADD R2, R184.reuse, 0xffffffd0 ;  /* 0xffffffd0b8027836 */ /* 0x040fe20000000000 */
[----:B------:R-:W-:Y:S02]  /*45e0*/  I2FP.F32.S32 R149, R132 ;  /* 0x0000008400957245 */ /* 0x000fe40000201400 */
[----:B------:R-:W-:Y:S01]  /*45f0*/  IABS R3, R133 ;  /* 0x0000008500037213 */ /* 0x000fe20000000000 */
[----:B------:R-:W-:Y:S01]  /*4600*/  VIADD R133, R184, 0x20 ;  /* 0x00000020b8857836 */ /* 0x000fe20000000000 */
[----:B------:R-:W-:Y:S01]  /*4610*/  @P2 FSEL R10, R10, -INF , !P6 ;  /* 0xff8000000a0a2808 */ /* 0x000fe20007000000 */
[C---:B------:R-:W-:Y:S01]  /*4620*/  FFMA.FTZ R5, R149.reuse, -UR10, R5 ;  /* 0x8000000a95057c23 */ /* 0x040fe20008010005 */
[----:B------:R-:W-:Y:S01]  /*4630*/  PLOP3.LUT P2, PT, PT, PT, UP1, 0x80, 0x8 ;  /* 0x000000000008781c */ /* 0x000fe20003f4f018 */
[----:B------:R-:W-:Y:S01]  /*4640*/  FFMA.FTZ R19, R149, -UR10, R19 ;  /* 0x8000000a95137c23 */ /* 0x000fe20008010013 */
[----:B------:R-:W-:Y:S02]  /*4650*/  I2FP.F32.S32 R153, R3 ;  /* 0x0000000300997245 */ /* 0x000fe40000201400 */
[----:B------:R-:W-:Y:S02]  /*4660*/  IABS R140, R140 ;  /* 0x0000008c008c7213 */ /* 0x000fe40000000000 */
[----:B------:R-:W-:Y:S01]  /*4670*/  PLOP3.LUT P6, PT, PT, PT, UP1, 0x80, 0x8 ;  /* 0x000000000008781c */ /* 0x000fe20003fcf018 */
[----:B------:R-:W-:Y:S01]  /*4680*/  FFMA.FTZ R7, R153, -UR10, R7 ;  /* 0x8000000a99077c23 */ /* 0x000fe20008010007 */
[----:B------:R-:W-:Y:S02]  /*4690*/  IABS R3, R133 ;  /* 0x0000008500037213 */ /* 0x000fe40000000000 */
[----:B------:R-:W-:Y:S01]  /*46a0*/  I2FP.F32.S32 R143, R140 ;  /* 0x0000008c008f7245 */ /* 0x000fe20000201400 */
[----:B------:R-:W-:Y:S01]  /*46b0*/  FMUL.FTZ R140, R252, 1.4426950216293334961 ;  /* 0x3fb8aa3bfc8c7820 */ /* 0x000fe20000410000 */
[----:B------:R-:W-:Y:S02]  /*46c0*/  @P1 FSEL R5, R5, -INF , !P5 ;  /* 0xff80000005051808 */ /* 0x000fe40006800000 */
[----:B------:R-:W-:Y:S01]  /*46d0*/  PLOP3.LUT P1, PT, PT, PT, UP1, 0x80, 0x8 ;  /* 0x000000000008781c */ /* 0x000fe20003f2f018 */
[----:B------:R-:W-:Y:S01]  /*46e0*/  FFMA.FTZ R9, R143, -UR10, R9 ;  /* 0x8000000a8f097c23 */ /* 0x000fe20008010009 */
[----:B------:R-:W-:Y:S01]  /*46f0*/  I2FP.F32.S32 R132, R3 ;  /* 0x0000000300847245 */ /* 0x000fe20000201400 */
[----:B------:R-:W-:Y:S01]  /*4700*/  VIADD R3, R184, 0x11 ;  /* 0x00000011b8037836 */ /* 0x000fe20000000000 */
[----:B------:R-:W-:Y:S01]  /*4710*/  @P2 FSEL R7, R7, -INF , !P5 ;  /* 0xff80000007072808 */ /* 0x000fe20006800000 */
[----:B------:R-:W-:Y:S01]  /*4720*/  FFMA.FTZ R15, R143, -UR10, R15 ;  /* 0x8000000a8f0f7c23 */ /* 0x000fe2000801000f */
[----:B------:R-:W-:Y:S01]  /*4730*/  PLOP3.LUT P2, PT, PT, PT, UP1, 0x80, 0x8 ;  /* 0x000000000008781c */ /* 0x000fe20003f4f018 */
[----:B------:R-:W-:Y:S01]  /*4740*/  FFMA.FTZ R11, R132, -UR10, R11 ;  /* 0x8000000a840b7c23 */ /* 0x000fe2000801000b */
[----:B------:R-:W-:Y:S02]  /*4750*/  @P6 FSEL R9, R9, -INF , !P5 ;  /* 0xff80000009096808 */ /* 0x000fe40006800000 */
[----:B------:R-:W-:Y:S02]  /*4760*/  PLOP3.LUT P6, PT, PT, PT, UP1, 0x80, 0x8 ;  /* 0x000000000008781c */ /* 0x000fe40003fcf018 */
[----:B------:R-:W-:Y:S02]  /*4770*/  IABS R3, R3 ;  /* 0x0000000300037213 */ /* 0x000fe40000000000 */
[----:B------:R-:W-:Y:S02]  /*4780*/  @P1 FSEL R11, R11, -INF , !P5 ;  /* 0xff8000000b0b1808 */ /* 0x000fe40006800000 */
[----:B------:R-:W-:Y:S02]  /*4790*/  PLOP3.LUT P1, PT, PT, PT, UP1, 0x80, 0x8 ;  /* 0x000000000008781c */ /* 0x000fe40003f2f018 */
[----:B------:R-:W-:Y:S01]  /*47a0*/  I2FP.F32.S32 R150, R3 ;  /* 0x0000000300967245 */ /* 0x000fe20000201400 */
[C---:B------:R-:W-:Y:S01]  /*47b0*/  @P2 VIADD R132, R141.reuse, 0x8 ;  /* 0x000000088d842836 */ /* 0x040fe20000000000 */
[----:B------:R-:W-:Y:S01]  /*47c0*/  PLOP3.LUT P5, PT, PT, PT, UP1, 0x80, 0x8 ;  /* 0x000000000008781c */ /* 0x000fe20003faf018 */
[----:B------:R-:W-:Y:S01]  /*47d0*/  VIADD R3, R184, 0xffffffd1 ;  /* 0xffffffd1b8037836 */ /* 0x000fe20000000000 */
[----:B------:R-:W-:Y:S01]  /*47e0*/  PLOP3.LUT P2, PT, PT, PT, UP1, 0x80, 0x8 ;  /* 0x000000000008781c */ /* 0x000fe20003f4f018 */
[----:B------:R-:W-:Y:S01]  /*47f0*/  FFMA.FTZ R12, R150, -UR10, R12 ;  /* 0x8000000a960c7c23 */ /* 0x000fe2000801000c */
[----:B------:R-:W-:Y:S02]  /*4800*/  @P6 ISETP.GE.AND P6, PT, R132, UR33, PT ;  /* 0x0000002184006c0c */ /* 0x000fe4000bfc6270 */
[----:B------:R-:W-:Y:S01]  /*4810*/  IABS R0, R3 ;  /* 0x0000000300007213 */ /* 0x000fe20000000000 */
[----:B------:R-:W1:Y:S02]  /*4820*/  LDSM.16.M88.4 R132, [R178+0xc800] ;  /* 0x00c80000b284783b */ /* 0x000e640000000200 */
[----:B------:R-:W-:Y:S02]  /*4830*/  @P1 FSEL R12, R12, -INF , !P6 ;  /* 0xff8000000c0c1808 */ /* 0x000fe40007000000 */
[----:B------:R-:W-:Y:S02]  /*4840*/  PLOP3.LUT P1, PT, PT, PT, UP1, 0x80, 0x8 ;  /* 0x000000000008781c */ /* 0x000fe40003f2f018 */
[----:B------:R-:W-:Y:S01]  /*4850*/  I2FP.F32.S32 R142, R0 ;  /* 0x00000000008e7245 */ /* 0x000fe20000201400 */
[----:B------:R-:W-:Y:S01]  /*4860*/  VIADD R0, R184, 0x10 ;  /* 0x00000010b8007836 */ /* 0x000fe20000000000 */
[----:B------:R-:W-:Y:S01]  /*4870*/  @P2 FSEL R14, R14, -INF , !P6 ;  /* 0xff8000000e0e2808 */ /* 0x000fe20007000000 */
[----:B------:R-:W-:Y:S01]  /*4880*/  @P5 VIADD R3, R141, 0x9 ;  /* 0x000000098d035836 */ /* 0x000fe20000000000 */
[----:B------:R-:W-:Y:S01]  /*4890*/  PLOP3.LUT P5, PT, PT, PT, UP1, 0x80, 0x8 ;  /* 0x000000000008781c */ /* 0x000fe20003faf018 */
[----:B------:R-:W-:Y:S01]  /*48a0*/  FFMA.FTZ R16, R142, -UR10, R16 ;  /* 0x8000000a8e107c23 */ /* 0x000fe20008010010 */
[----:B------:R-:W-:Y:S02]  /*48b0*/  PLOP3.LUT P2, PT, PT, PT, UP1, 0x80, 0x8 ;  /* 0x000000000008781c */ /* 0x000fe40003f4f018 */
[----:B------:R-:W-:Y:S03]  /*48c0*/  IABS R0, R0 ;  /* 0x0000000000007213 */ /* 0x000fe60000000000 */
[----:B------:R-:W-:Y:S02]  /*48d0*/  @P1 FSEL R16, R16, -INF , !P6 ;  /* 0xff80000010101808 */ /* 0x000fe40007000000 */
[----:B------:R-:W-:Y:S02]  /*48e0*/  FSETP.NEU.FTZ.AND P1, PT, R252, -INF , PT ;  /* 0xff800000fc00780b */ /* 0x000fe40003f3d000 */
[----:B------:R-:W-:Y:S02]  /*48f0*/  I2FP.F32.S32 R148, R0 ;  /* 0x0000000000947245 */ /* 0x000fe40000201400 */
[----:B------:R-:W-:Y:S02]  /*4900*/  FSEL R140, R140, RZ, P1 ;  /* 0x000000ff8c8c7208 */ /* 0x000fe40000800000 */
[----:B------:R-:W-:Y:S01]  /*4910*/  PLOP3.LUT P1, PT, PT, PT, UP1, 0x80, 0x8 ;  /* 0x000000000008781c */ /* 0x000fe20003f2f018 */
[----:B------:R-:W-:Y:S01]  /*4920*/  FFMA.FTZ R13, R148, -UR10, R13 ;  /* 0x8000000a940d7c23 */ /* 0x000fe2000801000d */
[----:B------:R-:W-:Y:S01]  /*4930*/  @P5 ISETP.GE.AND P5, PT, R3, UR33, PT ;  /* 0x0000002103005c0c */ /* 0x000fe2000bfa6270 */
[----:B------:R-:W-:Y:S01]  /*4940*/  FMUL.FTZ R3, R251, 1.4426950216293334961 ;  /* 0x3fb8aa3bfb037820 */ /* 0x000fe20000410000 */
[----:B------:R-:W-:Y:S01]  /*4950*/  @P2 FSEL R18, R18, -INF , !P6 ;  /* 0xff80000012122808 */ /* 0x000fe20007000000 */
[--C-:B------:R-:W-:Y:S01]  /*4960*/  FFMA.FTZ R0, R5, UR9, -R140.reuse ;  /* 0x0000000905007c23 */ /* 0x100fe2000801088c */
[----:B------:R-:W-:Y:S01]  /*4970*/  FSETP.NEU.FTZ.AND P6, PT, R251, -INF , PT ;  /* 0xff800000fb00780b */ /* 0x000fe20003fdd000 */
[--C-:B------:R-:W-:Y:S01]  /*4980*/  FFMA.FTZ R151, R4, UR9, -R140.reuse ;  /* 0x0000000904977c23 */ /* 0x100fe2000801088c */
[----:B------:R-:W-:Y:S01]  /*4990*/  FSETP.NEU.FTZ.AND P2, PT, R250, -INF , PT ;  /* 0xff800000fa00780b */ /* 0x000fe20003f5d000 */
[----:B------:R3:W-:Y:S01]  /*49a0*/  MUFU.EX2 R245, R0 ;  /* 0x0000000000f57308 */ /* 0x0007e20000000800 */
[----:B------:R-:W-:Y:S01]  /*49b0*/  FSEL R3, R3, RZ, P6 ;  /* 0x000000ff03037208 */ /* 0x000fe20003000000 */
[----:B------:R-:W-:Y:S01]  /*49c0*/  FFMA.FTZ R16, R16, UR9, -R140 ;  /* 0x0000000910107c23 */ /* 0x000fe2000801088c */
[----:B------:R-:W-:Y:S02]  /*49d0*/  IABS R4, R2 ;  /* 0x0000000200047213 */ /* 0x000fe40000000000 */
[----:B------:R-:W-:Y:S01]  /*49e0*/  @P1 FSEL R13, R13, -INF , !P5 ;  /* 0xff8000000d0d1808 */ /* 0x000fe20006800000 */
[-C--:B-1----:R-:W-:Y:S01]  /*49f0*/  HMMA.16816.F32.BF16 R20, R136, R132.reuse, R20 ;  /* 0x000000848814723c */ /* 0x082fe20000041814 */
[----:B------:R-:W-:Y:S03]  /*4a00*/  PLOP3.LUT P1, PT, PT, PT, UP1, 0x80, 0x8 ;  /* 0x000000000008781c */ /* 0x000fe60003f2f018 */
[----:B------:R-:W1:Y:S01]  /*4a10*/  MUFU.EX2 R165, R151 ;  /* 0x0000009700a57308 */ /* 0x000e620000000800 */
[----:B------:R-:W-:Y:S01]  /*4a20*/  FSEL R2, R152, RZ, P2 ;  /* 0x000000ff98027208 */ /* 0x000fe20001000000 */
[--C-:B------:R-:W-:Y:S01]  /*4a30*/  FFMA.FTZ R7, R7, UR9, -R3.reuse ;  /* 0x0000000907077c23 */ /* 0x100fe20008010803 */
[----:B------:R-:W-:Y:S01]  /*4a40*/  PLOP3.LUT P2, PT, PT, PT, UP1, 0x80, 0x8 ;  /* 0x000000000008781c */ /* 0x000fe20003f4f018 */
[----:B------:R-:W-:Y:S01]  /*4a50*/  FFMA.FTZ R6, R6, UR9, -R3 ;  /* 0x0000000906067c23 */ /* 0x000fe20008010803 */
[----:B------:R-:W-:Y:S01]  /*4a60*/  PLOP3.LUT P6, PT, PT, PT, UP1, 0x80, 0x8 ;  /* 0x000000000008781c */ /* 0x000fe20003fcf018 */
[C---:B------:R-:W-:Y:S04]  /*4a70*/  HMMA.16816.F32.BF16 R24, R144.reuse, R132, R24 ;  /* 0x000000849018723c */ /* 0x040fe80000041818 */
[----:B------:R4:W-:Y:S01]  /*4a80*/  MUFU.EX2 R214, R7 ;  /* 0x0000000700d67308 */ /* 0x0009e20000000800 */
[----:B------:R-:W-:Y:S01]  /*4a90*/  I2FP.F32.S32 R5, R4 ;  /* 0x0000000400057245 */ /* 0x000fe20000201400 */
[----:B---3--:R-:W-:Y:S01]  /*4aa0*/  FMUL.FTZ R0, R249, 1.4426950216293334961 ;  /* 0x3fb8aa3bf9007820 */ /* 0x008fe20000410000 */
[----:B------:R-:W-:Y:S01]  /*4ab0*/  @P1 FSEL R19, R19, -INF , !P5 ;  /* 0xff80000013131808 */ /* 0x000fe20006800000 */
[----:B------:R-:W-:Y:S01]  /*4ac0*/  FFMA.FTZ R8, R8, UR9, -R2 ;  /* 0x0000000908087c23 */ /* 0x000fe20008010802 */
[-C--:B------:R-:W-:Y:S01]  /*4ad0*/  HMMA.16816.F32.BF16 R28, R144, R134.reuse, R28 ;  /* 0x00000086901c723c */ /* 0x080fe2000004181c */
[----:B------:R-:W-:Y:S04]  /*4ae0*/  PLOP3.LUT P1, PT, PT, PT, UP1, 0x80, 0x8 ;  /* 0x000000000008781c */ /* 0x000fe80003f2f018 */
[----:B------:R3:W-:Y:S01]  /*4af0*/  MUFU.EX2 R243, R6 ;  /* 0x0000000600f37308 */ /* 0x0007e20000000800 */
[----:B------:R-:W-:Y:S01]  /*4b00*/  FFMA.FTZ R17, R5, -UR10, R17 ;  /* 0x8000000a05117c23 */ /* 0x000fe20008010011 */
[----:B------:R-:W-:Y:S01]  /*4b10*/  @P6 FSEL R15, R15, -INF , !P5 ;  /* 0xff8000000f0f6808 */ /* 0x000fe20006800000 */
[C---:B------:R-:W-:Y:S01]  /*4b20*/  VIADD R4, R184.reuse, 0x9 ;  /* 0x00000009b8047836 */ /* 0x040fe20000000000 */
[----:B------:R-:W-:Y:S01]  /*4b30*/  PLOP3.LUT P6, PT, PT, PT, UP1, 0x80, 0x8 ;  /* 0x000000000008781c */ /* 0x000fe20003fcf018 */
[----:B------:R-:W-:Y:S01]  /*4b40*/  VIADD R132, R184, 0xffffffc9 ;  /* 0xffffffc9b8847836 */ /* 0x000fe20000000000 */
[C---:B------:R-:W-:Y:S04]  /*4b50*/  HMMA.16816.F32.BF16 R32, R136.reuse, R134, R32 ;  /* 0x000000868820723c */ /* 0x040fe80000041820 */
[----:B------:R2:W-:Y:S01]  /*4b60*/  MUFU.EX2 R218, R8 ;  /* 0x0000000800da7308 */ /* 0x0005e20000000800 */
[----:B------:R-:W-:Y:S01]  /*4b70*/  @P2 FSEL R17, R17, -INF , !P5 ;  /* 0xff80000011112808 */ /* 0x000fe20006800000 */
[----:B------:R-:W-:Y:S01]  /*4b80*/  FFMA.FTZ R22, R142, -UR10, R22 ;  /* 0x8000000a8e167c23 */ /* 0x000fe20008010016 */
[----:B------:R-:W-:Y:S01]  /*4b90*/  FSETP.NEU.FTZ.AND P2, PT, R249, -INF , PT ;  /* 0xff800000f900780b */ /* 0x000fe20003f5d000 */
[C---:B----4-:R-:W-:Y:S01]  /*4ba0*/  @P1 VIADD R7, R141.reuse, 0x18 ;  /* 0x000000188d071836 */ /* 0x050fe20000000000 */
[----:B------:R-:W-:Y:S01]  /*4bb0*/  IABS R4, R4 ;  /* 0x0000000400047213 */ /* 0x000fe20000000000 */
[----:B------:R-:W-:Y:S01]  /*4bc0*/  FFMA.FTZ R26, R150, -UR10, R26 ;  /* 0x8000000a961a7c23 */ /* 0x000fe2000801001a */
[----:B------:R-:W-:Y:S01]  /*4bd0*/  FSEL R0, R0, RZ, P2 ;  /* 0x000000ff00007208 */ /* 0x000fe20001000000 */
[----:B---3--:R-:W-:Y:S01]  /*4be0*/  @P6 VIADD R6, R141, 0x10 ;  /* 0x000000108d066836 */ /* 0x008fe20000000000 */
[----:B------:R-:W-:Y:S01]  /*4bf0*/  PLOP3.LUT P2, PT, PT, PT, UP1, 0x80, 0x8 ;  /* 0x000000000008781c */ /* 0x000fe20003f4f018 */
[----:B------:R-:W-:Y:S01]  /*4c00*/  FFMA.FTZ R9, R9, UR9, -R2 ;  /* 0x0000000909097c23 */ /* 0x000fe20008010802 */
[----:B------:R-:W-:Y:S01]  /*4c10*/  PLOP3.LUT P5, PT, PT, PT, UP1, 0x80, 0x8 ;  /* 0x000000000008781c */ /* 0x000fe20003faf018 */
[----:B------:R-:W-:Y:S01]  /*4c20*/  FFMA.FTZ R11, R11, UR9, -R0 ;  /* 0x000000090b0b7c23 */ /* 0x000fe20008010800 */
[----:B------:R-:W-:Y:S01]  /*4c30*/  PLOP3.LUT P1, PT, PT, PT, UP1, 0x80, 0x8 ;  /* 0x000000000008781c */ /* 0x000fe20003f2f018 */
[----:B------:R-:W-:Y:S01]  /*4c40*/  FFMA.FTZ R23, R5, -UR10, R23 ;  /* 0x8000000a05177c23 */ /* 0x000fe20008010017 */
[----:B------:R-:W-:Y:S01]  /*4c50*/  I2FP.F32.S32 R4, R4 ;  /* 0x0000000400047245 */ /* 0x000fe20000201400 */
[----:B------:R3:W-:Y:S01]  /*4c60*/  MUFU.EX2 R221, R11 ;  /* 0x0000000b00dd7308 */ /* 0x0007e20000000800 */
[----:B------:R-:W-:Y:S01]  /*4c70*/  IABS R132, R132 ;  /* 0x0000008400847213 */ /* 0x000fe20000000000 */
[----:B------:R-:W-:Y:S01]  /*4c80*/  FFMA.FTZ R27, R148, -UR10, R27 ;  /* 0x8000000a941b7c23 */ /* 0x000fe2000801001b */
[----:B------:R-:W-:Y:S01]  /*4c90*/  PLOP3.LUT P6, PT, PT, PT, UP1, 0x80, 0x8 ;  /* 0x000000000008781c */ /* 0x000fe20003fcf018 */
[C---:B------:R-:W-:Y:S01]  /*4ca0*/  FFMA.FTZ R24, R4.reuse, -UR10, R24 ;  /* 0x8000000a04187c23 */ /* 0x040fe20008010018 */
[----:B------:R-:W-:Y:S01]  /*4cb0*/  I2FP.F32.S32 R132, R132 ;  /* 0x0000008400847245 */ /* 0x000fe20000201400 */
[----:B------:R-:W-:Y:S01]  /*4cc0*/  FFMA.FTZ R30, R4, -UR10, R30 ;  /* 0x8000000a041e7c23 */ /* 0x000fe2000801001e */
[----:B------:R-:W-:Y:S01]  /*4cd0*/  @P2 ISETP.GE.AND P2, PT, R6, UR33, PT ;  /* 0x0000002106002c0c */ /* 0x000fe2000bf46270 */
[----:B--2---:R-:W-:Y:S01]  /*4ce0*/  @P5 VIADD R8, R141, 0x11 ;  /* 0x000000118d085836 */ /* 0x004fe20000000000 */
[----:B------:R-:W-:Y:S01]  /*4cf0*/  PLOP3.LUT P5, PT, PT, PT, UP1, 0x80, 0x8 ;  /* 0x000000000008781c */ /* 0x000fe20003faf018 */
[----:B------:R-:W-:Y:S01]  /*4d00*/  FFMA.FTZ R20, R132, -UR10, R20 ;  /* 0x8000000a84147c23 */ /* 0x000fe20008010014 */
[----:B------:R-:W-:Y:S01]  /*4d10*/  @P1 FSEL R24, R24, -INF , !P2 ;  /* 0xff80000018181808 */ /* 0x000fe20005000000 */
[C---:B------:R-:W-:Y:S01]  /*4d20*/  VIADD R6, R184.reuse, 0xffffffc8 ;  /* 0xffffffc8b8067836 */ /* 0x040fe20000000000 */
[----:B------:R-:W-:Y:S01]  /*4d30*/  PLOP3.LUT P1, PT, PT, PT, UP1, 0x80, 0x8 ;  /* 0x000000000008781c */ /* 0x000fe20003f2f018 */
[----:B------:R2:W-:Y:S01]  /*4d40*/  MUFU.EX2 R217, R9 ;  /* 0x0000000900d97308 */ /* 0x0005e20000000800 */
[----:B------:R-:W-:Y:S01]  /*4d50*/  VIADD R4, R184, 0xffffffc1 ;  /* 0xffffffc1b8047836 */ /* 0x000fe20000000000 */
[----:B------:R-:W-:Y:S01]  /*4d60*/  @P6 FSEL R20, R20, -INF , !P2 ;  /* 0xff80000014146808 */ /* 0x000fe20005000000 */
[--C-:B------:R-:W-:Y:S01]  /*4d70*/  FFMA.FTZ R10, R10, UR9, -R0.reuse ;  /* 0x000000090a0a7c23 */ /* 0x100fe20008010800 */
[----:B------:R-:W-:Y:S01]  /*4d80*/  PLOP3.LUT P6, PT, PT, PT, UP1, 0x80, 0x8 ;  /* 0x000000000008781c */ /* 0x000fe20003fcf018 */
[--C-:B------:R-:W-:Y:S01]  /*4d90*/  FFMA.FTZ R15, R15, UR9, -R0.reuse ;  /* 0x000000090f0f7c23 */ /* 0x100fe20008010800 */
[----:B------:R-:W-:Y:S01]  /*4da0*/  IABS R6, R6 ;  /* 0x0000000600067213 */ /* 0x000fe20000000000 */
[----:B------:R-:W-:Y:S01]  /*4db0*/  FFMA.FTZ R14, R14, UR9, -R0 ;  /* 0x000000090e0e7c23 */ /* 0x000fe20008010800 */
[----:B------:R-:W-:Y:S02]  /*4dc0*/  @P5 FSEL R22, R22, -INF , !P2 ;  /* 0xff80000016165808 */ /* 0x000fe40005000000 */
[----:B------:R4:W1:Y:S01]  /*4dd0*/  MUFU.EX2 R222, R10 ;  /* 0x0000000a00de7308 */ /* 0x0008620000000800 */
[----:B---3--:R-:W-:Y:S01]  /*4de0*/  I2FP.F32.S32 R11, R6 ;  /* 0x00000006000b7245 */ /* 0x008fe20000201400 */
[--C-:B------:R-:W-:Y:S01]  /*4df0*/  FFMA.FTZ R13, R13, UR9, -R2.reuse ;  /* 0x000000090d0d7c23 */ /* 0x100fe20008010802 */
[----:B------:R-:W-:Y:S01]  /*4e00*/  @P1 FSEL R26, R26, -INF , !P2 ;  /* 0xff8000001a1a1808 */ /* 0x000fe20005000000 */
[----:B------:R-:W-:Y:S01]  /*4e10*/  FFMA.FTZ R12, R12, UR9, -R2 ;  /* 0x000000090c0c7c23 */ /* 0x000fe20008010802 */
[----:B------:R-:W-:Y:S01]  /*4e20*/  PLOP3.LUT P2, PT, PT, PT, UP1, 0x80, 0x8 ;  /* 0x000000000008781c */ /* 0x000fe20003f4f018 */
[C---:B------:R-:W-:Y:S01]  /*4e30*/  FFMA.FTZ R21, R11.reuse, -UR10, R21 ;  /* 0x8000000a0b157c23 */ /* 0x040fe20008010015 */
[----:B------:R-:W-:Y:S03]  /*4e40*/  PLOP3.LUT P1, PT, PT, PT, UP1, 0x80, 0x8 ;  /* 0x000000000008781c */ /* 0x000fe60003f2f018 */
[----:B------:R-:W-:Y:S01]  /*4e50*/  MUFU.EX2 R219, R15 ;  /* 0x0000000f00db7308 */ /* 0x000fe20000000800 */
[----:B------:R-:W-:Y:S01]  /*4e60*/  @P6 ISETP.GE.AND P6, PT, R8, UR33, PT ;  /* 0x0000002108006c0c */ /* 0x000fe2000bfc6270 */
[----:B------:R-:W-:Y:S01]  /*4e70*/  VIADD R8, R184, 0x8 ;  /* 0x00000008b8087836 */ /* 0x000fe20000000000 */
[----:B------:R-:W-:Y:S01]  /*4e80*/  IABS R4, R4 ;  /* 0x0000000400047213 */ /* 0x000fe20000000000 */
[----:B------:R-:W-:Y:S01]  /*4e90*/  FFMA.FTZ R34, R132, -UR10, R34 ;  /* 0x8000000a84227c23 */ /* 0x000fe20008010022 */
[----:B------:R-:W-:Y:S01]  /*4ea0*/  PLOP3.LUT P5, PT, PT, PT, UP1, 0x80, 0x8 ;  /* 0x000000000008781c */ /* 0x000fe20003faf018 */
[----:B------:R-:W-:Y:S01]  /*4eb0*/  FFMA.FTZ R35, R11, -UR10, R35 ;  /* 0x8000000a0b237c23 */ /* 0x000fe20008010023 */
[----:B------:R-:W-:Y:S01]  /*4ec0*/  IABS R8, R8 ;  /* 0x0000000800087213 */ /* 0x000fe20000000000 */
[----:B--2---:R-:W-:Y:S02]  /*4ed0*/  IMAD.MOV.U32 R9, RZ, RZ, R4 ;  /* 0x000000ffff097224 */ /* 0x004fe400078e0004 */
[----:B------:R-:W-:Y:S01]  /*4ee0*/  MUFU.EX2 R220, R14 ;  /* 0x0000000e00dc7308 */ /* 0x000fe20000000800 */
[----:B------:R-:W-:Y:S01]  /*4ef0*/  @P2 FSEL R21, R21, -INF , !P6 ;  /* 0xff80000015152808 */ /* 0x000fe20007000000 */
[----:B----4-:R-:W-:Y:S01]  /*4f00*/  VIADD R10, R184, 0x1 ;  /* 0x00000001b80a7836 */ /* 0x010fe20000000000 */
[----:B------:R-:W-:Y:S01]  /*4f10*/  @P1 FSEL R23, R23, -INF , !P6 ;  /* 0xff80000017171808 */ /* 0x000fe20007000000 */
[--C-:B------:R-:W-:Y:S01]  /*4f20*/  FFMA.FTZ R17, R17, UR9, -R140.reuse ;  /* 0x0000000911117c23 */ /* 0x100fe2000801088c */
[----:B------:R-:W-:Y:S01]  /*4f30*/  PLOP3.LUT P2, PT, PT, PT, UP1, 0x80, 0x8 ;  /* 0x000000000008781c */ /* 0x000fe20003f4f018 */
[--C-:B------:R-:W-:Y:S01]  /*4f40*/  FFMA.FTZ R18, R18, UR9, -R3.reuse ;  /* 0x0000000912127c23 */ /* 0x100fe20008010803 */
[----:B------:R-:W-:Y:S03]  /*4f50*/  PLOP3.LUT P1, PT, PT, PT, UP1, 0x80, 0x8 ;  /* 0x000000000008781c */ /* 0x000fe60003f2f018 */
[----:B------:R2:W-:Y:S01]  /*4f60*/  MUFU.EX2 R215, R13 ;  /* 0x0000000d00d77308 */ /* 0x0005e20000000800 */
[----:B------:R-:W-:Y:S01]  /*4f70*/  I2FP.F32.S32 R8, R8 ;  /* 0x0000000800087245 */ /* 0x000fe20000201400 */
[----:B------:R-:W-:Y:S01]  /*4f80*/  FFMA.FTZ R19, R19, UR9, -R3 ;  /* 0x0000000913137c23 */ /* 0x000fe20008010803 */
[----:B------:R-:W-:Y:S01]  /*4f90*/  I2FP.F32.S32 R9, R9 ;  /* 0x0000000900097245 */ /* 0x000fe20000201400 */
[----:B------:R-:W-:Y:S01]  /*4fa0*/  FFMA.FTZ R20, R20, UR9, -R140 ;  /* 0x0000000914147c23 */ /* 0x000fe2000801088c */
[----:B------:R-:W-:Y:S01]  /*4fb0*/  @P5 ISETP.GE.AND P5, PT, R7, UR33, PT ;  /* 0x0000002107005c0c */ /* 0x000fe2000bfa6270 */
[C---:B------:R-:W-:Y:S01]  /*4fc0*/  FFMA.FTZ R25, R8.reuse, -UR10, R25 ;  /* 0x8000000a08197c23 */ /* 0x040fe20008010019 */
[----:B------:R-:W-:Y:S01]  /*4fd0*/  IABS R10, R10 ;  /* 0x0000000a000a7213 */ /* 0x000fe20000000000 */
[----:B------:R-:W-:Y:S01]  /*4fe0*/  FFMA.FTZ R32, R9, -UR10, R32 ;  /* 0x8000000a09207c23 */ /* 0x000fe20008010020 */
[----:B------:R-:W3:Y:S01]  /*4ff0*/  LDSM.16.M88.4 R4, [R178+0xd000] ;  /* 0x00d00000b204783b */ /* 0x000ee20000000200 */
[----:B------:R4:W-:Y:S01]  /*5000*/  MUFU.EX2 R216, R12 ;  /* 0x0000000c00d87308 */ /* 0x0009e20000000800 */
[----:B------:R-:W-:Y:S01]  /*5010*/  @P2 FSEL R25, R25, -INF , !P6 ;  /* 0xff80000019192808 */ /* 0x000fe20007000000 */
[----:B------:R-:W-:Y:S01]  /*5020*/  FFMA.FTZ R31, R8, -UR10, R31 ;  /* 0x8000000a081f7c23 */ /* 0x000fe2000801001f */
[----:B------:R-:W-:Y:S01]  /*5030*/  @P1 FSEL R27, R27, -INF , !P6 ;  /* 0xff8000001b1b1808 */ /* 0x000fe20007000000 */
[----:B------:R-:W-:Y:S01]  /*5040*/  FFMA.FTZ R21, R21, UR9, -R140 ;  /* 0x0000000915157c23 */ /* 0x000fe2000801088c */
[----:B------:R-:W-:Y:S01]  /*5050*/  PLOP3.LUT P6, PT, PT, PT, UP1, 0x80, 0x8 ;  /* 0x000000000008781c */ /* 0x000fe20003fcf018 */
[--C-:B------:R-:W-:Y:S01]  /*5060*/  FFMA.FTZ R22, R22, UR9, -R3.reuse ;  /* 0x0000000916167c23 */ /* 0x100fe20008010803 */
[----:B------:R-:W-:Y:S03]  /*5070*/  PLOP3.LUT P2, PT, PT, PT, UP1, 0x80, 0x8 ;  /* 0x000000000008781c */ /* 0x000fe60003f4f018 */
[----:B------:R-:W-:Y:S01]  /*5080*/  MUFU.EX2 R248, R16 ;  /* 0x0000001000f87308 */ /* 0x000fe20000000800 */
[----:B------:R-:W-:Y:S01]  /*5090*/  I2FP.F32.S32 R10, R10 ;  /* 0x0000000a000a7245 */ /* 0x000fe20000201400 */
[----:B------:R-:W-:Y:S01]  /*50a0*/  FFMA.FTZ R23, R23, UR9, -R3 ;  /* 0x0000000917177c23 */ /* 0x000fe20008010803 */
[----:B------:R-:W-:Y:S01]  /*50b0*/  PLOP3.LUT P1, PT, PT, PT, UP1, 0x80, 0x8 ;  /* 0x000000000008781c */ /* 0x000fe20003f2f018 */
[----:B------:R-:W-:Y:S01]  /*50c0*/  FFMA.FTZ R24, R24, UR9, -R2 ;  /* 0x0000000918187c23 */ /* 0x000fe20008010802 */
[----:B--2---:R-:W-:Y:S01]  /*50d0*/  IABS R13, R184 ;  /* 0x000000b8000d7213 */ /* 0x004fe20000000000 */
[----:B------:R-:W-:Y:S01]  /*50e0*/  FFMA.FTZ R28, R10, -UR10, R28 ;  /* 0x8000000a0a1c7c23 */ /* 0x000fe2000801001c */
[----:B------:R-:W-:Y:S03]  /*50f0*/  LEA R155, R155, UR4, 0x1 ;  /* 0x000000049b9b7c11 */ /* 0x000fe6000f8e08ff */
[----:B------:R-:W2:Y:S01]  /*5100*/  MUFU.EX2 R247, R17 ;  /* 0x0000001100f77308 */ /* 0x000ea20000000800 */
[----:B----4-:R-:W-:Y:S01]  /*5110*/  VIADD R12, R184, 0xffffffc0 ;  /* 0xffffffc0b80c7836 */ /* 0x010fe20000000000 */
[----:B------:R-:W-:Y:S01]  /*5120*/  @P6 FSEL R32, R32, -INF , !P5 ;  /* 0xff80000020206808 */ /* 0x000fe20006800000 */
[----:B------:R-:W-:Y:S01]  /*5130*/  FFMA.FTZ R25, R25, UR9, -R2 ;  /* 0x0000000919197c23 */ /* 0x000fe20008010802 */
[----:B------:R-:W-:Y:S01]  /*5140*/  PLOP3.LUT P6, PT, PT, PT, UP1, 0x80, 0x8 ;  /* 0x000000000008781c */ /* 0x000fe20003fcf018 */
[C---:B------:R-:W-:Y:S01]  /*5150*/  IMAD.IADD R164, R155.reuse, 0x1, R156 ;  /* 0x000000019ba47824 */ /* 0x040fe200078e029c */
[----:B------:R-:W-:Y:S01]  /*5160*/  @P2 FSEL R28, R28, -INF , !P5 ;  /* 0xff8000001c1c2808 */ /* 0x000fe20006800000 */
[----:B------:R-:W-:Y:S01]  /*5170*/  FFMA.FTZ R32, R32, UR9, -R140 ;  /* 0x0000000920207c23 */ /* 0x000fe2000801088c */
[----:B------:R-:W-:Y:S02]  /*5180*/  PLOP3.LUT P2, PT, PT, PT, UP1, 0x80, 0x8 ;  /* 0x000000000008781c */ /* 0x000fe40003f4f018 */
[----:B------:R-:W-:Y:S01]  /*5190*/  MUFU.EX2 R207, R18 ;  /* 0x0000001200cf7308 */ /* 0x000fe20000000800 */
[----:B------:R-:W-:Y:S01]  /*51a0*/  @P1 FSEL R30, R30, -INF , !P5 ;  /* 0xff8000001e1e1808 */ /* 0x000fe20006800000 */
[----:B------:R-:W-:Y:S01]  /*51b0*/  VIADD R158, R155, 0x1c040 ;  /* 0x0001c0409b9e7836 */ /* 0x000fe20000000000 */
[----:B------:R-:W-:Y:S01]  /*51c0*/  PLOP3.LUT P1, PT, PT, PT, UP1, 0x80, 0x8 ;  /* 0x000000000008781c */ /* 0x000fe20003f2f018 */
[----:B------:R-:W-:Y:S01]  /*51d0*/  FFMA.FTZ R28, R28, UR9, -R2 ;  /* 0x000000091c1c7c23 */ /* 0x000fe20008010802 */
[----:B------:R-:W-:Y:S01]  /*51e0*/  I2FP.F32.S32 R13, R13 ;  /* 0x0000000d000d7245 */ /* 0x000fe20000201400 */
[----:B------:R-:W-:Y:S01]  /*51f0*/  FFMA.FTZ R26, R26, UR9, -R0 ;  /* 0x000000091a1a7c23 */ /* 0x000fe20008010800 */
[----:B------:R-:W-:Y:S01]  /*5200*/  IABS R12, R12 ;  /* 0x0000000c000c7213 */ /* 0x000fe20000000000 */
[----:B------:R-:W-:Y:S01]  /*5210*/  @P6 VIADD R15, R141, 0x20 ;  /* 0x000000208d0f6836 */ /* 0x000fe20000000000 */
[----:B------:R-:W-:Y:S01]  /*5220*/  PLOP3.LUT P6, PT, PT, PT, UP1, 0x80, 0x8 ;  /* 0x000000000008781c */ /* 0x000fe20003fcf018 */
[----:B------:R-:W-:Y:S01]  /*5230*/  FFMA.FTZ R29, R13, -UR10, R29 ;  /* 0x8000000a0d1d7c23 */ /* 0x000fe2000801001d */
[----:B------:R-:W4:Y:S01]  /*5240*/  MUFU.EX2 R206, R19 ;  /* 0x0000001300ce7308 */ /* 0x000f220000000800 */
[----:B------:R-:W-:Y:S01]  /*5250*/  @P2 FSEL R34, R34, -INF , !P5 ;  /* 0xff80000022222808 */ /* 0x000fe20006800000 */
[----:B------:R-:W-:Y:S01]  /*5260*/  IMAD.MOV.U32 R8, RZ, RZ, R12 ;  /* 0x000000ffff087224 */ /* 0x000fe200078e000c */
[-C--:B---3--:R-:W-:Y:S01]  /*5270*/  HMMA.16816.F32.BF16 R36, R136, R4.reuse, R36 ;  /* 0x000000048824723c */ /* 0x088fe20000041824 */
[----:B------:R-:W-:Y:S02]  /*5280*/  PLOP3.LUT P2, PT, PT, PT, UP1, 0x80, 0x8 ;  /* 0x000000000008781c */ /* 0x000fe40003f4f018 */
[----:B------:R-:W-:Y:S01]  /*5290*/  @P1 VIADD R14, R141, 0x19 ;  /* 0x000000198d0e1836 */ /* 0x000fe20000000000 */
[----:B------:R-:W-:Y:S03]  /*52a0*/  PLOP3.LUT P1, PT, PT, PT, UP1, 0x80, 0x8 ;  /* 0x000000000008781c */ /* 0x000fe60003f2f018 */
[----:B------:R-:W-:Y:S01]  /*52b0*/  MUFU.EX2 R238, R32 ;  /* 0x0000002000ee7308 */ /* 0x000fe20000000800 */
[----:B------:R-:W-:Y:S01]  /*52c0*/  PLOP3.LUT P5, PT, PT, PT, UP1, 0x80, 0x8 ;  /* 0x000000000008781c */ /* 0x000fe20003faf018 */
[----:B------:R-:W-:Y:S01]  /*52d0*/  FFMA.FTZ R34, R34, UR9, -R3 ;  /* 0x0000000922227c23 */ /* 0x000fe20008010803 */
[C---:B------:R-:W-:Y:S04]  /*52e0*/  HMMA.16816.F32.BF16 R40, R144.reuse, R4, R40 ;  /* 0x000000049028723c */ /* 0x040fe80000041828 */
[----:B------:R-:W-:Y:S01]  /*52f0*/  @P6 ISETP.GE.AND P6, PT, R15, UR33, PT ;  /* 0x000000210f006c0c */ /* 0x000fe2000bfc6270 */
[----:B------:R-:W-:Y:S01]  /*5300*/  VIADD R12, R184, 0xffffffb9 ;  /* 0xffffffb9b80c7836 */ /* 0x000fe20000000000 */
[----:B------:R-:W3:Y:S01]  /*5310*/  LDL R15, [R1+0xc] ;  /* 0x00000c00010f7983 */ /* 0x000ee20000100800 */
[----:B------:R-:W-:Y:S01]  /*5320*/  @P2 ISETP.GE.AND P2, PT, R14, UR33, PT ;  /* 0x000000210e002c0c */ /* 0x000fe2000bf46270 */
[-C--:B------:R-:W-:Y:S01]  /*5330*/  HMMA.16816.F32.BF16 R44, R144, R6.reuse, R44 ;  /* 0x00000006902c723c */ /* 0x080fe2000004182c */
[----:B------:R-:W-:Y:S01]  /*5340*/  MUFU.EX2 R196, R34 ;  /* 0x0000002200c47308 */ /* 0x000fe20000000800 */
[----:B------:R-:W3:Y:S01]  /*5350*/  LDL R14, [R1] ;  /* 0x00000000010e7983 */ /* 0x000ee20000100800 */
[----:B------:R-:W-:Y:S01]  /*5360*/  @P1 FSEL R31, R31, -INF , !P2 ;  /* 0xff8000001f1f1808 */ /* 0x000fe20005000000 */
[----:B------:R-:W-:Y:S01]  /*5370*/  FFMA.FTZ R38, R9, -UR10, R38 ;  /* 0x8000000a09267c23 */ /* 0x000fe20008010026 */
[----:B------:R-:W-:Y:S01]  /*5380*/  PLOP3.LUT P1, PT, PT, PT, UP1, 0x80, 0x8 ;  /* 0x000000000008781c */ /* 0x000fe20003f2f018 */
[----:B------:R-:W-:Y:S01]  /*5390*/  VIADD R4, R184, 0xfffffff9 ;  /* 0xfffffff9b8047836 */ /* 0x000fe20000000000 */
[----:B------:R-:W-:Y:S01]  /*53a0*/  @P5 FSEL R29, R29, -INF , !P2 ;  /* 0xff8000001d1d5808 */ /* 0x000fe20005000000 */
[C---:B------:R-:W-:Y:S01]  /*53b0*/  HMMA.16816.F32.BF16 R48, R136.reuse, R6, R48 ;  /* 0x000000068830723c */ /* 0x040fe20000041830 */
[----:B------:R-:W-:Y:S02]  /*53c0*/  PLOP3.LUT P5, PT, PT, PT, UP1, 0x80, 0x8 ;  /* 0x000000000008781c */ /* 0x000fe40003faf018 */
[----:B------:R-:W-:Y:S01]  /*53d0*/  MUFU.EX2 R246, R20 ;  /* 0x0000001400f67308 */ /* 0x000fe20000000800 */
[----:B------:R-:W-:Y:S01]  /*53e0*/  I2FP.F32.S32 R8, R8 ;  /* 0x0000000800087245 */ /* 0x000fe20000201400 */
[----:B------:R-:W-:Y:S01]  /*53f0*/  FFMA.FTZ R42, R10, -UR10, R42 ;  /* 0x8000000a0a2a7c23 */ /* 0x000fe2000801002a */
[----:B------:R-:W-:Y:S01]  /*5400*/  IABS R12, R12 ;  /* 0x0000000c000c7213 */ /* 0x000fe20000000000 */
[----:B------:R-:W-:Y:S01]  /*5410*/  VIADD R5, R184, 0xffffffb8 ;  /* 0xffffffb8b8057836 */ /* 0x000fe20000000000 */
[----:B------:R-:W-:Y:S01]  /*5420*/  IABS R4, R4 ;  /* 0x0000000400047213 */ /* 0x000fe20000000000 */
[C---:B------:R-:W-:Y:S01]  /*5430*/  FFMA.FTZ R33, R8.reuse, -UR10, R33 ;  /* 0x8000000a08217c23 */ /* 0x040fe20008010021 */
[----:B------:R-:W-:Y:S01]  /*5440*/  @P1 FSEL R35, R35, -INF , !P2 ;  /* 0xff80000023231808 */ /* 0x000fe20005000000 */
[----:B------:R-:W-:Y:S01]  /*5450*/  FFMA.FTZ R39, R8, -UR10, R39 ;  /* 0x8000000a08277c23 */ /* 0x000fe20008010027 */
[----:B------:R-:W-:Y:S01]  /*5460*/  PLOP3.LUT P1, PT, PT, PT, UP1, 0x80, 0x8 ;  /* 0x000000000008781c */ /* 0x000fe20003f2f018 */
[----:B------:R-:W-:Y:S01]  /*5470*/  VIADD R8, R184, 0xfffffff8 ;  /* 0xfffffff8b8087836 */ /* 0x000fe20000000000 */
[----:B------:R-:W-:Y:S01]  /*5480*/  @P5 FSEL R33, R33, -INF , !P2 ;  /* 0xff80000021215808 */ /* 0x000fe20005000000 */
[----:B------:R-:W-:Y:S01]  /*5490*/  FFMA.FTZ R43, R13, -UR10, R43 ;  /* 0x8000000a0d2b7c23 */ /* 0x000fe2000801002b */
[----:B------:R-:W-:Y:S01]  /*54a0*/  PLOP3.LUT P5, PT, PT, PT, UP1, 0x80, 0x8 ;  /* 0x000000000008781c */ /* 0x000fe20003faf018 */
[----:B------:R-:W4:Y:S01]  /*54b0*/  MUFU.EX2 R244, R21 ;  /* 0x0000001500f47308 */ /* 0x000f220000000800 */
[----:B------:R-:W-:Y:S01]  /*54c0*/  PLOP3.LUT P2, PT, PT, PT, UP1, 0x80, 0x8 ;  /* 0x000000000008781c */ /* 0x000fe20003f4f018 */
[----:B------:R-:W-:Y:S01]  /*54d0*/  FFMA.FTZ R33, R33, UR9, -R140 ;  /* 0x0000000921217c23 */ /* 0x000fe2000801088c */
[----:B------:R-:W-:Y:S01]  /*54e0*/  I2FP.F32.S32 R12, R12 ;  /* 0x0000000c000c7245 */ /* 0x000fe20000201400 */
[----:B------:R-:W-:Y:S01]  /*54f0*/  FFMA.FTZ R29, R29, UR9, -R2 ;  /* 0x000000091d1d7c23 */ /* 0x000fe20008010802 */
[----:B------:R-:W-:Y:S01]  /*5500*/  I2FP.F32.S32 R4, R4 ;  /* 0x0000000400047245 */ /* 0x000fe20000201400 */
[----:B------:R-:W-:Y:S01]  /*5510*/  FFMA.FTZ R35, R35, UR9, -R3 ;  /* 0x0000000923237c23 */ /* 0x000fe20008010803 */
[----:B------:R-:W-:Y:S01]  /*5520*/  IABS R5, R5 ;  /* 0x0000000500057213 */ /* 0x000fe20000000000 */
[----:B------:R-:W-:Y:S01]  /*5530*/  FFMA.FTZ R36, R12, -UR10, R36 ;  /* 0x8000000a0c247c23 */ /* 0x000fe20008010024 */
[----:B------:R-:W-:Y:S01]  /*5540*/  @P1 FSEL R38, R38, -INF , !P6 ;  /* 0xff80000026261808 */ /* 0x000fe20007000000 */
[C---:B------:R-:W-:Y:S01]  /*5550*/  FFMA.FTZ R40, R4.reuse, -UR10, R40 ;  /* 0x8000000a04287c23 */ /* 0x040fe20008010028 */
[----:B------:R-:W-:Y:S01]  /*5560*/  PLOP3.LUT P1, PT, PT, PT, UP1, 0x80, 0x8 ;  /* 0x000000000008781c */ /* 0x000fe20003f2f018 */
[----:B------:R-:W-:Y:S01]  /*5570*/  @P5 VIADD R9, R141, 0x21 ;  /* 0x000000218d095836 */ /* 0x000fe20000000000 */
[----:B------:R-:W-:Y:S01]  /*5580*/  PLOP3.LUT P5, PT, PT, PT, UP1, 0x80, 0x8 ;  /* 0x000000000008781c */ /* 0x000fe20003faf018 */
[----:B------:R-:W-:Y:S01]  /*5590*/  FFMA.FTZ R46, R4, -UR10, R46 ;  /* 0x8000000a042e7c23 */ /* 0x000fe2000801002e */
[----:B------:R-:W-:Y:S01]  /*55a0*/  @P2 FSEL R36, R36, -INF , !P6 ;  /* 0xff80000024242808 */ /* 0x000fe20007000000 */
[----:B------:R-:W-:Y:S01]  /*55b0*/  FFMA.FTZ R50, R12, -UR10, R50 ;  /* 0x8000000a0c327c23 */ /* 0x000fe20008010032 */
[----:B------:R-:W-:Y:S01]  /*55c0*/  PLOP3.LUT P2, PT, PT, PT, UP1, 0x80, 0x8 ;  /* 0x000000000008781c */ /* 0x000fe20003f4f018 */
[----:B------:R-:W-:Y:S01]  /*55d0*/  VIADD R12, R184, 0xffffffb0 ;  /* 0xffffffb0b80c7836 */ /* 0x000fe20000000000 */
[----:B------:R-:W-:Y:S01]  /*55e0*/  I2FP.F32.S32 R11, R5 ;  /* 0x00000005000b7245 */ /* 0x000fe20000201400 */
[----:B------:R-:W-:Y:S01]  /*55f0*/  MUFU.EX2 R204, R22 ;  /* 0x0000001600cc7308 */ /* 0x000fe20000000800 */
[----:B------:R-:W-:Y:S01]  /*5600*/  IABS R8, R8 ;  /* 0x0000000800087213 */ /* 0x000fe20000000000 */
[--C-:B------:R-:W-:Y:S01]  /*5610*/  FFMA.FTZ R27, R27, UR9, -R0.reuse ;  /* 0x000000091b1b7c23 */ /* 0x100fe20008010800 */
[--C-:B------:R-:W-:Y:S01]  /*5620*/  FFMA.FTZ R30, R30, UR9, -R0.reuse ;  /* 0x000000091e1e7c23 */ /* 0x100fe20008010800 */
[----:B------:R-:W-:Y:S01]  /*5630*/  @P1 FSEL R42, R42, -INF , !P6 ;  /* 0xff8000002a2a1808 */ /* 0x000fe20007000000 */
[C---:B------:R-:W-:Y:S01]  /*5640*/  FFMA.FTZ R37, R11.reuse, -UR10, R37 ;  /* 0x8000000a0b257c23 */ /* 0x040fe20008010025 */
[----:B------:R-:W-:Y:S01]  /*5650*/  PLOP3.LUT P1, PT, PT, PT, UP1, 0x80, 0x8 ;  /* 0x000000000008781c */ /* 0x000fe20003f2f018 */
[----:B------:R-:W-:Y:S01]  /*5660*/  FFMA.FTZ R51, R11, -UR10, R51 ;  /* 0x8000000a0b337c23 */ /* 0x000fe20008010033 */
[----:B------:R-:W-:Y:S02]  /*5670*/  @P5 FSEL R40, R40, -INF , !P6 ;  /* 0xff80000028285808 */ /* 0x000fe40007000000 */
[----:B------:R-:W-:Y:S01]  /*5680*/  MUFU.EX2 R202, R23 ;  /* 0x0000001700ca7308 */ /* 0x000fe20000000800 */
[----:B------:R-:W-:Y:S01]  /*5690*/  PLOP3.LUT P6, PT, PT, PT, UP1, 0x80, 0x8 ;  /* 0x000000000008781c */ /* 0x000fe20003fcf018 */
[----:B------:R-:W-:Y:S01]  /*56a0*/  FFMA.FTZ R31, R31, UR9, -R0 ;  /* 0x000000091f1f7c23 */ /* 0x000fe20008010800 */
[----:B------:R-:W-:Y:S01]  /*56b0*/  PLOP3.LUT P5, PT, PT, PT, UP1, 0x80, 0x8 ;  /* 0x000000000008781c */ /* 0x000fe20003faf018 */
[----:B------:R-:W-:Y:S01]  /*56c0*/  FFMA.FTZ R40, R40, UR9, -R2 ;  /* 0x0000000928287c23 */ /* 0x000fe20008010802 */
[----:B------:R-:W-:Y:S01]  /*56d0*/  @P2 ISETP.GE.AND P2, PT, R9, UR33, PT ;  /* 0x0000002109002c0c */ /* 0x000fe2000bf46270 */
[--C-:B------:R-:W-:Y:S01]  /*56e0*/  FFMA.FTZ R36, R36, UR9, -R140.reuse ;  /* 0x0000000924247c23 */ /* 0x100fe2000801088c */
[----:B------:R-:W-:Y:S03]  /*56f0*/  I2FP.F32.S32 R8, R8 ;  /* 0x0000000800087245 */ /* 0x000fe60000201400 */
[----:B------:R-:W-:Y:S01]  /*5700*/  MUFU.EX2 R237, R33 ;  /* 0x0000002100ed7308 */ /* 0x000fe20000000800 */
[----:B------:R-:W-:Y:S01]  /*5710*/  FFMA.FTZ R38, R38, UR9, -R3 ;  /* 0x0000000926267c23 */ /* 0x000fe20008010803 */
[----:B------:R-:W-:Y:S01]  /*5720*/  @P1 VIADD R9, R141, 0x29 ;  /* 0x000000298d091836 */ /* 0x000fe20000000000 */
[----:B------:R-:W-:Y:S01]  /*5730*/  PLOP3.LUT P1, PT, PT, PT, UP1, 0x80, 0x8 ;  /* 0x000000000008781c */ /* 0x000fe20003f2f018 */
[C---:B------:R-:W-:Y:S01]  /*5740*/  FFMA.FTZ R41, R8.reuse, -UR10, R41 ;  /* 0x8000000a08297c23 */ /* 0x040fe20008010029 */
[----:B------:R-:W-:Y:S01]  /*5750*/  FFMA.FTZ R47, R8, -UR10, R47 ;  /* 0x8000000a082f7c23 */ /* 0x000fe2000801002f */
[----:B------:R-:W-:Y:S01]  /*5760*/  @P6 FSEL R37, R37, -INF , !P2 ;  /* 0xff80000025256808 */ /* 0x000fe20005000000 */
[----:B------:R-:W-:Y:S01]  /*5770*/  VIADD R8, R184, 0xfffffff0 ;  /* 0xfffffff0b8087836 */ /* 0x000fe20000000000 */
[----:B------:R-:W-:Y:S01]  /*5780*/  PLOP3.LUT P6, PT, PT, PT, UP1, 0x80, 0x8 ;  /* 0x000000000008781c */ /* 0x000fe20003fcf018 */
[----:B------:R-:W-:Y:S01]  /*5790*/  @P5 VIADD R5, R141, 0x28 ;  /* 0x000000288d055836 */ /* 0x000fe20000000000 */
[----:B------:R-:W-:Y:S01]  /*57a0*/  PLOP3.LUT P5, PT, PT, PT, UP1, 0x80, 0x8 ;  /* 0x000000000008781c */ /* 0x000fe20003faf018 */
[----:B------:R-:W3:Y:S01]  /*57b0*/  MUFU.EX2 R194, R35 ;  /* 0x0000002300c27308 */ /* 0x000ee20000000800 */
[----:B------:R-:W-:Y:S01]  /*57c0*/  IABS R8, R8 ;  /* 0x0000000800087213 */ /* 0x000fe20000000000 */
[----:B------:R-:W-:Y:S01]  /*57d0*/  FFMA.FTZ R37, R37, UR9, -R140 ;  /* 0x0000000925257c23 */ /* 0x000fe2000801088c */
[----:B------:R-:W-:Y:S01]  /*57e0*/  FFMA.FTZ R42, R42, UR9, -R0 ;  /* 0x000000092a2a7c23 */ /* 0x000fe20008010800 */
[----:B------:R-:W-:Y:S02]  /*57f0*/  LEA R152, R181, UR4, 0x1 ;  /* 0x00000004b5987c11 */ /* 0x000fe4000f8e08ff */
[----:B------:R-:W-:Y:S02]  /*5800*/  @P1 FSEL R41, R41, -INF , !P2 ;  /* 0xff80000029291808 */ /* 0x000fe40005000000 */
[----:B------:R-:W-:Y:S02]  /*5810*/  PLOP3.LUT P1, PT, PT, PT, UP1, 0x80, 0x8 ;  /* 0x000000000008781c */ /* 0x000fe40003f2f018 */
[----:B------:R-:W-:Y:S01]  /*5820*/  MUFU.EX2 R209, R24 ;  /* 0x0000001800d17308 */ /* 0x000fe20000000800 */
[----:B------:R-:W-:Y:S01]  /*5830*/  @P6 ISETP.GE.AND P6, PT, R5, UR33, PT ;  /* 0x0000002105006c0c */ /* 0x000fe2000bfc6270 */
[----:B------:R-:W-:Y:S01]  /*5840*/  VIADD R5, R184, 0xfffffff1 ;  /* 0xfffffff1b8057836 */ /* 0x000fe20000000000 */
[----:B------:R-:W-:Y:S01]  /*5850*/  @P5 FSEL R39, R39, -INF , !P2 ;  /* 0xff80000027275808 */ /* 0x000fe20005000000 */
[----:B------:R-:W-:Y:S01]  /*5860*/  FFMA.FTZ R41, R41, UR9, -R2 ;  /* 0x0000000929297c23 */ /* 0x000fe20008010802 */
[----:B------:R-:W-:Y:S02]  /*5870*/  PLOP3.LUT P5, PT, PT, PT, UP1, 0x80, 0x8 ;  /* 0x000000000008781c */ /* 0x000fe40003faf018 */
[----:B------:R-:W-:Y:S03]  /*5880*/  IABS R5, R5 ;  /* 0x0000000500057213 */ /* 0x000fe60000000000 */
[----:B------:R-:W-:Y:S01]  /*5890*/  MUFU.EX2 R208, R25 ;  /* 0x0000001900d07308 */ /* 0x000fe20000000800 */
[----:B------:R-:W-:Y:S01]  /*58a0*/  I2FP.F32.S32 R13, R8 ;  /* 0x00000008000d7245 */ /* 0x000fe20000201400 */
[----:B------:R-:W-:Y:S01]  /*58b0*/  FFMA.FTZ R39, R39, UR9, -R3 ;  /* 0x0000000927277c23 */ /* 0x000fe20008010803 */
[----:B------:R-:W-:Y:S01]  /*58c0*/  IABS R8, R12 ;  /* 0x0000000c00087213 */ /* 0x000fe20000000000 */
[----:B------:R-:W-:Y:S01]  /*58d0*/  IMAD.MOV.U32 R10, RZ, RZ, R5 ;  /* 0x000000ffff0a7224 */ /* 0x000fe200078e0005 */
[----:B------:R-:W-:Y:S01]  /*58e0*/  @P1 FSEL R43, R43, -INF , !P2 ;  /* 0xff8000002b2b1808 */ /* 0x000fe20005000000 */
[----:B------:R-:W1:Y:S01]  /*58f0*/  LDSM.16.M88.4 R4, [R178+0xd800] ;  /* 0x00d80000b204783b */ /* 0x000e620000000200 */
[----:B------:R-:W-:Y:S01]  /*5900*/  PLOP3.LUT P1, PT, PT, PT, UP1, 0x80, 0x8 ;  /* 0x000000000008781c */ /* 0x000fe20003f2f018 */
[----:B------:R-:W-:Y:S01]  /*5910*/  FFMA.FTZ R45, R13, -UR10, R45 ;  /* 0x8000000a0d2d7c23 */ /* 0x000fe2000801002d */
[----:B------:R-:W-:Y:S01]  /*5920*/  I2FP.F32.S32 R10, R10 ;  /* 0x0000000a000a7245 */ /* 0x000fe20000201400 */
[----:B------:R-:W-:Y:S01]  /*5930*/  MUFU.EX2 R205, R28 ;  /* 0x0000001c00cd7308 */ /* 0x000fe20000000800 */
[----:B------:R-:W-:Y:S01]  /*5940*/  PLOP3.LUT P2, PT, PT, PT, UP1, 0x80, 0x8 ;  /* 0x000000000008781c */ /* 0x000fe20003f4f018 */
[----:B------:R-:W-:Y:S01]  /*5950*/  FFMA.FTZ R43, R43, UR9, -R0 ;  /* 0x000000092b2b7c23 */ /* 0x000fe20008010800 */
[----:B------:R-:W-:Y:S01]  /*5960*/  @P5 ISETP.GE.AND P5, PT, R9, UR33, PT ;  /* 0x0000002109005c0c */ /* 0x000fe2000bfa6270 */
[----:B------:R-:W-:Y:S01]  /*5970*/  FFMA.FTZ R44, R10, -UR10, R44 ;  /* 0x8000000a0a2c7c23 */ /* 0x000fe2000801002c */
[----:B------:R-:W-:Y:S01]  /*5980*/  VIADD R9, R184, 0xffffffb1 ;  /* 0xffffffb1b8097836 */ /* 0x000fe20000000000 */
[----:B------:R-:W-:Y:S04]  /*5990*/  I2FP.F32.S32 R8, R8 ;  /* 0x0000000800087245 */ /* 0x000fe80000201400 */
[----:B------:R-:W-:Y:S01]  /*59a0*/  MUFU.EX2 R213, R26 ;  /* 0x0000001a00d57308 */ /* 0x000fe20000000800 */
[----:B------:R-:W-:Y:S01]  /*59b0*/  @P1 FSEL R44, R44, -INF , !P6 ;  /* 0xff8000002c2c1808 */ /* 0x000fe20007000000 */
[----:B------:R-:W-:Y:S01]  /*59c0*/  FFMA.FTZ R49, R8, -UR10, R49 ;  /* 0x8000000a08317c23 */ /* 0x000fe20008010031 */
[----:B------:R-:W-:Y:S02]  /*59d0*/  IABS R9, R9 ;  /* 0x0000000900097213 */ /* 0x000fe40000000000 */
[----:B------:R-:W-:Y:S01]  /*59e0*/  PLOP3.LUT P1, PT, PT, PT, UP1, 0x80, 0x8 ;  /* 0x000000000008781c */ /* 0x000fe20003f2f018 */
[----:B------:R-:W-:Y:S01]  /*59f0*/  FFMA.FTZ R44, R44, UR9, -R2 ;  /* 0x000000092c2c7c23 */ /* 0x000fe20008010802 */
[----:B------:R-:W-:Y:S03]  /*5a00*/  I2FP.F32.S32 R9, R9 ;  /* 0x0000000900097245 */ /* 0x000fe60000201400 */
[----:B------:R-:W3:Y:S01]  /*5a10*/  MUFU.EX2 R203, R29 ;  /* 0x0000001d00cb7308 */ /* 0x000ee20000000800 */
[----:B------:R-:W-:Y:S02]  /*5a20*/  @P2 FSEL R46, R46, -INF , !P6 ;  /* 0xff8000002e2e2808 */ /* 0x000fe40007000000 */
[----:B------:R-:W-:Y:S01]  /*5a30*/  PLOP3.LUT P2, PT, PT, PT, UP1, 0x80, 0x8 ;  /* 0x000000000008781c */ /* 0x000fe20003f4f018 */
[----:B------:R-:W-:Y:S02]  /*5a40*/  FFMA.FTZ R48, R9, -UR10, R48 ;  /* 0x8000000a09307c23 */ /* 0x000fe40008010030 */
[----:B------:R-:W-:Y:S04]  /*5a50*/  FFMA.FTZ R46, R46, UR9, -R0 ;  /* 0x000000092e2e7c23 */ /* 0x000fe80008010800 */
[----:B------:R-:W-:Y:S01]  /*5a60*/  MUFU.EX2 R212, R27 ;  /* 0x0000001b00d47308 */ /* 0x000fe20000000800 */
[----:B------:R-:W-:Y:S02]  /*5a70*/  @P1 FSEL R48, R48, -INF , !P6 ;  /* 0xff80000030301808 */ /* 0x000fe40007000000 */
[----:B------:R-:W-:Y:S03]  /*5a80*/  PLOP3.LUT P1, PT, PT, PT, UP1, 0x80, 0x8 ;  /* 0x000000000008781c */ /* 0x000fe60003f2f018 */
[----:B------:R-:W-:Y:S01]  /*5a90*/  FFMA.FTZ R48, R48, UR9, -R140 ;  /* 0x0000000930307c23 */ /* 0x000fe2000801088c */
[----:B------:R-:W-:Y:S03]  /*5aa0*/  @P2 FSEL R50, R50, -INF , !P6 ;  /* 0xff80000032322808 */ /* 0x000fe60007000000 */
[----:B------:R-:W-:Y:S01]  /*5ab0*/  MUFU.EX2 R211, R30 ;  /* 0x0000001e00d37308 */ /* 0x000fe20000000800 */
[----:B------:R-:W-:Y:S01]  /*5ac0*/  PLOP3.LUT P2, PT, PT, PT, UP1, 0x80, 0x8 ;  /* 0x000000000008781c */ /* 0x000fe20003f4f018 */
[-C--:B-1----:R-:W-:Y:S01]  /*5ad0*/  HMMA.16816.F32.BF16 R52, R136, R4.reuse, R52 ;  /* 0x000000048834723c */ /* 0x082fe20000041834 */
[----:B------:R-:W-:Y:S02]  /*5ae0*/  PLOP3.LUT P6, PT, PT, PT, UP1, 0x80, 0x8 ;  /* 0x000000000008781c */ /* 0x000fe40003fcf018 */
[----:B------:R-:W-:Y:S01]  /*5af0*/  FFMA.FTZ R50, R50, UR9, -R3 ;  /* 0x0000000932327c23 */ /* 0x000fe20008010803 */
[----:B------:R-:W-:Y:S04]  /*5b00*/  @P1 FSEL R45, R45, -INF , !P5 ;  /* 0xff8000002d2d1808 */ /* 0x000fe80006800000 */
[----:B------:R-:W-:Y:S01]  /*5b10*/  MUFU.EX2 R233, R48 ;  /* 0x0000003000e97308 */ /* 0x000fe20000000800 */
[C---:B------:R-:W-:Y:S01]  /*5b20*/  HMMA.16816.F32.BF16 R56, R144.reuse, R4, R56 ;  /* 0x000000049038723c */ /* 0x040fe20000041838 */
[----:B------:R-:W-:Y:S03]  /*5b30*/  PLOP3.LUT P1, PT, PT, PT, UP1, 0x80, 0x8 ;  /* 0x000000000008781c */ /* 0x000fe60003f2f018 */
[----:B------:R-:W-:Y:S01]  /*5b40*/  @P2 FSEL R47, R47, -INF , !P5 ;  /* 0xff8000002f2f2808 */ /* 0x000fe20006800000 */
[----:B------:R-:W-:Y:S01]  /*5b50*/  VIADD R4, R184, 0xffffffa9 ;  /* 0xffffffa9b8047836 */ /* 0x000fe20000000000 */
[----:B------:R-:W-:Y:S03]  /*5b60*/  PLOP3.LUT P2, PT, PT, PT, UP1, 0x80, 0x8 ;  /* 0x000000000008781c */ /* 0x000fe60003f4f018 */
[----:B------:R-:W-:Y:S01]  /*5b70*/  MUFU.EX2 R185, R50 ;  /* 0x0000003200b97308 */ /* 0x000fe20000000800 */
[-C--:B------:R-:W-:Y:S03]  /*5b80*/  HMMA.16816.F32.BF16 R60, R144, R6.reuse, R60 ;  /* 0x00000006903c723c */ /* 0x080fe6000004183c */
[----:B------:R-:W-:Y:S01]  /*5b90*/  @P6 FSEL R49, R49, -INF , !P5 ;  /* 0xff80000031316808 */ /* 0x000fe20006800000 */
[----:B------:R-:W-:Y:S01]  /*5ba0*/  FFMA.FTZ R54, R9, -UR10, R54 ;  /* 0x8000000a09367c23 */ /* 0x000fe20008010036 */
[----:B------:R-:W-:Y:S01]  /*5bb0*/  PLOP3.LUT P6, PT, PT, PT, UP1, 0x80, 0x8 ;  /* 0x000000000008781c */ /* 0x000fe20003fcf018 */
[----:B------:R-:W-:Y:S01]  /*5bc0*/  FFMA.FTZ R55, R8, -UR10, R55 ;  /* 0x8000000a08377c23 */ /* 0x000fe20008010037 */
[----:B------:R-:W-:Y:S01]  /*5bd0*/  @P1 FSEL R51, R51, -INF , !P5 ;  /* 0xff80000033331808 */ /* 0x000fe20006800000 */
[----:B------:R-:W-:Y:S01]  /*5be0*/  HMMA.16816.F32.BF16 R64, R136, R6, R64 ;  /* 0x000000068840723c */ /* 0x000fe20000041840 */
[----:B------:R-:W-:Y:S01]  /*5bf0*/  PLOP3.LUT P5, PT, PT, PT, UP1, 0x80, 0x8 ;  /* 0x000000000008781c */ /* 0x000fe20003faf018 */
[----:B------:R-:W-:Y:S01]  /*5c00*/  MUFU.EX2 R210, R31 ;  /* 0x0000001f00d27308 */ /* 0x000fe20000000800 */
[----:B------:R-:W-:Y:S01]  /*5c10*/  PLOP3.LUT P1, PT, PT, PT, UP1, 0x80, 0x8 ;  /* 0x000000000008781c */ /* 0x000fe20003f2f018 */
[----:B------:R-:W-:Y:S01]  /*5c20*/  FFMA.FTZ R58, R10, -UR10, R58 ;  /* 0x8000000a0a3a7c23 */ /* 0x000fe2000801003a */
[----:B------:R-:W-:Y:S01]  /*5c30*/  IABS R5, R4 ;  /* 0x0000000400057213 */ /* 0x000fe20000000000 */
[----:B------:R-:W-:Y:S01]  /*5c40*/  VIADD R4, R184, 0xffffffe9 ;  /* 0xffffffe9b8047836 */ /* 0x000fe20000000000 */
[----:B------:R-:W-:Y:S01]  /*5c50*/  F2FP.BF16.F32.PACK_AB R8, R245, R165 ;  /* 0x000000a5f508723e */ /* 0x000fe200000010ff */
[----:B------:R-:W-:Y:S01]  /*5c60*/  FFMA.FTZ R59, R13, -UR10, R59 ;  /* 0x8000000a0d3b7c23 */ /* 0x000fe2000801003b */
[----:B------:R-:W-:Y:S01]  /*5c70*/  I2FP.F32.S32 R12, R5 ;  /* 0x00000005000c7245 */ /* 0x000fe20000201400 */
[----:B------:R-:W-:Y:S01]  /*5c80*/  @P2 VIADD R5, R141, 0x30 ;  /* 0x000000308d052836 */ /* 0x000fe20000000000 */
[----:B------:R-:W-:Y:S01]  /*5c90*/  IABS R4, R4 ;  /* 0x0000000400047213 */ /* 0x000fe20000000000 */
[----:B------:R1:W-:Y:S01]  /*5ca0*/  STS [R155+0x1c000], R8 ;  /* 0x01c000089b007388 */ /* 0x0003e20000000800 */
[----:B------:R-:W-:Y:S01]  /*5cb0*/  PLOP3.LUT P2, PT, PT, PT, UP1, 0x80, 0x8 ;  /* 0x000000000008781c */ /* 0x000fe20003f4f018 */
[----:B------:R-:W-:Y:S01]  /*5cc0*/  FFMA.FTZ R52, R12, -UR10, R52 ;  /* 0x8000000a0c347c23 */ /* 0x000fe20008010034 */
[----:B------:R-:W-:Y:S01]  /*5cd0*/  @P6 ISETP.GE.AND P6, PT, R5, UR33, PT ;  /* 0x0000002105006c0c */ /* 0x000fe2000bfc6270 */
[----:B------:R-:W-:Y:S01]  /*5ce0*/  FFMA.FTZ R60, R154, -UR10, R60 ;  /* 0x8000000a9a3c7c23 */ /* 0x000fe2000801003c */
[----:B------:R-:W-:Y:S01]  /*5cf0*/  I2FP.F32.S32 R11, R4 ;  /* 0x00000004000b7245 */ /* 0x000fe20000201400 */
[----:B------:R-:W-:Y:S01]  /*5d00*/  VIADD R4, R184, 0xffffffa8 ;  /* 0xffffffa8b8047836 */ /* 0x000fe20000000000 */
[----:B------:R-:W-:Y:S01]  /*5d10*/  @P5 FSEL R52, R52, -INF , !P6 ;  /* 0xff80000034345808 */ /* 0x000fe20007000000 */
[----:B------:R-:W-:Y:S01]  /*5d20*/  FFMA.FTZ R61, R153, -UR10, R61 ;  /* 0x8000000a993d7c23 */ /* 0x000fe2000801003d */
[----:B------:R-:W-:Y:S01]  /*5d30*/  PLOP3.LUT P5, PT, PT, PT, UP1, 0x80, 0x8 ;  /* 0x000000000008781c */ /* 0x000fe20003faf018 */
[----:B------:R-:W-:Y:S01]  /*5d40*/  FFMA.FTZ R56, R11, -UR10, R56 ;  /* 0x8000000a0b387c23 */ /* 0x000fe20008010038 */
[----:B------:R-:W-:Y:S01]  /*5d50*/  @P1 FSEL R54, R54, -INF , !P6 ;  /* 0xff80000036361808 */ /* 0x000fe20007000000 */
[----:B------:R-:W-:Y:S01]  /*5d60*/  FFMA.FTZ R45, R45, UR9, -R2 ;  /* 0x000000092d2d7c23 */ /* 0x000fe20008010802 */
[----:B------:R-:W-:Y:S01]  /*5d70*/  PLOP3.LUT P1, PT, PT, PT, UP1, 0x80, 0x8 ;  /* 0x000000000008781c */ /* 0x000fe20003f2f018 */
[----:B------:R-:W-:Y:S01]  /*5d80*/  MUFU.EX2 R236, R36 ;  /* 0x0000002400ec7308 */ /* 0x000fe20000000800 */
[----:B------:R-:W-:Y:S01]  /*5d90*/  @P2 FSEL R56, R56, -INF , !P6 ;  /* 0xff80000038382808 */ /* 0x000fe20007000000 */
[----:B------:R-:W-:Y:S01]  /*5da0*/  FFMA.FTZ R66, R12, -UR10, R66 ;  /* 0x8000000a0c427c23 */ /* 0x000fe20008010042 */
[----:B------:R-:W-:Y:S01]  /*5db0*/  PLOP3.LUT P2, PT, PT, PT, UP1, 0x80, 0x8 ;  /* 0x000000000008781c */ /* 0x000fe20003f4f018 */
[----:B------:R-:W-:Y:S01]  /*5dc0*/  FFMA.FTZ R49, R49, UR9, -R140 ;  /* 0x0000000931317c23 */ /* 0x000fe2000801088c */
[----:B------:R-:W-:Y:S01]  /*5dd0*/  IABS R4, R4 ;  /* 0x0000000400047213 */ /* 0x000fe20000000000 */
[----:B------:R-:W-:Y:S01]  /*5de0*/  FFMA.FTZ R56, R56, UR9, -R2 ;  /* 0x0000000938387c23 */ /* 0x000fe20008010802 */
[--C-:B------:R-:W-:Y:S01]  /*5df0*/  FFMA.FTZ R51, R51, UR9, -R3.reuse ;  /* 0x0000000933337c23 */ /* 0x100fe20008010803 */
[----:B------:R-:W-:Y:S02]  /*5e00*/  @P5 FSEL R58, R58, -INF , !P6 ;  /* 0xff8000003a3a5808 */ /* 0x000fe40007000000 */
[----:B------:R-:W-:Y:S01]  /*5e10*/  MUFU.EX2 R235, R37 ;  /* 0x0000002500eb7308 */ /* 0x000fe20000000800 */
[----:B------:R-:W-:Y:S01]  /*5e20*/  PLOP3.LUT P5, PT, PT, PT, UP1, 0x80, 0x8 ;  /* 0x000000000008781c */ /* 0x000fe20003faf018 */
[----:B------:R-:W-:Y:S01]  /*5e30*/  FFMA.FTZ R54, R54, UR9, -R3 ;  /* 0x0000000936367c23 */ /* 0x000fe20008010803 */
[----:B------:R-:W-:Y:S01]  /*5e40*/  @P1 VIADD R5, R141, 0x31 ;  /* 0x000000318d051836 */ /* 0x000fe20000000000 */
[----:B------:R-:W-:Y:S01]  /*5e50*/  I2FP.F32.S32 R10, R4 ;  /* 0x00000004000a7245 */ /* 0x000fe20000201400 */
[----:B------:R-:W-:Y:S01]  /*5e60*/  VIADD R4, R155, 0x1c000 ;  /* 0x0001c0009b047836 */ /* 0x000fe20000000000 */
[----:B-1----:R-:W-:Y:S01]  /*5e70*/  F2FP.BF16.F32.PACK_AB R8, R221, R222 ;  /* 0x000000dedd08723e */ /* 0x002fe200000010ff */
[----:B------:R-:W-:Y:S01]  /*5e80*/  FFMA.FTZ R47, R47, UR9, -R0 ;  /* 0x000000092f2f7c23 */ /* 0x000fe20008010800 */
[----:B------:R-:W-:Y:S01]  /*5e90*/  @P2 ISETP.GE.AND P2, PT, R5, UR33, PT ;  /* 0x0000002105002c0c */ /* 0x000fe2000bf46270 */
[----:B------:R-:W-:Y:S01]  /*5ea0*/  @P4 VIADD R158, R4, 0xffffffc0 ;  /* 0xffffffc0049e4836 */ /* 0x000fe20000000000 */
[----:B------:R-:W-:Y:S01]  /*5eb0*/  PLOP3.LUT P1, PT, PT, PT, UP1, 0x80, 0x8 ;  /* 0x000000000008781c */ /* 0x000fe20003f2f018 */
[----:B------:R-:W-:Y:S02]  /*5ec0*/  VIADD R4, R184, 0xffffffe8 ;  /* 0xffffffe8b8047836 */ /* 0x000fe40000000000 */
[C---:B------:R-:W-:Y:S01]  /*5ed0*/  FFMA.FTZ R53, R10.reuse, -UR10, R53 ;  /* 0x8000000a0a357c23 */ /* 0x040fe20008010035 */
[----:B------:R-:W-:Y:S01]  /*5ee0*/  PLOP3.LUT P6, PT, PT, PT, UP1, 0x80, 0x8 ;  /* 0x000000000008781c */ /* 0x000fe20003fcf018 */
[----:B------:R-:W-:Y:S01]  /*5ef0*/  @P5 VIADD R5, R141, 0x38 ;  /* 0x000000388d055836 */ /* 0x000fe20000000000 */
[----:B------:R-:W-:Y:S01]  /*5f00*/  PLOP3.LUT P5, PT, PT, PT, UP1, 0x80, 0x8 ;  /* 0x000000000008781c */ /* 0x000fe20003faf018 */
[----:B------:R-:W-:Y:S01]  /*5f10*/  MUFU.EX2 R191, R38 ;  /* 0x0000002600bf7308 */ /* 0x000fe20000000800 */
[----:B------:R-:W-:Y:S01]  /*5f20*/  IABS R4, R4 ;  /* 0x0000000400047213 */ /* 0x000fe20000000000 */
[----:B------:R-:W-:Y:S01]  /*5f30*/  FFMA.FTZ R67, R10, -UR10, R67 ;  /* 0x8000000a0a437c23 */ /* 0x000fe20008010043 */
[----:B------:R-:W-:Y:S02]  /*5f40*/  IMAD.IADD R161, R156, 0x1, R158 ;  /* 0x000000019ca17824 */ /* 0x000fe400078e029e */
[----:B------:R-:W-:Y:S01]  /*5f50*/  FFMA.FTZ R62, R11, -UR10, R62 ;  /* 0x8000000a0b3e7c23 */ /* 0x000fe2000801003e */
[----:B------:R-:W-:Y:S01]  /*5f60*/  I2FP.F32.S32 R9, R4 ;  /* 0x0000000400097245 */ /* 0x000fe20000201400 */
[--C-:B------:R-:W-:Y:S01]  /*5f70*/  FFMA.FTZ R52, R52, UR9, -R140.reuse ;  /* 0x0000000934347c23 */ /* 0x100fe2000801088c */
[----:B--2---:R-:W-:Y:S02]  /*5f80*/  F2FP.BF16.F32.PACK_AB R4, R247, R248 ;  /* 0x000000f8f704723e */ /* 0x004fe400000010ff */
[----:B------:R-:W1:Y:S01]  /*5f90*/  MUFU.EX2 R190, R39 ;  /* 0x0000002700be7308 */ /* 0x000e620000000800 */
[----:B------:R-:W-:Y:S01]  /*5fa0*/  @P1 FSEL R53, R53, -INF , !P2 ;  /* 0xff80000035351808 */ /* 0x000fe20005000000 */
[----:B------:R-:W-:Y:S01]  /*5fb0*/  FFMA.FTZ R57, R9, -UR10, R57 ;  /* 0x8000000a09397c23 */ /* 0x000fe20008010039 */
[----:B------:R-:W-:Y:S01]  /*5fc0*/  PLOP3.LUT P1, PT, PT, PT, UP1, 0x80, 0x8 ;  /* 0x000000000008781c */ /* 0x000fe20003f2f018 */
[----:B------:R-:W-:Y:S01]  /*5fd0*/  @P6 VIADD R141, R141, 0x39 ;  /* 0x000000398d8d6836 */ /* 0x000fe20000000000 */
[----:B------:R-:W-:Y:S01]  /*5fe0*/  @P5 ISETP.GE.AND P5, PT, R5, UR33, PT ;  /* 0x0000002105005c0c */ /* 0x000fe2000bfa6270 */
[----:B------:R-:W-:Y:S01]  /*5ff0*/  FFMA.FTZ R63, R9, -UR10, R63 ;  /* 0x8000000a093f7c23 */ /* 0x000fe2000801003f */
[----:B------:R-:W-:Y:S03]  /*6000*/  F2FP.BF16.F32.PACK_AB R5, R214, R243 ;  /* 0x000000f3d605723e */ /* 0x000fe600000010ff */
[----:B------:R-:W-:Y:S01]  /*6010*/  MUFU.EX2 R232, R49 ;  /* 0x0000003100e87308 */ /* 0x000fe20000000800 */
[----:B------:R-:W-:Y:S01]  /*6020*/  PLOP3.LUT P6, PT, PT, PT, UP1, 0x80, 0x8 ;  /* 0x000000000008781c */ /* 0x000fe20003fcf018 */
[----:B------:R-:W-:Y:S01]  /*6030*/  FFMA.FTZ R53, R53, UR9, -R140 ;  /* 0x0000000935357c23 */ /* 0x000fe2000801088c */
[----:B------:R-:W-:Y:S01]  /*6040*/  FFMA.FTZ R58, R58, UR9, -R0 ;  /* 0x000000093a3a7c23 */ /* 0x000fe20008010800 */
[----:B------:R2:W-:Y:S04]  /*6050*/  STS [R155+0x1c400], R5 ;  /* 0x01c400059b007388 */ /* 0x0005e80000000800 */
[----:B------:R4:W-:Y:S01]  /*6060*/  STS [R164+0x1c000], R4 ;  /* 0x01c00004a4007388 */ /* 0x0009e20000000800 */
[----:B------:R-:W-:Y:S01]  /*6070*/  @P1 FSEL R55, R55, -INF , !P2 ;  /* 0xff80000037371808 */ /* 0x000fe20005000000 */
[----:B------:R-:W-:Y:S01]  /*6080*/  MUFU.EX2 R175, R51 ;  /* 0x0000003300af7308 */ /* 0x000fe20000000800 */
[----:B------:R-:W-:Y:S03]  /*6090*/  PLOP3.LUT P1, PT, PT, PT, UP1, 0x80, 0x8 ;  /* 0x000000000008781c */ /* 0x000fe60003f2f018 */
[----:B------:R-:W-:Y:S01]  /*60a0*/  @P6 ISETP.GE.AND P6, PT, R141, UR33, PT ;  /* 0x000000218d006c0c */ /* 0x000fe2000bfc6270 */
[----:B------:R-:W-:Y:S05]  /*60b0*/  FFMA.FTZ R55, R55, UR9, -R3 ;  /* 0x0000000937377c23 */ /* 0x000fea0008010803 */
[----:B------:R-:W-:Y:S04]  /*60c0*/  MUFU.EX2 R197, R40 ;  /* 0x0000002800c57308 */ /* 0x000fe80000000800 */
[----:B------:R-:W-:Y:S02]  /*60d0*/  @P1 FSEL R57, R57, -INF , !P2 ;  /* 0xff80000039391808 */ /* 0x000fe40005000000 */
[----:B------:R-:W-:Y:S04]  /*60e0*/  PLOP3.LUT P1, PT, PT, PT, UP1, 0x80, 0x8 ;  /* 0x000000000008781c */ /* 0x000fe80003f2f018 */
[----:B------:R-:W1:Y:S01]  /*60f0*/  MUFU.EX2 R195, R41 ;  /* 0x0000002900c37308 */ /* 0x000e620000000800 */
[----:B--2---:R-:W-:Y:S01]  /*6100*/  F2FP.BF16.F32.PACK_AB R5, R217, R218 ;  /* 0x000000dad905723e */ /* 0x004fe200000010ff */
[----:B------:R-:W-:Y:S01]  /*6110*/  FFMA.FTZ R57, R57, UR9, -R2 ;  /* 0x0000000939397c23 */ /* 0x000fe20008010802 */
[----:B----4-:R-:W-:Y:S07]  /*6120*/  F2FP.BF16.F32.PACK_AB R4, R206, R207 ;  /* 0x000000cfce04723e */ /* 0x010fee00000010ff */
[----:B------:R-:W-:Y:S01]  /*6130*/  MUFU.EX2 R201, R42 ;  /* 0x0000002a00c97308 */ /* 0x000fe20000000800 */
[----:B------:R2:W-:Y:S01]  /*6140*/  STS [R164+0x1c400], R4 ;  /* 0x01c40004a4007388 */ /* 0x0005e20000000800 */
[----:B------:R-:W-:Y:S02]  /*6150*/  @P1 FSEL R59, R59, -INF , !P2 ;  /* 0xff8000003b3b1808 */ /* 0x000fe40005000000 */
[----:B------:R-:W-:Y:S01]  /*6160*/  PLOP3.LUT P2, PT, PT, PT, UP1, 0x80, 0x8 ;  /* 0x000000000008781c */ /* 0x000fe20003f4f018 */
[----:B------:R4:W-:Y:S01]  /*6170*/  STS [R155+0x1e000], R5 ;  /* 0x01e000059b007388 */ /* 0x0009e20000000800 */
[----:B------:R-:W-:Y:S04]  /*6180*/  PLOP3.LUT P1, PT, PT, PT, UP1, 0x80, 0x8 ;  /* 0x000000000008781c */ /* 0x000fe80003f2f018 */
[----:B------:R-:W-:Y:S01]  /*6190*/  MUFU.EX2 R200, R43 ;  /* 0x0000002b00c87308 */ /* 0x000fe20000000800 */
[----:B------:R-:W-:Y:S01]  /*61a0*/  FFMA.FTZ R59, R59, UR9, -R0 ;  /* 0x000000093b3b7c23 */ /* 0x000fe20008010800 */
[----:B------:R1:W-:Y:S08]  /*61b0*/  STS [R155+0x1e400], R8 ;  /* 0x01e400089b007388 */ /* 0x0003f00000000800 */
[----:B------:R-:W-:Y:S01]  /*61c0*/  MUFU.EX2 R199, R46 ;  /* 0x0000002e00c77308 */ /* 0x000fe20000000800 */
[----:B------:R-:W-:Y:S02]  /*61d0*/  @P2 FSEL R60, R60, -INF , !P5 ;  /* 0xff8000003c3c2808 */ /* 0x000fe40006800000 */
[----:B------:R-:W-:Y:S02]  /*61e0*/  @P1 FSEL R61, R61, -INF , !P6 ;  /* 0xff8000003d3d1808 */ /* 0x000fe40007000000 */
[----:B------:R-:W-:Y:S01]  /*61f0*/  PLOP3.LUT P2, PT, PT, PT, UP1, 0x80, 0x8 ;  /* 0x000000000008781c */ /* 0x000fe20003f4f018 */
[--C-:B------:R-:W-:Y:S01]  /*6200*/  FFMA.FTZ R60, R60, UR9, -R2.reuse ;  /* 0x000000093c3c7c23 */ /* 0x100fe20008010802 */
[----:B------:R-:W-:Y:S01]  /*6210*/  PLOP3.LUT P1, PT, PT, PT, UP1, 0x80, 0x8 ;  /* 0x000000000008781c */ /* 0x000fe20003f2f018 */
[----:B------:R-:W-:Y:S02]  /*6220*/  FFMA.FTZ R2, R61, UR9, -R2 ;  /* 0x000000093d027c23 */ /* 0x000fe40008010802 */
[----:B------:R-:W-:Y:S01]  /*6230*/  MUFU.EX2 R198, R47 ;  /* 0x0000002f00c67308 */ /* 0x000fe20000000800 */
[----:B--2---:R-:W-:Y:S02]  /*6240*/  F2FP.BF16.F32.PACK_AB R4, R244, R246 ;  /* 0x000000f6f404723e */ /* 0x004fe400000010ff */
[----:B----4-:R-:W-:Y:S07]  /*6250*/  F2FP.BF16.F32.PACK_AB R5, R219, R220 ;  /* 0x000000dcdb05723e */ /* 0x010fee00000010ff */
[----:B------:R2:W-:Y:S01]  /*6260*/  MUFU.EX2 R168, R2 ;  /* 0x0000000200a87308 */ /* 0x0005e20000000800 */
[----:B-1----:R-:W-:Y:S01]  /*6270*/  F2FP.BF16.F32.PACK_AB R8, R215, R216 ;  /* 0x000000d8d708723e */ /* 0x002fe200000010ff */
[----:B------:R1:W-:Y:S01]  /*6280*/  STS [R164+0x1e400], R5 ;  /* 0x01e40005a4007388 */ /* 0x0003e20000000800 */
[----:B---3--:R-:W-:Y:S02]  /*6290*/  IMAD.IADD R162, R155, 0x1, R15 ;  /* 0x000000019ba27824 */ /* 0x008fe400078e020f */
[----:B------:R-:W-:Y:S01]  /*62a0*/  IMAD.IADD R159, R15, 0x1, R158 ;  /* 0x000000010f9f7824 */ /* 0x000fe200078e029e */
[----:B------:R-:W-:Y:S01]  /*62b0*/  STS [R164+0x1e000], R8 ;  /* 0x01e00008a4007388 */ /* 0x000fe20000000800 */
[C---:B------:R-:W-:Y:S03]  /*62c0*/  IMAD.IADD R163, R156.reuse, 0x1, R162 ;  /* 0x000000019ca37824 */ /* 0x040fe600078e02a2 */
[----:B------:R-:W-:Y:S01]  /*62d0*/  MUFU.EX2 R193, R44 ;  /* 0x0000002c00c17308 */ /* 0x000fe20000000800 */
[----:B------:R-:W-:Y:S01]  /*62e0*/  IMAD.IADD R160, R156, 0x1, R159 ;  /* 0x000000019ca07824 */ /* 0x000fe200078e029f */
[----:B------:R3:W-:Y:S01]  /*62f0*/  STS [R162+0x1c000], R4 ;  /* 0x01c00004a2007388 */ /* 0x0007e20000000800 */
[----:B------:R-:W-:Y:S01]  /*6300*/  LEA R153, R14, UR4, 0x1 ;  /* 0x000000040e997c11 */ /* 0x000fe2000f8e08ff */
[----:B------:R-:W-:Y:S06]  /*6310*/  IMAD.MOV.U32 R14, RZ, RZ, 0x20 ;  /* 0x00000020ff0e7424 */ /* 0x000fec00078e00ff */
[----:B------:R-:W-:Y:S01]  /*6320*/  MUFU.EX2 R192, R45 ;  /* 0x0000002d00c07308 */ /* 0x000fe20000000800 */
[----:B--2---:R-:W-:Y:S02]  /*6330*/  F2FP.BF16.F32.PACK_AB R2, R194, R196 ;  /* 0x000000c4c202723e */ /* 0x004fe400000010ff */
[----:B------:R-:W-:Y:S07]  /*6340*/  SEL R179, R14, 0xffffffe0, !P3 ;  /* 0xffffffe00eb37807 */ /* 0x000fee0005800000 */
[----:B------:R-:W-:Y:S01]  /*6350*/  MUFU.EX2 R231, R52 ;  /* 0x0000003400e77308 */ /* 0x000fe20000000800 */
[----:B------:R-:W-:Y:S02]  /*6360*/  IMAD.IADD R154, R152, 0x1, R179 ;  /* 0x00000001989a7824 */ /* 0x000fe400078e02b3 */
[C---:B-1----:R-:W-:Y:S02]  /*6370*/  VIADD R5, R184.reuse, 0xffffffa0 ;  /* 0xffffffa0b8057836 */ /* 0x042fe40000000000 */
[----:B------:R-:W-:Y:S03]  /*6380*/  IMAD.IADD R156, R179, 0x1, R153 ;  /* 0x00000001b39c7824 */ /* 0x000fe600078e0299 */
[----:B------:R-:W-:Y:S02]  /*6390*/  IABS R5, R5 ;  /* 0x0000000500057213 */ /* 0x000fe40000000000 */
[----:B------:R-:W-:Y:S01]  /*63a0*/  MUFU.EX2 R230, R53 ;  /* 0x0000003500e67308 */ /* 0x000fe20000000800 */
[----:B---3--:R-:W-:Y:S02]  /*63b0*/  VIADD R4, R184, 0xffffffa1 ;  /* 0xffffffa1b8047836 */ /* 0x008fe40000000000 */
[----:B------:R-:W-:Y:S01]  /*63c0*/  IMAD.MOV.U32 R6, RZ, RZ, R5 ;  /* 0x000000ffff067224 */ /* 0x000fe200078e0005 */
[----:B------:R-:W-:Y:S02]  /*63d0*/  F2FP.BF16.F32.PACK_AB R5, R202, R204 ;  /* 0x000000ccca05723e */ /* 0x000fe400000010ff */
[----:B------:R-:W-:Y:S04]  /*63e0*/  IABS R4, R4 ;  /* 0x0000000400047213 */ /* 0x000fe80000000000 */
[----:B------:R-:W-:Y:S01]  /*63f0*/  MUFU.EX2 R173, R54 ;  /* 0x0000003600ad7308 */ /* 0x000fe20000000800 */
[----:B------:R-:W-:Y:S01]  /*6400*/  I2FP.F32.S32 R6, R6 ;  /* 0x0000000600067245 */ /* 0x000fe20000201400 */
[----:B------:R1:W-:Y:S01]  /*6410*/  STS [R162+0x1c400], R5 ;  /* 0x01c40005a2007388 */ /* 0x0003e20000000800 */
[----:B------:R-:W-:Y:S02]  /*6420*/  I2FP.F32.S32 R7, R4 ;  /* 0x0000000400077245 */ /* 0x000fe40000201400 */
[----:B------:R-:W-:Y:S01]  /*6430*/  F2FP.BF16.F32.PACK_AB R4, R237, R238 ;  /* 0x000000eeed04723e */ /* 0x000fe200000010ff */
[----:B------:R2:W-:Y:S01]  /*6440*/  STS [R163+0x1c400], R2 ;  /* 0x01c40002a3007388 */ /* 0x0005e20000000800 */
[----:B------:R-:W-:Y:S01]  /*6450*/  FFMA.FTZ R65, R6, -UR10, R65 ;  /* 0x8000000a06417c23 */ /* 0x000fe20008010041 */
[----:B------:R-:W-:Y:S01]  /*6460*/  FFMA.FTZ R64, R7, -UR10, R64 ;  /* 0x8000000a07407c23 */ /* 0x000fe20008010040 */
[----:B------:R-:W-:Y:S01]  /*6470*/  F2FP.BF16.F32.PACK_AB R6, R203, R205 ;  /* 0x000000cdcb06723e */ /* 0x000fe200000010ff */
[----:B------:R3:W-:Y:S01]  /*6480*/  STS [R163+0x1c000], R4 ;  /* 0x01c00004a3007388 */ /* 0x0007e20000000800 */
[----:B------:R-:W-:Y:S01]  /*6490*/  MUFU.EX2 R169, R55 ;  /* 0x0000003700a97308 */ /* 0x000fe20000000800 */
[----:B------:R-:W-:Y:S02]  /*64a0*/  @P1 FSEL R65, R65, -INF , !P6 ;  /* 0xff80000041411808 */ /* 0x000fe40007000000 */
[----:B------:R-:W-:Y:S02]  /*64b0*/  @P2 FSEL R64, R64, -INF , !P5 ;  /* 0xff80000040402808 */ /* 0x000fe40006800000 */
[----:B------:R-:W-:Y:S02]  /*64c0*/  PLOP3.LUT P2, PT, PT, PT, UP1, 0x80, 0x8 ;  /* 0x000000000008781c */ /* 0x000fe40003f4f018 */
[----:B------:R-:W-:Y:S01]  /*64d0*/  PLOP3.LUT P1, PT, PT, PT, UP1, 0x80, 0x8 ;  /* 0x000000000008781c */ /* 0x000fe20003f2f018 */
[--C-:B------:R-:W-:Y:S01]  /*64e0*/  FFMA.FTZ R64, R64, UR9, -R140.reuse ;  /* 0x0000000940407c23 */ /* 0x100fe2000801088c */
[----:B------:R-:W-:Y:S01]  /*64f0*/  FFMA.FTZ R140, R65, UR9, -R140 ;  /* 0x00000009418c7c23 */ /* 0x000fe2000801088c */
[----:B------:R-:W-:Y:S01]  /*6500*/  MUFU.EX2 R186, R56 ;  /* 0x0000003800ba7308 */ /* 0x000fe20000000800 */
[----:B-1----:R-:W-:Y:S07]  /*6510*/  F2FP.BF16.F32.PACK_AB R5, R208, R209 ;  /* 0x000000d1d005723e */ /* 0x002fee00000010ff */
[----:B------:R-:W-:Y:S02]  /*6520*/  @P2 FSEL R66, R66, -INF , !P5 ;  /* 0xff80000042422808 */ /* 0x000fe40006800000 */
[----:B------:R-:W-:Y:S01]  /*6530*/  MUFU.EX2 R228, R64 ;  /* 0x0000004000e47308 */ /* 0x000fe20000000800 */
[----:B--2---:R-:W-:Y:S01]  /*6540*/  F2FP.BF16.F32.PACK_AB R2, R190, R191 ;  /* 0x000000bfbe02723e */ /* 0x004fe200000010ff */
[----:B------:R1:W-:Y:S01]  /*6550*/  STS [R162+0x1e000], R5 ;  /* 0x01e00005a2007388 */ /* 0x0003e20000000800 */
[----:B------:R-:W-:Y:S01]  /*6560*/  @P1 FSEL R67, R67, -INF , !P6 ;  /* 0xff80000043431808 */ /* 0x000fe20007000000 */
[--C-:B------:R-:W-:Y:S01]  /*6570*/  FFMA.FTZ R66, R66, UR9, -R3.reuse ;  /* 0x0000000942427c23 */ /* 0x100fe20008010803 */
[----:B---3--:R-:W-:Y:S02]  /*6580*/  F2FP.BF16.F32.PACK_AB R4, R212, R213 ;  /* 0x000000d5d404723e */ /* 0x008fe400000010ff */
[----:B------:R-:W-:Y:S01]  /*6590*/  PLOP3.LUT P2, PT, PT, PT, UP1, 0x80, 0x8 ;  /* 0x000000000008781c */ /* 0x000fe20003f4f018 */
[----:B------:R-:W-:Y:S01]  /*65a0*/  FFMA.FTZ R3, R67, UR9, -R3 ;  /* 0x0000000943037c23 */ /* 0x000fe20008010803 */
[----:B------:R-:W-:Y:S01]  /*65b0*/  PLOP3.LUT P1, PT, PT, PT, UP1, 0x80, 0x8 ;  /* 0x000000000008781c */ /* 0x000fe20003f2f018 */
[----:B------:R2:W-:Y:S01]  /*65c0*/  STS [R162+0x1e400], R4 ;  /* 0x01e40004a2007388 */ /* 0x0005e20000000800 */
[----:B------:R-:W-:Y:S03]  /*65d0*/  MUFU.EX2 R227, R140 ;  /* 0x0000008c00e37308 */ /* 0x000fe60000000800 */
[----:B------:R-:W-:Y:S07]  /*65e0*/  STS [R163+0x1e000], R6 ;  /* 0x01e00006a3007388 */ /* 0x000fee0000000800 */
[----:B------:R3:W-:Y:S01]  /*65f0*/  MUFU.EX2 R166, R3 ;  /* 0x0000000300a67308 */ /* 0x0007e20000000800 */
[----:B------:R-:W-:Y:S02]  /*6600*/  @P2 FSEL R62, R62, -INF , !P5 ;  /* 0xff8000003e3e2808 */ /* 0x000fe40006800000 */
[----:B------:R-:W-:Y:S03]  /*6610*/  @P1 FSEL R63, R63, -INF , !P6 ;  /* 0xff8000003f3f1808 */ /* 0x000fe60007000000 */
[--C-:B------:R-:W-:Y:S01]  /*6620*/  FFMA.FTZ R62, R62, UR9, -R0.reuse ;  /* 0x000000093e3e7c23 */ /* 0x100fe20008010800 */
[----:B-1----:R-:W-:Y:S01]  /*6630*/  F2FP.BF16.F32.PACK_AB R5, R210, R211 ;  /* 0x000000d3d205723e */ /* 0x002fe200000010ff */
[----:B------:R-:W-:Y:S02]  /*6640*/  FFMA.FTZ R0, R63, UR9, -R0 ;  /* 0x000000093f007c23 */ /* 0x000fe40008010800 */
[----:B------:R-:W1:Y:S02]  /*6650*/  MUFU.EX2 R167, R66 ;  /* 0x0000004200a77308 */ /* 0x000e640000000800 */
[----:B------:R4:W-:Y:S01]  /*6660*/  STS [R163+0x1e400], R5 ;  /* 0x01e40005a3007388 */ /* 0x0009e20000000800 */
[----:B--2---:R-:W-:Y:S03]  /*6670*/  F2FP.BF16.F32.PACK_AB R4, R235, R236 ;  /* 0x000000eceb04723e */ /* 0x004fe600000010ff */
[----:B------:R2:W-:Y:S01]  /*6680*/  STS [R158+0x400], R2 ;  /* 0x000400029e007388 */ /* 0x0005e20000000800 */
[----:B---3--:R-:W-:Y:S03]  /*6690*/  F2FP.BF16.F32.PACK_AB R3, R195, R197 ;  /* 0x000000c5c303723e */ /* 0x008fe600000010ff */
[----:B------:R1:W-:Y:S01]  /*66a0*/  MUFU.EX2 R170, R0 ;  /* 0x0000000000aa7308 */ /* 0x0003e20000000800 */
[----:B------:R3:W-:Y:S09]  /*66b0*/  STS [R158], R4 ;  /* 0x000000049e007388 */ /* 0x0007f20000000800 */
[----:B------:R-:W3:Y:S10]  /*66c0*/  MUFU.EX2 R174, R57 ;  /* 0x0000003900ae7308 */ /* 0x000ef40000000800 */
[----:B------:R-:W-:Y:S01]  /*66d0*/  MUFU.EX2 R188, R58 ;  /* 0x0000003a00bc7308 */ /* 0x000fe20000000800 */
[----:B-1----:R-:W-:Y:S02]  /*66e0*/  F2FP.BF16.F32.PACK_AB R0, R166, R167 ;  /* 0x000000a7a600723e */ /* 0x002fe400000010ff */
[----:B----4-:R-:W-:Y:S02]  /*66f0*/  F2FP.BF16.F32.PACK_AB R5, R230, R231 ;  /* 0x000000e7e605723e */ /* 0x010fe400000010ff */
[----:B--2---:R-:W-:Y:S05]  /*6700*/  F2FP.BF16.F32.PACK_AB R2, R175, R185 ;  /* 0x000000b9af02723e */ /* 0x004fea00000010ff */
[----:B------:R-:W-:Y:S01]  /*6710*/  MUFU.EX2 R187, R59 ;  /* 0x0000003b00bb7308 */ /* 0x000fe20000000800 */
[----:B---3--:R-:W-:Y:S01]  /*6720*/  F2FP.BF16.F32.PACK_AB R4, R232, R233 ;  /* 0x000000e9e804723e */ /* 0x008fe200000010ff */
[----:B------:R1:W-:Y:S04]  /*6730*/  STS [R161+0x400], R2 ;  /* 0x00040002a1007388 */ /* 0x0003e80000000800 */
[----:B------:R2:W-:Y:S04]  /*6740*/  STS [R161], R4 ;  /* 0x00000004a1007388 */ /* 0x0005e80000000800 */
[----:B------:R-:W3:Y:S01]  /*6750*/  MUFU.EX2 R171, R60 ;  /* 0x0000003c00ab7308 */ /* 0x000ee20000000800 */
[----:B------:R4:W-:Y:S09]  /*6760*/  STS [R158+0x2000], R3 ;  /* 0x002000039e007388 */ /* 0x0009f20000000800 */
[----:B------:R-:W3:Y:S01]  /*6770*/  MUFU.EX2 R172, R62 ;  /* 0x0000003e00ac7308 */ /* 0x000ee20000000800 */
[----:B-1----:R-:W-:Y:S02]  /*6780*/  F2FP.BF16.F32.PACK_AB R2, R198, R199 ;  /* 0x000000c7c602723e */ /* 0x002fe400000010ff */
[----:B--2---:R-:W-:Y:S02]  /*6790*/  F2FP.BF16.F32.PACK_AB R4, R200, R201 ;  /* 0x000000c9c804723e */ /* 0x004fe400000010ff */
[----:B----4-:R-:W-:Y:S03]  /*67a0*/  F2FP.BF16.F32.PACK_AB R3, R192, R193 ;  /* 0x000000c1c003723e */ /* 0x010fe600000010ff */
[----:B------:R1:W-:Y:S04]  /*67b0*/  STS [R158+0x2400], R4 ;  /* 0x002400049e007388 */ /* 0x0003e80000000800 */
[----:B------:R2:W-:Y:S04]  /*67c0*/  STS [R161+0x2400], R2 ;  /* 0x00240002a1007388 */ /* 0x0005e80000000800 */
[----:B------:R4:W-:Y:S04]  /*67d0*/  STS [R161+0x2000], R3 ;  /* 0x00200003a1007388 */ /* 0x0009e80000000800 */
[----:B------:R-:W-:Y:S01]  /*67e0*/  STS [R159], R5 ;  /* 0x000000059f007388 */ /* 0x000fe20000000800 */
[----:B-1----:R-:W-:Y:S02]  /*67f0*/  F2FP.BF16.F32.PACK_AB R4, R169, R173 ;  /* 0x000000ada904723e */ /* 0x002fe400000010ff */
[----:B--2---:R-:W-:Y:S03]  /*6800*/  F2FP.BF16.F32.PACK_AB R2, R227, R228 ;  /* 0x000000e4e302723e */ /* 0x004fe600000010ff */
[----:B------:R-:W-:Y:S01]  /*6810*/  STS [R159+0x400], R4 ;  /* 0x000400049f007388 */ /* 0x000fe20000000800 */
[----:B----4-:R-:W-:Y:S03]  /*6820*/  F2FP.BF16.F32.PACK_AB R3, R174, R186 ;  /* 0x000000baae03723e */ /* 0x010fe600000010ff */
[----:B------:R3:W-:Y:S04]  /*6830*/  STS [R160], R2 ;  /* 0x00000002a0007388 */ /* 0x0007e80000000800 */
[----:B------:R1:W-:Y:S04]  /*6840*/  STS [R160+0x400], R0 ;  /* 0x00040000a0007388 */ /* 0x0003e80000000800 */
[----:B------:R2:W-:Y:S01]  /*6850*/  STS [R159+0x2000], R3 ;  /* 0x002000039f007388 */ /* 0x0005e20000000800 */
[----:B---3--:R-:W-:Y:S02]  /*6860*/  F2FP.BF16.F32.PACK_AB R2, R168, R171 ;  /* 0x000000aba802723e */ /* 0x008fe400000010ff */
[----:B-1----:R-:W-:Y:S02]  /*6870*/  F2FP.BF16.F32.PACK_AB R0, R170, R172 ;  /* 0x000000acaa00723e */ /* 0x002fe400000010ff */
[----:B--2---:R-:W-:Y:S05]  /*6880*/  F2FP.BF16.F32.PACK_AB R3, R187, R188 ;  /* 0x000000bcbb03723e */ /* 0x004fea00000010ff */
        /* <DEDUP_REMOVED lines=8> */
[----:B---3--:R-:W-:Y:S03]  /*6910*/  IMAD.MOV.U32 R0, RZ, RZ, 0x40 ;  /* 0x00000040ff007424 */ /* 0x008fe600078e00ff */
[C---:B------:R-:W-:Y:S02]  /*6920*/  LEA R2, P1, R234.reuse, R2, 0x2 ;  /* 0x00000002ea027211 */ /* 0x040fe400078210ff */
[----:B------:R-:W2:Y:S02]  /*6930*/  LDSM.16.M88.4 R32, [R153+0x10800] ;  /* 0x010800009920783b */ /* 0x000ea40000000200 */
[----:B------:R-:W-:Y:S02]  /*6940*/  LEA.HI.X R3, R234, R3, RZ, 0x2, P1 ;  /* 0x00000003ea037211 */ /* 0x000fe400008f14ff */
[----:B------:R-:W-:Y:S04]  /*6950*/  SEL R157, R0, 0xffffffc0, !P0 ;  /* 0xffffffc0009d7807 */ /* 0x000fe80004000000 */
[----:B------:R-:W3:Y:S01]  /*6960*/  LDSM.16.M88.4 R48, [R153+0x11000] ;  /* 0x011000009930783b */ /* 0x000ee20000000200 */
[----:B------:R-:W-:Y:S04]  /*6970*/  IMAD.IADD R177, R157, 0x1, R153 ;  /* 0x000000019db17824 */ /* 0x000fe800078e0299 */
[C---:B------:R-:W-:Y:S03]  /*6980*/  IMAD.IADD R178, R179.reuse, 0x1, R177 ;  /* 0x00000001b3b27824 */ /* 0x040fe600078e02b1 */
[----:B------:R-:W3:Y:S01]  /*6990*/  LDSM.16.M88.4 R132, [R153+0x11800] ;  /* 0x011800009984783b */ /* 0x000ee20000000200 */
[-C--:B----4-:R-:W-:Y:S07]  /*69a0*/  HMMA.16816.F32.BF16 R4, R64, R16.reuse, RZ ;  /* 0x000000104004723c */ /* 0x090fee00000418ff */
[----:B------:R-:W-:Y:S01]  /*69b0*/  LDSM.16.M88.4 R136, [R154+0x8000] ;  /* 0x008000009a88783b */ /* 0x000fe20000000200 */
[C---:B-1----:R-:W-:Y:S07]  /*69c0*/  HMMA.16816.F32.BF16 R8, R60.reuse, R16, RZ ;  /* 0x000000103c08723c */ /* 0x042fee00000418ff */
[----:B------:R-:W1:Y:S01]  /*69d0*/  LDSM.16.M88.4 R140, [R156+0x10000] ;  /* 0x010000009c8c783b */ /* 0x000e620000000200 */
[-C--:B------:R-:W-:Y:S07]  /*69e0*/  HMMA.16816.F32.BF16 R12, R60, R18.reuse, RZ ;  /* 0x000000123c0c723c */ /* 0x080fee00000418ff */
[----:B------:R-:W4:Y:S01]  /*69f0*/  LDSM.16.M88.4 R144, [R154+0xa000] ;  /* 0x00a000009a90783b */ /* 0x000f220000000200 */
[C---:B------:R-:W-:Y:S07]  /*6a00*/  HMMA.16816.F32.BF16 R16, R64.reuse, R18, RZ ;  /* 0x000000124010723c */ /* 0x040fee00000418ff */
[----:B------:R-:W4:Y:S01]  /*6a10*/  LDSM.16.M88.4 R148, [R156+0x10800] ;  /* 0x010800009c94783b */ /* 0x000f220000000200 */
        /* <DEDUP_REMOVED lines=18> */
[-C--:B------:R-:W-:Y:S08]  /*6b40*/  HMMA.16816.F32.BF16 R20, R136, R148.reuse, R20 ;  /* 0x000000948814723c */ /* 0x080ff00000041814 */
[C---:B------:R-:W-:Y:S01]  /*6b50*/  HMMA.16816.F32.BF16 R24, R144.reuse, R148, R24 ;  /* 0x000000949018723c */ /* 0x040fe20000041818 */
[----:B------:R-:W3:Y:S03]  /*6b60*/  LDG.E R149, desc[UR28][R2.64] ;  /* 0x0000001c02957981 */ /* 0x000ee6000c1e1900 */
[----:B------:R-:W-:Y:S04]  /*6b70*/  IMAD.IADD R148, R152, 0x1, R157 ;  /* 0x0000000198947824 */ /* 0x000fe800078e029d */
[-C--:B------:R-:W-:Y:S08]  /*6b80*/  HMMA.16816.F32.BF16 R28, R144, R150.reuse, R28 ;  /* 0x00000096901c723c */ /* 0x080ff0000004181c */
[C---:B------:R-:W-:Y:S08]  /*6b90*/  HMMA.16816.F32.BF16 R32, R136.reuse, R150, R32 ;  /* 0x000000968820723c */ /* 0x040ff00000041820 */
[-C--:B--2---:R-:W-:Y:S08]  /*6ba0*/  HMMA.16816.F32.BF16 R36, R136, R132.reuse, R36 ;  /* 0x000000848824723c */ /* 0x084ff00000041824 */
[C---:B------:R-:W-:Y:S08]  /*6bb0*/  HMMA.16816.F32.BF16 R40, R144.reuse, R132, R40 ;  /* 0x000000849028723c */ /* 0x040ff00000041828 */
[-C--:B------:R-:W-:Y:S08]  /*6bc0*/  HMMA.16816.F32.BF16 R44, R144, R134.reuse, R44 ;  /* 0x00000086902c723c */ /* 0x080ff0000004182c */
[C---:B------:R-:W-:Y:S01]  /*6bd0*/  HMMA.16816.F32.BF16 R48, R136.reuse, R134, R48 ;  /* 0x000000868830723c */ /* 0x040fe20000041830 */
[----:B------:R-:W-:Y:S07]  /*6be0*/  LDSM.16.M88.4 R132, [R148+0x8000] ;  /* 0x008000009484783b */ /* 0x000fee0000000200 */
[-C--:B-1----:R-:W-:Y:S08]  /*6bf0*/  HMMA.16816.F32.BF16 R52, R136, R140.reuse, R52 ;  /* 0x0000008c8834723c */ /* 0x082ff00000041834 */
[C---:B------:R-:W-:Y:S08]  /*6c00*/  HMMA.16816.F32.BF16 R56, R144.reuse, R140, R56 ;  /* 0x0000008c9038723c */ /* 0x040ff00000041838 */
[-C--:B------:R-:W-:Y:S01]  /*6c10*/  HMMA.16816.F32.BF16 R60, R144, R142.reuse, R60 ;  /* 0x0000008e903c723c */ /* 0x080fe2000004183c */
[----:B------:R-:W1:Y:S07]  /*6c20*/  LDSM.16.M88.4 R144, [R177+0x10000] ;  /* 0x01000000b190783b */ /* 0x000e6e0000000200 */
[----:B------:R-:W-:Y:S01]  /*6c30*/  HMMA.16816.F32.BF16 R64, R136, R142, R64 ;  /* 0x0000008e8840723c */ /* 0x000fe20000041840 */
[----:B------:R-:W2:Y:S08]  /*6c40*/  LDSM.16.M88.4 R136, [R148+0xa000] ;  /* 0x00a000009488783b */ /* 0x000eb00000000200 */
[----:B------:R-:W4:Y:S01]  /*6c50*/  LDSM.16.M88.4 R140, [R177+0x10800] ;  /* 0x01080000b18c783b */ /* 0x000f220000000200 */
[-C--:B-1----:R-:W-:Y:S08]  /*6c60*/  HMMA.16816.F32.BF16 R4, R132, R144.reuse, R4 ;  /* 0x000000908404723c */ /* 0x082ff00000041804 */
[C---:B--2---:R-:W-:Y:S08]  /*6c70*/  HMMA.16816.F32.BF16 R8, R136.reuse, R144, R8 ;  /* 0x000000908808723c */ /* 0x044ff00000041808 */
[-C--:B------:R-:W-:Y:S08]  /*6c80*/  HMMA.16816.F32.BF16 R12, R136, R146.reuse, R12 ;  /* 0x00000092880c723c */ /* 0x080ff0000004180c */
[C---:B------:R-:W-:Y:S01]  /*6c90*/  HMMA.16816.F32.BF16 R16, R132.reuse, R146, R16 ;  /* 0x000000928410723c */ /* 0x040fe20000041810 */
[----:B------:R-:W1:Y:S07]  /*6ca0*/  LDSM.16.M88.4 R144, [R177+0x11000] ;  /* 0x01100000b190783b */ /* 0x000e6e0000000200 */
[-C--:B----4-:R-:W-:Y:S08]  /*6cb0*/  HMMA.16816.F32.BF16 R20, R132, R140.reuse, R20 ;  /* 0x0000008c8414723c */ /* 0x090ff00000041814 */
[C---:B------:R-:W-:Y:S08]  /*6cc0*/  HMMA.16816.F32.BF16 R24, R136.reuse, R140, R24 ;  /* 0x0000008c8818723c */ /* 0x040ff00000041818 */
[-C--:B------:R-:W-:Y:S08]  /*6cd0*/  HMMA.16816.F32.BF16 R28, R136, R142.reuse, R28 ;  /* 0x0000008e881c723c */ /* 0x080ff0000004181c */
[C---:B------:R-:W-:Y:S01]  /*6ce0*/  HMMA.16816.F32.BF16 R32, R132.reuse, R142, R32 ;  /* 0x0000008e8420723c */ /* 0x040fe20000041820 */
[----:B------:R-:W2:Y:S07]  /*6cf0*/  LDSM.16.M88.4 R140, [R177+0x11800] ;  /* 0x01180000b18c783b */ /* 0x000eae0000000200 */
[-C--:B-1----:R-:W-:Y:S08]  /*6d00*/  HMMA.16816.F32.BF16 R36, R132, R144.reuse, R36 ;  /* 0x000000908424723c */ /* 0x082ff00000041824 */
[C---:B------:R-:W-:Y:S01]  /*6d10*/  HMMA.16816.F32.BF16 R40, R136.reuse, R144, R40 ;  /* 0x000000908828723c */ /* 0x040fe20000041828 */
[----:B------:R-:W5:Y:S03]  /*6d20*/  LDG.E R145, desc[UR28][R2.64+0x120] ;  /* 0x0001201c02917981 */ /* 0x000f66000c1e1900 */
[----:B------:R-:W-:Y:S04]  /*6d30*/  IMAD.IADD R144, R179, 0x1, R148 ;  /* 0x00000001b3907824 */ /* 0x000fe800078e0294 */
[-C--:B------:R-:W-:Y:S08]  /*6d40*/  HMMA.16816.F32.BF16 R44, R136, R146.reuse, R44 ;  /* 0x00000092882c723c */ /* 0x080ff0000004182c */
[C---:B------:R-:W-:Y:S01]  /*6d50*/  HMMA.16816.F32.BF16 R48, R132.reuse, R146, R48 ;  /* 0x000000928430723c */ /* 0x040fe20000041830 */
[----:B------:R-:W4:Y:S04]  /*6d60*/  LDG.E R147, desc[UR28][R2.64+0x20] ;  /* 0x0000201c02937981 */ /* 0x000f28000c1e1900 */
[----:B------:R1:W5:Y:S03]  /*6d70*/  LDG.E R146, desc[UR28][R2.64+0x100] ;  /* 0x0001001c02927981 */ /* 0x000366000c1e1900 */
[-C--:B--2---:R-:W-:Y:S08]  /*6d80*/  HMMA.16816.F32.BF16 R52, R132, R140.reuse, R52 ;  /* 0x0000008c8434723c */ /* 0x084ff00000041834 */
[C---:B------:R-:W-:Y:S08]  /*6d90*/  HMMA.16816.F32.BF16 R56, R136.reuse, R140, R56 ;  /* 0x0000008c8838723c */ /* 0x040ff00000041838 */
[-C--:B------:R-:W-:Y:S01]  /*6da0*/  HMMA.16816.F32.BF16 R60, R136, R142.reuse, R60 ;  /* 0x0000008e883c723c */ /* 0x080fe2000004183c */
[----:B------:R-:W-:Y:S02]  /*6db0*/  LDSM.16.M88.4 R136, [R178+0x10000] ;  /* 0x01000000b288783b */ /* 0x000fe40000000200 */
[--C-:B-1----:R-:W-:Y:S05]  /*6dc0*/  SHF.R.U32.HI R3, RZ, 0x4, R183.reuse ;  /* 0x00000004ff037819 */ /* 0x102fea00000116b7 */
[----:B------:R-:W-:Y:S01]  /*6dd0*/  HMMA.16816.F32.BF16 R64, R132, R142, R64 ;  /* 0x0000008e8440723c */ /* 0x000fe20000041840 */
[----:B------:R-:W1:Y:S03]  /*6de0*/  LDSM.16.M88.4 R132, [R144+0x8000] ;  /* 0x008000009084783b */ /* 0x000e660000000200 */
[----:B------:R-:W-:Y:S05]  /*6df0*/  SHF.R.U32.HI R2, RZ, 0x1, R183 ;  /* 0x00000001ff027819 */ /* 0x000fea00000116b7 */
[----:B------:R-:W2:Y:S01]  /*6e00*/  LDSM.16.M88.4 R140, [R144+0xa000] ;  /* 0x00a00000908c783b */ /* 0x000ea20000000200 */
[-C--:B-1----:R-:W-:Y:S08]  /*6e10*/  HMMA.16816.F32.BF16 R4, R132, R136.reuse, R4 ;  /* 0x000000888404723c */ /* 0x082ff00000041804 */
[C---:B--2---:R-:W-:Y:S08]  /*6e20*/  HMMA.16816.F32.BF16 R8, R140.reuse, R136, R8 ;  /* 0x000000888c08723c */ /* 0x044ff00000041808 */
[-C--:B------:R-:W-:Y:S08]  /*6e30*/  HMMA.16816.F32.BF16 R12, R140, R138.reuse, R12 ;  /* 0x0000008a8c0c723c */ /* 0x080ff0000004180c */
[C---:B------:R-:W-:Y:S01]  /*6e40*/  HMMA.16816.F32.BF16 R16, R132.reuse, R138, R16 ;  /* 0x0000008a8410723c */ /* 0x040fe20000041810 */
[----:B------:R-:W1:Y:S03]  /*6e50*/  LDSM.16.M88.4 R136, [R178+0x10800] ;  /* 0x01080000b288783b */ /* 0x000e660000000200 */
[C---:B---3--:R-:W-:Y:S01]  /*6e60*/  FADD.FTZ R4, -R149.reuse, R4 ;  /* 0x0000000495047221 */ /* 0x048fe20000010100 */
[----:B------:R-:W-:Y:S03]  /*6e70*/  FADD.FTZ R5, -R149, R5 ;  /* 0x0000000595057221 */ /* 0x000fe60000010100 */
[----:B------:R-:W-:Y:S01]  /*6e80*/  FMUL.FTZ R165, R165, R4 ;  /* 0x00000004a5a57220 */ /* 0x000fe20000410000 */
[----:B------:R-:W-:Y:S02]  /*6e90*/  IMAD.SHL.U32 R4, R183, 0x40, RZ ;  /* 0x00000040b7047824 */ /* 0x000fe400078e00ff */
[----:B------:R-:W-:Y:S03]  /*6ea0*/  FMUL.FTZ R151, R245, R5 ;  /* 0x00000005f5977220 */ /* 0x000fe60000410000 */
[----:B------:R-:W-:Y:S04]  /*6eb0*/  LOP3.LUT R0, R4, 0x1c0, RZ, 0xc0, !PT ;  /* 0x000001c004007812 */ /* 0x000fe800078ec0ff */
[----:B------:R-:W-:Y:S01]  /*6ec0*/  LOP3.LUT R0, R0, 0x38, R182, 0xf8, !PT ;  /* 0x0000003800007812 */ /* 0x000fe200078ef8b6 */
[C---:B------:R-:W-:Y:S01]  /*6ed0*/  FADD.FTZ R16, -R149.reuse, R16 ;  /* 0x0000001095107221 */ /* 0x040fe20000010100 */
[C---:B------:R-:W-:Y:S01]  /*6ee0*/  FADD.FTZ R17, -R149.reuse, R17 ;  /* 0x0000001195117221 */ /* 0x040fe20000010100 */
[-C--:B-1----:R-:W-:Y:S08]  /*6ef0*/  HMMA.16816.F32.BF16 R20, R132, R136.reuse, R20 ;  /* 0x000000888414723c */ /* 0x082ff00000041814 */
[C---:B------:R-:W-:Y:S08]  /*6f00*/  HMMA.16816.F32.BF16 R24, R140.reuse, R136, R24 ;  /* 0x000000888c18723c */ /* 0x040ff00000041818 */
[-C--:B------:R-:W-:Y:S03]  /*6f10*/  HMMA.16816.F32.BF16 R28, R140, R138.reuse, R28 ;  /* 0x0000008a8c1c723c */ /* 0x080fe6000004181c */
[----:B------:R-:W-:Y:S01]  /*6f20*/  FADD.FTZ R5, -R149, R21 ;  /* 0x0000001595057221 */ /* 0x000fe20000010100 */
[----:B------:R-:W-:Y:S04]  /*6f30*/  FMUL.FTZ R21, R247, R17 ;  /* 0x00000011f7157220 */ /* 0x000fe80000410000 */
[C---:B------:R-:W-:Y:S01]  /*6f40*/  HMMA.16816.F32.BF16 R32, R132.reuse, R138, R32 ;  /* 0x0000008a8420723c */ /* 0x040fe20000041820 */
[----:B------:R-:W1:Y:S11]  /*6f50*/  LDSM.16.M88.4 R136, [R178+0x11000] ;  /* 0x01100000b288783b */ /* 0x000e760000000200 */
[----:B------:R-:W-:Y:S07]  /*6f60*/  @!UPT UIADD3 URZ, UPT, UPT, URZ, URZ, URZ ;  /* 0x000000fffffff290 */ /* 0x000fee000fffe0ff */
[C---:B------:R-:W-:Y:S01]  /*6f70*/  FADD.FTZ R32, -R149.reuse, R32 ;  /* 0x0000002095207221 */ /* 0x040fe20000010100 */
[----:B------:R-:W-:Y:S01]  /*6f80*/  FADD.FTZ R33, -R149, R33 ;  /* 0x0000002195217221 */ /* 0x000fe20000010100 */
        /* <DEDUP_REMOVED lines=13> */
[----:B------:R-:W-:Y:S01]  /*7060*/  FMUL.FTZ R133, R244, R5 ;  /* 0x00000005f4857220 */ /* 0x000fe20000410000 */
[----:B------:R-:W-:Y:S01]  /*7070*/  LOP3.LUT R2, R2, R0, RZ, 0x3c, !PT ;  /* 0x0000000002027212 */ /* 0x000fe200078e3cff */
[----:B------:R-:W-:Y:S01]  /*7080*/  FMUL.FTZ R132, R237, R33 ;  /* 0x00000021ed847220 */ /* 0x000fe20000410000 */
[----:B------:R-:W-:Y:S01]  /*7090*/  LOP3.LUT R0, R3, 0x1c0, R4, 0xf8, !PT ;  /* 0x000001c003007812 */ /* 0x000fe200078ef804 */
[----:B------:R-:W-:Y:S01]  /*70a0*/  FADD.FTZ R3, -R149, R20 ;  /* 0x0000001495037221 */ /* 0x000fe20000010100 */
[----:B------:R-:W-:Y:S01]  /*70b0*/  LOP3.LUT R2, R2, 0x200, R4, 0xf8, !PT ;  /* 0x0000020002027812 */ /* 0x000fe200078ef804 */
[----:B------:R-:W-:Y:S01]  /*70c0*/  FMUL.FTZ R4, R248, R16 ;  /* 0x00000010f8047220 */ /* 0x000fe20000410000 */
[----:B----4-:R-:W-:Y:S01]  /*70d0*/  FADD.FTZ R6, -R147, R6 ;  /* 0x0000000693067221 */ /* 0x010fe20000010100 */
[----:B------:R-:W-:Y:S01]  /*70e0*/  FMUL.FTZ R3, R246, R3 ;  /* 0x00000003f6037220 */ /* 0x000fe20000410000 */
[----:B------:R-:W-:Y:S01]  /*70f0*/  FADD.FTZ R5, -R149, R48 ;  /* 0x0000003095057221 */ /* 0x000fe20000010100 */
[----:B------:R-:W-:Y:S01]  /*7100*/  F2FP.BF16.F32.PACK_AB R20, R151, R165 ;  /* 0x000000a59714723e */ /* 0x000fe200000010ff */
[----:B------:R-:W-:Y:S01]  /*7110*/  FMUL.FTZ R150, R243, R6 ;  /* 0x00000006f3967220 */ /* 0x000fe20000410000 */
[----:B------:R-:W-:Y:S01]  /*7120*/  F2FP.BF16.F32.PACK_AB R21, R21, R4 ;  /* 0x000000041515723e */ /* 0x000fe200000010ff */
[----:B------:R-:W-:Y:S01]  /*7130*/  FADD.FTZ R4, -R149, R37 ;  /* 0x0000002595047221 */ /* 0x000fe20000010100 */
[----:B------:R-:W-:Y:S01]  /*7140*/  F2FP.BF16.F32.PACK_AB R133, R133, R3 ;  /* 0x000000038585723e */ /* 0x000fe200000010ff */
[----:B------:R-:W-:Y:S01]  /*7150*/  FMUL.FTZ R3, R238, R32 ;  /* 0x00000020ee037220 */ /* 0x000fe20000410000 */
[----:B------:R-:W-:Y:S01]  /*7160*/  FADD.FTZ R37, -R149, R49 ;  /* 0x0000003195257221 */ /* 0x000fe20000010100 */
[----:B------:R-:W-:Y:S01]  /*7170*/  FMUL.FTZ R48, R235, R4 ;  /* 0x00000004eb307220 */ /* 0x000fe20000410000 */
[C---:B------:R-:W-:Y:S01]  /*7180*/  FADD.FTZ R6, -R149.reuse, R36 ;  /* 0x0000002495067221 */ /* 0x040fe20000010100 */
[C---:B------:R-:W-:Y:S01]  /*7190*/  FADD.FTZ R4, -R149.reuse, R64 ;  /* 0x0000004095047221 */ /* 0x040fe20000010100 */
[----:B------:R-:W-:Y:S01]  /*71a0*/  F2FP.BF16.F32.PACK_AB R132, R132, R3 ;  /* 0x000000038484723e */ /* 0x000fe200000010ff */
[C---:B------:R-:W-:Y:S01]  /*71b0*/  FADD.FTZ R3, -R149.reuse, R52 ;  /* 0x0000003495037221 */ /* 0x040fe20000010100 */
        /* <DEDUP_REMOVED lines=12> */
[----:B------:R-:W-:Y:S03]  /*7280*/  FADD.FTZ R36, -R147, R7 ;  /* 0x0000000793247221 */ /* 0x000fe60000010100 */
        /* <DEDUP_REMOVED lines=51> */
.L_x_743:
[----:B-1----:R-:W-:Y:S01]  /*75c0*/  FMUL.FTZ R4, R214, R36 ;  /* 0x00000024d6047220 */ /* 0x002fe20000410000 */
[C---:B------:R-:W-:Y:S01]  /*75d0*/  FADD.FTZ R19, -R147.reuse, R19 ;  /* 0x0000001393137221 */ /* 0x040fe20000010100 */
[C---:B------:R-:W-:Y:S01]  /*75e0*/  FADD.FTZ R18, -R147.reuse, R18 ;  /* 0x0000001293127221 */ /* 0x040fe20000010100 */
[----:B------:R-:W-:Y:S01]  /*75f0*/  STS [R155+0x14000], R20 ;  /* 0x014000149b007388 */ /* 0x000fe20000000800 */
[----:B------:R-:W-:Y:S01]  /*7600*/  FADD.FTZ R22, -R147, R22 ;  /* 0x0000001693167221 */ /* 0x000fe20000010100 */
[----:B------:R-:W-:Y:S01]  /*7610*/  F2FP.BF16.F32.PACK_AB R4, R4, R150 ;  /* 0x000000960404723e */ /* 0x000fe200000010ff */
[----:B------:R-:W-:Y:S01]  /*7620*/  FMUL.FTZ R18, R207, R18 ;  /* 0x00000012cf127220 */ /* 0x000fe20000410000 */
[----:B------:R-:W-:Y:S01]  /*7630*/  FMUL.FTZ R3, R206, R19 ;  /* 0x00000013ce037220 */ /* 0x000fe20000410000 */
[C---:B------:R-:W-:Y:S01]  /*7640*/  FADD.FTZ R23, -R147.reuse, R23 ;  /* 0x0000001793177221 */ /* 0x040fe20000010100 */
[C---:B------:R-:W-:Y:S01]  /*7650*/  FADD.FTZ R16, -R147.reuse, R54 ;  /* 0x0000003693107221 */ /* 0x040fe20000010100 */
[----:B------:R1:W-:Y:S01]  /*7660*/  STS [R155+0x14400], R4 ;  /* 0x014400049b007388 */ /* 0x0003e20000000800 */
[----:B------:R-:W-:Y:S01]  /*7670*/  FADD.FTZ R7, -R147, R55 ;  /* 0x0000003793077221 */ /* 0x000fe20000010100 */
[----:B------:R-:W-:Y:S01]  /*7680*/  F2FP.BF16.F32.PACK_AB R3, R3, R18 ;  /* 0x000000120303723e */ /* 0x000fe200000010ff */
[----:B------:R-:W-:Y:S01]  /*7690*/  FMUL.FTZ R22, R204, R22 ;  /* 0x00000016cc167220 */ /* 0x000fe20000410000 */
[----:B------:R-:W-:Y:S01]  /*76a0*/  FMUL.FTZ R23, R202, R23 ;  /* 0x00000017ca177220 */ /* 0x000fe20000410000 */
[----:B------:R-:W-:Y:S01]  /*76b0*/  FMUL.FTZ R16, R173, R16 ;  /* 0x00000010ad107220 */ /* 0x000fe20000410000 */
[----:B------:R-:W-:Y:S01]  /*76c0*/  FMUL.FTZ R7, R169, R7 ;  /* 0x00000007a9077220 */ /* 0x000fe20000410000 */
[----:B------:R2:W-:Y:S01]  /*76d0*/  STS [R164+0x14400], R3 ;  /* 0x01440003a4007388 */ /* 0x0005e20000000800 */
[C---:B-----5:R-:W-:Y:S01]  /*76e0*/  FADD.FTZ R8, -R146.reuse, R8 ;  /* 0x0000000892087221 */ /* 0x060fe20000010100 */
[----:B------:R-:W-:Y:S01]  /*76f0*/  F2FP.BF16.F32.PACK_AB R33, R23, R22 ;  /* 0x000000161721723e */ /* 0x000fe200000010ff */
[C---:B------:R-:W-:Y:S01]  /*7700*/  FADD.FTZ R9, -R146.reuse, R9 ;  /* 0x0000000992097221 */ /* 0x040fe20000010100 */
[----:B------:R-:W-:Y:S01]  /*7710*/  F2FP.BF16.F32.PACK_AB R22, R7, R16 ;  /* 0x000000100716723e */ /* 0x000fe200000010ff */
[----:B------:R-:W-:Y:S01]  /*7720*/  FADD.FTZ R16, -R146, R57 ;  /* 0x0000003992107221 */ /* 0x000fe20000010100 */
[----:B------:R-:W-:Y:S01]  /*7730*/  FADD.FTZ R10, -R145, R10 ;  /* 0x0000000a910a7221 */ /* 0x000fe20000010100 */
[----:B------:R-:W-:Y:S01]  /*7740*/  FMUL.FTZ R8, R218, R8 ;  /* 0x00000008da087220 */ /* 0x000fe20000410000 */
[----:B------:R-:W-:Y:S01]  /*7750*/  FMUL.FTZ R9, R217, R9 ;  /* 0x00000009d9097220 */ /* 0x000fe20000410000 */
[----:B------:R-:W-:Y:S01]  /*7760*/  FMUL.FTZ R16, R174, R16 ;  /* 0x00000010ae107220 */ /* 0x000fe20000410000 */
[C---:B------:R-:W-:Y:S01]  /*7770*/  FADD.FTZ R15, -R145.reuse, R15 ;  /* 0x0000000f910f7221 */ /* 0x040fe20000010100 */
[----:B------:R-:W-:Y:S01]  /*7780*/  FMUL.FTZ R10, R222, R10 ;  /* 0x0000000ade0a7220 */ /* 0x000fe20000410000 */
[----:B------:R-:W-:Y:S01]  /*7790*/  FADD.FTZ R14, -R145, R14 ;  /* 0x0000000e910e7221 */ /* 0x000fe20000010100 */
[C---:B------:R-:W-:Y:S01]  /*77a0*/  FADD.FTZ R12, -R146.reuse, R12 ;  /* 0x0000000c920c7221 */ /* 0x040fe20000010100 */
[----:B------:R-:W-:Y:S01]  /*77b0*/  FADD.FTZ R13, -R146, R13 ;  /* 0x0000000d920d7221 */ /* 0x000fe20000010100 */
[----:B------:R-:W-:Y:S01]  /*77c0*/  STS [R164+0x14000], R21 ;  /* 0x01400015a4007388 */ /* 0x000fe20000000800 */
[----:B------:R-:W-:Y:S01]  /*77d0*/  FMUL.FTZ R14, R220, R14 ;  /* 0x0000000edc0e7220 */ /* 0x000fe20000410000 */
[----:B------:R-:W-:Y:S01]  /*77e0*/  FMUL.FTZ R12, R216, R12 ;  /* 0x0000000cd80c7220 */ /* 0x000fe20000410000 */
[----:B-1----:R-:W-:Y:S01]  /*77f0*/  FADD.FTZ R4, -R146, R56 ;  /* 0x0000003892047221 */ /* 0x002fe20000010100 */
[----:B------:R-:W-:Y:S01]  /*7800*/  FMUL.FTZ R13, R215, R13 ;  /* 0x0000000dd70d7220 */ /* 0x000fe20000410000 */
[C---:B------:R-:W-:Y:S01]  /*7810*/  FADD.FTZ R35, -R147.reuse, R35 ;  /* 0x0000002393237221 */ /* 0x040fe20000010100 */
[C---:B------:R-:W-:Y:S01]  /*7820*/  FADD.FTZ R34, -R147.reuse, R34 ;  /* 0x0000002293227221 */ /* 0x040fe20000010100 */
[----:B------:R-:W-:Y:S01]  /*7830*/  FMUL.FTZ R4, R186, R4 ;  /* 0x00000004ba047220 */ /* 0x000fe20000410000 */
[----:B------:R-:W-:Y:S01]  /*7840*/  FADD.FTZ R6, -R147, R66 ;  /* 0x0000004293067221 */ /* 0x000fe20000010100 */
[----:B------:R-:W-:Y:S01]  /*7850*/  F2FP.BF16.F32.PACK_AB R19, R13, R12 ;  /* 0x0000000c0d13723e */ /* 0x000fe200000010ff */
[----:B------:R-:W-:Y:S01]  /*7860*/  FADD.FTZ R5, -R147, R67 ;  /* 0x0000004393057221 */ /* 0x000fe20000010100 */
[----:B--2---:R-:W-:Y:S01]  /*7870*/  F2FP.BF16.F32.PACK_AB R3, R9, R8 ;  /* 0x000000080903723e */ /* 0x004fe200000010ff */
[----:B------:R-:W-:Y:S01]  /*7880*/  FMUL.FTZ R9, R219, R15 ;  /* 0x0000000fdb097220 */ /* 0x000fe20000410000 */
[----:B------:R-:W-:Y:S01]  /*7890*/  F2FP.BF16.F32.PACK_AB R16, R16, R4 ;  /* 0x000000041010723e */ /* 0x000fe200000010ff */
[----:B------:R-:W-:Y:S01]  /*78a0*/  FADD.FTZ R4, -R145, R11 ;  /* 0x0000000b91047221 */ /* 0x000fe20000010100 */
[----:B------:R-:W-:Y:S01]  /*78b0*/  FMUL.FTZ R34, R196, R34 ;  /* 0x00000022c4227220 */ /* 0x000fe20000410000 */
[----:B------:R1:W-:Y:S01]  /*78c0*/  STS [R155+0x16000], R3 ;  /* 0x016000039b007388 */ /* 0x0003e20000000800 */
[----:B------:R-:W-:Y:S01]  /*78d0*/  F2FP.BF16.F32.PACK_AB R9, R9, R14 ;  /* 0x0000000e0909723e */ /* 0x000fe200000010ff */
[----:B------:R-:W-:Y:S01]  /*78e0*/  FMUL.FTZ R4, R221, R4 ;  /* 0x00000004dd047220 */ /* 0x000fe20000410000 */
[----:B------:R-:W-:Y:S01]  /*78f0*/  FMUL.FTZ R32, R194, R35 ;  /* 0x00000023c2207220 */ /* 0x000fe20000410000 */
[C---:B------:R-:W-:Y:S01]  /*7900*/  FADD.FTZ R25, -R146.reuse, R25 ;  /* 0x0000001992197221 */ /* 0x040fe20000010100 */
[C---:B------:R-:W-:Y:S01]  /*7910*/  FADD.FTZ R27, -R145.reuse, R27 ;  /* 0x0000001b911b7221 */ /* 0x040fe20000010100 */
[----:B------:R-:W-:Y:S01]  /*7920*/  FADD.FTZ R24, -R146, R24 ;  /* 0x0000001892187221 */ /* 0x000fe20000010100 */
        /* <DEDUP_REMOVED lines=13> */
[----:B------:R-:W-:Y:S01]  /*7a00*/  STS [R164+0x16400], R9 ;  /* 0x01640009a4007388 */ /* 0x000fe20000000800 */
[----:B------:R-:W-:Y:S01]  /*7a10*/  FADD.FTZ R30, -R145, R30 ;  /* 0x0000001e911e7221 */ /* 0x000fe20000010100 */
[----:B------:R-:W-:Y:S01]  /*7a20*/  F2FP.BF16.F32.PACK_AB R32, R32, R34 ;  /* 0x000000222020723e */ /* 0x000fe200000010ff */
        /* <DEDUP_REMOVED lines=23> */
[C---:B------:R-:W-:Y:S01]  /*7ba0*/  FADD.FTZ R40, -R146.reuse, R40 ;  /* 0x0000002892287221 */ /* 0x040fe20000010100 */
        /* <DEDUP_REMOVED lines=22> */
[C---:B------:R-:W-:Y:S01]  /*7d10*/  FADD.FTZ R58, -R145.reuse, R58 ;  /* 0x0000003a913a7221 */ /* 0x040fe20000010100 */
        /* <DEDUP_REMOVED lines=26> */
[----:B------:R-:W-:Y:S01]  /*7ec0*/  LOP3.LUT R0, R0, 0x38, R182, 0x78, !PT ;  /* 0x0000003800007812 */ /* 0x000fe200078e78b6 */
        /* <DEDUP_REMOVED lines=161> */
.L_x_744:
[----:B------:R-:W-:Y:S01]  /*88e0*/  LDSM.16.M88.4 R32, [R152+0x14000] ;  /* 0x014000009820783b */ /* 0x000fe20000000200 */
[----:B------:R-:W-:Y:S01]  /*88f0*/  PLOP3.LUT P2, PT, PT, PT, UP0, 0x80, 0x8 ;  /* 0x000000000008781c */ /* 0x000fe20003f4f008 */
[----:B------:R-:W-:Y:S01]  /*8900*/  IMAD.MOV.U32 R174, RZ, RZ, 0x4 ;  /* 0x00000004ffae7424 */ /* 0x000fe200078e00ff */
[----:B------:R-:W-:Y:S01]  /*8910*/  ULOP3.LUT UR11, UR39, 0x1, URZ, 0xc0, !UPT ;  /* 0x00000001270b7892 */ /* 0x000fe2000f8ec0ff */
[----:B------:R-:W-:Y:S01]  /*8920*/  VIADD R184, R184, 0xffffff80 ;  /* 0xffffff80b8b87836 */ /* 0x000fe20000000000 */
        /* <DEDUP_REMOVED lines=11> */
[----:B------:R-:W-:Y:S01]  /*89e0*/  LDSM.16.M88.4 R56, [R148+0x14000] ;  /* 0x014000009438783b */ /* 0x000fe20000000200 */
[-C--:B-1----:R-:W-:Y:S04]  /*89f0*/  HMMA.16816.F32.BF16 R4, R32, R16.reuse, RZ ;  /* 0x000000102004723c */ /* 0x082fe800000418ff */
[----:B------:R-:W1:Y:S05]  /*8a00*/  LDSM.16.MT88.4 R60, [R2+0xd000] ;  /* 0x00d00000023c783b */ /* 0x000e6a0000004200 */
[----:B------:R-:W1:Y:S01]  /*8a10*/  LDSM.16.M88.4 R64, [R148+0x16000] ;  /* 0x016000009440783b */ /* 0x000e620000000200 */
[C---:B--2---:R-:W-:Y:S04]  /*8a20*/  HMMA.16816.F32.BF16 R8, R28.reuse, R16, RZ ;  /* 0x000000101c08723c */ /* 0x044fe800000418ff */
[----:B------:R-:W2:Y:S04]  /*8a30*/  LDSM.16.MT88.4 R132, [R3+0xd000] ;  /* 0x00d000000384783b */ /* 0x000ea80000004200 */
[-C--:B------:R-:W-:Y:S01]  /*8a40*/  HMMA.16816.F32.BF16 R12, R28, R18.reuse, RZ ;  /* 0x000000121c0c723c */ /* 0x080fe200000418ff */
[----:B------:R-:W-:Y:S07]  /*8a50*/  LDSM.16.M88.4 R136, [R144+0x16000] ;  /* 0x016000009088783b */ /* 0x000fee0000000200 */
        /* <DEDUP_REMOVED lines=14> */
[----:B------:R-:W4:Y:S07]  /*8b40*/  LDSM.16.MT88.4 R48, [R3+0xd800] ;  /* 0x00d800000330783b */ /* 0x000f2e0000004200 */
        /* <DEDUP_REMOVED lines=8> */
[-C--:B--2---:R-:W-:Y:S08]  /*8bd0*/  HMMA.16816.F32.BF16 R20, R56, R132.reuse, R20 ;  /* 0x000000843814723c */ /* 0x084ff00000041814 */
[C---:B------:R-:W-:Y:S08]  /*8be0*/  HMMA.16816.F32.BF16 R24, R64.reuse, R132, R24 ;  /* 0x000000844018723c */ /* 0x040ff00000041818 */
[-C--:B------:R-:W-:Y:S08]  /*8bf0*/  HMMA.16816.F32.BF16 R28, R64, R134.reuse, R28 ;  /* 0x00000086401c723c */ /* 0x080ff0000004181c */
[----:B------:R-:W-:Y:S01]  /*8c00*/  HMMA.16816.F32.BF16 R32, R56, R134, R32 ;  /* 0x000000863820723c */ /* 0x000fe20000041820 */
[----:B------:R-:W1:Y:S07]  /*8c10*/  LDSM.16.M88.4 R56, [R152+0x1a000] ;  /* 0x01a000009838783b */ /* 0x000e6e0000000200 */
[-C--:B---3--:R-:W-:Y:S08]  /*8c20*/  HMMA.16816.F32.BF16 R4, R36, R44.reuse, R4 ;  /* 0x0000002c2404723c */ /* 0x088ff00000041804 */
[C---:B------:R-:W-:Y:S08]  /*8c30*/  HMMA.16816.F32.BF16 R8, R136.reuse, R44, R8 ;  /* 0x0000002c8808723c */ /* 0x040ff00000041808 */
[-C--:B------:R-:W-:Y:S08]  /*8c40*/  HMMA.16816.F32.BF16 R12, R136, R46.reuse, R12 ;  /* 0x0000002e880c723c */ /* 0x080ff0000004180c */
[C---:B------:R-:W-:Y:S01]  /*8c50*/  HMMA.16816.F32.BF16 R16, R36.reuse, R46, R16 ;  /* 0x0000002e2410723c */ /* 0x040fe20000041810 */
[----:B------:R-:W2:Y:S07]  /*8c60*/  LDSM.16.MT88.4 R44, [R3+0xe000] ;  /* 0x00e00000032c783b */ /* 0x000eae0000004200 */
[-C--:B----4-:R-:W-:Y:S08]  /*8c70*/  HMMA.16816.F32.BF16 R20, R36, R48.reuse, R20 ;  /* 0x000000302414723c */ /* 0x090ff00000041814 */
        /* <DEDUP_REMOVED lines=8> */
[----:B------:R-:W3:Y:S02]  /*8d00*/  LDSM.16.MT88.4 R48, [R2+0xe800] ;  /* 0x00e800000230783b */ /* 0x000ee40000004200 */
[-C--:B------:R-:W-:Y:S05]  /*8d10*/  HMMA.16816.F32.BF16 R4, R40, R52.reuse, R4 ;  /* 0x000000342804723c */ /* 0x080fea0000041804 */
        /* <DEDUP_REMOVED lines=9> */
[----:B------:R1:W4:Y:S03]  /*8db0*/  LDSM.16.M88.4 R52, [R154+0x1a000] ;  /* 0x01a000009a34783b */ /* 0x0003260000000200 */
[C---:B------:R-:W-:Y:S02]  /*8dc0*/  LEA.HI.X.SX32 R163, R145.reuse, R165, 0x5, P1 ;  /* 0x000000a591a37211 */ /* 0x040fe400008f2eff */
[C---:B------:R-:W-:Y:S02]  /*8dd0*/  LEA R160, P1, R145.reuse, R162, 0x5 ;  /* 0x000000a291a07211 */ /* 0x040fe400078228ff */
[-C--:B--2---:R-:W-:Y:S03]  /*8de0*/  HMMA.16816.F32.BF16 R20, R40, R44.reuse, R20 ;  /* 0x0000002c2814723c */ /* 0x084fe60000041814 */
[C---:B------:R-:W-:Y:S02]  /*8df0*/  LEA.HI.X.SX32 R161, R145.reuse, R163, 0x5, P1 ;  /* 0x000000a391a17211 */ /* 0x040fe400008f2eff */
[C---:B------:R-:W-:Y:S03]  /*8e00*/  LEA R158, P1, R145.reuse, R160, 0x5 ;  /* 0x000000a0919e7211 */ /* 0x040fe600078228ff */
[C---:B------:R-:W-:Y:S04]  /*8e10*/  HMMA.16816.F32.BF16 R24, R56.reuse, R44, R24 ;  /* 0x0000002c3818723c */ /* 0x040fe80000041818 */
[C---:B------:R-:W-:Y:S04]  /*8e20*/  LEA.HI.X.SX32 R159, R145.reuse, R161, 0x5, P1 ;  /* 0x000000a1919f7211 */ /* 0x040fe800008f2eff */
[-C--:B------:R-:W-:Y:S01]  /*8e30*/  HMMA.16816.F32.BF16 R28, R56, R46.reuse, R28 ;  /* 0x0000002e381c723c */ /* 0x080fe2000004181c */
[----:B------:R-:W2:Y:S02]  /*8e40*/  LDSM.16.MT88.4 R56, [R3+0xe800] ;  /* 0x00e800000338783b */ /* 0x000ea40000004200 */
[C---:B-1----:R-:W-:Y:S04]  /*8e50*/  LEA R154, P1, R145.reuse, R158, 0x5 ;  /* 0x0000009e919a7211 */ /* 0x042fe800078228ff */
[C---:B------:R-:W-:Y:S01]  /*8e60*/  LEA.HI.X.SX32 R155, R145.reuse, R159, 0x5, P1 ;  /* 0x0000009f919b7211 */ /* 0x040fe200008f2eff */
[----:B------:R-:W-:Y:S01]  /*8e70*/  HMMA.16816.F32.BF16 R32, R40, R46, R32 ;  /* 0x0000002e2820723c */ /* 0x000fe20000041820 */
[----:B------:R-:W-:Y:S03]  /*8e80*/  LDSM.16.M88.4 R40, [R148+0x18000] ;  /* 0x018000009428783b */ /* 0x000fe60000000200 */
[C---:B------:R-:W-:Y:S02]  /*8e90*/  LEA R150, P1, R145.reuse, R154, 0x5 ;  /* 0x0000009a91967211 */ /* 0x040fe400078228ff */
[----:B------:R-:W1:Y:S02]  /*8ea0*/  LDSM.16.MT88.4 R44, [R2+0xf000] ;  /* 0x00f00000022c783b */ /* 0x000e640000004200 */
[-C--:B---3--:R-:W-:Y:S05]  /*8eb0*/  HMMA.16816.F32.BF16 R4, R36, R48.reuse, R4 ;  /* 0x000000302404723c */ /* 0x088fea0000041804 */
[C---:B------:R-:W-:Y:S02]  /*8ec0*/  LEA.HI.X.SX32 R151, R145.reuse, R155, 0x5, P1 ;  /* 0x0000009b91977211 */ /* 0x040fe400008f2eff */
[C---:B------:R-:W-:Y:S01]  /*8ed0*/  LEA R146, P1, R145.reuse, R150, 0x5 ;  /* 0x0000009691927211 */ /* 0x040fe200078228ff */
[C---:B----4-:R-:W-:Y:S04]  /*8ee0*/  HMMA.16816.F32.BF16 R8, R52.reuse, R48, R8 ;  /* 0x000000303408723c */ /* 0x050fe80000041808 */
        /* <DEDUP_REMOVED lines=15> */
[----:B------:R-:W-:Y:S02]  /*8fe0*/  LDSM.16.M88.4 R52, [R144+0x1a000] ;  /* 0x01a000009034783b */ /* 0x000fe40000000200 */
[C---:B---3--:R-:W-:Y:S04]  /*8ff0*/  LEA R148, P1, R145.reuse, R132, 0x5 ;  /* 0x0000008491947211 */ /* 0x048fe800078228ff */
[C---:B------:R-:W-:Y:S01]  /*9000*/  LEA.HI.X.SX32 R149, R145.reuse, R133, 0x5, P1 ;  /* 0x0000008591957211 */ /* 0x040fe200008f2eff */
[----:B------:R-:W-:Y:S01]  /*9010*/  HMMA.16816.F32.BF16 R32, R36, R58, R32 ;  /* 0x0000003a2420723c */ /* 0x000fe20000041820 */
[----:B------:R-:W-:Y:S03]  /*9020*/  LDSM.16.M88.4 R36, [R144+0x18000] ;  /* 0x018000009024783b */ /* 0x000fe60000000200 */
[C---:B------:R-:W-:Y:S04]  /*9030*/  IMAD.WIDE R172, R145.reuse, -0x1c0, R148 ;  /* 0xfffffe4091ac7825 */ /* 0x040fe800078e0294 */
[-C--:B-1----:R-:W-:Y:S05]  /*9040*/  HMMA.16816.F32.BF16 R4, R40, R44.reuse, R4 ;  /* 0x0000002c2804723c */ /* 0x082fea0000041804 */
[C---:B------:R-:W-:Y:S03]  /*9050*/  LEA R66, P1, R145.reuse, R172, 0x5 ;  /* 0x000000ac91427211 */ /* 0x040fe600078228ff */
[C---:B----4-:R-:W-:Y:S04]  /*9060*/  HMMA.16816.F32.BF16 R8, R48.reuse, R44, R8 ;  /* 0x0000002c3008723c */ /* 0x050fe80000041808 */
[C---:B------:R-:W-:Y:S02]  /*9070*/  LEA.HI.X.SX32 R67, R145.reuse, R173, 0x5, P1 ;  /* 0x000000ad91437211 */ /* 0x040fe400008f2eff */
[C---:B------:R-:W-:Y:S02]  /*9080*/  LEA R64, P1, R145.reuse, R66, 0x5 ;  /* 0x0000004291407211 */ /* 0x040fe400078228ff */
[-C--:B------:R-:W-:Y:S03]  /*9090*/  HMMA.16816.F32.BF16 R12, R48, R46.reuse, R12 ;  /* 0x0000002e300c723c */ /* 0x080fe6000004180c */
[C---:B------:R-:W-:Y:S05]  /*90a0*/  LEA.HI.X.SX32 R65, R145.reuse, R67, 0x5, P1 ;  /* 0x0000004391417211 */ /* 0x040fea00008f2eff */
[C---:B------:R-:W-:Y:S01]  /*90b0*/  HMMA.16816.F32.BF16 R16, R40.reuse, R46, R16 ;  /* 0x0000002e2810723c */ /* 0x040fe20000041810 */
[----:B------:R1:W2:Y:S07]  /*90c0*/  LDSM.16.MT88.4 R44, [R2+0xf800] ;  /* 0x00f80000022c783b */ /* 0x0002ae0000004200 */
[-C--:B------:R-:W-:Y:S08]  /*90d0*/  HMMA.16816.F32.BF16 R20, R40, R60.reuse, R20 ;  /* 0x0000003c2814723c */ /* 0x080ff00000041814 */
[C---:B------:R-:W-:Y:S04]  /*90e0*/  HMMA.16816.F32.BF16 R24, R48.reuse, R60, R24 ;  /* 0x0000003c3018723c */ /* 0x040fe80000041818 */
[C---:B------:R-:W-:Y:S04]  /*90f0*/  LEA R60, P1, R145.reuse, R64, 0x5 ;  /* 0x00000040913c7211 */ /* 0x040fe800078228ff */
[-C--:B------:R-:W-:Y:S03]  /*9100*/  HMMA.16816.F32.BF16 R28, R48, R62.reuse, R28 ;  /* 0x0000003e301c723c */ /* 0x080fe6000004181c */
[C---:B------:R-:W-:Y:S02]  /*9110*/  LEA.HI.X.SX32 R61, R145.reuse, R65, 0x5, P1 ;  /* 0x00000041913d7211 */ /* 0x040fe400008f2eff */
[C---:B------:R-:W-:Y:S02]  /*9120*/  LEA R58, P1, R145.reuse, R60, 0x5 ;  /* 0x0000003c913a7211 */ /* 0x040fe400078228ff */
[----:B-1----:R-:W-:Y:S01]  /*9130*/  @P2 SHF.R.U32.HI R2, RZ, 0x2, R183 ;  /* 0x00000002ff022819 */ /* 0x002fe200000116b7 */
[----:B------:R-:W-:Y:S01]  /*9140*/  HMMA.16816.F32.BF16 R32, R40, R62, R32 ;  /* 0x0000003e2820723c */ /* 0x000fe20000041820 */
[----:B------:R1:W3:Y:S03]  /*9150*/  LDSM.16.MT88.4 R40, [R3+0xf800] ;  /* 0x00f800000328783b */ /* 0x0002e60000004200 */
[C---:B------:R-:W-:Y:S02]  /*9160*/  LEA.HI.X.SX32 R59, R145.reuse, R61, 0x5, P1 ;  /* 0x0000003d913b7211 */ /* 0x040fe400008f2eff */
[C---:B------:R-:W-:Y:S02]  /*9170*/  LEA R56, P1, R145.reuse, R58, 0x5 ;  /* 0x0000003a91387211 */ /* 0x040fe400078228ff */
[----:B------:R-:W-:Y:S01]  /*9180*/  @P2 LOP3.LUT R234, R140, 0x7, R2, 0xf8, !PT ;  /* 0x000000078cea2812 */ /* 0x000fe200078ef802 */
[-C--:B--2---:R-:W-:Y:S05]  /*9190*/  HMMA.16816.F32.BF16 R4, R36, R44.reuse, R4 ;  /* 0x0000002c2404723c */ /* 0x084fea0000041804 */
[C---:B------:R-:W-:Y:S02]  /*91a0*/  LEA.HI.X.SX32 R57, R145.reuse, R59, 0x5, P1 ;  /* 0x0000003b91397211 */ /* 0x040fe400008f2eff */
[C---:B------:R-:W-:Y:S01]  /*91b0*/  LEA R50, P1, R145.reuse, R56, 0x5 ;  /* 0x0000003891327211 */ /* 0x040fe200078228ff */
[C---:B------:R-:W-:Y:S04]  /*91c0*/  HMMA.16816.F32.BF16 R8, R52.reuse, R44, R8 ;  /* 0x0000002c3408723c */ /* 0x040fe80000041808 */
[C---:B------:R-:W-:Y:S02]  /*91d0*/  LEA.HI.X.SX32 R51, R145.reuse, R57, 0x5, P1 ;  /* 0x0000003991337211 */ /* 0x040fe400008f2eff */
[C---:B------:R-:W-:Y:S01]  /*91e0*/  LEA R48, P1, R145.reuse, R50, 0x5 ;  /* 0x0000003291307211 */ /* 0x040fe200078228ff */
[----:B-1----:R-:W-:Y:S01]  /*91f0*/  @P2 IMAD.WIDE.U32 R2, R234, R174, UR44 ;  /* 0x0000002cea022e25 */ /* 0x002fe2000f8e00ae */
[-C--:B------:R-:W-:Y:S01]  /*9200*/  HMMA.16816.F32.BF16 R12, R52, R46.reuse, R12 ;  /* 0x0000002e340c723c */ /* 0x080fe2000004180c */
[----:B------:R-:W-:Y:S01]  /*9210*/  @UP0 UMOV UR44, UR12 ;  /* 0x0000000c002c0c82 */ /* 0x000fe20008000000 */
[----:B------:R-:W-:Y:S01]  /*9220*/  @UP0 UMOV UR45, UR11 ;  /* 0x0000000b002d0c82 */ /* 0x000fe20008000000 */
[C---:B------:R-:W-:Y:S01]  /*9230*/  LEA.HI.X.SX32 R49, R145.reuse, R51, 0x5, P1 ;  /* 0x0000003391317211 */ /* 0x040fe200008f2eff */
[----:B------:R-:W5:Y:S04]  /*9240*/  @P2 LDG.E R252, desc[UR28][R2.64+-0x200] ;  /* 0xfffe001c02fc2981 */ /* 0x000f68000c1e1900 */
[C---:B------:R-:W-:Y:S01]  /*9250*/  HMMA.16816.F32.BF16 R16, R36.reuse, R46, R16 ;  /* 0x0000002e2410723c */ /* 0x040fe20000041810 */
[----:B------:R-:W5:Y:S03]  /*9260*/  @P2 LDG.E R251, desc[UR28][R2.64+-0x1e0] ;  /* 0xfffe201c02fb2981 */ /* 0x000f66000c1e1900 */
[C---:B------:R-:W-:Y:S02]  /*9270*/  LEA R46, P1, R145.reuse, R48, 0x5 ;  /* 0x00000030912e7211 */ /* 0x040fe400078228ff */
[----:B------:R-:W5:Y:S02]  /*9280*/  @P2 LDG.E R250, desc[UR28][R2.64+-0x100] ;  /* 0xffff001c02fa2981 */ /* 0x000f64000c1e1900 */
[-C--:B---3--:R-:W-:Y:S03]  /*9290*/  HMMA.16816.F32.BF16 R20, R36, R40.reuse, R20 ;  /* 0x000000282414723c */ /* 0x088fe60000041814 */
[----:B------:R1:W5:Y:S01]  /*92a0*/  @P2 LDG.E R249, desc[UR28][R2.64+-0xe0] ;  /* 0xffff201c02f92981 */ /* 0x000362000c1e1900 */
[C---:B------:R-:W-:Y:S04]  /*92b0*/  LEA.HI.X.SX32 R47, R145.reuse, R49, 0x5, P1 ;  /* 0x00000031912f7211 */ /* 0x040fe800008f2eff */
[----:B------:R-:W-:Y:S01]  /*92c0*/  REDG.E.ADD.F32.FTZ.RN.STRONG.GPU desc[UR28][R224.64], R4 ;  /* 0x00000004e00079a6 */ /* 0x000fe2000c12f31c */
[C---:B------:R-:W-:Y:S01]  /*92d0*/  LEA R44, P1, R145.reuse, R46, 0x5 ;  /* 0x0000002e912c7211 */ /* 0x040fe200078228ff */
[C---:B------:R-:W-:Y:S03]  /*92e0*/  HMMA.16816.F32.BF16 R24, R52.reuse, R40, R24 ;  /* 0x000000283418723c */ /* 0x040fe60000041818 */
[----:B------:R-:W-:Y:S01]  /*92f0*/  REDG.E.ADD.F32.FTZ.RN.STRONG.GPU desc[UR28][R170.64], R5 ;  /* 0x00000005aa0079a6 */ /* 0x000fe2000c12f31c */
[C---:B------:R-:W-:Y:S04]  /*9300*/  LEA.HI.X.SX32 R45, R145.reuse, R47, 0x5, P1 ;  /* 0x0000002f912d7211 */ /* 0x040fe800008f2eff */
[----:B------:R2:W-:Y:S01]  /*9310*/  REDG.E.ADD.F32.FTZ.RN.STRONG.GPU desc[UR28][R168.64], R6 ;  /* 0x00000006a80079a6 */ /* 0x0005e2000c12f31c */
[C---:B------:R-:W-:Y:S01]  /*9320*/  LEA R40, P1, R145.reuse, R44, 0x5 ;  /* 0x0000002c91287211 */ /* 0x040fe200078228ff */
[-C--:B------:R-:W-:Y:S03]  /*9330*/  HMMA.16816.F32.BF16 R28, R52, R42.reuse, R28 ;  /* 0x0000002a341c723c */ /* 0x080fe6000004181c */
[----:B------:R3:W-:Y:S01]  /*9340*/  REDG.E.ADD.F32.FTZ.RN.STRONG.GPU desc[UR28][R166.64], R7 ;  /* 0x00000007a60079a6 */ /* 0x0007e2000c12f31c */
[C---:B------:R-:W-:Y:S04]  /*9350*/  LEA.HI.X.SX32 R41, R145.reuse, R45, 0x5, P1 ;  /* 0x0000002d91297211 */ /* 0x040fe800008f2eff */
[----:B------:R4:W-:Y:S01]  /*9360*/  REDG.E.ADD.F32.FTZ.RN.STRONG.GPU desc[UR28][R164.64], R8 ;  /* 0x00000008a40079a6 */ /* 0x0009e2000c12f31c */
[----:B------:R-:W-:Y:S04]  /*9370*/  HMMA.16816.F32.BF16 R32, R36, R42, R32 ;  /* 0x0000002a2420723c */ /* 0x000fe80000041820 */
        /* <DEDUP_REMOVED lines=142> */
[----:B------:R-:W2:Y:S01]  /*9c60*/  LDL R62, [R1+0x8] ;  /* 0x00000800013e7983 */ /* 0x000ea20000100800 */
[----:B------:R-:W1:Y:S01]  /*9c70*/  LDCU UR5, c[0x0][0x500] ;  /* 0x0000a000ff0577ac */ /* 0x000e620008000800 */
[C---:B------:R-:W-:Y:S01]  /*9c80*/  IMAD.SHL.U32 R3, R183.reuse, 0x10, RZ ;  /* 0x00000010b7037824 */ /* 0x040fe200078e00ff */
        /* <DEDUP_REMOVED lines=116> */
[----:B--2---:R-:W-:-:S13]  /*a3d0*/  ISETP.NE.AND P0, PT, R62, -0x1, PT ;  /* 0xffffffff3e00780c */ /* 0x004fda0003f05270 */
[----:B---3--:R-:W-:Y:S05]  /*a3e0*/  @P0 BRA `(.L_x_746) ;  /* 0x0000000000400947 */ /* 0x008fea0003800000 */
        /* <DEDUP_REMOVED lines=16> */
.L_x_746:
[----:B------:R-:W1:Y:S01]  /*a4f0*/  LDCU.64 UR12, c[0x0][0x5c0] ;  /* 0x0000b800ff0c77ac */ /* 0x000e620008000a00 */
[----:B------:R-:W-:-:S05]  /*a500*/  IADD3 R2, PT, PT, R62, UR34, RZ ;  /* 0x000000223e027c10 */ /* 0x000fca000fffe0ff */
[C---:B-1----:R-:W-:Y:S02]  /*a510*/  IMAD R0, R2.reuse, UR13, RZ ;  /* 0x0000000d02007c24 */ /* 0x042fe4000f8e02ff */
[----:B------:R-:W-:-:S05]  /*a520*/  IMAD.WIDE.U32 R2, R2, UR12, RZ ;  /* 0x0000000c02027c25 */ /* 0x000fca000f8e00ff */
[----:B------:R-:W-:Y:S02]  /*a530*/  IADD3 R7, PT, PT, R3, R0, RZ ;  /* 0x0000000003077210 */ /* 0x000fe40007ffe0ff */
[----:B------:R-:W-:Y:S02]  /*a540*/  MOV R6, R2 ;  /* 0x0000000200067202 */ /* 0x000fe40000000f00 */
.L_x_747:
        /* <DEDUP_REMOVED lines=17> */
.L_x_748:
[----:B------:R-:W1:Y:S01]  /*a660*/  LDCU.64 UR10, c[0x0][0x5c8] ;  /* 0x0000b900ff0a77ac */ /* 0x000e620008000a00 */
[----:B------:R-:W-:-:S05]  /*a670*/  IADD3 R2, PT, PT, R62, UR34, RZ ;  /* 0x000000223e027c10 */ /* 0x000fca000fffe0ff */
[C---:B-1----:R-:W-:Y:S02]  /*a680*/  IMAD R0, R2.reuse, UR11, RZ ;  /* 0x0000000b02007c24 */ /* 0x042fe4000f8e02ff */
[----:B------:R-:W-:-:S05]  /*a690*/  IMAD.WIDE.U32 R2, R2, UR10, RZ ;  /* 0x0000000a02027c25 */ /* 0x000fca000f8e00ff */
[----:B------:R-:W-:Y:S02]  /*a6a0*/  IADD3 R21, PT, PT, R3, R0, RZ ;  /* 0x0000000003157210 */ /* 0x000fe40007ffe0ff */
[----:B------:R-:W-:-:S07]  /*a6b0*/  MOV R20, R2 ;  /* 0x0000000200147202 */ /* 0x000fce0000000f00 */
.L_x_749:
        /* <DEDUP_REMOVED lines=44> */
.L_x_751:
[----:B------:R-:W-:Y:S05]  /*a980*/  BSYNC.RECONVERGENT B0 ;  /* 0x0000000000007941 */ /* 0x000fea0003800200 */
.L_x_750:
        /* <DEDUP_REMOVED lines=12> */
.L_x_753:
[----:B------:R-:W-:Y:S05]  /*aa50*/  BSYNC.RECONVERGENT B0 ;  /* 0x0000000000007941 */ /* 0x000fea0003800200 */
.L_x_752:
        /* <DEDUP_REMOVED lines=14> */
.L_x_755:
[----:B------:R-:W-:Y:S05]  /*ab40*/  BSYNC.RECONVERGENT B0 ;  /* 0x0000000000007941 */ /* 0x000fea0003800200 */
.L_x_754:
        /* <DEDUP_REMOVED lines=15> */
.L_x_757:
[----:B------:R-:W-:Y:S05]  /*ac40*/  BSYNC.RECONVERGENT B0 ;  /* 0x0000000000007941 */ /* 0x000fea0003800200 */
.L_x_756:
        /* <DEDUP_REMOVED lines=32> */
.L_x_759:
[----:B------:R-:W-:Y:S05]  /*ae50*/  BSYNC.RECONVERGENT B0 ;  /* 0x0000000000007941 */ /* 0x000fea0003800200 */
.L_x_758:
        /* <DEDUP_REMOVED lines=12> */
.L_x_761:
[----:B------:R-:W-:Y:S05]  /*af20*/  BSYNC.RECONVERGENT B0 ;  /* 0x0000000000007941 */ /* 0x000fea0003800200 */
.L_x_760:
        /* <DEDUP_REMOVED lines=11> */
.L_x_702:
[----:B------:R-:W-:Y:S05]  /*afe0*/  BSYNC.RECONVERGENT B1 ;  /* 0x0000000000017941 */ /* 0x000fea0003800200 */
.L_x_676:
        /* <DEDUP_REMOVED lines=11> */
.L_x_763:
        /* <DEDUP_REMOVED lines=14> */
.L_x_2764:


//--------------------- .text._ZN5flash44flash_bwd_dq_dk_dv_loop_seqk_parallel_kernelI23Flash_bwd_kernel_traitsILi64ELi128ELi128ELi8ELi4ELi4ELi4ELb0ELb0EN7cutlass10bfloat16_tE19Flash_kernel_traitsILi64ELi128ELi128ELi8ES3_EELb0ELb0ELb1ELb0ELb0ELb1ELb0EEEvNS_16Flash_bwd_paramsE --------------------------
	.section	.text._ZN5flash44flash_bwd_dq_dk_dv_loop_seqk_parallel_kernelI23Flash_bwd_kernel_traitsILi64ELi128ELi128ELi8ELi4ELi4ELi4ELb0ELb0EN7cutlass10bfloat16_tE19Flash_kernel_traitsILi64ELi128ELi128ELi8ES3_EELb0ELb0ELb1ELb0ELb0ELb1ELb0EEEvNS_16Flash_bwd_paramsE,"ax",@progbits
	.align	128
        .global         _ZN5flash44flash_bwd_dq_dk_dv_loop_seqk_parallel_kernelI23Flash_bwd_kernel_traitsILi64ELi128ELi128ELi8ELi4ELi4ELi4ELb0ELb0EN7cutlass10bfloat16_tE19Flash_kernel_traitsILi64ELi128ELi128ELi8ES3_EELb0ELb0ELb1ELb0ELb0ELb1ELb0EEEvNS_16Flash_bwd_paramsE
        .type           _ZN5flash44flash_bwd_dq_dk_dv_loop_seqk_parallel_kernelI23Flash_bwd_kernel_traitsILi64ELi128ELi128ELi8ELi4ELi4ELi4ELb0ELb0EN7cutlass10bfloat16_tE19Flash_kernel_traitsILi64ELi128ELi128ELi8ES3_EELb0ELb0ELb1ELb0ELb0ELb1ELb0EEEvNS_16Flash_bwd_paramsE,@function
        .size           _ZN5flash44flash_bwd_dq_dk_dv_loop_seqk_parallel_kernelI23Flash_bwd_kernel_traitsILi64ELi128ELi128ELi8ELi4ELi4ELi4ELb0ELb0EN7cutlass10bfloat16_tE19Flash_kernel_traitsILi64ELi128ELi128ELi8ES3_EELb0ELb0ELb1ELb0ELb0ELb1ELb0EEEvNS_16Flash_bwd_paramsE,(.L_x_2765 - _ZN5flash44flash_bwd_dq_dk_dv_loop_seqk_parallel_kernelI23Flash_bwd_kernel_traitsILi64ELi128ELi128ELi8ELi4ELi4ELi4ELb0ELb0EN7cutlass10bfloat16_tE19Flash_kernel_traitsILi64ELi128ELi128ELi8ES3_EELb0ELb0ELb1ELb0ELb0ELb1ELb0EEEvNS_16Flash_bwd_paramsE)
        .other          _ZN5flash44flash_bwd_dq_dk_dv_loop_seqk_parallel_kernelI23Flash_bwd_kernel_traitsILi64ELi128ELi128ELi8ELi4ELi4ELi4ELb0ELb0EN7cutlass10bfloat16_tE19Flash_kernel_traitsILi64ELi128ELi128ELi8ES3_EELb0ELb0ELb1ELb0ELb0ELb1ELb0EEEvNS_16Flash_bwd_paramsE,@"STO_CUDA_ENTRY STV_DEFAULT"
_ZN5flash44flash_bwd_dq_dk_dv_loop_seqk_parallel_kernelI23Flash_bwd_kernel_traitsILi64ELi128ELi128ELi8ELi4ELi4ELi4ELb0ELb0EN7cutlass10bfloat16_tE19Flash_kernel_traitsILi64ELi128ELi128ELi8ES3_EELb0ELb0ELb1ELb0ELb0ELb1ELb0EEEvNS_16Flash_bwd_paramsE:
.text._ZN5flash44flash_bwd_dq_dk_dv_loop_seqk_parallel_kernelI23Flash_bwd_kernel_traitsILi64ELi128ELi128ELi8ELi4ELi4ELi4ELb0ELb0EN7cutlass10bfloat16_tE19Flash_kernel_traitsILi64ELi128ELi128ELi8ES3_EELb0ELb0ELb1ELb0ELb0ELb1ELb0EEEvNS_16Flash_bwd_paramsE:
        /* <DEDUP_REMOVED lines=48> */
.L_x_813:
        /* <DEDUP_REMOVED lines=26> */
[----:B------:R-:W-:Y:S01]  /*04a0*/  UMOV UR45, 0xffffffff ;  /* 0xffffffff002d7882 */ /* 0x000fe20000000000 */
[----:B------:R-:W-:Y:S01]  /*04b0*/  UMOV UR41, 0xffffffff ;  /* 0xffffffff00297882 */ /* 0x000fe20000000000 */
[----:B----4-:R-:W-:-:S04]  /*04c0*/  @!UP0 UISETP.NE.U32.AND UP1, UPT, UR8, URZ, UPT ;  /* 0x000000ff0800828c */ /* 0x010fc8000bf25070 */
[----:B------:R-:W-:-:S04]  /*04d0*/  @!UP0 UISETP.NE.AND.EX UP1, UPT, UR9, URZ, UPT, UP1 ;  /* 0x000000ff0900828c */ /* 0x000fc8000bf25310 */
        /* <DEDUP_REMOVED lines=22> */
.L_x_764:
        /* <DEDUP_REMOVED lines=15> */
[----:B------:R-:W-:-:S04]  /*0730*/  UIADD3 UR9, UPT, UPT, UR9, 0x7f, URZ ;  /* 0x0000007f09097890 */ /* 0x000fc8000fffe0ff */
[----:B------:R-:W-:-:S04]  /*0740*/  USHF.R.S32.HI UR8, URZ, 0x1f, UR9 ;  /* 0x0000001fff087899 */ /* 0x000fc80008011409 */
[----:B------:R-:W-:-:S04]  /*0750*/  ULEA.HI UR8, UR8, UR9, URZ, 0x7 ;  /* 0x0000000908087291 */ /* 0x000fc8000f8f38ff */
[----:B------:R-:W-:-:S04]  /*0760*/  USHF.R.S32.HI UR8, URZ, 0x7, UR8 ;  /* 0x00000007ff087899 */ /* 0x000fc80008011408 */
[----:B------:R-:W-:-:S04]  /*0770*/  UISETP.LT.AND UP0, UPT, UR10, UR8, UPT ;  /* 0x000000080a00728c */ /* 0x000fc8000bf01270 */
[----:B------:R-:W-:Y:S01]  /*0780*/  USEL UR44, UR10, UR8, UP0 ;  /* 0x000000080a2c7287 */ /* 0x000fe20008000000 */
[----:B------:R-:W1:Y:S02]  /*0790*/  @!UP1 LDCU.64 UR10, c[0x0][0x398] ;  /* 0x00007300ff0a97ac */ /* 0x000e640008000a00 */
[----:B------:R-:W2:Y:S01]  /*07a0*/  @UP1 LDCU.64 UR8, c[0x0][0x3b0] ;  /* 0x00007600ff0817ac */ /* 0x000ea20008000a00 */
[----:B------:R-:W-:Y:S02]  /*07b0*/  ULEA UR12, UR44, 0xffffff80, 0x7 ;  /* 0xffffff802c0c7891 */ /* 0x000fe4000f8e38ff */
[----:B-1----:R-:W-:Y:S02]  /*07c0*/  @!UP1 UIMAD.WIDE.U32 UR50, UR38, UR10, URZ ;  /* 0x0000000a263292a5 */ /* 0x002fe4000f8e00ff */
[----:B--2---:R-:W-:Y:S02]  /*07d0*/  @UP1 UIMAD.WIDE.U32 UR14, UR45, UR8, URZ ;  /* 0x000000082d0e12a5 */ /* 0x004fe4000f8e00ff */
[----:B------:R-:W-:-:S02]  /*07e0*/  @!UP1 UIMAD UR13, UR38, UR11, UR51 ;  /* 0x0000000b260d92a4 */ /* 0x000fc4000f8e0233 */
[----:B------:R-:W-:Y:S02]  /*07f0*/  @UP1 UIMAD UR13, UR45, UR9, UR15 ;  /* 0x000000092d0d12a4 */ /* 0x000fe4000f8e020f */
[----:B------:R-:W-:Y:S01]  /*0800*/  USHF.R.S32.HI UR51, URZ, 0x1f, UR12 ;  /* 0x0000001fff337899 */ /* 0x000fe2000801140c */
[----:B------:R-:W-:Y:S01]  /*0810*/  @UP1 UMOV UR50, UR14 ;  /* 0x0000000e00321c82 */ /* 0x000fe20008000000 */
[----:B------:R-:W-:Y:S10]  /*0820*/  BRA.U UP2, `(.L_x_766) ;  /* 0x0000000102307547 */ /* 0x000ff4000b800000 */
        /* <DEDUP_REMOVED lines=12> */
.L_x_766:
[----:B------:R-:W1:Y:S01]  /*08f0*/  LDCU.64 UR16, c[0x0][0x3b8] ;  /* 0x00007700ff1077ac */ /* 0x000e620008000a00 */
[----:B------:R-:W-:-:S04]  /*0900*/  UIADD3 UR8, UPT, UPT, UR40, UR41, URZ ;  /* 0x0000002928087290 */ /* 0x000fc8000fffe0ff */
[----:B-1----:R-:W-:Y:S02]  /*0910*/  UIMAD.WIDE.U32 UR46, UR8, UR16, URZ ;  /* 0x00000010082e72a5 */ /* 0x002fe4000f8e00ff */
[----:B------:R-:W-:-:S04]  /*0920*/  UIMAD UR8, UR8, UR17, URZ ;  /* 0x00000011080872a4 */ /* 0x000fc8000f8e02ff */
[----:B------:R-:W-:-:S06]  /*0930*/  UIADD3 UR8, UPT, UPT, UR47, UR8, URZ ;  /* 0x000000082f087290 */ /* 0x000fcc000fffe0ff */
[----:B------:R-:W-:Y:S02]  /*0940*/  MOV R17, UR8 ;  /* 0x0000000800117c02 */ /* 0x000fe40008000f00 */
.L_x_767:
        /* <DEDUP_REMOVED lines=41> */
.L_x_768:
[----:B------:R-:W1:Y:S01]  /*0be0*/  LDCU.64 UR14, c[0x0][0x3c0] ;  /* 0x00007800ff0e77ac */ /* 0x000e620008000a00 */
[----:B------:R-:W-:-:S04]  /*0bf0*/  UIADD3 UR8, UPT, UPT, UR40, UR41, URZ ;  /* 0x0000002928087290 */ /* 0x000fc8000fffe0ff */
[----:B-1----:R-:W-:Y:S02]  /*0c00*/  UIMAD.WIDE.U32 UR48, UR8, UR14, URZ ;  /* 0x0000000e083072a5 */ /* 0x002fe4000f8e00ff */
[----:B------:R-:W-:-:S04]  /*0c10*/  UIMAD UR8, UR8, UR15, URZ ;  /* 0x0000000f080872a4 */ /* 0x000fc8000f8e02ff */
[----:B------:R-:W-:-:S06]  /*0c20*/  UIADD3 UR8, UPT, UPT, UR49, UR8, URZ ;  /* 0x0000000831087290 */ /* 0x000fcc000fffe0ff */
[----:B------:R-:W-:-:S07]  /*0c30*/  MOV R16, UR8 ;  /* 0x0000000800107c02 */ /* 0x000fce0008000f00 */
.L_x_769:
        /* <DEDUP_REMOVED lines=27> */
.L_x_770:
[----:B------:R-:W-:Y:S02]  /*0df0*/  UIMAD.WIDE.U32 UR54, UR62, UR45, URZ ;  /* 0x0000002d3e3672a5 */ /* 0x000fe4000f8e00ff */
[----:B------:R-:W-:-:S04]  /*0e00*/  UIMAD UR8, UR63, UR45, URZ ;  /* 0x0000002d3f0872a4 */ /* 0x000fc8000f8e02ff */
[----:B------:R-:W-:Y:S02]  /*0e10*/  UIADD3 UR8, UPT, UPT, UR55, UR8, URZ ;  /* 0x0000000837087290 */ /* 0x000fe4000fffe0ff */
.L_x_771:
        /* <DEDUP_REMOVED lines=20> */
.L_x_772:
[----:B------:R-:W1:Y:S01]  /*0f60*/  LDCU UR52, c[0x0][0x434] ;  /* 0x00008680ff3477ac */ /* 0x000e620008000800 */
[----:B------:R-:W-:-:S04]  /*0f70*/  UIMAD UR47, UR38, UR57, UR23 ;  /* 0x00000039262f72a4 */ /* 0x000fc8000f8e0217 */
[----:B-1----:R-:W-:Y:S02]  /*0f80*/  UIMAD UR52, UR47, UR52, URZ ;  /* 0x000000342f3472a4 */ /* 0x002fe4000f8e02ff */
.L_x_773:
        /* <DEDUP_REMOVED lines=11> */
.L_x_774:
[----:B------:R-:W1:Y:S01]  /*1040*/  LDCU UR55, c[0x0][0x444] ;  /* 0x00008880ff3777ac */ /* 0x000e620008000800 */
[----:B------:R-:W-:-:S04]  /*1050*/  UIMAD UR45, UR38, UR57, UR23 ;  /* 0x00000039262d72a4 */ /* 0x000fc8000f8e0217 */
[----:B-1----:R-:W-:-:S12]  /*1060*/  UIMAD UR55, UR45, UR55, URZ ;  /* 0x000000372d3772a4 */ /* 0x002fd8000f8e02ff */
.L_x_775:
        /* <DEDUP_REMOVED lines=10> */
[----:B------:R-:W-:-:S02]  /*1110*/  UIADD3.X UR53, UPT, UPT, UR53, UR8, UR45, UP1, UP0 ;  /* 0x0000000835357290 */ /* 0x000fc40008fe042d */
[----:B------:R-:W-:Y:S02]  /*1120*/  ULEA UR55, UR49, UR55, 0x7 ;  /* 0x0000003731377291 */ /* 0x000fe4000f8e38ff */
[----:B------:R-:W-:Y:S02]  /*1130*/  ULEA UR52, UR49, UR52, 0x7 ;  /* 0x0000003431347291 */ /* 0x000fe4000f8e38ff */
[----:B--2---:R-:W-:-:S04]  /*1140*/  UIADD3 UR47, UPT, UPT, UR39, UR47, URZ ;  /* 0x0000002f272f7290 */ /* 0x004fc8000fffe0ff */
[----:B------:R-:W-:Y:S01]  /*1150*/  UIADD3 UR9, UPT, UPT, UR42, -0x80, -UR47 ;  /* 0xffffff802a097890 */ /* 0x000fe2000fffe82f */
[----:B---3--:R-:W-:-:S03]  /*1160*/  IMAD R8, R2, UR51, RZ ;  /* 0x0000003302087c24 */ /* 0x008fc6000f8e02ff */
[----:B------:R-:W-:Y:S01]  /*1170*/  USHF.R.S32.HI UR8, URZ, 0x1f, UR9 ;  /* 0x0000001fff087899 */ /* 0x000fe20008011409 */
[----:B------:R-:W-:-:S03]  /*1180*/  IMAD R8, R3, UR12, R8 ;  /* 0x0000000c03087c24 */ /* 0x000fc6000f8e0208 */
[----:B------:R-:W-:Y:S01]  /*1190*/  ULEA.HI UR8, UR8, UR9, URZ, 0x7 ;  /* 0x0000000908087291 */ /* 0x000fe2000f8f38ff */
[----:B-1----:R-:W-:Y:S02]  /*11a0*/  IMAD.SHL.U32 R11, R0, 0x8, RZ ;  /* 0x00000008000b7824 */ /* 0x002fe400078e00ff */
[----:B----4-:R-:W-:Y:S01]  /*11b0*/  IMAD R10, R4, UR51, RZ ;  /* 0x00000033040a7c24 */ /* 0x010fe2000f8e02ff */
[----:B------:R-:W-:Y:S02]  /*11c0*/  USHF.R.S32.HI UR45, URZ, 0x7, UR8 ;  /* 0x00000007ff2d7899 */ /* 0x000fe40008011408 */
[----:B------:R-:W-:Y:S01]  /*11d0*/  LOP3.LUT R34, R11, 0x38, RZ, 0xc0, !PT ;  /* 0x000000380b227812 */ /* 0x000fe200078ec0ff */
[----:B------:R-:W-:Y:S01]  /*11e0*/  IMAD R10, R5, UR12, R10 ;  /* 0x0000000c050a7c24 */ /* 0x000fe2000f8e020a */
[----:B------:R-:W-:-:S03]  /*11f0*/  UISETP.LT.AND UP0, UPT, URZ, UR45, UPT ;  /* 0x0000002dff00728c */ /* 0x000fc6000bf01270 */
[----:B------:R-:W-:Y:S01]  /*1200*/  IMAD.WIDE.U32 R12, R2, UR12, R34 ;  /* 0x0000000c020c7c25 */ /* 0x000fe2000f8e0022 */
[----:B------:R-:W1:Y:S02]  /*1210*/  LDCU.64 UR8, c[0x0][0x3c8] ;  /* 0x00007900ff0877ac */ /* 0x000e640008000a00 */
[----:B------:R-:W-:Y:S01]  /*1220*/  IADD3 R14, P0, PT, R12, UR50, RZ ;  /* 0x000000320c0e7c10 */ /* 0x000fe2000ff1e0ff */
[----:B------:R-:W-:Y:S01]  /*1230*/  USEL UR45, URZ, UR45, !UP0 ;  /* 0x0000002dff2d7287 */ /* 0x000fe2000c000000 */
[----:B------:R-:W2:Y:S02]  /*1240*/  LDCU.64 UR50, c[0x0][0x5e8] ;  /* 0x0000bd00ff3277ac */ /* 0x000ea40008000a00 */
[----:B------:R-:W-:Y:S02]  /*1250*/  IADD3.X R15, PT, PT, R13, UR13, R8, P0, !PT ;  /* 0x0000000d0d0f7c10 */ /* 0x000fe400087fe408 */
[----:B------:R-:W3:Y:S01]  /*1260*/  LDC.64 R8, c[0x0][0x5f8] ;  /* 0x00017e00ff087b82 */ /* 0x000ee20000000a00 */
[----:B------:R-:W-:Y:S01]  /*1270*/  IADD3 R20, P0, PT, R34, UR58, RZ ;  /* 0x0000003a22147c10 */ /* 0x000fe2000ff1e0ff */
[----:B------:R-:W4:Y:S03]  /*1280*/  LDCU.64 UR58, c[0x0][0x420] ;  /* 0x00008400ff3a77ac */ /* 0x000f260008000a00 */
[----:B------:R-:W-:Y:S01]  /*1290*/  IADD3.X R21, PT, PT, RZ, UR11, RZ, P0, !PT ;  /* 0x0000000bff157c10 */ /* 0x000fe200087fe4ff */
[----:B------:R-:W5:Y:S02]  /*12a0*/  LDCU.64 UR10, c[0x0][0x550] ;  /* 0x0000aa00ff0a77ac */ /* 0x000f640008000a00 */
[----:B------:R-:W2:Y:S01]  /*12b0*/  LDC.64 R12, c[0x0][0x598] ;  /* 0x00016600ff0c7b82 */ /* 0x000ea20000000a00 */
[----:B-1----:R-:W-:Y:S01]  /*12c0*/  IMAD.U32 R22, RZ, RZ, UR8 ;  /* 0x00000008ff167e24 */ /* 0x002fe2000f8e00ff */
[----:B------:R-:W-:Y:S01]  /*12d0*/  UISETP.GT.AND UP0, UPT, UR44, UR45, UPT ;  /* 0x0000002d2c00728c */ /* 0x000fe2000bf04270 */
[----:B------:R-:W-:Y:S01]  /*12e0*/  IMAD.U32 R18, RZ, RZ, UR9 ;  /* 0x00000009ff127e24 */ /* 0x000fe2000f8e00ff */
[----:B------:R-:W1:Y:S01]  /*12f0*/  LDCU.64 UR8, c[0x0][0x570] ;  /* 0x0000ae00ff0877ac */ /* 0x000e620008000a00 */
[----:B------:R-:W-:Y:S01]  /*1300*/  IMAD.WIDE.U32 R22, R22, UR23, R14 ;  /* 0x0000001716167c25 */ /* 0x000fe2000f8e000e */
[----:B------:R-:W-:-:S02]  /*1310*/  SHF.R.U32.HI R15, RZ, 0x5, R0 ;  /* 0x00000005ff0f7819 */ /* 0x000fc40000011600 */
[----:B------:R-:W-:Y:S01]  /*1320*/  LOP3.LUT R14, R0, 0x1f, RZ, 0xc0, !PT ;  /* 0x0000001f000e7812 */ /* 0x000fe200078ec0ff */
[----:B------:R-:W-:Y:S01]  /*1330*/  IMAD.WIDE.U32 R20, R4, UR12, R20 ;  /* 0x0000000c04147c25 */ /* 0x000fe2000f8e0014 */
[----:B------:R-:W5:Y:S03]  /*1340*/  LDCU.64 UR12, c[0x0][0x380] ;  /* 0x00007000ff0c77ac */ /* 0x000f660008000a00 */
[----:B------:R-:W-:Y:S01]  /*1350*/  IMAD R19, R18, UR23, R23 ;  /* 0x0000001712137c24 */ /* 0x000fe2000f8e0217 */
[----:B------:R-:W-:Y:S01]  /*1360*/  MOV R18, R22 ;  /* 0x0000001600127202 */ /* 0x000fe20000000f00 */
[----:B------:R-:W-:Y:S01]  /*1370*/  IMAD.IADD R21, R21, 0x1, R10 ;  /* 0x0000000115157824 */ /* 0x000fe200078e020a */
[----:B----4-:R-:W-:Y:S01]  /*1380*/  UIMAD.WIDE UR58, UR52, 0x4, UR58 ;  /* 0x00000004343a78a5 */ /* 0x010fe2000f8e023a */
[----:B---3--:R-:W-:-:S04]  /*1390*/  IMAD.WIDE.U32 R22, R8, UR21, RZ ;  /* 0x0000001508167c25 */ /* 0x008fc8000f8e00ff */
[----:B------:R-:W-:Y:S01]  /*13a0*/  IMAD R10, R15, UR56, R14 ;  /* 0x000000380f0a7c24 */ /* 0x000fe2000f8e020e */
[----:B------:R-:W-:Y:S01]  /*13b0*/  USHF.L.U32 UR56, UR56, 0x7, URZ ;  /* 0x0000000738387899 */ /* 0x000fe200080006ff */
[----:B------:R-:W-:Y:S01]  /*13c0*/  IMAD R8, R9, UR21, R23 ;  /* 0x0000001509087c24 */ /* 0x000fe2000f8e0217 */
[----:B------:R-:W-:Y:S01]  /*13d0*/  SEL R9, R22, RZ, P2 ;  /* 0x000000ff16097207 */ /* 0x000fe20001000000 */
[----:B--2---:R-:W-:Y:S01]  /*13e0*/  IMAD.WIDE.U32 R14, R12, UR23, R20 ;  /* 0x000000170c0e7c25 */ /* 0x004fe2000f8e0014 */
[----:B------:R-:W-:Y:S02]  /*13f0*/  SHF.L.U32 R21, R2, 0x5, RZ ;  /* 0x0000000502157819 */ /* 0x000fe400000006ff */
[----:B------:R-:W-:Y:S01]  /*1400*/  IADD3 R9, P1, P0, R10, UR54, R9 ;  /* 0x000000360a097c10 */ /* 0x000fe2000f83e009 */
[----:B------:R-:W-:Y:S01]  /*1410*/  IMAD R13, R13, UR23, R15 ;  /* 0x000000170d0d7c24 */ /* 0x000fe2000f8e020f */
[----:B------:R-:W-:Y:S01]  /*1420*/  SHF.R.U32.HI R15, RZ, 0x3, R0 ;  /* 0x00000003ff0f7819 */ /* 0x000fe20000011600 */
[----:B------:R-:W-:Y:S01]  /*1430*/  IMAD.MOV.U32 R12, RZ, RZ, R14 ;  /* 0x000000ffff0c7224 */ /* 0x000fe200078e000e */
[----:B------:R-:W-:Y:S01]  /*1440*/  SHF.R.S32.HI R10, RZ, 0x1f, R10 ;  /* 0x0000001fff0a7819 */ /* 0x000fe2000001140a */
[----:B------:R-:W-:Y:S01]  /*1450*/  IMAD.SHL.U32 R22, R4, 0x20, RZ ;  /* 0x0000002004167824 */ /* 0x000fe200078e00ff */
[----:B------:R-:W-:Y:S01]  /*1460*/  SEL R8, R8, RZ, P2 ;  /* 0x000000ff08087207 */ /* 0x000fe20001000000 */
[C---:B------:R-:W-:Y:S01]  /*1470*/  IMAD.WIDE.U32 R18, R15.reuse, R2, R18 ;  /* 0x000000020f127225 */ /* 0x040fe200078e0012 */
[----:B------:R-:W-:-:S02]  /*1480*/  IADD3 R28, P3, PT, R15, 0x20, RZ ;  /* 0x000000200f1c7810 */ /* 0x000fc40007f7e0ff */
[----:B------:R-:W-:Y:S01]  /*1490*/  IADD3.X R10, PT, PT, R10, UR53, R8, P1, P0 ;  /* 0x000000350a0a7c10 */ /* 0x000fe20008fe0408 */
[----:B------:R-:W-:Y:S01]  /*14a0*/  IMAD.U32 R8, RZ, RZ, UR56 ;  /* 0x00000038ff087e24 */ /* 0x000fe2000f8e00ff */
[----:B------:R-:W-:Y:S01]  /*14b0*/  IADD3 R9, P0, PT, R9, UR56, RZ ;  /* 0x0000003809097c10 */ /* 0x000fe2000ff1e0ff */
[C---:B------:R-:W-:Y:S01]  /*14c0*/  IMAD R186, R15.reuse, R3, R19 ;  /* 0x000000030fba7224 */ /* 0x040fe200078e0213 */
[----:B-----5:R-:W-:Y:S01]  /*14d0*/  LEA R187, P1, R18, UR12, 0x1 ;  /* 0x0000000c12bb7c11 */ /* 0x020fe2000f8208ff */
[C---:B------:R-:W-:Y:S01]  /*14e0*/  IMAD.WIDE.U32 R12, R15.reuse, R4, R12 ;  /* 0x000000040f0c7225 */ /* 0x040fe200078e000c */
[----:B------:R-:W-:Y:S02]  /*14f0*/  LEA.HI.X.SX32 R8, R8, R10, 0x1, P0 ;  /* 0x0000000a08087211 */ /* 0x000fe400000f0eff */
[----:B------:R-:W-:Y:S01]  /*1500*/  LEA.HI.X R186, R18, UR13, R186, 0x1, P1 ;  /* 0x0000000d12ba7c11 */ /* 0x000fe200088f0cba */
[----:B------:R-:W-:Y:S01]  /*1510*/  IMAD R188, R15, R5, R13 ;  /* 0x000000050fbc7224 */ /* 0x000fe200078e020d */
[----:B-1----:R-:W-:Y:S01]  /*1520*/  LEA R196, P0, R9, UR8, 0x2 ;  /* 0x0000000809c47c11 */ /* 0x002fe2000f8010ff */
[----:B------:R-:W-:Y:S01]  /*1530*/  VIADD R20, R15, 0x60 ;  /* 0x000000600f147836 */ /* 0x000fe20000000000 */
[C---:B------:R-:W-:Y:S01]  /*1540*/  LEA R189, P1, R12.reuse, UR10, 0x1 ;  /* 0x0000000a0cbd7c11 */ /* 0x040fe2000f8208ff */
[----:B------:R-:W-:Y:S01]  /*1550*/  IMAD.X R13, RZ, RZ, RZ, P3 ;  /* 0x000000ffff0d7224 */ /* 0x000fe200018e06ff */
[----:B------:R-:W-:Y:S01]  /*1560*/  LEA.HI.X R197, R9, UR9, R8, 0x2, P0 ;  /* 0x0000000909c57c11 */ /* 0x000fe200080f1408 */
[C---:B------:R-:W-:Y:S01]  /*1570*/  VIADD R9, R15.reuse, 0x40 ;  /* 0x000000400f097836 */ /* 0x040fe20000000000 */
[----:B------:R-:W-:Y:S01]  /*1580*/  LEA.HI.X R188, R12, UR11, R188, 0x1, P1 ;  /* 0x0000000b0cbc7c11 */ /* 0x000fe200088f0cbc */
[----:B------:R-:W-:Y:S01]  /*1590*/  UIMAD.WIDE UR12, UR55, 0x4, UR50 ;  /* 0x00000004370c78a5 */ /* 0x000fe2000f8e0232 */
[----:B------:R-:W-:-:S02]  /*15a0*/  IADD3 R14, P0, PT, R15, 0x60, RZ ;  /* 0x000000600f0e7810 */ /* 0x000fc40007f1e0ff */
[C---:B------:R-:W-:Y:S02]  /*15b0*/  IADD3 R24, P1, PT, R15.reuse, 0x40, RZ ;  /* 0x000000400f187810 */ /* 0x040fe40007f3e0ff */
[----:B------:R-:W-:Y:S01]  /*15c0*/  SHF.L.U64.HI R12, R2, 0x5, R3 ;  /* 0x00000005020c7819 */ /* 0x000fe20000010203 */
[----:B------:R-:W-:Y:S01]  /*15d0*/  IMAD.X R18, RZ, RZ, RZ, P0 ;  /* 0x000000ffff127224 */ /* 0x000fe200000e06ff */
[----:B------:R-:W-:Y:S02]  /*15e0*/  SHF.L.U64.HI R8, R4, 0x5, R5 ;  /* 0x0000000504087819 */ /* 0x000fe40000010205 */
[----:B------:R-:W-:Y:S02]  /*15f0*/  IADD3 R10, PT, PT, R15, 0x20, RZ ;  /* 0x000000200f0a7810 */ /* 0x000fe40007ffe0ff */
[----:B------:R-:W-:Y:S01]  /*1600*/  IADD3.X R19, PT, PT, RZ, RZ, RZ, P1, !PT ;  /* 0x000000ffff137210 */ /* 0x000fe20000ffe4ff */
[----:B------:R-:W-:Y:S06]  /*1610*/  BRA.U UP0, `(.L_x_776) ;  /* 0x00000009006c7547 */ /* 0x000fec000b800000 */
        /* <DEDUP_REMOVED lines=13> */
.L_x_777:
[----:B------:R-:W1:Y:S01]  /*16f0*/  LDCU.64 UR12, c[0x0][0x5c0] ;  /* 0x0000b800ff0c77ac */ /* 0x000e620008000a00 */
[----:B------:R-:W-:-:S04]  /*1700*/  UIADD3 UR8, UPT, UPT, UR40, UR41, URZ ;  /* 0x0000002928087290 */ /* 0x000fc8000fffe0ff */
[----:B-1----:R-:W-:Y:S02]  /*1710*/  UIMAD.WIDE.U32 UR16, UR8, UR12, URZ ;  /* 0x0000000c081072a5 */ /* 0x002fe4000f8e00ff */
[----:B------:R-:W-:-:S04]  /*1720*/  UIMAD UR8, UR8, UR13, URZ ;  /* 0x0000000d080872a4 */ /* 0x000fc8000f8e02ff */
[----:B------:R-:W-:-:S06]  /*1730*/  UIADD3 UR8, UPT, UPT, UR17, UR8, URZ ;  /* 0x0000000811087290 */ /* 0x000fcc000fffe0ff */
[----:B------:R-:W-:Y:S02]  /*1740*/  MOV R4, UR8 ;  /* 0x0000000800047c02 */ /* 0x000fe40008000f00 */
.L_x_778:
        /* <DEDUP_REMOVED lines=13> */
.L_x_779:
[----:B------:R-:W1:Y:S01]  /*1820*/  LDCU.64 UR10, c[0x0][0x5c8] ;  /* 0x0000b900ff0a77ac */ /* 0x000e620008000a00 */
[----:B------:R-:W-:-:S04]  /*1830*/  UIADD3 UR40, UPT, UPT, UR40, UR41, URZ ;  /* 0x0000002928287290 */ /* 0x000fc8000fffe0ff */
[----:B-1----:R-:W-:Y:S02]  /*1840*/  UIMAD.WIDE.U32 UR14, UR40, UR10, URZ ;  /* 0x0000000a280e72a5 */ /* 0x002fe4000f8e00ff */
[----:B------:R-:W-:-:S04]  /*1850*/  UIMAD UR40, UR40, UR11, URZ ;  /* 0x0000000b282872a4 */ /* 0x000fc8000f8e02ff */
[----:B------:R-:W-:-:S06]  /*1860*/  UIADD3 UR40, UPT, UPT, UR15, UR40, URZ ;  /* 0x000000280f287290 */ /* 0x000fcc000fffe0ff */
[----:B------:R-:W-:-:S07]  /*1870*/  MOV R0, UR40 ;  /* 0x0000002800007c02 */ /* 0x000fce0008000f00 */
.L_x_780:
        /* <DEDUP_REMOVED lines=8> */
[----:B------:R-:W-:Y:S01]  /*1900*/  IADD3 R16, P0, PT, R6, UR16, RZ ;  /* 0x0000001006107c10 */ /* 0x000fe2000ff1e0ff */
        /* <DEDUP_REMOVED lines=26> */
.L_x_782:
[----:B------:R-:W-:Y:S05]  /*1ab0*/  BSYNC.RECONVERGENT B0 ;  /* 0x0000000000007941 */ /* 0x000fea0003800200 */
.L_x_781:
        /* <DEDUP_REMOVED lines=12> */
.L_x_784:
[----:B------:R-:W-:Y:S05]  /*1b80*/  BSYNC.RECONVERGENT B0 ;  /* 0x0000000000007941 */ /* 0x000fea0003800200 */
.L_x_783:
        /* <DEDUP_REMOVED lines=12> */
.L_x_786:
[----:B------:R-:W-:Y:S05]  /*1c50*/  BSYNC.RECONVERGENT B0 ;  /* 0x0000000000007941 */ /* 0x000fea0003800200 */
.L_x_785:
[----:B------:R-:W5:Y:S01]  /*1c60*/  LDCU.64 UR8, c[0x0][0x5e0] ;  /* 0x0000bc00ff0877ac */ /* 0x000f620008000a00 */
[----:B-1----:R-:W-:Y:S01]  /*1c70*/  MOV R2, UR10 ;  /* 0x0000000a00027c02 */ /* 0x002fe20008000f00 */
[----:B------:R-:W-:Y:S01]  /*1c80*/  BSSY.RECONVERGENT B0, `(.L_x_787) ;  /* 0x000001c000007945 */ /* 0x000fe20003800200 */
[----:B------:R-:W-:-:S03]  /*1c90*/  UIMAD UR35, UR35, UR10, URZ ;  /* 0x0000000a232372a4 */ /* 0x000fc6000f8e02ff */
[----:B------:R-:W-:Y:S01]  /*1ca0*/  IMAD.WIDE.U32 R34, R2, UR5, R34 ;  /* 0x0000000502227c25 */ /* 0x000fe2000f8e0022 */
[----:B------:R-:W-:Y:S01]  /*1cb0*/  UIMAD UR35, UR5, UR11, UR35 ;  /* 0x0000000b052372a4 */ /* 0x000fe2000f8e0223 */
[----:B------:R-:W1:Y:S01]  /*1cc0*/  @!P4 LDC.64 R2, c[0x0][0x568] ;  /* 0x00015a00ff02cb82 */ /* 0x000e620000000a00 */
[----:B--23--:R-:W-:-:S04]  /*1cd0*/  IADD3 R8, P0, PT, R34, UR14, RZ ;  /* 0x0000000e22087c10 */ /* 0x00cfc8000ff1e0ff */
        /* <DEDUP_REMOVED lines=21> */
[----:B------:R2:W-:Y:S04]  /*1e30*/  STG.E.128 desc[UR32][R8.64], RZ ;  /* 0x000000ff08007986 */ /* 0x0005e8000c101d20 */
.L_x_788:
[----:B------:R-:W-:Y:S05]  /*1e40*/  BSYNC.RECONVERGENT B0 ;  /* 0x0000000000007941 */ /* 0x000fea0003800200 */
.L_x_787:
        /* <DEDUP_REMOVED lines=12> */
.L_x_790:
[----:B------:R-:W-:Y:S05]  /*1f10*/  BSYNC.RECONVERGENT B0 ;  /* 0x0000000000007941 */ /* 0x000fea0003800200 */
.L_x_789:
        /* <DEDUP_REMOVED lines=11> */
.L_x_776:
[----:B------:R-:W-:Y:S01]  /*1fd0*/  UIMAD UR44, UR49, -0x80, UR43 ;  /* 0xffffff80312c78a4 */ /* 0x000fe2000f8e022b */
[----:B------:R-:W-:Y:S01]  /*1fe0*/  LEA R32, P1, R22, R189, 0x1 ;  /* 0x000000bd16207211 */ /* 0x000fe200078208ff */
[----:B------:R-:W-:Y:S01]  /*1ff0*/  IMAD.WIDE.U32 R26, R4, 0x40, RZ ;  /* 0x00000040041a7825 */ /* 0x000fe200078e00ff */
[----:B------:R-:W-:Y:S01]  /*2000*/  @P2 BAR.SYNC.DEFER_BLOCKING 0x0 ;  /* 0x0000000000002b1d */ /* 0x000fe20000010000 */
[----:B------:R-:W-:Y:S01]  /*2010*/  UIADD3 UR38, UPT, UPT, -UR5, UR39, URZ ;  /* 0x0000002705267290 */ /* 0x000fe2000fffe1ff */
[----:B------:R-:W-:Y:S01]  /*2020*/  LEA.HI.X R33, R22, R188, R8, 0x1, P1 ;  /* 0x000000bc16217211 */ /* 0x000fe200008f0c08 */
[----:B------:R-:W-:Y:S01]  /*2030*/  IMAD.SHL.U32 R8, R5, 0x40, RZ ;  /* 0x0000004005087824 */ /* 0x000fe200078e00ff */
[----:B------:R-:W-:Y:S01]  /*2040*/  ISETP.GE.AND P5, PT, R9, UR44, PT ;  /* 0x0000002c09007c0c */ /* 0x000fe2000bfa6270 */
[----:B------:R-:W-:Y:S01]  /*2050*/  IMAD.WIDE.U32 R36, R2, 0x40, RZ ;  /* 0x0000004002247825 */ /* 0x000fe200078e00ff */
[----:B------:R-:W-:Y:S01]  /*2060*/  ISETP.GE.AND P0, PT, R20, UR44, PT ;  /* 0x0000002c14007c0c */ /* 0x000fe2000bf06270 */
[----:B------:R-:W-:Y:S01]  /*2070*/  ULOP3.LUT UR8, UR49, 0x80000001, URZ, 0xc0, !UPT ;  /* 0x8000000131087892 */ /* 0x000fe2000f8ec0ff */
[----:B------:R-:W-:Y:S01]  /*2080*/  LEA R22, P1, R21, R187, 0x1 ;  /* 0x000000bb15167211 */ /* 0x000fe200078208ff */
[----:B------:R-:W1:Y:S01]  /*2090*/  LDCU.64 UR10, c[0x0][0x3d0] ;  /* 0x00007a00ff0a77ac */ /* 0x000e620008000a00 */
[----:B------:R-:W-:Y:S01]  /*20a0*/  ISETP.GE.AND P4, PT, R15, UR44, PT ;  /* 0x0000002c0f007c0c */ /* 0x000fe2000bf86270 */
[----:B------:R-:W-:Y:S01]  /*20b0*/  IMAD.MOV.U32 R193, RZ, RZ, 0x7f800000 ;  /* 0x7f800000ffc17424 */ /* 0x000fe200078e00ff */
[----:B------:R-:W-:Y:S01]  /*20c0*/  LEA.HI.X R23, R21, R186, R12, 0x1, P1 ;  /* 0x000000ba15177211 */ /* 0x000fe200008f0c0c */
[----:B------:R-:W-:Y:S01]  /*20d0*/  UISETP.NE.AND UP0, UPT, UR8, 0x1, UPT ;  /* 0x000000010800788c */ /* 0x000fe2000bf05270 */
[----:B------:R-:W-:Y:S01]  /*20e0*/  LOP3.LUT R12, R11, 0x1f8, RZ, 0xc0, !PT ;  /* 0x000001f80b0c7812 */ /* 0x000fe200078ec0ff */
[----:B------:R-:W-:Y:S01]  /*20f0*/  UIMAD UR51, UR35, UR16, URZ ;  /* 0x00000010233372a4 */ /* 0x000fe2000f8e02ff */
[----:B------:R-:W-:Y:S01]  /*2100*/  ISETP.GE.AND P6, PT, R10, UR44, PT ;  /* 0x0000002c0a007c0c */ /* 0x000fe2000bfc6270 */
[----:B------:R-:W-:Y:S01]  /*2110*/  USEL UR50, URZ, 0x4000, UP0 ;  /* 0x00004000ff327887 */ /* 0x000fe20008000000 */
[----:B------:R-:W-:Y:S01]  /*2120*/  @!P5 IADD3 R30, P3, PT, R32, R26, RZ ;  /* 0x0000001a201ed210 */ /* 0x000fe20007f7e0ff */
[----:B------:R-:W-:Y:S01]  /*2130*/  UIMAD UR35, UR35, UR14, URZ ;  /* 0x0000000e232372a4 */ /* 0x000fe2000f8e02ff */
[C---:B------:R-:W-:Y:S01]  /*2140*/  @!P0 LEA R26, P1, R4.reuse, R32, 0x7 ;  /* 0x00000020041a8211 */ /* 0x040fe200078238ff */
[----:B------:R-:W2:Y:S01]  /*2150*/  LDCU.64 UR8, c[0x0][0x3d8] ;  /* 0x00007b00ff0877ac */ /* 0x000ea20008000a00 */
[----:B------:R-:W-:Y:S01]  /*2160*/  @!P5 IADD3.X R31, PT, PT, R33, R27, R8, P3, !PT ;  /* 0x0000001b211fd210 */ /* 0x000fe20001ffe408 */
[----:B------:R-:W-:Y:S01]  /*2170*/  IMAD.U32 R8, RZ, RZ, UR16 ;  /* 0x00000010ff087e24 */ /* 0x000fe2000f8e00ff */
[----:B------:R-:W-:Y:S01]  /*2180*/  @!P0 LEA.HI.X R27, R4, R33, R5, 0x7, P1 ;  /* 0x00000021041b8211 */ /* 0x000fe200008f3c05 */
[----:B------:R-:W-:Y:S01]  /*2190*/  IMAD.SHL.U32 R5, R3, 0x40, RZ ;  /* 0x0000004003057824 */ /* 0x000fe200078e00ff */
[----:B------:R-:W-:Y:S01]  /*21a0*/  @!P5 IADD3 R4, P1, PT, R22, R36, RZ ;  /* 0x000000241604d210 */ /* 0x000fe20007f3e0ff */
[----:B------:R-:W-:Y:S01]  /*21b0*/  UIMAD UR51, UR5, UR17, UR51 ;  /* 0x00000011053372a4 */ /* 0x000fe2000f8e0233 */
[----:B------:R-:W-:Y:S01]  /*21c0*/  LOP3.LUT R12, R12, 0x38, R0, 0x78, !PT ;  /* 0x000000380c0c7812 */ /* 0x000fe200078e7800 */
[----:B------:R-:W-:Y:S01]  /*21d0*/  UIMAD UR35, UR5, UR15, UR35 ;  /* 0x0000000f052372a4 */ /* 0x000fe2000f8e0223 */
[----:B------:R-:W-:Y:S01]  /*21e0*/  ISETP.GE.AND P2, PT, R9, UR38, PT ;  /* 0x0000002609007c0c */ /* 0x000fe2000bf46270 */
[----:B------:R-:W-:Y:S01]  /*21f0*/  IMAD.U32 R9, RZ, RZ, UR14 ;  /* 0x0000000eff097e24 */ /* 0x000fe2000f8e00ff */
[----:B------:R-:W-:Y:S01]  /*2200*/  @!P5 IADD3.X R5, PT, PT, R23, R37, R5, P1, !PT ;  /* 0x000000251705d210 */ /* 0x000fe20000ffe405 */
[----:B------:R-:W-:Y:S01]  /*2210*/  IMAD.WIDE.U32 R36, R8, UR5, R34 ;  /* 0x0000000508247c25 */ /* 0x000fe2000f8e0022 */
[----:B------:R-:W-:-:S02]  /*2220*/  @!P0 LEA R8, P1, R2, R22, 0x7 ;  /* 0x0000001602088211 */ /* 0x000fc400078238ff */
[----:B------:R-:W-:Y:S01]  /*2230*/  LOP3.LUT R12, R12, 0x1e00, R11, 0xf8, !PT ;  /* 0x00001e000c0c7812 */ /* 0x000fe200078ef80b */
[----:B------:R-:W-:Y:S01]  /*2240*/  IMAD.WIDE.U32 R34, R9, UR5, R34 ;  /* 0x0000000509227c25 */ /* 0x000fe2000f8e0022 */
[----:B------:R-:W-:Y:S02]  /*2250*/  @!P0 LEA.HI.X R9, R2, R23, R3, 0x7, P1 ;  /* 0x0000001702098211 */ /* 0x000fe400008f3c03 */
[----:B------:R-:W-:Y:S01]  /*2260*/  SHF.R.U32.HI R194, RZ, 0x2, R0 ;  /* 0x00000002ffc27819 */ /* 0x000fe20000011600 */
[----:B------:R-:W-:Y:S01]  /*2270*/  @!P4 IMAD.MOV.U32 R2, RZ, RZ, R189 ;  /* 0x000000ffff02c224 */ /* 0x000fe200078e00bd */
[----:B------:R-:W-:Y:S01]  /*2280*/  LEA R12, R12, UR24, 0x1 ;  /* 0x000000180c0c7c11 */ /* 0x000fe2000f8e08ff */
[----:B------:R-:W-:Y:S01]  /*2290*/  @!P4 IMAD.MOV.U32 R3, RZ, RZ, R188 ;  /* 0x000000ffff03c224 */ /* 0x000fe200078e00bc */
[----:B------:R-:W-:Y:S01]  /*22a0*/  ISETP.GE.AND P3, PT, R10, UR38, PT ;  /* 0x000000260a007c0c */ /* 0x000fe2000bf66270 */
[----:B------:R-:W-:Y:S01]  /*22b0*/  @!P2 IMAD R25, R19, UR16, RZ ;  /* 0x000000101319ac24 */ /* 0x000fe2000f8e02ff */
[----:B------:R-:W-:Y:S01]  /*22c0*/  SHF.R.U32.HI R10, RZ, 0x1, R0 ;  /* 0x00000001ff0a7819 */ /* 0x000fe20000011600 */
[----:B------:R-:W-:Y:S01]  /*22d0*/  VIADD R195, R12, UR50 ;  /* 0x000000320cc37c36 */ /* 0x000fe20008000000 */
[----:B------:R-:W-:Y:S01]  /*22e0*/  @!PT LDS RZ, [RZ] ;  /* 0x00000000fffff984 */ /* 0x000fe20000000800 */
[----:B------:R-:W-:Y:S01]  /*22f0*/  @!PT LDS RZ, [RZ] ;  /* 0x00000000fffff984 */ /* 0x000fe20000000800 */
[----:B------:R-:W-:Y:S01]  /*2300*/  @!PT LDS RZ, [RZ] ;  /* 0x00000000fffff984 */ /* 0x000fe20000000800 */
[----:B------:R3:W-:Y:S01]  /*2310*/  @!P4 LDGSTS.E.BYPASS.LTC128B.128 [R12+0x8000], desc[UR32][R2.64] ;  /* 0x08000000020ccfae */ /* 0x0007e2000b981a20 */
[----:B------:R-:W-:-:S02]  /*2320*/  @!P2 IMAD R25, R24, UR17, R25 ;  /* 0x000000111819ac24 */ /* 0x000fc4000f8e0219 */
[----:B------:R-:W-:Y:S01]  /*2330*/  IMAD.MOV.U32 R192, RZ, RZ, 0x7f800000 ;  /* 0x7f800000ffc07424 */ /* 0x000fe200078e00ff */
[----:B------:R4:W-:Y:S01]  /*2340*/  @P4 STS.128 [R12+0x8000], RZ ;  /* 0x008000ff0c004388 */ /* 0x0009e20000000c00 */
[----:B------:R-:W-:Y:S02]  /*2350*/  @!P2 IMAD R19, R19, UR14, RZ ;  /* 0x0000000e1313ac24 */ /* 0x000fe4000f8e02ff */
[----:B------:R-:W-:Y:S01]  /*2360*/  IMAD.MOV.U32 R191, RZ, RZ, 0x7f800000 ;  /* 0x7f800000ffbf7424 */ /* 0x000fe200078e00ff */
[----:B------:R4:W-:Y:S01]  /*2370*/  @P6 STS.128 [R12+0x9000], RZ ;  /* 0x009000ff0c006388 */ /* 0x0009e20000000c00 */
[----:B------:R-:W-:Y:S02]  /*2380*/  @!P2 IMAD R19, R24, UR15, R19 ;  /* 0x0000000f1813ac24 */ /* 0x000fe4000f8e0213 */
[----:B------:R-:W-:Y:S01]  /*2390*/  IMAD.MOV.U32 R190, RZ, RZ, 0x7f800000 ;  /* 0x7f800000ffbe7424 */ /* 0x000fe200078e00ff */
[----:B------:R-:W-:Y:S01]  /*23a0*/  @!PT LDS RZ, [RZ] ;  /* 0x00000000fffff984 */ /* 0x000fe20000000800 */
[----:B------:R-:W-:Y:S01]  /*23b0*/  @!PT LDS RZ, [RZ] ;  /* 0x00000000fffff984 */ /* 0x000fe20000000800 */
[----:B------:R-:W-:Y:S01]  /*23c0*/  @!PT LDS RZ, [RZ] ;  /* 0x00000000fffff984 */ /* 0x000fe20000000800 */
[----:B------:R1:W-:Y:S01]  /*23d0*/  @!P6 LDGSTS.E.BYPASS.LTC128B.128 [R12+0x9000], desc[UR32][R32.64] ;  /* 0x09000000200cefae */ /* 0x0003e2000b981a20 */
[----:B------:R-:W-:-:S02]  /*23e0*/  IMAD.SHL.U32 R157, R0, 0x20, RZ ;  /* 0x00000020009d7824 */ /* 0x000fc400078e00ff */
[----:B------:R-:W-:Y:S01]  /*23f0*/  IMAD.MOV.U32 R160, RZ, RZ, 0x40 ;  /* 0x00000040ffa07424 */ /* 0x000fe200078e00ff */
[----:B------:R4:W-:Y:S01]  /*2400*/  @P5 STS.128 [R12+0xa000], RZ ;  /* 0x00a000ff0c005388 */ /* 0x0009e20000000c00 */
[----:B------:R-:W-:Y:S01]  /*2410*/  IMAD.MOV.U32 R185, RZ, RZ, 0x4 ;  /* 0x00000004ffb97424 */ /* 0x000fe200078e00ff */
[----:B------:R-:W-:Y:S02]  /*2420*/  CS2R R126, SRZ ;  /* 0x00000000007e7805 */ /* 0x000fe4000001ff00 */
[----:B------:R-:W-:Y:S01]  /*2430*/  CS2R R124, SRZ ;  /* 0x00000000007c7805 */ /* 0x000fe2000001ff00 */
[----:B------:R-:W-:Y:S01]  /*2440*/  @!PT LDS RZ, [RZ] ;  /* 0x00000000fffff984 */ /* 0x000fe20000000800 */
[----:B------:R-:W-:Y:S01]  /*2450*/  @!PT LDS RZ, [RZ] ;  /* 0x00000000fffff984 */ /* 0x000fe20000000800 */
[----:B------:R-:W-:Y:S01]  /*2460*/  @!PT LDS RZ, [RZ] ;  /* 0x00000000fffff984 */ /* 0x000fe20000000800 */
[----:B------:R2:W-:Y:S01]  /*2470*/  @!P5 LDGSTS.E.BYPASS.LTC128B.128 [R12+0xa000], desc[UR32][R30.64] ;  /* 0x0a0000001e0cdfae */ /* 0x0005e2000b981a20 */
[----:B------:R-:W-:Y:S02]  /*2480*/  CS2R R130, SRZ ;  /* 0x0000000000827805 */ /* 0x000fe4000001ff00 */
[----:B------:R-:W-:Y:S02]  /*2490*/  CS2R R128, SRZ ;  /* 0x0000000000807805 */ /* 0x000fe4000001ff00 */
[----:B------:R-:W-:Y:S01]  /*24a0*/  CS2R R122, SRZ ;  /* 0x00000000007a7805 */ /* 0x000fe2000001ff00 */
[----:B------:R4:W-:Y:S01]  /*24b0*/  @P0 STS.128 [R12+0xb000], RZ ;  /* 0x00b000ff0c000388 */ /* 0x0009e20000000c00 */
[----:B------:R-:W-:-:S02]  /*24c0*/  CS2R R120, SRZ ;  /* 0x0000000000787805 */ /* 0x000fc4000001ff00 */
[----:B------:R-:W-:Y:S01]  /*24d0*/  CS2R R118, SRZ ;  /* 0x0000000000767805 */ /* 0x000fe2000001ff00 */
[----:B---3--:R-:W-:Y:S01]  /*24e0*/  @!P4 IMAD.MOV.U32 R2, RZ, RZ, R187 ;  /* 0x000000ffff02c224 */ /* 0x008fe200078e00bb */
[----:B------:R-:W-:Y:S01]  /*24f0*/  @!PT LDS RZ, [RZ] ;  /* 0x00000000fffff984 */ /* 0x000fe20000000800 */
[----:B------:R-:W-:Y:S01]  /*2500*/  @!PT LDS RZ, [RZ] ;  /* 0x00000000fffff984 */ /* 0x000fe20000000800 */
[----:B------:R-:W-:Y:S01]  /*2510*/  @!PT LDS RZ, [RZ] ;  /* 0x00000000fffff984 */ /* 0x000fe20000000800 */
[----:B------:R3:W-:Y:S01]  /*2520*/  @!P0 LDGSTS.E.BYPASS.LTC128B.128 [R12+0xb000], desc[UR32][R26.64] ;  /* 0x0b0000001a0c8fae */ /* 0x0007e2000b981a20 */
[----:B------:R-:W-:Y:S01]  /*2530*/  @!P4 IMAD.MOV.U32 R3, RZ, RZ, R186 ;  /* 0x000000ffff03c224 */ /* 0x000fe200078e00ba */
[----:B------:R-:W-:Y:S02]  /*2540*/  CS2R R116, SRZ ;  /* 0x0000000000747805 */ /* 0x000fe4000001ff00 */
[----:B------:R-:W-:Y:S02]  /*2550*/  CS2R R110, SRZ ;  /* 0x00000000006e7805 */ /* 0x000fe4000001ff00 */
[----:B------:R-:W-:Y:S02]  /*2560*/  CS2R R108, SRZ ;  /* 0x00000000006c7805 */ /* 0x000fe4000001ff00 */
[----:B------:R-:W-:Y:S01]  /*2570*/  CS2R R114, SRZ ;  /* 0x0000000000727805 */ /* 0x000fe2000001ff00 */
[----:B------:R4:W-:Y:S01]  /*2580*/  @!P4 LDGSTS.E.BYPASS.LTC128B.128 [R195], desc[UR32][R2.64] ;  /* 0x0000000002c3cfae */ /* 0x0009e2000b981a20 */
[----:B------:R-:W-:-:S02]  /*2590*/  CS2R R112, SRZ ;  /* 0x0000000000707805 */ /* 0x000fc4000001ff00 */
[----:B------:R-:W-:Y:S02]  /*25a0*/  CS2R R106, SRZ ;  /* 0x00000000006a7805 */ /* 0x000fe4000001ff00 */
[----:B------:R-:W-:Y:S01]  /*25b0*/  CS2R R104, SRZ ;  /* 0x0000000000687805 */ /* 0x000fe2000001ff00 */
[----:B------:R4:W-:Y:S01]  /*25c0*/  @P4 STS.128 [R195], RZ ;  /* 0x000000ffc3004388 */ /* 0x0009e20000000c00 */
[----:B-1----:R-:W-:Y:S02]  /*25d0*/  IADD3 R32, P1, PT, R36, UR46, RZ ;  /* 0x0000002e24207c10 */ /* 0x002fe4000ff3e0ff */
[----:B------:R-:W-:Y:S02]  /*25e0*/  CS2R R102, SRZ ;  /* 0x0000000000667805 */ /* 0x000fe4000001ff00 */
[----:B------:R-:W-:Y:S01]  /*25f0*/  CS2R R100, SRZ ;  /* 0x0000000000647805 */ /* 0x000fe2000001ff00 */
[----:B------:R1:W-:Y:S01]  /*2600*/  @P6 STS.128 [R195+0x1000], RZ ;  /* 0x001000ffc3006388 */ /* 0x0003e20000000c00 */
[----:B------:R-:W-:Y:S01]  /*2610*/  IADD3.X R33, PT, PT, R17, UR51, R37, P1, !PT ;  /* 0x0000003311217c10 */ /* 0x000fe20008ffe425 */
[----:B------:R-:W-:Y:S01]  /*2620*/  @!P3 IMAD R17, R13, UR16, RZ ;  /* 0x000000100d11bc24 */ /* 0x000fe2000f8e02ff */
[----:B------:R-:W-:Y:S01]  /*2630*/  ISETP.GE.AND P1, PT, R20, UR38, PT ;  /* 0x0000002614007c0c */ /* 0x000fe2000bf26270 */
[----:B------:R-:W-:Y:S01]  /*2640*/  @!PT LDS RZ, [RZ] ;  /* 0x00000000fffff984 */ /* 0x000fe20000000800 */
[----:B------:R-:W-:Y:S01]  /*2650*/  @!PT LDS RZ, [RZ] ;  /* 0x00000000fffff984 */ /* 0x000fe20000000800 */
[----:B------:R-:W-:Y:S01]  /*2660*/  @!PT LDS RZ, [RZ] ;  /* 0x00000000fffff984 */ /* 0x000fe20000000800 */
[----:B------:R1:W-:Y:S01]  /*2670*/  @!P6 LDGSTS.E.BYPASS.LTC128B.128 [R195+0x1000], desc[UR32][R22.64] ;  /* 0x0100000016c3efae */ /* 0x0003e2000b981a20 */
[----:B--2---:R-:W-:Y:S01]  /*2680*/  IMAD R30, R7, UR10, RZ ;  /* 0x0000000a071e7c24 */ /* 0x004fe2000f8e02ff */
[----:B------:R-:W-:Y:S01]  /*2690*/  CS2R R94, SRZ ;  /* 0x00000000005e7805 */ /* 0x000fe2000001ff00 */
[----:B------:R-:W-:Y:S01]  /*26a0*/  IMAD.WIDE.U32 R20, R6, UR10, R32 ;  /* 0x0000000a06147c25 */ /* 0x000fe2000f8e0020 */
[----:B------:R2:W-:Y:S01]  /*26b0*/  @P5 STS.128 [R195+0x2000], RZ ;  /* 0x002000ffc3005388 */ /* 0x0005e20000000c00 */
[----:B------:R-:W-:-:S02]  /*26c0*/  CS2R R92, SRZ ;  /* 0x00000000005c7805 */ /* 0x000fc4000001ff00 */
[----:B------:R-:W-:Y:S01]  /*26d0*/  CS2R R98, SRZ ;  /* 0x0000000000627805 */ /* 0x000fe2000001ff00 */
[----:B------:R-:W-:Y:S01]  /*26e0*/  IMAD R30, R6, UR11, R30 ;  /* 0x0000000b061e7c24 */ /* 0x000fe2000f8e021e */
[----:B------:R-:W-:Y:S01]  /*26f0*/  @!PT LDS RZ, [RZ] ;  /* 0x00000000fffff984 */ /* 0x000fe20000000800 */
[----:B------:R-:W-:Y:S01]  /*2700*/  @!PT LDS RZ, [RZ] ;  /* 0x00000000fffff984 */ /* 0x000fe20000000800 */
[----:B------:R-:W-:Y:S01]  /*2710*/  @!PT LDS RZ, [RZ] ;  /* 0x00000000fffff984 */ /* 0x000fe20000000800 */
[----:B------:R2:W-:Y:S01]  /*2720*/  @!P5 LDGSTS.E.BYPASS.LTC128B.128 [R195+0x2000], desc[UR32][R4.64] ;  /* 0x0200000004c3dfae */ /* 0x0005e2000b981a20 */
[----:B---3--:R-:W-:Y:S01]  /*2730*/  IADD3 R26, P4, PT, R34, UR48, RZ ;  /* 0x00000030221a7c10 */ /* 0x008fe2000ff9e0ff */
[----:B------:R-:W-:Y:S01]  /*2740*/  @!P3 IMAD R17, R28, UR17, R17 ;  /* 0x000000111c11bc24 */ /* 0x000fe2000f8e0211 */
[----:B------:R-:W-:Y:S01]  /*2750*/  CS2R R96, SRZ ;  /* 0x0000000000607805 */ /* 0x000fe2000001ff00 */
[----:B------:R-:W-:Y:S01]  /*2760*/  IMAD.IADD R31, R21, 0x1, R30 ;  /* 0x00000001151f7824 */ /* 0x000fe200078e021e */
[----:B------:R-:W-:Y:S01]  /*2770*/  IADD3.X R27, PT, PT, R16, UR35, R35, P4, !PT ;  /* 0x00000023101b7c10 */ /* 0x000fe2000a7fe423 */
[----:B------:R-:W-:Y:S01]  /*2780*/  @!P3 IMAD.MOV.U32 R30, RZ, RZ, R20 ;  /* 0x000000ffff1eb224 */ /* 0x000fe200078e0014 */
[----:B----4-:R-:W-:Y:S01]  /*2790*/  LOP3.LUT R2, R10, 0x30, RZ, 0xc0, !PT ;  /* 0x000000300a027812 */ /* 0x010fe200078ec0ff */
[----:B------:R-:W-:Y:S01]  /*27a0*/  @!P2 IMAD.MOV.U32 R35, RZ, RZ, R31 ;  /* 0x000000ffff23a224 */ /* 0x000fe200078e001f */
[----:B------:R-:W-:Y:S01]  /*27b0*/  ISETP.GE.AND P4, PT, R15, UR38, PT ;  /* 0x000000260f007c0c */ /* 0x000fe2000bf86270 */
[----:B------:R-:W-:Y:S01]  /*27c0*/  IMAD.WIDE.U32 R26, R6, UR8, R26 ;  /* 0x00000008061a7c25 */ /* 0x000fe2000f8e001a */
[----:B------:R-:W-:Y:S01]  /*27d0*/  LOP3.LUT R194, R2, 0x7, R194, 0xf8, !PT ;  /* 0x0000000702c27812 */ /* 0x000fe200078ef8c2 */
[----:B------:R3:W-:Y:S01]  /*27e0*/  @P0 STS.128 [R195+0x3000], RZ ;  /* 0x003000ffc3000388 */ /* 0x0007e20000000c00 */
[----:B------:R-:W4:Y:S01]  /*27f0*/  @!P3 LDC.64 R2, c[0x0][0x388] ;  /* 0x0000e200ff02bb82 */ /* 0x000f220000000a00 */
[--C-:B------:R-:W-:Y:S01]  /*2800*/  @!P1 IMAD.MOV.U32 R21, RZ, RZ, R31.reuse ;  /* 0x000000ffff159224 */ /* 0x100fe200078e001f */
[----:B------:R-:W3:Y:S01]  /*2810*/  LDCU UR35, c[0x0][0x590] ;  /* 0x0000b200ff2377ac */ /* 0x000ee20008000800 */
[C---:B------:R-:W-:Y:S01]  /*2820*/  VIADD R16, R194.reuse, 0x8 ;  /* 0x00000008c2107836 */ /* 0x040fe20000000000 */
[----:B------:R-:W-:Y:S01]  /*2830*/  @!PT LDS RZ, [RZ] ;  /* 0x00000000fffff984 */ /* 0x000fe20000000800 */
[----:B------:R-:W-:Y:S01]  /*2840*/  @!PT LDS RZ, [RZ] ;  /* 0x00000000fffff984 */ /* 0x000fe20000000800 */
[----:B------:R-:W-:Y:S01]  /*2850*/  @!PT LDS RZ, [RZ] ;  /* 0x00000000fffff984 */ /* 0x000fe20000000800 */
[----:B------:R3:W-:Y:S01]  /*2860*/  @!P0 LDGSTS.E.BYPASS.LTC128B.128 [R195+0x3000], desc[UR32][R8.64] ;  /* 0x0300000008c38fae */ /* 0x0007e2000b981a20 */
[----:B------:R-:W-:Y:S01]  /*2870*/  @!P3 IMAD R13, R13, UR14, RZ ;  /* 0x0000000e0d0dbc24 */ /* 0x000fe2000f8e02ff */
[----:B------:R-:W-:Y:S01]  /*2880*/  CS2R R90, SRZ ;  /* 0x00000000005a7805 */ /* 0x000fe2000001ff00 */
[----:B-1----:R-:W-:Y:S01]  /*2890*/  IMAD R22, R7, UR8, RZ ;  /* 0x0000000807167c24 */ /* 0x002fe2000f8e02ff */
[----:B------:R-:W-:Y:S01]  /*28a0*/  LOP3.LUT R7, R194, 0x40, RZ, 0xfc, !PT ;  /* 0x00000040c2077812 */ /* 0x000fe200078efcff */
[--C-:B------:R-:W-:Y:S01]  /*28b0*/  @!P4 IMAD.MOV.U32 R39, RZ, RZ, R31.reuse ;  /* 0x000000ffff27c224 */ /* 0x100fe200078e001f */
[----:B------:R-:W-:Y:S01]  /*28c0*/  ISETP.GE.AND P6, PT, R16, UR44, PT ;  /* 0x0000002c10007c0c */ /* 0x000fe2000bfc6270 */
[----:B------:R-:W-:Y:S01]  /*28d0*/  IMAD R22, R6, UR9, R22 ;  /* 0x0000000906167c24 */ /* 0x000fe2000f8e0216 */
[----:B------:R-:W-:Y:S01]  /*28e0*/  ISETP.GE.AND P5, PT, R7, UR44, PT ;  /* 0x0000002c07007c0c */ /* 0x000fe2000bfa6270 */
[----:B------:R-:W-:Y:S01]  /*28f0*/  @!P3 IMAD.WIDE.U32 R30, R28, UR16, R30 ;  /* 0x000000101c1ebc25 */ /* 0x000fe2000f8e001e */
[----:B------:R-:W1:Y:S01]  /*2900*/  @!P4 LDC.64 R6, c[0x0][0x388] ;  /* 0x0000e200ff06cb82 */ /* 0x000e620000000a00 */
[----:B------:R-:W-:-:S02]  /*2910*/  CS2R R88, SRZ ;  /* 0x0000000000587805 */ /* 0x000fc4000001ff00 */
[----:B------:R-:W-:Y:S01]  /*2920*/  CS2R R86, SRZ ;  /* 0x0000000000567805 */ /* 0x000fe2000001ff00 */
[----:B------:R-:W-:Y:S01]  /*2930*/  @!P3 IMAD.IADD R17, R31, 0x1, R17 ;  /* 0x000000011f11b824 */ /* 0x000fe200078e0211 */
[----:B------:R-:W-:Y:S01]  /*2940*/  CS2R R84, SRZ ;  /* 0x0000000000547805 */ /* 0x000fe2000001ff00 */
[----:B------:R-:W-:Y:S01]  /*2950*/  IMAD.IADD R23, R27, 0x1, R22 ;  /* 0x000000011b177824 */ /* 0x000fe200078e0216 */
[----:B------:R-:W-:Y:S01]  /*2960*/  CS2R R78, SRZ ;  /* 0x00000000004e7805 */ /* 0x000fe2000001ff00 */
[--C-:B------:R-:W-:Y:S01]  /*2970*/  @!P4 IMAD.MOV.U32 R38, RZ, RZ, R20.reuse ;  /* 0x000000ffff26c224 */ /* 0x100fe200078e0014 */
[----:B--2---:R-:W2:Y:S01]  /*2980*/  @!P2 LDC.64 R4, c[0x0][0x388] ;  /* 0x0000e200ff04ab82 */ /* 0x004ea20000000a00 */
[----:B------:R-:W-:Y:S01]  /*2990*/  @!P2 IMAD.MOV.U32 R34, RZ, RZ, R20 ;  /* 0x000000ffff22a224 */ /* 0x000fe200078e0014 */
[----:B----4-:R-:W-:Y:S01]  /*29a0*/  @!P3 LEA R16, P0, R30, R2, 0x1 ;  /* 0x000000021e10b211 */ /* 0x010fe200078008ff */
[----:B------:R-:W-:Y:S01]  /*29b0*/  @!P4 IMAD.WIDE.U32 R38, R15, UR16, R38 ;  /* 0x000000100f26cc25 */ /* 0x000fe2000f8e0026 */
[----:B------:R-:W-:-:S02]  /*29c0*/  CS2R R76, SRZ ;  /* 0x00000000004c7805 */ /* 0x000fc4000001ff00 */
[----:B------:R-:W-:Y:S02]  /*29d0*/  CS2R R82, SRZ ;  /* 0x0000000000527805 */ /* 0x000fe4000001ff00 */
[----:B------:R-:W-:Y:S01]  /*29e0*/  @!P3 LEA.HI.X R17, R30, R3, R17, 0x1, P0 ;  /* 0x000000031e11b211 */ /* 0x000fe200000f0c11 */
[C---:B------:R-:W-:Y:S01]  /*29f0*/  @!P3 IMAD R13, R28.reuse, UR15, R13 ;  /* 0x0000000f1c0dbc24 */ /* 0x040fe2000f8e020d */
[----:B------:R-:W4:Y:S01]  /*2a00*/  @!P4 LDC.64 R2, c[0x0][0x390] ;  /* 0x0000e400ff02cb82 */ /* 0x000f220000000a00 */
[----:B---3--:R-:W-:Y:S01]  /*2a10*/  @!P3 IMAD.MOV.U32 R8, RZ, RZ, R26 ;  /* 0x000000ffff08b224 */ /* 0x008fe200078e001a */
[----:B------:R-:W-:Y:S01]  /*2a20*/  CS2R R80, SRZ ;  /* 0x0000000000507805 */ /* 0x000fe2000001ff00 */
[----:B------:R-:W-:Y:S01]  /*2a30*/  @!P3 IMAD.MOV.U32 R9, RZ, RZ, R23 ;  /* 0x000000ffff09b224 */ /* 0x000fe200078e0017 */
[----:B------:R-:W-:Y:S01]  /*2a40*/  CS2R R74, SRZ ;  /* 0x00000000004a7805 */ /* 0x000fe2000001ff00 */
[----:B------:R-:W-:Y:S01]  /*2a50*/  @!P4 IMAD R30, R15, UR17, R39 ;  /* 0x000000110f1ecc24 */ /* 0x000fe2000f8e0227 */
[----:B------:R-:W-:Y:S01]  /*2a60*/  CS2R R72, SRZ ;  /* 0x0000000000487805 */ /* 0x000fe2000001ff00 */
[----:B------:R-:W-:Y:S01]  /*2a70*/  @!P3 IMAD.WIDE.U32 R28, R28, UR14, R8 ;  /* 0x0000000e1c1cbc25 */ /* 0x000fe2000f8e0008 */
[----:B-1----:R-:W-:Y:S01]  /*2a80*/  @!P4 LEA R32, P0, R38, R6, 0x1 ;  /* 0x000000062620c211 */ /* 0x002fe200078008ff */
[----:B------:R-:W1:Y:S01]  /*2a90*/  @!P1 LDC.64 R8, c[0x0][0x388] ;  /* 0x0000e200ff089b82 */ /* 0x000e620000000a00 */
[----:B------:R-:W-:Y:S01]  /*2aa0*/  CS2R R70, SRZ ;  /* 0x0000000000467805 */ /* 0x000fe2000001ff00 */
[----:B------:R-:W-:Y:S01]  /*2ab0*/  @!P2 IMAD.WIDE.U32 R34, R24, UR16, R34 ;  /* 0x000000101822ac25 */ /* 0x000fe2000f8e0022 */
[----:B------:R-:W-:-:S02]  /*2ac0*/  @!P4 LEA.HI.X R33, R38, R7, R30, 0x1, P0 ;  /* 0x000000072621c211 */ /* 0x000fc400000f0c1e */
[----:B------:R-:W-:Y:S01]  /*2ad0*/  CS2R R68, SRZ ;  /* 0x0000000000447805 */ /* 0x000fe2000001ff00 */
[----:B------:R-:W-:Y:S01]  /*2ae0*/  UIADD3 UR42, UPT, UPT, -UR47, UR42, URZ ;  /* 0x0000002a2f2a7290 */ /* 0x000fe2000fffe1ff */
[----:B------:R-:W-:Y:S01]  /*2af0*/  @!P4 IMAD.MOV.U32 R22, RZ, RZ, R26 ;  /* 0x000000ffff16c224 */ /* 0x000fe200078e001a */
[C---:B--2---:R-:W-:Y:S01]  /*2b00*/  @!P2 LEA R30, P0, R34.reuse, R4, 0x1 ;  /* 0x00000004221ea211 */ /* 0x044fe200078008ff */
[--C-:B------:R-:W-:Y:S01]  /*2b10*/  @!P2 IMAD.MOV.U32 R37, RZ, RZ, R23.reuse ;  /* 0x000000ffff25a224 */ /* 0x100fe200078e0017 */
[----:B------:R-:W2:Y:S01]  /*2b20*/  @!P3 LDC.64 R6, c[0x0][0x390] ;  /* 0x0000e400ff06bb82 */ /* 0x000ea20000000a00 */
[----:B------:R-:W-:Y:S01]  /*2b30*/  @!P1 IMAD.MOV.U32 R27, RZ, RZ, R23 ;  /* 0x000000ffff1b9224 */ /* 0x000fe200078e0017 */
[----:B------:R-:W-:Y:S01]  /*2b40*/  @!P4 LDGSTS.E.BYPASS.LTC128B.128 [R12+0xc000], desc[UR32][R32.64] ;  /* 0x0c000000200ccfae */ /* 0x000fe2000b981a20 */
[----:B------:R-:W-:Y:S01]  /*2b50*/  @!P2 IMAD.IADD R25, R35, 0x1, R25 ;  /* 0x000000012319a824 */ /* 0x000fe200078e0219 */
[----:B------:R-:W3:Y:S01]  /*2b60*/  LDCU UR9, c[0x0][0x504] ;  /* 0x0000a080ff0977ac */ /* 0x000ee20008000800 */
[C---:B------:R-:W-:Y:S01]  /*2b70*/  @!P4 IMAD.WIDE.U32 R22, R15.reuse, UR14, R22 ;  /* 0x0000000e0f16cc25 */ /* 0x040fe2000f8e0016 */
[----:B------:R1:W-:Y:S02]  /*2b80*/  @P4 STS.128 [R12+0xc000], RZ ;  /* 0x00c000ff0c004388 */ /* 0x0003e40000000c00 */
[----:B------:R-:W-:Y:S01]  /*2b90*/  @!P2 LEA.HI.X R31, R34, R5, R25, 0x1, P0 ;  /* 0x00000005221fa211 */ /* 0x000fe200000f0c19 */
[----:B------:R-:W-:Y:S01]  /*2ba0*/  @!P4 IMAD R15, R15, UR15, R23 ;  /* 0x0000000f0f0fcc24 */ /* 0x000fe2000f8e0217 */
[----:B------:R-:W3:Y:S01]  /*2bb0*/  @!P2 LDC.64 R4, c[0x0][0x390] ;  /* 0x0000e400ff04ab82 */ /* 0x000ee20000000a00 */
[----:B------:R-:W-:Y:S01]  /*2bc0*/  @!P2 IMAD.MOV.U32 R36, RZ, RZ, R26 ;  /* 0x000000ffff24a224 */ /* 0x000fe200078e001a */
[----:B----4-:R-:W-:Y:S01]  /*2bd0*/  @!P4 LEA R34, P0, R22, R2, 0x1 ;  /* 0x000000021622c211 */ /* 0x010fe200078008ff */
[----:B------:R-:W-:Y:S01]  /*2be0*/  @!P1 IMAD.WIDE.U32 R20, R14, UR16, R20 ;  /* 0x000000100e149c25 */ /* 0x000fe2000f8e0014 */
[----:B------:R4:W-:Y:S01]  /*2bf0*/  @P3 STS.128 [R12+0xd000], RZ ;  /* 0x00d000ff0c003388 */ /* 0x0009e20000000c00 */
[----:B------:R-:W2:Y:S01]  /*2c00*/  LDCU UR8, c[0x0][0x508] ;  /* 0x0000a100ff0877ac */ /* 0x000ea20008000800 */
[----:B------:R-:W-:Y:S01]  /*2c10*/  @!P4 LEA.HI.X R35, R22, R3, R15, 0x1, P0 ;  /* 0x000000031623c211 */ /* 0x000fe200000f0c0f */
[----:B------:R-:W-:Y:S01]  /*2c20*/  @!P2 IMAD.WIDE.U32 R36, R24, UR14, R36 ;  /* 0x0000000e1824ac25 */ /* 0x000fe2000f8e0024 */
[----:B------:R-:W4:Y:S01]  /*2c30*/  @!P1 LDC.64 R2, c[0x0][0x390] ;  /* 0x0000e400ff029b82 */ /* 0x000f220000000a00 */
[----:B-1----:R-:W-:Y:S01]  /*2c40*/  @!P1 LEA R8, P0, R20, R8, 0x1 ;  /* 0x0000000814089211 */ /* 0x002fe200078008ff */
[----:B------:R-:W-:Y:S01]  /*2c50*/  @!PT LDS RZ, [RZ] ;  /* 0x00000000fffff984 */ /* 0x000fe20000000800 */
[----:B------:R-:W-:Y:S01]  /*2c60*/  @!PT LDS RZ, [RZ] ;  /* 0x00000000fffff984 */ /* 0x000fe20000000800 */
[----:B------:R-:W-:Y:S01]  /*2c70*/  @!PT LDS RZ, [RZ] ;  /* 0x00000000fffff984 */ /* 0x000fe20000000800 */
[----:B------:R-:W-:Y:S01]  /*2c80*/  @!P3 LDGSTS.E.BYPASS.LTC128B.128 [R12+0xd000], desc[UR32][R16.64] ;  /* 0x0d000000100cbfae */ /* 0x000fe2000b981a20 */
[----:B------:R-:W-:Y:S01]  /*2c90*/  @!P1 IMAD R24, R18, UR16, RZ ;  /* 0x0000001012189c24 */ /* 0x000fe2000f8e02ff */
[----:B------:R-:W1:Y:S01]  /*2ca0*/  LDCU UR5, c[0x0][0x3e0] ;  /* 0x00007c00ff0577ac */ /* 0x000e620008000800 */
[----:B------:R-:W-:Y:S01]  /*2cb0*/  @!P3 IMAD.IADD R13, R29, 0x1, R13 ;  /* 0x000000011d0db824 */ /* 0x000fe200078e020d */
[----:B------:R1:W-:Y:S01]  /*2cc0*/  @P2 STS.128 [R12+0xe000], RZ ;  /* 0x00e000ff0c002388 */ /* 0x0003e20000000c00 */
[----:B------:R-:W-:Y:S01]  /*2cd0*/  @!P1 IMAD R24, R14, UR17, R24 ;  /* 0x000000110e189c24 */ /* 0x000fe2000f8e0218 */
[----:B------:R-:W1:Y:S01]  /*2ce0*/  LDCU UR17, c[0x0][0x594] ;  /* 0x0000b280ff1177ac */ /* 0x000e620008000800 */
[----:B------:R-:W-:Y:S01]  /*2cf0*/  @!P1 IMAD R18, R18, UR14, RZ ;  /* 0x0000000e12129c24 */ /* 0x000fe2000f8e02ff */
[----:B------:R-:W-:Y:S01]  /*2d00*/  @!PT LDS RZ, [RZ] ;  /* 0x00000000fffff984 */ /* 0x000fe20000000800 */
[----:B------:R-:W-:Y:S01]  /*2d10*/  @!PT LDS RZ, [RZ] ;  /* 0x00000000fffff984 */ /* 0x000fe20000000800 */
[----:B------:R-:W-:Y:S01]  /*2d20*/  @!PT LDS RZ, [RZ] ;  /* 0x00000000fffff984 */ /* 0x000fe20000000800 */
[----:B------:R-:W-:Y:S01]  /*2d30*/  @!P2 LDGSTS.E.BYPASS.LTC128B.128 [R12+0xe000], desc[UR32][R30.64] ;  /* 0x0e0000001e0cafae */ /* 0x000fe2000b981a20 */
[----:B------:R-:W-:Y:S01]  /*2d40*/  @!P1 IMAD.IADD R24, R21, 0x1, R24 ;  /* 0x0000000115189824 */ /* 0x000fe200078e0218 */
[----:B------:R-:W1:Y:S01]  /*2d50*/  LDCU UR10, c[0x0][0x45c] ;  /* 0x00008b80ff0a77ac */ /* 0x000e620008000800 */
[----:B------:R-:W-:Y:S01]  /*2d60*/  @!P2 IMAD.IADD R19, R37, 0x1, R19 ;  /* 0x000000012513a824 */ /* 0x000fe200078e0213 */
[----:B------:R1:W-:Y:S01]  /*2d70*/  @P1 STS.128 [R12+0xf000], RZ ;  /* 0x00f000ff0c001388 */ /* 0x0003e20000000c00 */
[----:B------:R-:W-:Y:S01]  /*2d80*/  @!P1 IMAD R18, R14, UR15, R18 ;  /* 0x0000000f0e129c24 */ /* 0x000fe2000f8e0212 */
[----:B------:R-:W-:Y:S01]  /*2d90*/  @!P1 LEA.HI.X R9, R20, R9, R24, 0x1, P0 ;  /* 0x0000000914099211 */ /* 0x000fe200000f0c18 */
[----:B------:R-:W-:Y:S01]  /*2da0*/  @!P1 IMAD.WIDE.U32 R26, R14, UR14, R26 ;  /* 0x0000000e0e1a9c25 */ /* 0x000fe2000f8e001a */
[C---:B--2---:R-:W-:Y:S01]  /*2db0*/  @!P3 LEA R6, P0, R28.reuse, R6, 0x1 ;  /* 0x000000061c06b211 */ /* 0x044fe200078008ff */
[----:B------:R-:W2:Y:S02]  /*2dc0*/  LDCU UR15, c[0x0][0x3b0] ;  /* 0x00007600ff0f77ac */ /* 0x000ea40008000800 */
[----:B------:R-:W-:Y:S01]  /*2dd0*/  @!PT LDS RZ, [RZ] ;  /* 0x00000000fffff984 */ /* 0x000fe20000000800 */
[----:B------:R-:W-:Y:S01]  /*2de0*/  @!PT LDS RZ, [RZ] ;  /* 0x00000000fffff984 */ /* 0x000fe20000000800 */
[----:B------:R-:W-:Y:S01]  /*2df0*/  @!PT LDS RZ, [RZ] ;  /* 0x00000000fffff984 */ /* 0x000fe20000000800 */
[----:B------:R1:W-:Y:S01]  /*2e00*/  @!P1 LDGSTS.E.BYPASS.LTC128B.128 [R12+0xf000], desc[UR32][R8.64] ;  /* 0x0f000000080c9fae */ /* 0x0003e2000b981a20 */
[----:B------:R-:W-:Y:S01]  /*2e10*/  @!P3 LEA.HI.X R7, R28, R7, R13, 0x1, P0 ;  /* 0x000000071c07b211 */ /* 0x000fe200000f0c0d */
[----:B------:R-:W-:Y:S01]  /*2e20*/  @!P1 IMAD.IADD R18, R27, 0x1, R18 ;  /* 0x000000011b129824 */ /* 0x000fe200078e0212 */
[C---:B---3--:R-:W-:Y:S01]  /*2e30*/  @!P2 LEA R4, P0, R36.reuse, R4, 0x1 ;  /* 0x000000042404a211 */ /* 0x048fe200078008ff */
[----:B------:R-:W-:Y:S01]  /*2e40*/  @!P4 LDGSTS.E.BYPASS.LTC128B.128 [R12+0x10000], desc[UR32][R34.64] ;  /* 0x10000000220ccfae */ /* 0x000fe2000b981a20 */
[----:B------:R-:W3:Y:S02]  /*2e50*/  LDCU UR14, c[0x0][0x3b4] ;  /* 0x00007680ff0e77ac */ /* 0x000ee40008000800 */
[----:B------:R-:W-:Y:S01]  /*2e60*/  @!P2 LEA.HI.X R5, R36, R5, R19, 0x1, P0 ;  /* 0x000000052405a211 */ /* 0x000fe200000f0c13 */
[----:B------:R1:W-:Y:S01]  /*2e70*/  @P4 STS.128 [R12+0x10000], RZ ;  /* 0x010000ff0c004388 */ /* 0x0003e20000000c00 */
[----:B----4-:R-:W-:-:S03]  /*2e80*/  @!P1 LEA R2, P0, R26, R2, 0x1 ;  /* 0x000000021a029211 */ /* 0x010fc600078008ff */
[----:B------:R4:W-:Y:S01]  /*2e90*/  @P3 STS.128 [R12+0x11000], RZ ;  /* 0x011000ff0c003388 */ /* 0x0009e20000000c00 */
[----:B------:R-:W-:Y:S02]  /*2ea0*/  @!P1 LEA.HI.X R3, R26, R3, R18, 0x1, P0 ;  /* 0x000000031a039211 */ /* 0x000fe400000f0c12 */
[C---:B------:R-:W-:Y:S01]  /*2eb0*/  ISETP.GE.AND P0, PT, R194.reuse, UR44, PT ;  /* 0x0000002cc2007c0c */ /* 0x040fe2000bf06270 */
        /* <DEDUP_REMOVED lines=8> */
[----:B------:R2:W-:Y:S01]  /*2f40*/  @!P2 LDGSTS.E.BYPASS.LTC128B.128 [R12+0x12000], desc[UR32][R4.64] ;  /* 0x12000000040cafae */ /* 0x0005e2000b981a20 */
[----:B-1----:R-:W-:-:S03]  /*2f50*/  VIADD R8, R194, 0x48 ;  /* 0x00000048c2087836 */ /* 0x002fc60000000000 */
[----:B------:R4:W-:Y:S02]  /*2f60*/  @P1 STS.128 [R12+0x13000], RZ ;  /* 0x013000ff0c001388 */ /* 0x0009e40000000c00 */
[----:B------:R-:W-:Y:S02]  /*2f70*/  ISETP.GE.AND P3, PT, R8, UR44, PT ;  /* 0x0000002c08007c0c */ /* 0x000fe4000bf66270 */
[----:B------:R-:W-:Y:S01]  /*2f80*/  @!PT LDS RZ, [RZ] ;  /* 0x00000000fffff984 */ /* 0x000fe20000000800 */
[----:B------:R-:W-:Y:S01]  /*2f90*/  @!PT LDS RZ, [RZ] ;  /* 0x00000000fffff984 */ /* 0x000fe20000000800 */
[----:B------:R-:W-:Y:S01]  /*2fa0*/  @!PT LDS RZ, [RZ] ;  /* 0x00000000fffff984 */ /* 0x000fe20000000800 */
[----:B------:R1:W-:Y:S04]  /*2fb0*/  @!P1 LDGSTS.E.BYPASS.LTC128B.128 [R12+0x13000], desc[UR32][R2.64] ;  /* 0x13000000020c9fae */ /* 0x0003e8000b981a20 */
[----:B------:R-:W0:Y:S01]  /*2fc0*/  LDGDEPBAR ;  /* 0x00000000000079af */ /* 0x000e220000000000 */
[----:B--2---:R-:W-:-:S04]  /*2fd0*/  IMAD.MOV.U32 R4, RZ, RZ, 0x4 ;  /* 0x00000004ff047424 */ /* 0x004fc800078e00ff */
[----:B------:R-:W-:-:S05]  /*2fe0*/  IMAD.WIDE.U32 R8, R194, R4, UR58 ;  /* 0x0000003ac2087e25 */ /* 0x000fca000f8e0004 */
[----:B------:R4:W5:Y:S04]  /*2ff0*/  @!P0 LDG.E R193, desc[UR32][R8.64] ;  /* 0x0000002008c18981 */ /* 0x000968000c1e1900 */
[----:B------:R4:W5:Y:S04]  /*3000*/  @!P6 LDG.E R192, desc[UR32][R8.64+0x20] ;  /* 0x0000202008c0e981 */ /* 0x000968000c1e1900 */
[----:B------:R4:W5:Y:S04]  /*3010*/  @!P5 LDG.E R191, desc[UR32][R8.64+0x100] ;  /* 0x0001002008bfd981 */ /* 0x000968000c1e1900 */
[----:B------:R4:W5:Y:S01]  /*3020*/  @!P3 LDG.E R190, desc[UR32][R8.64+0x120] ;  /* 0x0001202008beb981 */ /* 0x000962000c1e1900 */
[C---:B-1----:R-:W-:Y:S01]  /*3030*/  IMAD.SHL.U32 R3, R0.reuse, 0x40, RZ ;  /* 0x0000004000037824 */ /* 0x042fe200078e00ff */
[--C-:B------:R-:W-:Y:S01]  /*3040*/  SHF.R.U32.HI R5, RZ, 0x4, R0.reuse ;  /* 0x00000004ff057819 */ /* 0x100fe20000011600 */
[----:B------:R-:W-:Y:S01]  /*3050*/  USHF.L.U32 UR11, UR15, 0x7, URZ ;  /* 0x000000070f0b7899 */ /* 0x000fe200080006ff */
[----:B------:R-:W-:Y:S01]  /*3060*/  R2P PR, R0, 0x6 ;  /* 0x0000000600007804 */ /* 0x000fe20000000000 */
[----:B---3--:R-:W-:Y:S01]  /*3070*/  USHF.L.U64.HI UR14, UR15, 0x6, UR14 ;  /* 0x000000060f0e7899 */ /* 0x008fe2000801020e */
[----:B------:R-:W-:Y:S01]  /*3080*/  LOP3.LUT R4, R3, 0x1c0, RZ, 0xc0, !PT ;  /* 0x000001c003047812 */ /* 0x000fe200078ec0ff */
[----:B------:R-:W-:Y:S01]  /*3090*/  USHF.L.U32 UR16, UR35, 0x7, URZ ;  /* 0x0000000723107899 */ /* 0x000fe200080006ff */
[----:B------:R-:W-:Y:S01]  /*30a0*/  LOP3.LUT R5, R5, 0x8, RZ, 0xc0, !PT ;  /* 0x0000000805057812 */ /* 0x000fe200078ec0ff */
[----:B------:R-:W-:Y:S01]  /*30b0*/  USHF.L.U64.HI UR17, UR35, 0x6, UR17 ;  /* 0x0000000623117899 */ /* 0x000fe20008010211 */
[----:B------:R-:W-:Y:S01]  /*30c0*/  LOP3.LUT R4, R4, 0x38, R11, 0xf8, !PT ;  /* 0x0000003804047812 */ /* 0x000fe200078ef80b */
[----:B------:R-:W-:Y:S01]  /*30d0*/  USHF.L.U32 UR15, UR15, 0x6, URZ ;  /* 0x000000060f0f7899 */ /* 0x000fe200080006ff */
[----:B------:R-:W-:Y:S01]  /*30e0*/  LOP3.LUT R5, R5, 0x10, R0, 0xf8, !PT ;  /* 0x0000001005057812 */ /* 0x000fe200078ef800 */
[----:B------:R-:W-:Y:S01]  /*30f0*/  USHF.L.U32 UR35, UR35, 0x6, URZ ;  /* 0x0000000623237899 */ /* 0x000fe200080006ff */
[----:B------:R-:W-:-:S02]  /*3100*/  LOP3.LUT R2, R3, 0x200, RZ, 0xc0, !PT ;  /* 0x0000020003027812 */ /* 0x000fc400078ec0ff */
[C---:B------:R-:W-:Y:S02]  /*3110*/  LOP3.LUT R10, R4.reuse, 0x8, R10, 0x78, !PT ;  /* 0x00000008040a7812 */ /* 0x040fe400078e780a */
[----:B------:R-:W-:Y:S02]  /*3120*/  LOP3.LUT R5, R5, R4, RZ, 0x3c, !PT ;  /* 0x0000000405057212 */ /* 0x000fe400078e3cff */
[----:B------:R-:W-:Y:S02]  /*3130*/  LOP3.LUT R4, R4, 0x8, R0, 0x78, !PT ;  /* 0x0000000804047812 */ /* 0x000fe400078e7800 */
[--C-:B------:R-:W-:Y:S02]  /*3140*/  LOP3.LUT R2, R2, 0xc00, R157.reuse, 0xf8, !PT ;  /* 0x00000c0002027812 */ /* 0x100fe400078ef89d */
[----:B------:R-:W-:Y:S02]  /*3150*/  LOP3.LUT R157, R4, 0x7200, R157, 0xf8, !PT ;  /* 0x00007200049d7812 */ /* 0x000fe400078ef89d */
[----:B------:R-:W-:Y:S01]  /*3160*/  LOP3.LUT R0, R5, 0x200, R3, 0xf8, !PT ;  /* 0x0000020005007812 */ /* 0x000fe200078ef803 */
[----:B------:R-:W-:Y:S01]  /*3170*/  IMAD.MOV.U32 R3, RZ, RZ, 0x20 ;  /* 0x00000020ff037424 */ /* 0x000fe200078e00ff */
[----:B------:R-:W-:-:S02]  /*3180*/  LOP3.LUT R2, R2, R10, RZ, 0xfc, !PT ;  /* 0x0000000a02027212 */ /* 0x000fc400078efcff */
[----:B------:R-:W-:Y:S02]  /*3190*/  SEL R160, R160, 0xffffffc0, !P2 ;  /* 0xffffffc0a0a07807 */ /* 0x000fe40005000000 */
[----:B------:R-:W-:Y:S02]  /*31a0*/  LEA R157, R157, UR24, 0x1 ;  /* 0x000000189d9d7c11 */ /* 0x000fe4000f8e08ff */
[----:B------:R-:W-:Y:S02]  /*31b0*/  LEA R2, R2, UR24, 0x1 ;  /* 0x0000001802027c11 */ /* 0x000fe4000f8e08ff */
[----:B------:R-:W-:Y:S01]  /*31c0*/  LEA R0, R0, UR24, 0x1 ;  /* 0x0000001800007c11 */ /* 0x000fe2000f8e08ff */
[----:B------:R-:W-:Y:S01]  /*31d0*/  IMAD.IADD R164, R160, 0x1, R157 ;  /* 0x00000001a0a47824 */ /* 0x000fe200078e029d */
[----:B------:R-:W-:Y:S01]  /*31e0*/  SEL R3, R3, 0xffffffe0, !P1 ;  /* 0xffffffe003037807 */ /* 0x000fe20004800000 */
[----:B------:R-:W-:Y:S02]  /*31f0*/  VIADD R2, R2, UR50 ;  /* 0x0000003202027c36 */ /* 0x000fe40008000000 */
[----:B------:R-:W-:-:S02]  /*3200*/  VIADD R0, R0, UR50 ;  /* 0x0000003200007c36 */ /* 0x000fc40008000000 */
[C---:B------:R-:W-:Y:S02]  /*3210*/  IMAD.IADD R156, R3.reuse, 0x1, R157 ;  /* 0x00000001039c7824 */ /* 0x040fe400078e029d */
[----:B----4-:R-:W-:-:S07]  /*3220*/  IMAD.IADD R184, R3, 0x1, R164 ;  /* 0x0000000103b87824 */ /* 0x010fce00078e02a4 */
.L_x_796:
[----:B------:R-:W0:Y:S01]  /*3230*/  LDGDEPBAR ;  /* 0x00000000000079af */ /* 0x000e220000000000 */
[----:B------:R-:W-:Y:S01]  /*3240*/  IMAD.U32 R4, RZ, RZ, UR12 ;  /* 0x0000000cff047e24 */ /* 0x000fe2000f8e00ff */
[----:B------:R-:W-:Y:S01]  /*3250*/  MOV R5, UR13 ;  /* 0x0000000d00057c02 */ /* 0x000fe20008000f00 */
[C---:B------:R-:W-:Y:S01]  /*3260*/  IMAD.IADD R144, R2.reuse, 0x1, R3 ;  /* 0x0000000102907824 */ /* 0x040fe200078e0203 */
[----:B------:R-:W-:Y:S01]  /*3270*/  IADD3 R168, PT, PT, R2, R160, RZ ;  /* 0x000000a002a87210 */ /* 0x000fe20007ffe0ff */
[----:B------:R-:W-:Y:S01]  /*3280*/  USHF.L.U32 UR44, UR49, 0x7, URZ ;  /* 0x00000007312c7899 */ /* 0x000fe200080006ff */
[C---:B------:R-:W-:Y:S03]  /*3290*/  LEA R4, P0, R194.reuse, R4, 0x2 ;  /* 0x00000004c2047211 */ /* 0x040fe600078010ff */
[----:B------:R-:W-:Y:S01]  /*32a0*/  IMAD.IADD R3, R3, 0x1, R168 ;  /* 0x0000000103037824 */ /* 0x000fe200078e02a8 */
[----:B------:R-:W-:Y:S01]  /*32b0*/  LEA.HI.X R5, R194, R5, RZ, 0x2, P0 ;  /* 0x00000005c2057211 */ /* 0x000fe200000f14ff */
[----:B------:R-:W-:Y:S01]  /*32c0*/  UISETP.GE.AND UP0, UPT, UR44, UR42, UPT ;  /* 0x0000002a2c00728c */ /* 0x000fe2000bf06270 */
[----:B------:R-:W-:Y:S04]  /*32d0*/  DEPBAR.LE SB0, 0x0 ;  /* 0x000080000000791a */ /* 0x000fe80000000000 */
[----:B------:R-:W-:Y:S06]  /*32e0*/  BAR.SYNC.DEFER_BLOCKING 0x0 ;  /* 0x0000000000007b1d */ /* 0x000fec0000010000 */
[----:B------:R-:W-:Y:S08]  /*32f0*/  LDSM.16.M88.4 R64, [R2] ;  /* 0x000000000240783b */ /* 0x000ff00000000200 */
[----:B------:R-:W1:Y:S08]  /*3300*/  LDSM.16.M88.4 R16, [R157+0xc000] ;  /* 0x00c000009d10783b */ /* 0x000e700000000200 */
[----:B------:R-:W2:Y:S08]  /*3310*/  LDSM.16.M88.4 R60, [R2+0x2000] ;  /* 0x00200000023c783b */ /* 0x000eb00000000200 */
[----:B-----5:R-:W5:Y:S04]  /*3320*/  LDG.E R201, desc[UR32][R4.64] ;  /* 0x0000002004c97981 */ /* 0x020f68000c1e1900 */
[----:B------:R-:W5:Y:S04]  /*3330*/  LDG.E R200, desc[UR32][R4.64+0x20] ;  /* 0x0000202004c87981 */ /* 0x000f68000c1e1900 */
[----:B------:R-:W5:Y:S04]  /*3340*/  LDG.E R199, desc[UR32][R4.64+0x100] ;  /* 0x0001002004c77981 */ /* 0x000f68000c1e1900 */
[----:B------:R1:W5:Y:S04]  /*3350*/  LDG.E R198, desc[UR32][R4.64+0x120] ;  /* 0x0001202004c67981 */ /* 0x000368000c1e1900 */
        /* <DEDUP_REMOVED lines=16> */
[----:B------:R-:W-:Y:S01]  /*3460*/  LDSM.16.M88.4 R160, [R164+0xd000] ;  /* 0x00d00000a4a0783b */ /* 0x000fe20000000200 */
[C---:B------:R-:W-:Y:S07]  /*3470*/  HMMA.16816.F32.BF16 R32, R64.reuse, R34, RZ ;  /* 0x000000224020723c */ /* 0x040fee00000418ff */
[----:B------:R-:W-:Y:S01]  /*3480*/  LDSM.16.M88.4 R172, [R184+0xc000] ;  /* 0x00c00000b8ac783b */ /* 0x000fe20000000200 */
[-C--:B----4-:R-:W-:Y:S07]  /*3490*/  HMMA.16816.F32.BF16 R36, R64, R48.reuse, RZ ;  /* 0x000000304024723c */ /* 0x090fee00000418ff */
        /* <DEDUP_REMOVED lines=18> */
[C---:B------:R-:W-:Y:S01]  /*35c0*/  HMMA.16816.F32.BF16 R32, R136.reuse, R150, R32 ;  /* 0x000000968820723c */ /* 0x040fe20000041820 */
[----:B------:R-:W2:Y:S07]  /*35d0*/  LDSM.16.M88.4 R148, [R168+0x2000] ;  /* 0x00200000a894783b */ /* 0x000eae0000000200 */
[-C--:B---3--:R-:W-:Y:S01]  /*35e0*/  HMMA.16816.F32.BF16 R36, R136, R152.reuse, R36 ;  /* 0x000000988824723c */ /* 0x088fe20000041824 */
        /* <DEDUP_REMOVED lines=59> */
.L_x_792:
        /* <DEDUP_REMOVED lines=295> */
.L_x_793:
[----:B------:R-:W1:Y:S01]  /*4c10*/  S2R R158, SR_TID.X ;  /* 0x00000000009e7919 */ /* 0x000e620000002100 */
[C---:B------:R-:W-:Y:S01]  /*4c20*/  FMUL.FTZ R3, R193.reuse, 1.4426950216293334961 ;  /* 0x3fb8aa3bc1037820 */ /* 0x040fe20000410000 */
[----:B------:R-:W-:Y:S01]  /*4c30*/  FSETP.NEU.FTZ.AND P0, PT, R193, -INF , PT ;  /* 0xff800000c100780b */ /* 0x000fe20003f1d000 */
[C---:B------:R-:W-:Y:S01]  /*4c40*/  FMUL.FTZ R132, R192.reuse, 1.4426950216293334961 ;  /* 0x3fb8aa3bc0847820 */ /* 0x040fe20000410000 */
        /* <DEDUP_REMOVED lines=21> */
[----:B------:R-:W-:Y:S01]  /*4da0*/  FMUL.FTZ R5, R191, 1.4426950216293334961 ;  /* 0x3fb8aa3bbf057820 */ /* 0x000fe20000410000 */
[----:B------:R-:W-:Y:S01]  /*4db0*/  FFMA.FTZ R3, R65, UR10, -R3 ;  /* 0x0000000a41037c23 */ /* 0x000fe20008010803 */
[----:B------:R-:W-:Y:S01]  /*4dc0*/  FSETP.NEU.FTZ.AND P0, PT, R191, -INF , PT ;  /* 0xff800000bf00780b */ /* 0x000fe20003f1d000 */
[--C-:B------:R-:W-:Y:S01]  /*4dd0*/  FFMA.FTZ R227, R6, UR10, -R4.reuse ;  /* 0x0000000a06e37c23 */ /* 0x100fe20008010804 */
[--C-:B------:R-:W-:Y:S01]  /*4de0*/  FFMA.FTZ R229, R7, UR10, -R4.reuse ;  /* 0x0000000a07e57c23 */ /* 0x100fe20008010804 */
[----:B------:R2:W-:Y:S01]  /*4df0*/  MUFU.EX2 R203, R3 ;  /* 0x0000000300cb7308 */ /* 0x0005e20000000800 */
        /* <DEDUP_REMOVED lines=17> */
[--C-:B------:R-:W-:Y:S01]  /*4f10*/  FFMA.FTZ R234, R9, UR10, -R5.reuse ;  /* 0x0000000a09ea7c23 */ /* 0x100fe20008010805 */
[C---:B------:R-:W-:Y:S01]  /*4f20*/  SHF.L.U32 R4, R158.reuse, 0x6, RZ ;  /* 0x000000069e047819 */ /* 0x040fe200000006ff */
[----:B------:R-:W-:Y:S01]  /*4f30*/  MUFU.EX2 R227, R227 ;  /* 0x000000e300e37308 */ /* 0x000fe20000000800 */
[----:B------:R-:W-:Y:S01]  /*4f40*/  SHF.L.U32 R9, R158, 0x1, RZ ;  /* 0x000000019e097819 */ /* 0x000fe200000006ff */
[--C-:B------:R-:W-:Y:S01]  /*4f50*/  FFMA.FTZ R251, R60, UR10, -R5.reuse ;  /* 0x0000000a3cfb7c23 */ /* 0x100fe20008010805 */
[----:B------:R-:W-:Y:S01]  /*4f60*/  LOP3.LUT R8, R8, 0x1c0, RZ, 0xc0, !PT ;  /* 0x000001c008087812 */ /* 0x000fe200078ec0ff */
[--C-:B------:R-:W-:Y:S01]  /*4f70*/  FFMA.FTZ R250, R61, UR10, -R5.reuse ;  /* 0x0000000a3dfa7c23 */ /* 0x100fe20008010805 */
[--C-:B------:R-:W-:Y:S01]  /*4f80*/  FFMA.FTZ R232, R56, UR10, -R5.reuse ;  /* 0x0000000a38e87c23 */ /* 0x100fe20008010805 */
        /* <DEDUP_REMOVED lines=12> */
[----:B------:R-:W-:Y:S01]  /*5050*/  SHF.L.U32 R159, R158, 0x3, RZ ;  /* 0x000000039e9f7819 */ /* 0x000fe200000006ff */
[----:B------:R-:W-:Y:S01]  /*5060*/  MUFU.EX2 R219, R219 ;  /* 0x000000db00db7308 */ /* 0x000fe20000000800 */
[----:B------:R-:W-:Y:S01]  /*5070*/  LOP3.LUT R5, R4, 0x1c0, RZ, 0xc0, !PT ;  /* 0x000001c004057812 */ /* 0x000fe200078ec0ff */
[----:B------:R-:W-:Y:S01]  /*5080*/  FMUL.FTZ R7, R190, 1.4426950216293334961 ;  /* 0x3fb8aa3bbe077820 */ /* 0x000fe20000410000 */
[----:B------:R-:W-:Y:S02]  /*5090*/  LOP3.LUT R8, R8, 0x38, R9, 0xf8, !PT ;  /* 0x0000003808087812 */ /* 0x000fe400078ef809 */
[----:B------:R-:W-:Y:S02]  /*50a0*/  SHF.L.U32 R6, R158, 0x5, RZ ;  /* 0x000000059e067819 */ /* 0x000fe400000006ff */
[----:B------:R-:W-:Y:S03]  /*50b0*/  LOP3.LUT R9, R9, 0xe006, R4, 0xc8, !PT ;  /* 0x0000e00609097812 */ /* 0x000fe600078ec804 */
[----:B------:R-:W3:Y:S01]  /*50c0*/  MUFU.EX2 R224, R224 ;  /* 0x000000e000e07308 */ /* 0x000ee20000000800 */
[----:B------:R-:W-:Y:S02]  /*50d0*/  LOP3.LUT R5, R5, 0x38, R159, 0xf8, !PT ;  /* 0x0000003805057812 */ /* 0x000fe400078ef89f */
[----:B--2---:R-:W-:Y:S02]  /*50e0*/  SHF.R.U32.HI R3, RZ, 0x1, R158 ;  /* 0x00000001ff037819 */ /* 0x004fe4000001169e */
[----:B------:R-:W-:Y:S02]  /*50f0*/  LOP3.LUT R9, R9, 0xc00, R6, 0xf8, !PT ;  /* 0x00000c0009097812 */ /* 0x000fe400078ef806 */
[C---:B------:R-:W-:Y:S03]  /*5100*/  LOP3.LUT R3, R5.reuse, 0x8, R3, 0x78, !PT ;  /* 0x0000000805037812 */ /* 0x040fe600078e7803 */
[----:B------:R-:W-:Y:S01]  /*5110*/  MUFU.EX2 R172, R172 ;  /* 0x000000ac00ac7308 */ /* 0x000fe20000000800 */
[----:B------:R-:W-:Y:S02]  /*5120*/  LOP3.LUT R4, R4, 0x200, RZ, 0xc0, !PT ;  /* 0x0000020004047812 */ /* 0x000fe400078ec0ff */
[----:B------:R-:W-:Y:S02]  /*5130*/  LOP3.LUT R5, R5, 0x8, R158, 0x78, !PT ;  /* 0x0000000805057812 */ /* 0x000fe400078e789e */
[----:B------:R-:W-:Y:S02]  /*5140*/  LOP3.LUT R8, R9, R8, RZ, 0xfc, !PT ;  /* 0x0000000809087212 */ /* 0x000fe400078efcff */
[--C-:B------:R-:W-:Y:S03]  /*5150*/  LOP3.LUT R4, R4, 0xc00, R6.reuse, 0xf8, !PT ;  /* 0x00000c0004047812 */ /* 0x100fe600078ef806 */
[----:B------:R-:W-:Y:S01]  /*5160*/  MUFU.EX2 R173, R173 ;  /* 0x000000ad00ad7308 */ /* 0x000fe20000000800 */
[----:B------:R-:W-:Y:S02]  /*5170*/  LOP3.LUT R6, R5, 0x7200, R6, 0xf8, !PT ;  /* 0x0000720005067812 */ /* 0x000fe400078ef806 */
[----:B------:R-:W-:Y:S02]  /*5180*/  LEA R245, R8, UR4, 0x1 ;  /* 0x0000000408f57c11 */ /* 0x000fe4000f8e08ff */
[----:B-1----:R-:W-:Y:S02]  /*5190*/  F2FP.BF16.F32.PACK_AB R5, R229, R227 ;  /* 0x000000e3e505723e */ /* 0x002fe400000010ff */
[----:B---3--:R-:W-:Y:S03]  /*51a0*/  F2FP.BF16.F32.PACK_AB R8, R224, R219 ;  /* 0x000000dbe008723e */ /* 0x008fe600000010ff */
[----:B------:R-:W-:Y:S01]  /*51b0*/  MUFU.EX2 R175, R175 ;  /* 0x000000af00af7308 */ /* 0x000fe20000000800 */
[----:B------:R-:W-:Y:S01]  /*51c0*/  LOP3.LUT P1, RZ, R158, 0x10, RZ, 0xc0, !PT ;  /* 0x000000109eff7812 */ /* 0x000fe2000782c0ff */
[----:B------:R1:W-:Y:S01]  /*51d0*/  STS [R245+0x1c400], R5 ;  /* 0x01c40005f5007388 */ /* 0x0003e20000000800 */
[----:B------:R-:W-:Y:S02]  /*51e0*/  FSETP.NEU.FTZ.AND P0, PT, R190, -INF , PT ;  /* 0xff800000be00780b */ /* 0x000fe40003f1d000 */
[----:B------:R-:W-:Y:S01]  /*51f0*/  LOP3.LUT R3, R4, R3, RZ, 0xfc, !PT ;  /* 0x0000000304037212 */ /* 0x000fe200078efcff */
[----:B------:R2:W-:Y:S01]  /*5200*/  STS [R245+0x1c000], R8 ;  /* 0x01c00008f5007388 */ /* 0x0005e20000000800 */
[----:B------:R-:W-:Y:S03]  /*5210*/  FSEL R7, R7, RZ, P0 ;  /* 0x000000ff07077208 */ /* 0x000fe60000000000 */
[----:B------:R-:W3:Y:S01]  /*5220*/  MUFU.EX2 R177, R177 ;  /* 0x000000b100b17308 */ /* 0x000ee20000000800 */
[----:B------:R-:W-:Y:S02]  /*5230*/  LOP3.LUT P0, RZ, R158, 0x4, RZ, 0xc0, !PT ;  /* 0x000000049eff7812 */ /* 0x000fe4000780c0ff */
[----:B------:R-:W-:Y:S01]  /*5240*/  IADD3 R4, PT, PT, R245, 0x1c000, RZ ;  /* 0x0001c000f5047810 */ /* 0x000fe20007ffe0ff */
[--C-:B------:R-:W-:Y:S01]  /*5250*/  FFMA.FTZ R237, R10, UR10, -R7.reuse ;  /* 0x0000000a0aed7c23 */ /* 0x100fe20008010807 */
[----:B------:R-:W-:Y:S01]  /*5260*/  SEL R235, R235, 0xfffffff0, !P0 ;  /* 0xfffffff0ebeb7807 */ /* 0x000fe20004000000 */
[--C-:B------:R-:W-:Y:S01]  /*5270*/  FFMA.FTZ R239, R11, UR10, -R7.reuse ;  /* 0x0000000a0bef7c23 */ /* 0x100fe20008010807 */
[C---:B------:R-:W-:Y:S03]  /*5280*/  IADD3 R244, PT, PT, R245.reuse, 0x1c040, RZ ;  /* 0x0001c040f5f47810 */ /* 0x040fe60007ffe0ff */
[----:B------:R-:W-:Y:S01]  /*5290*/  MUFU.EX2 R231, R231 ;  /* 0x000000e700e77308 */ /* 0x000fe20000000800 */
[----:B------:R-:W-:Y:S01]  /*52a0*/  @P1 IADD3 R244, PT, PT, R4, -0x40, RZ ;  /* 0xffffffc004f41810 */ /* 0x000fe20007ffe0ff */
[--C-:B------:R-:W-:Y:S01]  /*52b0*/  FFMA.FTZ R236, R14, UR10, -R7.reuse ;  /* 0x0000000a0eec7c23 */ /* 0x100fe20008010807 */
[----:B------:R-:W-:Y:S01]  /*52c0*/  IADD3 R243, PT, PT, R245, R235, RZ ;  /* 0x000000ebf5f37210 */ /* 0x000fe20007ffe0ff */
[--C-:B------:R-:W-:Y:S01]  /*52d0*/  FFMA.FTZ R238, R15, UR10, -R7.reuse ;  /* 0x0000000a0fee7c23 */ /* 0x100fe20008010807 */
[----:B------:R-:W-:Y:S01]  /*52e0*/  MOV R52, 0x20 ;  /* 0x0000002000347802 */ /* 0x000fe20000000f00 */
[--C-:B------:R-:W-:Y:S01]  /*52f0*/  FFMA.FTZ R226, R26, UR10, -R7.reuse ;  /* 0x0000000a1ae27c23 */ /* 0x100fe20008010807 */
[----:B------:R-:W-:Y:S03]  /*5300*/  LOP3.LUT P1, RZ, R158, 0x8, RZ, 0xc0, !PT ;  /* 0x000000089eff7812 */ /* 0x000fe6000782c0ff */
[----:B------:R-:W2:Y:S01]  /*5310*/  MUFU.EX2 R234, R234 ;  /* 0x000000ea00ea7308 */ /* 0x000ea20000000800 */
[----:B---3--:R-:W-:Y:S01]  /*5320*/  F2FP.BF16.F32.PACK_AB R4, R177, R175 ;  /* 0x000000afb104723e */ /* 0x008fe200000010ff */
[--C-:B------:R-:W-:Y:S01]  /*5330*/  FFMA.FTZ R228, R27, UR10, -R7.reuse ;  /* 0x0000000a1be47c23 */ /* 0x100fe20008010807 */
[----:B-1----:R-:W-:Y:S01]  /*5340*/  F2FP.BF16.F32.PACK_AB R5, R173, R172 ;  /* 0x000000acad05723e */ /* 0x002fe200000010ff */
[--C-:B------:R-:W-:Y:S01]  /*5350*/  FFMA.FTZ R225, R30, UR10, -R7.reuse ;  /* 0x0000000a1ee17c23 */ /* 0x100fe20008010807 */
[----:B------:R-:W-:Y:S01]  /*5360*/  SEL R240, R52, 0xffffffe0, !P1 ;  /* 0xffffffe034f07807 */ /* 0x000fe20004800000 */
[----:B------:R-:W-:Y:S01]  /*5370*/  STS [R243+0x1c400], R4 ;  /* 0x01c40004f3007388 */ /* 0x000fe20000000800 */
[--C-:B------:R-:W-:Y:S03]  /*5380*/  FFMA.FTZ R215, R31, UR10, -R7.reuse ;  /* 0x0000000a1fd77c23 */ /* 0x100fe60008010807 */
[----:B------:R-:W-:Y:S01]  /*5390*/  MUFU.EX2 R237, R237 ;  /* 0x000000ed00ed7308 */ /* 0x000fe20000000800 */
[----:B------:R-:W-:Y:S01]  /*53a0*/  IADD3 R242, PT, PT, R245, R240, RZ ;  /* 0x000000f0f5f27210 */ /* 0x000fe20007ffe0ff */
[----:B------:R-:W-:Y:S01]  /*53b0*/  STS [R243+0x1c000], R5 ;  /* 0x01c00005f3007388 */ /* 0x000fe20000000800 */
[--C-:B------:R-:W-:Y:S01]  /*53c0*/  FFMA.FTZ R211, R42, UR10, -R7.reuse ;  /* 0x0000000a2ad37c23 */ /* 0x100fe20008010807 */
[--C-:B------:R-:W-:Y:S01]  /*53d0*/  FFMA.FTZ R214, R43, UR10, -R7.reuse ;  /* 0x0000000a2bd67c23 */ /* 0x100fe20008010807 */
[----:B------:R-:W-:Y:S01]  /*53e0*/  IADD3 R241, PT, PT, R235, R242, RZ ;  /* 0x000000f2ebf17210 */ /* 0x000fe20007ffe0ff */
[--C-:B------:R-:W-:Y:S01]  /*53f0*/  FFMA.FTZ R210, R46, UR10, -R7.reuse ;  /* 0x0000000a2ed27c23 */ /* 0x100fe20008010807 */
[--C-:B------:R-:W-:Y:S03]  /*5400*/  FFMA.FTZ R213, R47, UR10, -R7.reuse ;  /* 0x0000000a2fd57c23 */ /* 0x100fe60008010807 */
[----:B------:R-:W1:Y:S01]  /*5410*/  MUFU.EX2 R239, R239 ;  /* 0x000000ef00ef7308 */ /* 0x000e620000000800 */
[----:B--2---:R-:W-:Y:S01]  /*5420*/  F2FP.BF16.F32.PACK_AB R8, R234, R231 ;  /* 0x000000e7ea08723e */ /* 0x004fe200000010ff */
[--C-:B------:R-:W-:Y:S01]  /*5430*/  FFMA.FTZ R247, R62, UR10, -R7.reuse ;  /* 0x0000000a3ef77c23 */ /* 0x100fe20008010807 */
[--C-:B------:R-:W-:Y:S01]  /*5440*/  FFMA.FTZ R249, R58, UR10, -R7.reuse ;  /* 0x0000000a3af97c23 */ /* 0x100fe20008010807 */
[--C-:B------:R-:W-:Y:S01]  /*5450*/  FFMA.FTZ R248, R59, UR10, -R7.reuse ;  /* 0x0000000a3bf87c23 */ /* 0x100fe20008010807 */
[----:B------:R-:W-:Y:S01]  /*5460*/  FFMA.FTZ R7, R63, UR10, -R7 ;  /* 0x0000000a3f077c23 */ /* 0x000fe20008010807 */
[----:B------:R2:W-:Y:S01]  /*5470*/  STS [R245+0x1e000], R8 ;  /* 0x01e00008f5007388 */ /* 0x0005e20000000800 */
[----:B------:R-:W-:Y:S03]  /*5480*/  IADD3 R240, PT, PT, R240, R244, RZ ;  /* 0x000000f4f0f07210 */ /* 0x000fe60007ffe0ff */
[----:B------:R-:W-:Y:S01]  /*5490*/  MUFU.EX2 R230, R230 ;  /* 0x000000e600e67308 */ /* 0x000fe20000000800 */
[----:B------:R-:W-:Y:S02]  /*54a0*/  LEA R162, R3, UR4, 0x1 ;  /* 0x0000000403a27c11 */ /* 0x000fe4000f8e08ff */
[----:B------:R-:W-:Y:S02]  /*54b0*/  LEA R157, R6, UR4, 0x1 ;  /* 0x00000004069d7c11 */ /* 0x000fe4000f8e08ff */
[----:B------:R-:W-:Y:S02]  /*54c0*/  SEL R160, R160, 0xffffffc0, !P0 ;  /* 0xffffffc0a0a07807 */ /* 0x000fe40004000000 */
[----:B------:R-:W-:Y:S03]  /*54d0*/  LOP3.LUT P1, RZ, R158, 0x2, RZ, 0xc0, !PT ;  /* 0x000000029eff7812 */ /* 0x000fe6000782c0ff */
[----:B------:R-:W3:Y:S01]  /*54e0*/  MUFU.EX2 R233, R233 ;  /* 0x000000e900e97308 */ /* 0x000ee20000000800 */
[----:B-1----:R-:W-:Y:S02]  /*54f0*/  F2FP.BF16.F32.PACK_AB R10, R239, R237 ;  /* 0x000000edef0a723e */ /* 0x002fe400000010ff */
[----:B------:R-:W-:Y:S02]  /*5500*/  IADD3 R164, PT, PT, R160, R157, RZ ;  /* 0x0000009da0a47210 */ /* 0x000fe40007ffe0ff */
[----:B------:R-:W-:Y:S01]  /*5510*/  SEL R3, R52, 0xffffffe0, !P1 ;  /* 0xffffffe034037807 */ /* 0x000fe20004800000 */
[----:B------:R-:W-:Y:S04]  /*5520*/  STS [R245+0x1e400], R10 ;  /* 0x01e4000af5007388 */ /* 0x000fe80000000800 */
[----:B------:R-:W-:Y:S01]  /*5530*/  MUFU.EX2 R236, R236 ;  /* 0x000000ec00ec7308 */ /* 0x000fe20000000800 */
[----:B------:R-:W-:Y:S02]  /*5540*/  IADD3 R161, PT, PT, R162, R3, RZ ;  /* 0x00000003a2a17210 */ /* 0x000fe40007ffe0ff */
[C---:B------:R-:W-:Y:S02]  /*5550*/  IADD3 R156, PT, PT, R3.reuse, R157, RZ ;  /* 0x0000009d039c7210 */ /* 0x040fe40007ffe0ff */
[----:B------:R-:W-:Y:S05]  /*5560*/  IADD3 R184, PT, PT, R3, R164, RZ ;  /* 0x000000a403b87210 */ /* 0x000fea0007ffe0ff */
[----:B------:R-:W2:Y:S01]  /*5570*/  MUFU.EX2 R238, R238 ;  /* 0x000000ee00ee7308 */ /* 0x000ea20000000800 */
[----:B---3--:R-:W-:Y:S05]  /*5580*/  F2FP.BF16.F32.PACK_AB R9, R233, R230 ;  /* 0x000000e6e909723e */ /* 0x008fea00000010ff */
        /* <DEDUP_REMOVED lines=34> */
[----:B------:R-:W3:Y:S01]  /*57b0*/  MUFU.EX2 R202, R202 ;  /* 0x000000ca00ca7308 */ /* 0x000ee20000000800 */
[----:B--2---:R-:W-:Y:S05]  /*57c0*/  F2FP.BF16.F32.PACK_AB R10, R215, R225 ;  /* 0x000000e1d70a723e */ /* 0x004fea00000010ff */
[----:B------:R-:W-:Y:S04]  /*57d0*/  STS [R241+0x1e400], R10 ;  /* 0x01e4000af1007388 */ /* 0x000fe80000000800 */
[----:B------:R-:W-:Y:S01]  /*57e0*/  MUFU.EX2 R180, R180 ;  /* 0x000000b400b47308 */ /* 0x000fe20000000800 */
[C---:B-1----:R-:W-:Y:S09]  /*57f0*/  IADD3 R4, PT, PT, R235.reuse, R244, RZ ;  /* 0x000000f4eb047210 */ /* 0x042ff20007ffe0ff */
[----:B------:R-:W1:Y:S01]  /*5800*/  MUFU.EX2 R182, R182 ;  /* 0x000000b600b67308 */ /* 0x000e620000000800 */
[----:B---3--:R-:W-:Y:S02]  /*5810*/  F2FP.BF16.F32.PACK_AB R5, R202, R183 ;  /* 0x000000b7ca05723e */ /* 0x008fe400000010ff */
[----:B------:R-:W-:Y:S03]  /*5820*/  IADD3 R235, PT, PT, R235, R240, RZ ;  /* 0x000000f0ebeb7210 */ /* 0x000fe60007ffe0ff */
[----:B------:R2:W-:Y:S04]  /*5830*/  STS [R244+0x400], R5 ;  /* 0x00040005f4007388 */ /* 0x0005e80000000800 */
[----:B------:R-:W-:Y:S10]  /*5840*/  MUFU.EX2 R169, R169 ;  /* 0x000000a900a97308 */ /* 0x000ff40000000800 */
[----:B------:R-:W2:Y:S01]  /*5850*/  MUFU.EX2 R163, R163 ;  /* 0x000000a300a37308 */ /* 0x000ea20000000800 */
[----:B-1----:R-:W-:Y:S05]  /*5860*/  F2FP.BF16.F32.PACK_AB R9, R182, R180 ;  /* 0x000000b4b609723e */ /* 0x002fea00000010ff */
[----:B------:R1:W-:Y:S04]  /*5870*/  STS [R244], R9 ;  /* 0x00000009f4007388 */ /* 0x0003e80000000800 */
[----:B------:R-:W-:Y:S10]  /*5880*/  MUFU.EX2 R165, R165 ;  /* 0x000000a500a57308 */ /* 0x000ff40000000800 */
[----:B------:R-:W3:Y:S01]  /*5890*/  MUFU.EX2 R167, R167 ;  /* 0x000000a700a77308 */ /* 0x000ee20000000800 */
[----:B--2---:R-:W-:Y:S05]  /*58a0*/  F2FP.BF16.F32.PACK_AB R5, R163, R169 ;  /* 0x000000a9a305723e */ /* 0x004fea00000010ff */
[----:B------:R2:W-:Y:S04]  /*58b0*/  STS [R4+0x400], R5 ;  /* 0x0004000504007388 */ /* 0x0005e80000000800 */
[----:B------:R-:W-:Y:S10]  /*58c0*/  MUFU.EX2 R205, R205 ;  /* 0x000000cd00cd7308 */ /* 0x000ff40000000800 */
[----:B------:R-:W4:Y:S01]  /*58d0*/  MUFU.EX2 R208, R208 ;  /* 0x000000d000d07308 */ /* 0x000f220000000800 */
[----:B---3--:R-:W-:Y:S05]  /*58e0*/  F2FP.BF16.F32.PACK_AB R8, R167, R165 ;  /* 0x000000a5a708723e */ /* 0x008fea00000010ff */
[----:B------:R3:W-:Y:S04]  /*58f0*/  STS [R4], R8 ;  /* 0x0000000804007388 */ /* 0x0007e80000000800 */
[----:B------:R-:W-:Y:S10]  /*5900*/  MUFU.EX2 R211, R211 ;  /* 0x000000d300d37308 */ /* 0x000ff40000000800 */
[----:B------:R-:W1:Y:S01]  /*5910*/  MUFU.EX2 R214, R214 ;  /* 0x000000d600d67308 */ /* 0x000e620000000800 */
[----:B----4-:R-:W-:Y:S05]  /*5920*/  F2FP.BF16.F32.PACK_AB R10, R208, R205 ;  /* 0x000000cdd00a723e */ /* 0x010fea00000010ff */
[----:B------:R-:W-:Y:S04]  /*5930*/  STS [R244+0x2000], R10 ;  /* 0x0020000af4007388 */ /* 0x000fe80000000800 */
[----:B------:R-:W-:Y:S10]  /*5940*/  MUFU.EX2 R210, R210 ;  /* 0x000000d200d27308 */ /* 0x000ff40000000800 */
[----:B------:R-:W2:Y:S01]  /*5950*/  MUFU.EX2 R213, R213 ;  /* 0x000000d500d57308 */ /* 0x000ea20000000800 */
[----:B-1----:R-:W-:Y:S05]  /*5960*/  F2FP.BF16.F32.PACK_AB R9, R214, R211 ;  /* 0x000000d3d609723e */ /* 0x002fea00000010ff */
[----:B------:R-:W-:Y:S04]  /*5970*/  STS [R244+0x2400], R9 ;  /* 0x00240009f4007388 */ /* 0x000fe80000000800 */
[----:B------:R-:W-:Y:S10]  /*5980*/  MUFU.EX2 R204, R204 ;  /* 0x000000cc00cc7308 */ /* 0x000ff40000000800 */
[----:B------:R-:W3:Y:S01]  /*5990*/  MUFU.EX2 R207, R207 ;  /* 0x000000cf00cf7308 */ /* 0x000ee20000000800 */
[----:B--2---:R-:W-:Y:S05]  /*59a0*/  F2FP.BF16.F32.PACK_AB R5, R213, R210 ;  /* 0x000000d2d505723e */ /* 0x004fea00000010ff */
[----:B------:R1:W-:Y:S04]  /*59b0*/  STS [R4+0x2400], R5 ;  /* 0x0024000504007388 */ /* 0x0003e80000000800 */
[----:B------:R-:W-:Y:S10]  /*59c0*/  MUFU.EX2 R179, R179 ;  /* 0x000000b300b37308 */ /* 0x000ff40000000800 */
[----:B------:R-:W-:Y:S01]  /*59d0*/  MUFU.EX2 R181, R181 ;  /* 0x000000b500b57308 */ /* 0x000fe20000000800 */
[----:B---3--:R-:W-:Y:S05]  /*59e0*/  F2FP.BF16.F32.PACK_AB R8, R207, R204 ;  /* 0x000000cccf08723e */ /* 0x008fea00000010ff */
[----:B------:R2:W-:Y:S04]  /*59f0*/  STS [R4+0x2000], R8 ;  /* 0x0020000804007388 */ /* 0x0005e80000000800 */
[----:B------:R-:W-:Y:S10]  /*5a00*/  MUFU.EX2 R174, R174 ;  /* 0x000000ae00ae7308 */ /* 0x000ff40000000800 */
[----:B------:R-:W1:Y:S10]  /*5a10*/  MUFU.EX2 R176, R176 ;  /* 0x000000b000b07308 */ /* 0x000e740000000800 */
[----:B------:R3:W-:Y:S10]  /*5a20*/  MUFU.EX2 R246, R7 ;  /* 0x0000000700f67308 */ /* 0x0007f40000000800 */
[----:B------:R-:W2:Y:S01]  /*5a30*/  MUFU.EX2 R178, R178 ;  /* 0x000000b200b27308 */ /* 0x000ea20000000800 */
[----:B-1----:R-:W-:Y:S05]  /*5a40*/  F2FP.BF16.F32.PACK_AB R5, R176, R174 ;  /* 0x000000aeb005723e */ /* 0x002fea00000010ff */
[----:B------:R-:W-:Y:S04]  /*5a50*/  STS [R240+0x400], R5 ;  /* 0x00040005f0007388 */ /* 0x000fe80000000800 */
[----:B------:R-:W-:Y:S01]  /*5a60*/  MUFU.EX2 R223, R223 ;  /* 0x000000df00df7308 */ /* 0x000fe20000000800 */
[----:B---3--:R-:W-:Y:S05]  /*5a70*/  F2FP.BF16.F32.PACK_AB R7, R181, R179 ;  /* 0x000000b3b507723e */ /* 0x008fea00000010ff */
[----:B------:R1:W-:Y:S04]  /*5a80*/  STS [R240], R7 ;  /* 0x00000007f0007388 */ /* 0x0003e80000000800 */
[----:B------:R-:W3:Y:S01]  /*5a90*/  MUFU.EX2 R222, R222 ;  /* 0x000000de00de7308 */ /* 0x000ee20000000800 */
[----:B--2---:R-:W-:Y:S05]  /*5aa0*/  F2FP.BF16.F32.PACK_AB R4, R203, R178 ;  /* 0x000000b2cb04723e */ /* 0x004fea00000010ff */
[----:B------:R2:W-:Y:S04]  /*5ab0*/  STS [R235], R4 ;  /* 0x00000004eb007388 */ /* 0x0005e80000000800 */
[----:B------:R-:W-:Y:S10]  /*5ac0*/  MUFU.EX2 R232, R232 ;  /* 0x000000e800e87308 */ /* 0x000ff40000000800 */
[----:B------:R-:W4:Y:S01]  /*5ad0*/  MUFU.EX2 R252, R252 ;  /* 0x000000fc00fc7308 */ /* 0x000f220000000800 */
[----:B---3--:R-:W-:Y:S05]  /*5ae0*/  F2FP.BF16.F32.PACK_AB R8, R222, R223 ;  /* 0x000000dfde08723e */ /* 0x008fea00000010ff */
[----:B------:R-:W-:Y:S04]  /*5af0*/  STS [R235+0x400], R8 ;  /* 0x00040008eb007388 */ /* 0x000fe80000000800 */
        /* <DEDUP_REMOVED lines=8> */
[----:B------:R-:W2:Y:S01]  /*5b80*/  MUFU.EX2 R247, R247 ;  /* 0x000000f700f77308 */ /* 0x000ea20000000800 */
[----:B---3--:R-:W-:Y:S05]  /*5b90*/  F2FP.BF16.F32.PACK_AB R5, R250, R251 ;  /* 0x000000fbfa05723e */ /* 0x008fea00000010ff */
        /* <DEDUP_REMOVED lines=34> */
[C---:B------:R-:W-:Y:S08]  /*5dc0*/  HMMA.16816.F32.BF16 R16, R136.reuse, R142, R16 ;  /* 0x0000008e8810723c */ /* 0x040ff00000041810 */
[-C--:B------:R-:W-:Y:S08]  /*5dd0*/  HMMA.16816.F32.BF16 R20, R136, R148.reuse, R20 ;  /* 0x000000948814723c */ /* 0x080ff00000041814 */
[C---:B------:R-:W-:Y:S08]  /*5de0*/  HMMA.16816.F32.BF16 R24, R144.reuse, R148, R24 ;  /* 0x000000949018723c */ /* 0x040ff00000041818 */
[-C--:B------:R-:W-:Y:S08]  /*5df0*/  HMMA.16816.F32.BF16 R28, R144, R150.reuse, R28 ;  /* 0x00000096901c723c */ /* 0x080ff0000004181c */
[C---:B------:R-:W-:Y:S01]  /*5e00*/  HMMA.16816.F32.BF16 R32, R136.reuse, R150, R32 ;  /* 0x000000968820723c */ /* 0x040fe20000041820 */
[----:B------:R-:W-:Y:S07]  /*5e10*/  LDSM.16.M88.4 R148, [R164+0x10000] ;  /* 0x01000000a494783b */ /* 0x000fee0000000200 */
[-C--:B---3--:R-:W-:Y:S08]  /*5e20*/  HMMA.16816.F32.BF16 R36, R136, R152.reuse, R36 ;  /* 0x000000988824723c */ /* 0x088ff00000041824 */
[C---:B------:R-:W-:Y:S04]  /*5e30*/  HMMA.16816.F32.BF16 R40, R144.reuse, R152, R40 ;  /* 0x000000989028723c */ /* 0x040fe80000041828 */
[----:B------:R-:W-:Y:S04]  /*5e40*/  IADD3 R152, PT, PT, R162, R160, RZ ;  /* 0x000000a0a2987210 */ /* 0x000fe80007ffe0ff */
[-C--:B------:R-:W-:Y:S01]  /*5e50*/  HMMA.16816.F32.BF16 R44, R144, R154.reuse, R44 ;  /* 0x0000009a902c723c */ /* 0x080fe2000004182c */
[----:B------:R-:W1:Y:S02]  /*5e60*/  LDSM.16.M88.4 R140, [R152+0x8000] ;  /* 0x00800000988c783b */ /* 0x000e640000000200 */
[----:B------:R-:W-:Y:S05]  /*5e70*/  IADD3 R153, PT, PT, R3, R152, RZ ;  /* 0x0000009803997210 */ /* 0x000fea0007ffe0ff */
[C---:B------:R-:W-:Y:S08]  /*5e80*/  HMMA.16816.F32.BF16 R48, R136.reuse, R154, R48 ;  /* 0x0000009a8830723c */ /* 0x040ff00000041830 */
[-C--:B----4-:R-:W-:Y:S08]  /*5e90*/  HMMA.16816.F32.BF16 R52, R136, R132.reuse, R52 ;  /* 0x000000848834723c */ /* 0x090ff00000041834 */
[C---:B------:R-:W-:Y:S08]  /*5ea0*/  HMMA.16816.F32.BF16 R56, R144.reuse, R132, R56 ;  /* 0x000000849038723c */ /* 0x040ff00000041838 */
[-C--:B------:R-:W-:Y:S01]  /*5eb0*/  HMMA.16816.F32.BF16 R60, R144, R134.reuse, R60 ;  /* 0x00000086903c723c */ /* 0x080fe2000004183c */
[----:B------:R-:W2:Y:S07]  /*5ec0*/  LDSM.16.M88.4 R144, [R152+0xa000] ;  /* 0x00a000009890783b */ /* 0x000eae0000000200 */
[----:B------:R-:W-:Y:S01]  /*5ed0*/  HMMA.16816.F32.BF16 R64, R136, R134, R64 ;  /* 0x000000868840723c */ /* 0x000fe20000041840 */
[----:B------:R-:W3:Y:S07]  /*5ee0*/  LDSM.16.M88.4 R132, [R164+0x10800] ;  /* 0x01080000a484783b */ /* 0x000eee0000000200 */
[-C--:B-1----:R-:W-:Y:S01]  /*5ef0*/  HMMA.16816.F32.BF16 R4, R140, R148.reuse, R4 ;  /* 0x000000948c04723c */ /* 0x082fe20000041804 */
[----:B------:R-:W1:Y:S07]  /*5f00*/  LDSM.16.M88.4 R136, [R164+0x11000] ;  /* 0x01100000a488783b */ /* 0x000e6e0000000200 */
[C---:B--2---:R-:W-:Y:S08]  /*5f10*/  HMMA.16816.F32.BF16 R8, R144.reuse, R148, R8 ;  /* 0x000000949008723c */ /* 0x044ff00000041808 */
        /* <DEDUP_REMOVED lines=8> */
[-C--:B-1----:R-:W-:Y:S08]  /*5fa0*/  HMMA.16816.F32.BF16 R36, R140, R136.reuse, R36 ;  /* 0x000000888c24723c */ /* 0x082ff00000041824 */
[C---:B------:R-:W-:Y:S08]  /*5fb0*/  HMMA.16816.F32.BF16 R40, R144.reuse, R136, R40 ;  /* 0x000000889028723c */ /* 0x040ff00000041828 */
[-C--:B------:R-:W-:Y:S08]  /*5fc0*/  HMMA.16816.F32.BF16 R44, R144, R138.reuse, R44 ;  /* 0x0000008a902c723c */ /* 0x080ff0000004182c */
[C---:B------:R-:W-:Y:S01]  /*5fd0*/  HMMA.16816.F32.BF16 R48, R140.reuse, R138, R48 ;  /* 0x0000008a8c30723c */ /* 0x040fe20000041830 */
[----:B------:R-:W1:Y:S07]  /*5fe0*/  LDSM.16.M88.4 R136, [R184+0x10000] ;  /* 0x01000000b888783b */ /* 0x000e6e0000000200 */
[-C--:B--2---:R-:W-:Y:S08]  /*5ff0*/  HMMA.16816.F32.BF16 R52, R140, R148.reuse, R52 ;  /* 0x000000948c34723c */ /* 0x084ff00000041834 */
[C---:B------:R-:W-:Y:S04]  /*6000*/  HMMA.16816.F32.BF16 R56, R144.reuse, R148, R56 ;  /* 0x000000949038723c */ /* 0x040fe80000041838 */
[--C-:B------:R-:W-:Y:S02]  /*6010*/  SHF.R.U32.HI R148, RZ, 0x4, R158.reuse ;  /* 0x00000004ff947819 */ /* 0x100fe4000001169e */
[----:B------:R-:W-:Y:S02]  /*6020*/  SHF.R.U32.HI R149, RZ, 0x1, R158 ;  /* 0x00000001ff957819 */ /* 0x000fe4000001169e */
[-C--:B------:R-:W-:Y:S01]  /*6030*/  HMMA.16816.F32.BF16 R60, R144, R150.reuse, R60 ;  /* 0x00000096903c723c */ /* 0x080fe2000004183c */
[----:B------:R-:W2:Y:S02]  /*6040*/  LDSM.16.M88.4 R144, [R153+0xa000] ;  /* 0x00a000009990783b */ /* 0x000ea40000000200 */
[----:B------:R-:W-:Y:S02]  /*6050*/  LOP3.LUT R148, R148, 0x8, RZ, 0xc0, !PT ;  /* 0x0000000894947812 */ /* 0x000fe400078ec0ff */
[----:B------:R-:W-:Y:S03]  /*6060*/  LOP3.LUT R149, R149, 0x30, RZ, 0xc0, !PT ;  /* 0x0000003095957812 */ /* 0x000fe600078ec0ff */
[----:B------:R-:W-:Y:S01]  /*6070*/  HMMA.16816.F32.BF16 R64, R140, R150, R64 ;  /* 0x000000968c40723c */ /* 0x000fe20000041840 */
[----:B------:R-:W3:Y:S03]  /*6080*/  LDSM.16.M88.4 R140, [R184+0x10800] ;  /* 0x01080000b88c783b */ /* 0x000ee60000000200 */
[----:B------:R-:W-:Y:S04]  /*6090*/  SHF.L.U32 R150, R158, 0x6, RZ ;  /* 0x000000069e967819 */ /* 0x000fe800000006ff */
[----:B------:R-:W-:Y:S01]  /*60a0*/  LOP3.LUT R151, R150, 0x1c0, RZ, 0xc0, !PT ;  /* 0x000001c096977812 */ /* 0x000fe200078ec0ff */
[-C--:B-1----:R-:W-:Y:S11]  /*60b0*/  HMMA.16816.F32.BF16 R4, R132, R136.reuse, R4 ;  /* 0x000000888404723c */ /* 0x082ff60000041804 */
[----:B------:R-:W-:Y:S08]  /*60c0*/  @!UPT UIADD3 URZ, UPT, UPT, URZ, URZ, URZ ;  /* 0x000000fffffff290 */ /* 0x000ff0000fffe0ff */
[C---:B-----5:R-:W-:Y:S01]  /*60d0*/  FADD.FTZ R5, -R201.reuse, R5 ;  /* 0x00000005c9057221 */ /* 0x060fe20000010100 */
[C---:B------:R-:W-:Y:S01]  /*60e0*/  FADD.FTZ R6, -R200.reuse, R6 ;  /* 0x00000006c8067221 */ /* 0x040fe20000010100 */
[----:B------:R-:W-:Y:S01]  /*60f0*/  FADD.FTZ R7, -R200, R7 ;  /* 0x00000007c8077221 */ /* 0x000fe20000010100 */
[----:B------:R-:W-:Y:S01]  /*6100*/  FADD.FTZ R4, -R201, R4 ;  /* 0x00000004c9047221 */ /* 0x000fe20000010100 */
[----:B------:R-:W-:Y:S01]  /*6110*/  FMUL.FTZ R5, R224, R5 ;  /* 0x00000005e0057220 */ /* 0x000fe20000410000 */
[C---:B--2---:R-:W-:Y:S04]  /*6120*/  HMMA.16816.F32.BF16 R8, R144.reuse, R136, R8 ;  /* 0x000000889008723c */ /* 0x044fe80000041808 */
[----:B------:R-:W-:Y:S01]  /*6130*/  FMUL.FTZ R6, R227, R6 ;  /* 0x00000006e3067220 */ /* 0x000fe20000410000 */
[----:B------:R-:W-:Y:S01]  /*6140*/  FMUL.FTZ R7, R229, R7 ;  /* 0x00000007e5077220 */ /* 0x000fe20000410000 */
[----:B------:R-:W-:Y:S01]  /*6150*/  FMUL.FTZ R4, R219, R4 ;  /* 0x00000004db047220 */ /* 0x000fe20000410000 */
[----:B------:R-:W-:Y:S01]  /*6160*/  LOP3.LUT R136, R151, 0x38, R159, 0xf8, !PT ;  /* 0x0000003897887812 */ /* 0x000fe200078ef89f */
[-C--:B------:R-:W-:Y:S03]  /*6170*/  HMMA.16816.F32.BF16 R12, R144, R138.reuse, R12 ;  /* 0x0000008a900c723c */ /* 0x080fe6000004180c */
[--C-:B------:R-:W-:Y:S02]  /*6180*/  LOP3.LUT R151, R148, 0x10, R158.reuse, 0xf8, !PT ;  /* 0x0000001094977812 */ /* 0x100fe400078ef89e */
[----:B------:R-:W-:Y:S02]  /*6190*/  LOP3.LUT R137, R149, 0x8, R158, 0xf8, !PT ;  /* 0x0000000895897812 */ /* 0x000fe400078ef89e */
[----:B------:R-:W-:Y:S01]  /*61a0*/  LOP3.LUT R136, R151, R136, RZ, 0x3c, !PT ;  /* 0x0000008897887212 */ /* 0x000fe200078e3cff */
[C---:B------:R-:W-:Y:S04]  /*61b0*/  HMMA.16816.F32.BF16 R16, R132.reuse, R138, R16 ;  /* 0x0000008a8410723c */ /* 0x040fe80000041810 */
[----:B------:R-:W-:Y:S01]  /*61c0*/  F2FP.BF16.F32.PACK_AB R138, R5, R4 ;  /* 0x00000004058a723e */ /* 0x000fe200000010ff */
[----:B------:R-:W-:Y:S01]  /*61d0*/  FADD.FTZ R8, -R199, R8 ;  /* 0x00000008c7087221 */ /* 0x000fe20000010100 */
[C---:B------:R-:W-:Y:S01]  /*61e0*/  FADD.FTZ R10, -R198.reuse, R10 ;  /* 0x0000000ac60a7221 */ /* 0x040fe20000010100 */
[C---:B------:R-:W-:Y:S01]  /*61f0*/  FADD.FTZ R11, -R198.reuse, R11 ;  /* 0x0000000bc60b7221 */ /* 0x040fe20000010100 */
[--C-:B------:R-:W-:Y:S01]  /*6200*/  LOP3.LUT R137, R137, 0x1c0, R150.reuse, 0xf8, !PT ;  /* 0x000001c089897812 */ /* 0x100fe200078ef896 */
[----:B------:R-:W-:Y:S01]  /*6210*/  FMUL.FTZ R231, R231, R8 ;  /* 0x00000008e7e77220 */ /* 0x000fe20000410000 */
[----:B------:R-:W-:Y:S01]  /*6220*/  FMUL.FTZ R10, R237, R10 ;  /* 0x0000000aed0a7220 */ /* 0x000fe20000410000 */
[----:B------:R-:W-:Y:S01]  /*6230*/  FADD.FTZ R4, -R198, R15 ;  /* 0x0000000fc6047221 */ /* 0x000fe20000010100 */
[----:B------:R-:W-:Y:S01]  /*6240*/  LOP3.LUT R150, R136, 0x200, R150, 0xf8, !PT ;  /* 0x0000020088967812 */ /* 0x000fe200078ef896 */
[----:B------:R-:W-:Y:S01]  /*6250*/  FMUL.FTZ R11, R239, R11 ;  /* 0x0000000bef0b7220 */ /* 0x000fe20000410000 */
[----:B------:R-:W-:Y:S01]  /*6260*/  F2FP.BF16.F32.PACK_AB R136, R7, R6 ;  /* 0x000000060788723e */ /* 0x000fe200000010ff */
[----:B------:R-:W-:Y:S01]  /*6270*/  FMUL.FTZ R238, R238, R4 ;  /* 0x00000004eeee7220 */ /* 0x000fe20000410000 */
[-C--:B---3--:R-:W-:Y:S01]  /*6280*/  HMMA.16816.F32.BF16 R20, R132, R140.reuse, R20 ;  /* 0x0000008c8414723c */ /* 0x088fe20000041814 */
[----:B------:R-:W1:Y:S02]  /*6290*/  LDSM.16.M88.4 R4, [R184+0x11000] ;  /* 0x01100000b804783b */ /* 0x000e640000000200 */
[----:B------:R-:W-:Y:S01]  /*62a0*/  FADD.FTZ R8, -R201, R17 ;  /* 0x00000011c9087221 */ /* 0x000fe20000010100 */
[C---:B------:R-:W-:Y:S01]  /*62b0*/  FADD.FTZ R12, -R199.reuse, R12 ;  /* 0x0000000cc70c7221 */ /* 0x040fe20000010100 */
[C---:B------:R-:W-:Y:S01]  /*62c0*/  FADD.FTZ R9, -R199.reuse, R9 ;  /* 0x00000009c7097221 */ /* 0x040fe20000010100 */
[----:B------:R-:W-:Y:S01]  /*62d0*/  FADD.FTZ R13, -R199, R13 ;  /* 0x0000000dc70d7221 */ /* 0x000fe20000010100 */
[----:B------:R-:W-:Y:S01]  /*62e0*/  FMUL.FTZ R173, R173, R8 ;  /* 0x00000008adad7220 */ /* 0x000fe20000410000 */
[C---:B------:R-:W-:Y:S04]  /*62f0*/  HMMA.16816.F32.BF16 R24, R144.reuse, R140, R24 ;  /* 0x0000008c9018723c */ /* 0x040fe80000041818 */
[----:B------:R-:W-:Y:S01]  /*6300*/  FMUL.FTZ R9, R234, R9 ;  /* 0x00000009ea097220 */ /* 0x000fe20000410000 */
[----:B------:R-:W-:Y:S01]  /*6310*/  FMUL.FTZ R15, R230, R12 ;  /* 0x0000000ce60f7220 */ /* 0x000fe20000410000 */
[----:B------:R-:W-:Y:S01]  /*6320*/  F2FP.BF16.F32.PACK_AB R12, R11, R10 ;  /* 0x0000000a0b0c723e */ /* 0x000fe200000010ff */
[----:B------:R-:W-:Y:S01]  /*6330*/  FMUL.FTZ R233, R233, R13 ;  /* 0x0000000de9e97220 */ /* 0x000fe20000410000 */
[C---:B------:R-:W-:Y:S01]  /*6340*/  FADD.FTZ R19, -R200.reuse, R19 ;  /* 0x00000013c8137221 */ /* 0x040fe20000010100 */
[-C--:B------:R-:W-:Y:S03]  /*6350*/  HMMA.16816.F32.BF16 R28, R144, R142.reuse, R28 ;  /* 0x0000008e901c723c */ /* 0x080fe6000004181c */
[----:B------:R-:W-:Y:S01]  /*6360*/  F2FP.BF16.F32.PACK_AB R13, R9, R231 ;  /* 0x000000e7090d723e */ /* 0x000fe200000010ff */
[----:B------:R-:W-:Y:S01]  /*6370*/  FADD.FTZ R9, -R201, R16 ;  /* 0x00000010c9097221 */ /* 0x000fe20000010100 */
[C---:B------:R-:W-:Y:S01]  /*6380*/  FADD.FTZ R22, -R200.reuse, R22 ;  /* 0x00000016c8167221 */ /* 0x040fe20000010100 */
[----:B------:R-:W-:Y:S01]  /*6390*/  F2FP.BF16.F32.PACK_AB R15, R233, R15 ;  /* 0x0000000fe90f723e */ /* 0x000fe200000010ff */
[----:B------:R-:W-:Y:S01]  /*63a0*/  FADD.FTZ R23, -R200, R23 ;  /* 0x00000017c8177221 */ /* 0x000fe20000010100 */
        /* <DEDUP_REMOVED lines=13> */
[-C--:B-1----:R-:W-:Y:S03]  /*6480*/  HMMA.16816.F32.BF16 R36, R132, R4.reuse, R36 ;  /* 0x000000048424723c */ /* 0x082fe60000041824 */
[C---:B------:R-:W-:Y:S01]  /*6490*/  FADD.FTZ R28, -R199.reuse, R28 ;  /* 0x0000001cc71c7221 */ /* 0x040fe20000010100 */
[----:B------:R-:W-:Y:S01]  /*64a0*/  FADD.FTZ R29, -R199, R29 ;  /* 0x0000001dc71d7221 */ /* 0x000fe20000010100 */
[C---:B------:R-:W-:Y:S01]  /*64b0*/  FADD.FTZ R30, -R198.reuse, R30 ;  /* 0x0000001ec61e7221 */ /* 0x040fe20000010100 */
[----:B------:R-:W-:Y:S01]  /*64c0*/  FADD.FTZ R31, -R198, R31 ;  /* 0x0000001fc61f7221 */ /* 0x000fe20000010100 */
[C---:B------:R-:W-:Y:S01]  /*64d0*/  FADD.FTZ R23, -R201.reuse, R32 ;  /* 0x00000020c9177221 */ /* 0x040fe20000010100 */
[C---:B------:R-:W-:Y:S04]  /*64e0*/  HMMA.16816.F32.BF16 R40, R144.reuse, R4, R40 ;  /* 0x000000049028723c */ /* 0x040fe80000041828 */
[----:B------:R-:W-:Y:S01]  /*64f0*/  FADD.FTZ R33, -R201, R33 ;  /* 0x00000021c9217221 */ /* 0x000fe20000010100 */
[C---:B------:R-:W-:Y:S01]  /*6500*/  FADD.FTZ R22, -R200.reuse, R34 ;  /* 0x00000022c8167221 */ /* 0x040fe20000010100 */
[C---:B------:R-:W-:Y:S01]  /*6510*/  FADD.FTZ R35, -R200.reuse, R35 ;  /* 0x00000023c8237221 */ /* 0x040fe20000010100 */
        /* <DEDUP_REMOVED lines=43> */
[----:B------:R-:W-:Y:S01]  /*67d0*/  F2FP.BF16.F32.PACK_AB R16, R177, R16 ;  /* 0x00000010b110723e */ /* 0x000fe200000010ff */
[----:B------:R-:W-:Y:S01]  /*67e0*/  FMUL.FTZ R25, R221, R25 ;  /* 0x00000019dd197220 */ /* 0x000fe20000410000 */
[C---:B------:R-:W-:Y:S01]  /*67f0*/  FADD.FTZ R64, -R201.reuse, R64 ;  /* 0x00000040c9407221 */ /* 0x040fe20000010100 */
        /* <DEDUP_REMOVED lines=95> */
.L_x_794:
[----:B------:R2:W-:Y:S01]  /*6df0*/  STS [R245+0x14000], R138 ;  /* 0x0140008af5007388 */ /* 0x0005e20000000800 */
[----:B-1----:R-:W-:Y:S01]  /*6e00*/  IMAD.MOV.U32 R6, RZ, RZ, 0x10 ;  /* 0x00000010ff067424 */ /* 0x002fe200078e00ff */
[----:B------:R-:W-:Y:S01]  /*6e10*/  LOP3.LUT P0, RZ, R158, 0x4, RZ, 0xc0, !PT ;  /* 0x000000049eff7812 */ /* 0x000fe2000780c0ff */
[----:B------:R-:W1:Y:S01]  /*6e20*/  LDC R142, c[0x0][0x44c] ;  /* 0x00011300ff8e7b82 */ /* 0x000e620000000800 */
[----:B------:R3:W-:Y:S01]  /*6e30*/  STS [R245+0x14400], R136 ;  /* 0x01440088f5007388 */ /* 0x0007e20000000800 */
[--C-:B------:R-:W-:Y:S02]  /*6e40*/  LOP3.LUT R137, R137, 0x38, R159.reuse, 0x78, !PT ;  /* 0x0000003889897812 */ /* 0x100fe400078e789f */
[----:B------:R-:W-:Y:S01]  /*6e50*/  SEL R6, R6, 0xfffffff0, !P0 ;  /* 0xfffffff006067807 */ /* 0x000fe20004000000 */
[----:B------:R-:W-:Y:S01]  /*6e60*/  STS [R243+0x14000], R17 ;  /* 0x01400011f3007388 */ /* 0x000fe20000000800 */
[----:B------:R-:W-:Y:S02]  /*6e70*/  LEA R139, R150, UR4, 0x1 ;  /* 0x00000004968b7c11 */ /* 0x000fe4000f8e08ff */
[----:B------:R-:W-:Y:S01]  /*6e80*/  LOP3.LUT R141, R159, 0x1f8, RZ, 0xc0, !PT ;  /* 0x000001f89f8d7812 */ /* 0x000fe200078ec0ff */
[----:B------:R-:W-:Y:S01]  /*6e90*/  STS [R243+0x14400], R16 ;  /* 0x01440010f3007388 */ /* 0x000fe20000000800 */
[----:B------:R-:W-:Y:S02]  /*6ea0*/  IMAD.IADD R6, R6, 0x1, R244 ;  /* 0x0000000106067824 */ /* 0x000fe400078e02f4 */
[----:B------:R-:W-:Y:S01]  /*6eb0*/  LOP3.LUT R141, R141, 0x38, R158, 0x78, !PT ;  /* 0x000000388d8d7812 */ /* 0x000fe200078e789e */
[----:B------:R-:W-:Y:S03]  /*6ec0*/  STS [R245+0x16000], R13 ;  /* 0x0160000df5007388 */ /* 0x000fe60000000800 */
[----:B------:R-:W-:Y:S01]  /*6ed0*/  LOP3.LUT R141, R141, 0x1e00, R159, 0xf8, !PT ;  /* 0x00001e008d8d7812 */ /* 0x000fe200078ef89f */
[----:B------:R-:W-:Y:S03]  /*6ee0*/  STS [R245+0x16400], R12 ;  /* 0x0164000cf5007388 */ /* 0x000fe60000000800 */
[----:B------:R-:W-:Y:S01]  /*6ef0*/  LEA R141, R141, UR4, 0x1 ;  /* 0x000000048d8d7c11 */ /* 0x000fe2000f8e08ff */
[----:B------:R-:W-:Y:S01]  /*6f00*/  STS [R243+0x16000], R15 ;  /* 0x0160000ff3007388 */ /* 0x000fe20000000800 */
[----:B--2---:R-:W-:Y:S02]  /*6f10*/  IMAD.IADD R138, R139, 0x1, R160 ;  /* 0x000000018b8a7824 */ /* 0x004fe400078e02a0 */
[----:B-1----:R-:W-:Y:S01]  /*6f20*/  IMAD R142, R142, UR5, RZ ;  /* 0x000000058e8e7c24 */ /* 0x002fe2000f8e02ff */
[----:B------:R-:W-:Y:S01]  /*6f30*/  STS [R243+0x16400], R14 ;  /* 0x0164000ef3007388 */ /* 0x000fe20000000800 */
[----:B---3--:R-:W-:Y:S03]  /*6f40*/  IMAD.SHL.U32 R136, R158, 0x20, RZ ;  /* 0x000000209e887824 */ /* 0x008fe600078e00ff */
[----:B------:R-:W-:Y:S02]  /*6f50*/  STS [R242+0x14000], R19 ;  /* 0x01400013f2007388 */ /* 0x000fe40000000800 */
[----:B------:R-:W-:Y:S02]  /*6f60*/  LOP3.LUT R137, R137, 0x200, R136, 0xf8, !PT ;  /* 0x0000020089897812 */ /* 0x000fe400078ef888 */
[----:B------:R-:W-:Y:S02]  /*6f70*/  STS [R242+0x14400], R18 ;  /* 0x01440012f2007388 */ /* 0x000fe40000000800 */
[----:B------:R-:W-:Y:S02]  /*6f80*/  LEA R137, R137, UR4, 0x1 ;  /* 0x0000000489897c11 */ /* 0x000fe4000f8e08ff */
[----:B------:R-:W-:Y:S04]  /*6f90*/  STS [R241+0x14000], R23 ;  /* 0x01400017f1007388 */ /* 0x000fe80000000800 */
        /* <DEDUP_REMOVED lines=145> */
.L_x_795:
[----:B------:R-:W-:Y:S01]  /*78b0*/  LDSM.16.M88.4 R32, [R162+0x14000] ;  /* 0x01400000a220783b */ /* 0x000fe20000000200 */
[----:B------:R-:W-:Y:S01]  /*78c0*/  IADD3 R140, PT, PT, R3, R162, R160 ;  /* 0x000000a2038c7210 */ /* 0x000fe20007ffe0a0 */
[----:B------:R-:W-:Y:S01]  /*78d0*/  @UP0 UIADD3 UR46, UP1, UPT, UR58, -0x200, URZ ;  /* 0xfffffe003a2e0890 */ /* 0x000fe2000ff3e0ff */
[----:B------:R-:W-:Y:S01]  /*78e0*/  PLOP3.LUT P2, PT, PT, PT, UP0, 0x80, 0x8 ;  /* 0x000000000008781c */ /* 0x000fe20003f4f008 */
[----:B------:R-:W-:Y:S01]  /*78f0*/  ULOP3.LUT UR38, UR49, 0x1, URZ, 0xc0, !UPT ;  /* 0x0000000131267892 */ /* 0x000fe2000f8ec0ff */
[----:B------:R-:W1:Y:S01]  /*7900*/  LDSM.16.MT88.4 R16, [R139+0xc000] ;  /* 0x00c000008b10783b */ /* 0x000e620000004200 */
[----:B------:R-:W-:Y:S02]  /*7910*/  @UP0 UIADD3.X UR44, UPT, UPT, UR59, -0x1, URZ, UP1, !UPT ;  /* 0xffffffff3b2c0890 */ /* 0x000fe40008ffe4ff */
[----:B------:R-:W-:Y:S02]  /*7920*/  @UP0 UIADD3 UR12, UP1, UPT, UR12, -0x200, URZ ;  /* 0xfffffe000c0c0890 */ /* 0x000fe4000ff3e0ff */
[----:B------:R-:W2:Y:S02]  /*7930*/  LDSM.16.M88.4 R28, [R162+0x16000] ;  /* 0x01600000a21c783b */ /* 0x000ea40000000200 */
[----:B------:R-:W-:Y:S02]  /*7940*/  @UP0 UIADD3.X UR13, UPT, UPT, UR13, -0x1, URZ, UP1, !UPT ;  /* 0xffffffff0d0d0890 */ /* 0x000fe40008ffe4ff */
[----:B------:R-:W-:Y:S01]  /*7950*/  UISETP.NE.U32.AND UP1, UPT, UR38, 0x1, UPT ;  /* 0x000000012600788c */ /* 0x000fe2000bf25070 */
[----:B------:R-:W3:Y:S05]  /*7960*/  LDSM.16.MT88.4 R36, [R138+0xc000] ;  /* 0x00c000008a24783b */ /* 0x000eea0000004200 */
[----:B------:R-:W-:Y:S01]  /*7970*/  LDSM.16.M88.4 R40, [R161+0x14000] ;  /* 0x01400000a128783b */ /* 0x000fe20000000200 */
[----:B------:R-:W-:Y:S04]  /*7980*/  PLOP3.LUT P1, PT, PT, PT, UP1, 0x80, 0x8 ;  /* 0x000000000008781c */ /* 0x000fe80003f2f018 */
        /* <DEDUP_REMOVED lines=28> */
[-C--:B-1----:R-:W-:Y:S08]  /*7b50*/  HMMA.16816.F32.BF16 R4, R56, R60.reuse, R4 ;  /* 0x0000003c3804723c */ /* 0x082ff00000041804 */
[C---:B------:R-:W-:Y:S08]  /*7b60*/  HMMA.16816.F32.BF16 R8, R64.reuse, R60, R8 ;  /* 0x0000003c4008723c */ /* 0x040ff00000041808 */
[-C--:B------:R-:W-:Y:S08]  /*7b70*/  HMMA.16816.F32.BF16 R12, R64, R62.reuse, R12 ;  /* 0x0000003e400c723c */ /* 0x080ff0000004180c */
[C---:B------:R-:W-:Y:S01]  /*7b80*/  HMMA.16816.F32.BF16 R16, R56.reuse, R62, R16 ;  /* 0x0000003e3810723c */ /* 0x040fe20000041810 */
[----:B------:R-:W1:Y:S07]  /*7b90*/  LDSM.16.MT88.4 R60, [R139+0xe000] ;  /* 0x00e000008b3c783b */ /* 0x000e6e0000004200 */
[-C--:B--2---:R-:W-:Y:S08]  /*7ba0*/  HMMA.16816.F32.BF16 R20, R56, R132.reuse, R20 ;  /* 0x000000843814723c */ /* 0x084ff00000041814 */
[C---:B------:R-:W-:Y:S08]  /*7bb0*/  HMMA.16816.F32.BF16 R24, R64.reuse, R132, R24 ;  /* 0x000000844018723c */ /* 0x040ff00000041818 */
[-C--:B------:R-:W-:Y:S01]  /*7bc0*/  HMMA.16816.F32.BF16 R28, R64, R134.reuse, R28 ;  /* 0x00000086401c723c */ /* 0x080fe2000004181c */
[----:B------:R-:W2:Y:S07]  /*7bd0*/  LDSM.16.M88.4 R64, [R162+0x1a000] ;  /* 0x01a00000a240783b */ /* 0x000eae0000000200 */
        /* <DEDUP_REMOVED lines=14> */
[-C--:B-1----:R-:W-:Y:S05]  /*7cc0*/  HMMA.16816.F32.BF16 R4, R52, R60.reuse, R4 ;  /* 0x0000003c3404723c */ /* 0x082fea0000041804 */
[C---:B------:R-:W-:Y:S03]  /*7cd0*/  LEA R132, P0, R36.reuse, R196, 0x2 ;  /* 0x000000c424847211 */ /* 0x040fe600078010ff */
[C---:B--2---:R-:W-:Y:S04]  /*7ce0*/  HMMA.16816.F32.BF16 R8, R64.reuse, R60, R8 ;  /* 0x0000003c4008723c */ /* 0x044fe80000041808 */
        /* <DEDUP_REMOVED lines=63> */
[C---:B------:R-:W-:Y:S02]  /*80e0*/  LEA R176, P0, R142.reuse, R174, 0x5 ;  /* 0x000000ae8eb07211 */ /* 0x040fe400078028ff */
[----:B------:R-:W-:Y:S02]  /*80f0*/  @P2 SHF.R.U32.HI R46, RZ, 0x2, R158 ;  /* 0x00000002ff2e2819 */ /* 0x000fe4000001169e */
[-C--:B--2---:R-:W-:Y:S05]  /*8100*/  HMMA.16816.F32.BF16 R4, R48, R52.reuse, R4 ;  /* 0x000000343004723c */ /* 0x084fea0000041804 */
[----:B------:R-:W-:Y:S02]  /*8110*/  @P2 LOP3.LUT R194, R149, 0x7, R46, 0xf8, !PT ;  /* 0x0000000795c22812 */ /* 0x000fe400078ef82e */
[----:B------:R-:W-:Y:S01]  /*8120*/  LEA.HI.X.SX32 R177, R142, R175, 0x5, P0 ;  /* 0x000000af8eb17211 */ /* 0x000fe200000f2eff */
        /* <DEDUP_REMOVED lines=301> */
[----:B------:R-:W-:Y:S01]  /*9400*/  MOV R7, UR9 ;  /* 0x0000000900077c02 */ /* 0x000fe20008000f00 */
[----:B------:R-:W-:Y:S05]  /*9410*/  BRA `(.L_x_798) ;  /* 0x0000000000187947 */ /* 0x000fea0003800000 */
.L_x_797:
[----:B------:R-:W2:Y:S01]  /*9420*/  LDCU.64 UR12, c[0x0][0x5c0] ;  /* 0x0000b800ff0c77ac */ /* 0x000ea20008000a00 */
[----:B------:R-:W-:-:S04]  /*9430*/  UIADD3 UR5, UPT, UPT, UR40, UR41, URZ ;  /* 0x0000002928057290 */ /* 0x000fc8000fffe0ff */
[----:B--2---:R-:W-:Y:S02]  /*9440*/  UIMAD.WIDE.U32 UR42, UR5, UR12, URZ ;  /* 0x0000000c052a72a5 */ /* 0x004fe4000f8e00ff */
[----:B------:R-:W-:-:S04]  /*9450*/  UIMAD UR5, UR5, UR13, URZ ;  /* 0x0000000d050572a4 */ /* 0x000fc8000f8e02ff */
[----:B------:R-:W-:-:S06]  /*9460*/  UIADD3 UR5, UPT, UPT, UR43, UR5, URZ ;  /* 0x000000052b057290 */ /* 0x000fcc000fffe0ff */
[----:B------:R-:W-:Y:S02]  /*9470*/  MOV R7, UR5 ;  /* 0x0000000500077c02 */ /* 0x000fe40008000f00 */
.L_x_798:
        /* <DEDUP_REMOVED lines=11> */
[----:B------:R-:W-:Y:S06]  /*9530*/  BRA `(.L_x_800) ;  /* 0x0000000000187947 */ /* 0x000fec0003800000 */
.L_x_799:
[----:B------:R-:W2:Y:S01]  /*9540*/  LDCU.64 UR10, c[0x0][0x5c8] ;  /* 0x0000b900ff0a77ac */ /* 0x000ea20008000a00 */
[----:B------:R-:W-:-:S04]  /*9550*/  UIADD3 UR5, UPT, UPT, UR40, UR41, URZ ;  /* 0x0000002928057290 */ /* 0x000fc8000fffe0ff */
[----:B--2---:R-:W-:Y:S02]  /*9560*/  UIMAD.WIDE.U32 UR16, UR5, UR10, URZ ;  /* 0x0000000a051072a5 */ /* 0x004fe4000f8e00ff */
[----:B------:R-:W-:-:S04]  /*9570*/  UIMAD UR5, UR5, UR11, URZ ;  /* 0x0000000b050572a4 */ /* 0x000fc8000f8e02ff */
[----:B------:R-:W-:-:S06]  /*9580*/  UIADD3 UR5, UPT, UPT, UR17, UR5, URZ ;  /* 0x0000000511057290 */ /* 0x000fcc000fffe0ff */
[----:B------:R-:W-:-:S07]  /*9590*/  MOV R6, UR5 ;  /* 0x0000000500067c02 */ /* 0x000fce0008000f00 */
.L_x_800:
[----:B------:R-:W-:Y:S01]  /*95a0*/  BAR.SYNC.DEFER_BLOCKING 0x0 ;  /* 0x0000000000007b1d */ /* 0x000fe20000010000 */
[----:B------:R-:W-:Y:S01]  /*95b0*/  USHF.L.U32 UR5, UR34, 0x7, URZ ;  /* 0x0000000722057899 */ /* 0x000fe200080006ff */
[----:B------:R-:W-:Y:S01]  /*95c0*/  SHF.R.U32.HI R25, RZ, 0x3, R158 ;  /* 0x00000003ff197819 */ /* 0x000fe2000001169e */
[----:B------:R-:W-:Y:S02]  /*95d0*/  USHF.L.U32 UR9, UR34, 0x7, URZ ;  /* 0x0000000722097899 */ /* 0x000fe400080006ff */
[----:B------:R-:W-:-:S03]  /*95e0*/  UIMAD.WIDE.U32 UR40, UR5, UR12, URZ ;  /* 0x0000000c052872a5 */ /* 0x000fc6000f8e00ff */
[----:B-1----:R-:W1:Y:S01]  /*95f0*/  LDC.64 R2, c[0x0][0x5d8] ;  /* 0x00017600ff027b82 */ /* 0x002e620000000a00 */
        /* <DEDUP_REMOVED lines=9> */
[C---:B------:R-:W-:Y:S01]  /*9690*/  ISETP.GE.AND P2, PT, R25.reuse, UR39, PT ;  /* 0x0000002719007c0c */ /* 0x040fe2000bf46270 */
[----:B------:R-:W-:Y:S01]  /*96a0*/  IMAD.U32 R17, RZ, RZ, UR41 ;  /* 0x00000029ff117e24 */ /* 0x000fe2000f8e00ff */
[----:B------:R-:W-:Y:S01]  /*96b0*/  LOP3.LUT R16, R16, 0x38, R159, 0xf8, !PT ;  /* 0x0000003810107812 */ /* 0x000fe200078ef89f */
[C---:B------:R-:W-:Y:S01]  /*96c0*/  VIADD R14, R25.reuse, 0x40 ;  /* 0x00000040190e7836 */ /* 0x040fe20000000000 */
[----:B------:R-:W-:Y:S01]  /*96d0*/  BSSY.RECONVERGENT B0, `(.L_x_801) ;  /* 0x0000016000007945 */ /* 0x000fe20003800200 */
[----:B------:R-:W-:Y:S01]  /*96e0*/  IMAD.U32 R12, RZ, RZ, UR8 ;  /* 0x00000008ff0c7e24 */ /* 0x000fe2000f8e00ff */
[----:B------:R-:W-:Y:S01]  /*96f0*/  IADD3 R16, P0, PT, R16, UR42, RZ ;  /* 0x0000002a10107c10 */ /* 0x000fe2000ff1e0ff */
        /* <DEDUP_REMOVED lines=13> */
[----:B------:R-:W-:-:S05]  /*97d0*/  MOV R2, R16 ;  /* 0x0000001000027202 */ /* 0x000fca0000000f00 */
[----:B------:R-:W-:-:S04]  /*97e0*/  IMAD.WIDE.U32 R20, R25, UR12, R2 ;  /* 0x0000000c19147c25 */ /* 0x000fc8000f8e0002 */
[----:B------:R-:W-:Y:S01]  /*97f0*/  IMAD R2, R25, UR13, R21 ;  /* 0x0000000d19027c24 */ /* 0x000fe2000f8e0215 */
[----:B----4-:R-:W-:-:S04]  /*9800*/  LEA R18, P1, R20, UR8, 0x1 ;  /* 0x0000000814127c11 */ /* 0x010fc8000f8208ff */
[----:B------:R-:W-:-:S05]  /*9810*/  LEA.HI.X R19, R20, UR9, R2, 0x1, P1 ;  /* 0x0000000914137c11 */ /* 0x000fca00088f0c02 */
[----:B-1----:R1:W-:Y:S04]  /*9820*/  STG.E.128 desc[UR32][R18.64], R12 ;  /* 0x0000000c12007986 */ /* 0x0023e8000c101d20 */
.L_x_802:
[----:B------:R-:W-:Y:S05]  /*9830*/  BSYNC.RECONVERGENT B0 ;  /* 0x0000000000007941 */ /* 0x000fea0003800200 */
.L_x_801:
        /* <DEDUP_REMOVED lines=11> */
[----:B--2---:R4:W-:Y:S04]  /*98f0*/  STG.E.128 desc[UR32][R14.64], R8 ;  /* 0x000000080e007986 */ /* 0x0049e8000c101d20 */
.L_x_804:
[----:B------:R-:W-:Y:S05]  /*9900*/  BSYNC.RECONVERGENT B0 ;  /* 0x0000000000007941 */ /* 0x000fea0003800200 */
.L_x_803:
        /* <DEDUP_REMOVED lines=14> */
.L_x_806:
[----:B------:R-:W-:Y:S05]  /*99f0*/  BSYNC.RECONVERGENT B0 ;  /* 0x0000000000007941 */ /* 0x000fea0003800200 */
.L_x_805:
[----:B-1--4-:R1:W4:Y:S01]  /*9a00*/  LDS.128 R8, [R141+0xf000] ;  /* 0x00f000008d087984 */ /* 0x0123220000000c00 */
[----:B------:R-:W-:Y:S01]  /*9a10*/  IMAD.SHL.U32 R0, R0, 0x8, RZ ;  /* 0x0000000800007824 */ /* 0x000fe200078e00ff */
        /* <DEDUP_REMOVED lines=16> */
.L_x_808:
[----:B------:R-:W-:Y:S05]  /*9b20*/  BSYNC.RECONVERGENT B0 ;  /* 0x0000000000007941 */ /* 0x000fea0003800200 */
.L_x_807:
[----:B--2-4-:R-:W-:Y:S01]  /*9b30*/  MOV R8, R7 ;  /* 0x0000000700087202 */ /* 0x014fe20000000f00 */
[----:B------:R-:W2:Y:S01]  /*9b40*/  LDS.128 R16, [R141+0x10000] ;  /* 0x010000008d107984 */ /* 0x000ea20000000c00 */
[----:B------:R-:W-:Y:S01]  /*9b50*/  MOV R9, RZ ;  /* 0x000000ff00097202 */ /* 0x000fe20000000f00 */
[----:B------:R-:W-:Y:S01]  /*9b60*/  UIMAD UR14, UR14, UR10, URZ ;  /* 0x0000000a0e0e72a4 */ /* 0x000fe2000f8e02ff */
[----:B------:R-:W-:Y:S01]  /*9b70*/  BSSY.RECONVERGENT B0, `(.L_x_809) ;  /* 0x000001c000007945 */ /* 0x000fe20003800200 */
[----:B------:R4:W1:Y:S01]  /*9b80*/  LDS.128 R12, [R141+0x12000] ;  /* 0x012000008d0c7984 */ /* 0x0008620000000c00 */
[----:B------:R-:W-:Y:S01]  /*9b90*/  IMAD.WIDE.U32 R8, R2, UR5, R8 ;  /* 0x0000000502087c25 */ /* 0x000fe2000f8e0008 */
[----:B------:R-:W-:Y:S01]  /*9ba0*/  UIMAD UR14, UR5, UR11, UR14 ;  /* 0x0000000b050e72a4 */ /* 0x000fe2000f8e020e */
[----:B------:R-:W4:Y:S01]  /*9bb0*/  @!P2 LDC.64 R2, c[0x0][0x568] ;  /* 0x00015a00ff02ab82 */ /* 0x000f220000000a00 */
[----:B------:R-:W-:-:S04]  /*9bc0*/  IADD3 R26, P0, PT, R8, UR16, RZ ;  /* 0x00000010081a7c10 */ /* 0x000fc8000ff1e0ff */
[----:B------:R-:W-:Y:S02]  /*9bd0*/  IADD3.X R27, PT, PT, R6, UR14, R9, P0, !PT ;  /* 0x0000000e061b7c10 */ /* 0x000fe400087fe409 */
[----:B------:R1:W1:Y:S01]  /*9be0*/  LDS.128 R8, [R141+0x13000] ;  /* 0x013000008d087984 */ /* 0x0002620000000c00 */
[----:B---3--:R-:W-:-:S04]  /*9bf0*/  IMAD.WIDE.U32 R26, R4, UR20, R26 ;  /* 0x00000014041a7c25 */ /* 0x008fc8000f8e001a */
[----:B------:R-:W-:Y:S01]  /*9c00*/  IMAD R29, R5, UR20, R27 ;  /* 0x00000014051d7c24 */ /* 0x000fe2000f8e021b */
[----:B------:R-:W-:Y:S01]  /*9c10*/  @!P2 MOV R28, R26 ;  /* 0x0000001a001ca202 */ /* 0x000fe20000000f00 */
[----:B------:R3:W1:Y:S04]  /*9c20*/  LDS.128 R4, [R141+0x11000] ;  /* 0x011000008d047984 */ /* 0x0006680000000c00 */
[----:B------:R-:W-:-:S04]  /*9c30*/  @!P2 IMAD.WIDE.U32 R30, R25, UR10, R28 ;  /* 0x0000000a191eac25 */ /* 0x000fc8000f8e001c */
[----:B------:R-:W-:Y:S01]  /*9c40*/  @!P2 IMAD R25, R25, UR11, R31 ;  /* 0x0000000b1919ac24 */ /* 0x000fe2000f8e021f */
[----:B----4-:R-:W-:-:S04]  /*9c50*/  @!P2 LEA R2, P0, R30, R2, 0x1 ;  /* 0x000000021e02a211 */ /* 0x010fc800078008ff */
[----:B------:R-:W-:-:S05]  /*9c60*/  @!P2 LEA.HI.X R3, R30, R3, R25, 0x1, P0 ;  /* 0x000000031e03a211 */ /* 0x000fca00000f0c19 */
[----:B--2---:R3:W-:Y:S01]  /*9c70*/  @!P2 STG.E.128 desc[UR32][R2.64], R16 ;  /* 0x000000100200a986 */ /* 0x0047e2000c101d20 */
[----:B-1----:R-:W-:Y:S05]  /*9c80*/  @P5 BRA `(.L_x_810) ;  /* 0x0000000000285947 */ /* 0x002fea0003800000 */
[----:B------:R-:W1:Y:S01]  /*9c90*/  LDCU.64 UR8, c[0x0][0x568] ;  /* 0x0000ad00ff0877ac */ /* 0x000e620008000a00 */
[----:B---3--:R-:W-:Y:S01]  /*9ca0*/  MOV R16, R26 ;  /* 0x0000001a00107202 */ /* 0x008fe20000000f00 */
        /* <DEDUP_REMOVED lines=8> */
.L_x_810:
[----:B------:R-:W-:Y:S05]  /*9d30*/  BSYNC.RECONVERGENT B0 ;  /* 0x0000000000007941 */ /* 0x000fea0003800200 */
.L_x_809:
[----:B------:R-:W-:Y:S04]  /*9d40*/  BSSY.RECONVERGENT B0, `(.L_x_811) ;  /* 0x000000c000007945 */ /* 0x000fe80003800200 */
[----:B------:R-:W-:Y:S05]  /*9d50*/  @P4 BRA `(.L_x_812) ;  /* 0x0000000000284947 */ /* 0x000fea0003800000 */
[----:B------:R-:W2:Y:S01]  /*9d60*/  LDCU.64 UR8, c[0x0][0x568] ;  /* 0x0000ad00ff0877ac */ /* 0x000ea20008000a00 */
[----:B-1----:R-:W-:Y:S01]  /*9d70*/  MOV R4, R26 ;  /* 0x0000001a00047202 */ /* 0x002fe20000000f00 */
[----:B---3--:R-:W-:Y:S01]  /*9d80*/  IMAD R2, R21, UR10, RZ ;  /* 0x0000000a15027c24 */ /* 0x008fe2000f8e02ff */
[----:B------:R-:W-:-:S03]  /*9d90*/  MOV R5, R29 ;  /* 0x0000001d00057202 */ /* 0x000fc60000000f00 */
[C---:B------:R-:W-:Y:S02]  /*9da0*/  IMAD R2, R22.reuse, UR11, R2 ;  /* 0x0000000b16027c24 */ /* 0x040fe4000f8e0202 */
[----:B------:R-:W-:-:S05]  /*9db0*/  IMAD.WIDE.U32 R4, R22, UR10, R4 ;  /* 0x0000000a16047c25 */ /* 0x000fca000f8e0004 */
[----:B------:R-:W-:Y:S02]  /*9dc0*/  IADD3 R2, PT, PT, R2, R5, RZ ;  /* 0x0000000502027210 */ /* 0x000fe40007ffe0ff */
[----:B--2---:R-:W-:-:S04]  /*9dd0*/  LEA R6, P0, R4, UR8, 0x1 ;  /* 0x0000000804067c11 */ /* 0x004fc8000f8008ff */
[----:B------:R-:W-:-:S05]  /*9de0*/  LEA.HI.X R7, R4, UR9, R2, 0x1, P0 ;  /* 0x0000000904077c11 */ /* 0x000fca00080f0c02 */
[----:B------:R2:W-:Y:S04]  /*9df0*/  STG.E.128 desc[UR32][R6.64], R12 ;  /* 0x0000000c06007986 */ /* 0x0005e8000c101d20 */
.L_x_812:
[----:B------:R-:W-:Y:S05]  /*9e00*/  BSYNC.RECONVERGENT B0 ;  /* 0x0000000000007941 */ /* 0x000fea0003800200 */
.L_x_811:
[----:B------:R-:W-:Y:S05]  /*9e10*/  @P3 BRA `(.L_x_791) ;  /* 0x0000000000283947 */ /* 0x000fea0003800000 */
        /* <DEDUP_REMOVED lines=10> */
.L_x_791:
[----:B------:R-:W-:Y:S05]  /*9ec0*/  BSYNC.RECONVERGENT B1 ;  /* 0x0000000000017941 */ /* 0x000fea0003800200 */
.L_x_765:
        /* <DEDUP_REMOVED lines=11> */
.L_x_814:
        /* <DEDUP_REMOVED lines=16> */
.L_x_2765:


//--------------------- .text._ZN5flash44flash_bwd_dq_dk_dv_loop_seqk_parallel_kernelI23Flash_bwd_kernel_traitsILi64ELi128ELi128ELi8ELi4ELi4ELi4ELb0ELb0EN7cutlass10bfloat16_tE19Flash_kernel_traitsILi64ELi128ELi128ELi8ES3_EELb0ELb0ELb1ELb1ELb0ELb0ELb0EEEvNS_16Flash_bwd_paramsE --------------------------
	.section	.text._ZN5flash44flash_bwd_dq_dk_dv_loop_seqk_parallel_kernelI23Flash_bwd_kernel_traitsILi64ELi128ELi128ELi8ELi4ELi4ELi4ELb0ELb0EN7cutlass10bfloat16_tE19Flash_kernel_traitsILi64ELi128ELi128ELi8ES3_EELb0ELb0ELb1ELb1ELb0ELb0ELb0EEEvNS_16Flash_bwd_paramsE,"ax",@progbits
	.align	128
        .global         _ZN5flash44flash_bwd_dq_dk_dv_loop_seqk_parallel_kernelI23Flash_bwd_kernel_traitsILi64ELi128ELi128ELi8ELi4ELi4ELi4ELb0ELb0EN7cutlass10bfloat16_tE19Flash_kernel_traitsILi64ELi128ELi128ELi8ES3_EELb0ELb0ELb1ELb1ELb0ELb0ELb0EEEvNS_16Flash_bwd_paramsE
        .type           _ZN5flash44flash_bwd_dq_dk_dv_loop_seqk_parallel_kernelI23Flash_bwd_kernel_traitsILi64ELi128ELi128ELi8ELi4ELi4ELi4ELb0ELb0EN7cutlass10bfloat16_tE19Flash_kernel_traitsILi64ELi128ELi128ELi8ES3_EELb0ELb0ELb1ELb1ELb0ELb0ELb0EEEvNS_16Flash_bwd_paramsE,@function
        .size           _ZN5flash44flash_bwd_dq_dk_dv_loop_seqk_parallel_kernelI23Flash_bwd_kernel_traitsILi64ELi128ELi128ELi8ELi4ELi4ELi4ELb0ELb0EN7cutlass10bfloat16_tE19Flash_kernel_traitsILi64ELi128ELi128ELi8ES3_EELb0ELb0ELb1ELb1ELb0ELb0ELb0EEEvNS_16Flash_bwd_paramsE,(.L_x_2766 - _ZN5flash44flash_bwd_dq_dk_dv_loop_seqk_parallel_kernelI23Flash_bwd_kernel_traitsILi64ELi128ELi128ELi8ELi4ELi4ELi4ELb0ELb0EN7cutlass10bfloat16_tE19Flash_kernel_traitsILi64ELi128ELi128ELi8ES3_EELb0ELb0ELb1ELb1ELb0ELb0ELb0EEEvNS_16Flash_bwd_paramsE)
        .other          _ZN5flash44flash_bwd_dq_dk_dv_loop_seqk_parallel_kernelI23Flash_bwd_kernel_traitsILi64ELi128ELi128ELi8ELi4ELi4ELi4ELb0ELb0EN7cutlass10bfloat16_tE19Flash_kernel_traitsILi64ELi128ELi128ELi8ES3_EELb0ELb0ELb1ELb1ELb0ELb0ELb0EEEvNS_16Flash_bwd_paramsE,@"STO_CUDA_ENTRY STV_DEFAULT"
_ZN5flash44flash_bwd_dq_dk_dv_loop_seqk_parallel_kernelI23Flash_bwd_kernel_traitsILi64ELi128ELi128ELi8ELi4ELi4ELi4ELb0ELb0EN7cutlass10bfloat16_tE19Flash_kernel_traitsILi64ELi128ELi128ELi8ES3_EELb0ELb0ELb1ELb1ELb0ELb0ELb0EEEvNS_16Flash_bwd_paramsE:
.text._ZN5flash44flash_bwd_dq_dk_dv_loop_seqk_parallel_kernelI23Flash_bwd_kernel_traitsILi64ELi128ELi128ELi8ELi4ELi4ELi4ELb0ELb0EN7cutlass10bfloat16_tE19Flash_kernel_traitsILi64ELi128ELi128ELi8ES3_EELb0ELb0ELb1ELb1ELb0ELb0ELb0EEEvNS_16Flash_bwd_paramsE:
        /* <DEDUP_REMOVED lines=18> */
[----:B------:R-:W-:Y:S01]  /*0120*/  S2UR UR19, SR_CTAID.Y ;  /* 0x00000000001379c3 */ /* 0x000fe20000002600 */
[----:B-1----:R-:W-:-:S02]  /*0130*/  ULEA UR42, UP0, UR25, UR42, 0x2 ;  /* 0x0000002a192a7291 */ /* 0x002fc4000f8010ff */
[----:B--2---:R-:W-:Y:S02]  /*0140*/  UISETP.NE.U32.AND UP1, UPT, UR6, URZ, UPT ;  /* 0x000000ff0600728c */ /* 0x004fe4000bf25070 */
[----:B------:R-:W-:Y:S02]  /*0150*/  ULEA.HI.X UR43, UR25, UR43, URZ, 0x2, UP0 ;  /* 0x0000002b192b7291 */ /* 0x000fe400080f14ff */
[----:B------:R-:W-:Y:S01]  /*0160*/  UISETP.NE.U32.AND UP0, UPT, UR6, URZ, UPT ;  /* 0x000000ff0600728c */ /* 0x000fe2000bf05070 */
[----:B------:R-:W-:Y:S01]  /*0170*/  S2UR UR22, SR_CTAID.X ;  /* 0x00000000001679c3 */ /* 0x000fe20000002500 */
        /* <DEDUP_REMOVED lines=8> */
[----:B------:R-:W4:Y:S01]  /*0200*/  S2UR UR18, SR_CTAID.Y ;  /* 0x00000000001279c3 */ /* 0x000f220000002600 */
[----:B------:R-:W-:Y:S01]  /*0210*/  UISETP.EQ.OR.EX UP0, UPT, UR5, URZ, !UP3, UP2 ;  /* 0x000000ff0500728c */ /* 0x000fe2000df02720 */
[----:B------:R-:W-:Y:S02]  /*0220*/  UMOV UR8, 0x400 ;  /* 0x0000040000087882 */ /* 0x000fe40000000000 */
[----:B------:R-:W-:Y:S01]  /*0230*/  UMOV UR5, 0x400 ;  /* 0x0000040000057882 */ /* 0x000fe20000000000 */
[----:B------:R-:W-:Y:S02]  /*0240*/  UP2UR UR28, UPR, URZ, 0x1 ;  /* 0x00000001ff1c7883 */ /* 0x000fe40008000000 */
[----:B------:R-:W-:Y:S01]  /*0250*/  UP2UR UR27, UPR, URZ, 0x8 ;  /* 0x00000008ff1b7883 */ /* 0x000fe20008000000 */
[----:B------:R-:W4:Y:S01]  /*0260*/  S2UR UR21, SR_CTAID.Z ;  /* 0x00000000001579c3 */ /* 0x000f220000002700 */
        /* <DEDUP_REMOVED lines=10> */
.L_x_904:
        /* <DEDUP_REMOVED lines=52> */
.L_x_815:
        /* <DEDUP_REMOVED lines=43> */
.L_x_817:
[----:B------:R-:W1:Y:S01]  /*0900*/  LDCU.64 UR16, c[0x0][0x3b8] ;  /* 0x00007700ff1077ac */ /* 0x000e620008000a00 */
[----:B------:R-:W-:-:S04]  /*0910*/  UIADD3 UR8, UPT, UPT, UR37, UR39, URZ ;  /* 0x0000002725087290 */ /* 0x000fc8000fffe0ff */
[----:B-1----:R-:W-:Y:S02]  /*0920*/  UIMAD.WIDE.U32 UR54, UR8, UR16, URZ ;  /* 0x00000010083672a5 */ /* 0x002fe4000f8e00ff */
[----:B------:R-:W-:-:S04]  /*0930*/  UIMAD UR8, UR8, UR17, URZ ;  /* 0x00000011080872a4 */ /* 0x000fc8000f8e02ff */
[----:B------:R-:W-:-:S06]  /*0940*/  UIADD3 UR8, UPT, UPT, UR55, UR8, URZ ;  /* 0x0000000837087290 */ /* 0x000fcc000fffe0ff */
[----:B------:R-:W-:Y:S02]  /*0950*/  MOV R8, UR8 ;  /* 0x0000000800087c02 */ /* 0x000fe40008000f00 */
.L_x_818:
        /* <DEDUP_REMOVED lines=42> */
.L_x_819:
[----:B------:R-:W1:Y:S01]  /*0c00*/  LDCU.64 UR14, c[0x0][0x3c0] ;  /* 0x00007800ff0e77ac */ /* 0x000e620008000a00 */
[----:B------:R-:W-:-:S04]  /*0c10*/  UIADD3 UR8, UPT, UPT, UR37, UR39, URZ ;  /* 0x0000002725087290 */ /* 0x000fc8000fffe0ff */
[----:B-1----:R-:W-:Y:S02]  /*0c20*/  UIMAD.WIDE.U32 UR10, UR8, UR14, URZ ;  /* 0x0000000e080a72a5 */ /* 0x002fe4000f8e00ff */
[----:B------:R-:W-:-:S04]  /*0c30*/  UIMAD UR8, UR8, UR15, URZ ;  /* 0x0000000f080872a4 */ /* 0x000fc8000f8e02ff */
[----:B------:R-:W-:Y:S01]  /*0c40*/  UIADD3 UR8, UPT, UPT, UR11, UR8, URZ ;  /* 0x000000080b087290 */ /* 0x000fe2000fffe0ff */
[----:B------:R-:W-:-:S05]  /*0c50*/  UMOV UR48, UR10 ;  /* 0x0000000a00307c82 */ /* 0x000fca0008000000 */
[----:B------:R-:W-:-:S07]  /*0c60*/  MOV R9, UR8 ;  /* 0x0000000800097c02 */ /* 0x000fce0008000f00 */
.L_x_820:
        /* <DEDUP_REMOVED lines=11> */
[----:B------:R-:W1:Y:S02]  /*0d20*/  LDCU UR8, c[0x0][0x444] ;  /* 0x00008880ff0877ac */ /* 0x000e640008000800 */
[----:B-1----:R-:W-:Y:S02]  /*0d30*/  USHF.R.S32.HI UR9, URZ, 0x1f, UR8 ;  /* 0x0000001fff097899 */ /* 0x002fe40008011408 */
[----:B------:R-:W-:Y:S02]  /*0d40*/  UIMAD.WIDE.U32 UR52, UR25, UR8, URZ ;  /* 0x00000008193472a5 */ /* 0x000fe4000f8e00ff */
[----:B------:R-:W-:Y:S02]  /*0d50*/  UIMAD UR8, UR9, UR25, URZ ;  /* 0x00000019090872a4 */ /* 0x000fe4000f8e02ff */
[----:B------:R-:W-:Y:S02]  /*0d60*/  USHF.R.S32.HI UR9, URZ, 0x1f, UR58 ;  /* 0x0000001fff097899 */ /* 0x000fe4000801143a */
[----:B------:R-:W-:-:S02]  /*0d70*/  UIADD3 UR8, UPT, UPT, UR53, UR8, URZ ;  /* 0x0000000835087290 */ /* 0x000fc4000fffe0ff */
[----:B------:R-:W-:Y:S02]  /*0d80*/  UIMAD.WIDE.U32 UR44, UR52, UR58, URZ ;  /* 0x0000003a342c72a5 */ /* 0x000fe4000f8e00ff */
        /* <DEDUP_REMOVED lines=10> */
.L_x_821:
[----:B------:R-:W-:Y:S02]  /*0e30*/  UIMAD.WIDE.U32 UR44, UR64, UR41, URZ ;  /* 0x00000029402c72a5 */ /* 0x000fe4000f8e00ff */
[----:B------:R-:W-:-:S04]  /*0e40*/  UIMAD UR8, UR65, UR41, URZ ;  /* 0x00000029410872a4 */ /* 0x000fc8000f8e02ff */
[----:B------:R-:W-:-:S12]  /*0e50*/  UIADD3 UR8, UPT, UPT, UR45, UR8, URZ ;  /* 0x000000082d087290 */ /* 0x000fd8000fffe0ff */
.L_x_822:
[----:B------:R-:W1:Y:S01]  /*0e60*/  LDCU.U8 UR9, c[0x0][0x548] ;  /* 0x0000a900ff0977ac */ /* 0x000e620008000000 */
[----:B------:R-:W-:Y:S01]  /*0e70*/  UMOV UR25, UR19 ;  /* 0x0000001300197c82 */ /* 0x000fe20008000000 */
[----:B------:R-:W2:Y:S01]  /*0e80*/  LDCU.U8 UR10, c[0x0][0x5f0] ;  /* 0x0000be00ff0a77ac */ /* 0x000ea20008000000 */
[----:B------:R-:W-:Y:S02]  /*0e90*/  USHF.L.U32 UR59, UR25, 0x7, URZ ;  /* 0x00000007193b7899 */ /* 0x000fe400080006ff */
[----:B------:R-:W-:Y:S02]  /*0ea0*/  UIMAD UR55, UR24, UR57, URZ ;  /* 0x00000039183772a4 */ /* 0x000fe4000f8e02ff */
[----:B------:R-:W-:-:S04]  /*0eb0*/  USEL UR45, UR59, URZ, UP5 ;  /* 0x000000ff3b2d7287 */ /* 0x000fc8000a800000 */
[----:B------:R-:W-:Y:S02]  /*0ec0*/  UIADD3 UR45, UP0, UPT, UR12, UR45, URZ ;  /* 0x0000002d0c2d7290 */ /* 0x000fe4000ff1e0ff */
[----:B-1----:R-:W-:Y:S02]  /*0ed0*/  UISETP.NE.AND UP1, UPT, UR9, URZ, UPT ;  /* 0x000000ff0900728c */ /* 0x002fe4000bf25270 */
[----:B------:R-:W-:Y:S02]  /*0ee0*/  UIADD3.X UR53, UPT, UPT, URZ, UR51, URZ, UP0, !UPT ;  /* 0x00000033ff357290 */ /* 0x000fe400087fe4ff */
[----:B------:R-:W-:Y:S02]  /*0ef0*/  UIMAD.WIDE.U32 UR62, UR45, UR64, URZ ;  /* 0x000000402d3e72a5 */ /* 0x000fe4000f8e00ff */
[----:B------:R-:W-:-:S04]  /*0f00*/  UIMAD UR53, UR53, UR64, URZ ;  /* 0x00000040353572a4 */ /* 0x000fc8000f8e02ff */
[----:B------:R-:W-:-:S04]  /*0f10*/  UIMAD UR53, UR65, UR45, UR53 ;  /* 0x0000002d413572a4 */ /* 0x000fc8000f8e0235 */
        /* <DEDUP_REMOVED lines=9> */
.L_x_823:
[----:B------:R-:W1:Y:S01]  /*0fb0*/  LDCU UR52, c[0x0][0x434] ;  /* 0x00008680ff3477ac */ /* 0x000e620008000800 */
[----:B------:R-:W-:-:S04]  /*0fc0*/  UIMAD UR9, UR25, UR58, UR24 ;  /* 0x0000003a190972a4 */ /* 0x000fc8000f8e0218 */
[----:B-1----:R-:W-:Y:S02]  /*0fd0*/  UIMAD UR52, UR9, UR52, URZ ;  /* 0x00000034093472a4 */ /* 0x002fe4000f8e02ff */
.L_x_824:
        /* <DEDUP_REMOVED lines=11> */
.L_x_825:
[----:B------:R-:W1:Y:S01]  /*1090*/  LDCU UR56, c[0x0][0x444] ;  /* 0x00008880ff3877ac */ /* 0x000e620008000800 */
[----:B------:R-:W-:-:S04]  /*10a0*/  UIMAD UR9, UR25, UR58, UR24 ;  /* 0x0000003a190972a4 */ /* 0x000fc8000f8e0218 */
[----:B-1----:R-:W-:-:S12]  /*10b0*/  UIMAD UR56, UR9, UR56, URZ ;  /* 0x00000038093872a4 */ /* 0x002fd8000f8e02ff */
.L_x_826:
[----:B------:R-:W1:Y:S01]  /*10c0*/  S2R R6, SR_TID.X ;  /* 0x0000000000067919 */ /* 0x000e620000002100 */
[----:B------:R-:W-:Y:S01]  /*10d0*/  USHF.R.S32.HI UR9, URZ, 0x1f, UR55 ;  /* 0x0000001fff097899 */ /* 0x000fe20008011437 */
[----:B------:R-:W2:Y:S01]  /*10e0*/  LDC.64 R2, c[0x0][0x3b0] ;  /* 0x0000ec00ff027b82 */ /* 0x000ea20000000a00 */
[----:B------:R-:W-:Y:S01]  /*10f0*/  UIADD3 UR55, UP1, UP0, UR62, UR44, UR55 ;  /* 0x0000002c3e377290 */ /* 0x000fe2000f83e037 */
[----:B------:R-:W-:Y:S01]  /*1100*/  IMAD.MOV.U32 R25, RZ, RZ, RZ ;  /* 0x000000ffff197224 */ /* 0x000fe200078e00ff */
[----:B------:R-:W3:Y:S01]  /*1110*/  LDCU UR44, c[0x0][0x508] ;  /* 0x0000a100ff2c77ac */ /* 0x000ee20008000800 */
[----:B------:R-:W-:Y:S01]  /*1120*/  ISETP.NE.AND P3, PT, RZ, UR10, PT ;  /* 0x0000000aff007c0c */ /* 0x000fe2000bf65270 */
[----:B------:R-:W-:Y:S01]  /*1130*/  BSSY.RECONVERGENT B1, `(.L_x_816) ;  /* 0x0000a42000017945 */ /* 0x000fe20003800200 */
[----:B------:R-:W-:Y:S02]  /*1140*/  UIADD3.X UR53, UPT, UPT, UR53, UR8, UR9, UP1, UP0 ;  /* 0x0000000835357290 */ /* 0x000fe40008fe0409 */
[----:B------:R-:W4:Y:S01]  /*1150*/  LDC.64 R4, c[0x0][0x590] ;  /* 0x00016400ff047b82 */ /* 0x000f220000000a00 */
[----:B------:R-:W-:Y:S01]  /*1160*/  UIMAD UR57, UR58, UR57, URZ ;  /* 0x000000393a3972a4 */ /* 0x000fe2000f8e02ff */
[----:B------:R-:W5:Y:S01]  /*1170*/  LDCU.64 UR58, c[0x0][0x420] ;  /* 0x00008400ff3a77ac */ /* 0x000f620008000a00 */
[----:B------:R-:W-:-:S02]  /*1180*/  ULEA UR56, UR45, UR56, 0x7 ;  /* 0x000000382d387291 */ /* 0x000fc4000f8e38ff */
[----:B------:R-:W-:Y:S02]  /*1190*/  ULEA UR52, UR45, UR52, 0x7 ;  /* 0x000000342d347291 */ /* 0x000fe4000f8e38ff */
[----:B---3--:R-:W-:Y:S01]  /*11a0*/  UIADD3 UR9, UPT, UPT, UR36, UR44, URZ ;  /* 0x0000002c24097290 */ /* 0x008fe2000fffe0ff */
[----:B--2---:R-:W-:-:S03]  /*11b0*/  IMAD R10, R2, UR51, RZ ;  /* 0x00000033020a7c24 */ /* 0x004fc6000f8e02ff */
[----:B------:R-:W-:Y:S01]  /*11c0*/  UIADD3 UR9, UPT, UPT, UR5, -0x80, -UR9 ;  /* 0xffffff8005097890 */ /* 0x000fe2000fffe809 */
[----:B------:R-:W-:-:S03]  /*11d0*/  IMAD R10, R3, UR12, R10 ;  /* 0x0000000c030a7c24 */ /* 0x000fc6000f8e020a */
[----:B------:R-:W-:Y:S01]  /*11e0*/  USHF.R.S32.HI UR8, URZ, 0x1f, UR9 ;  /* 0x0000001fff087899 */ /* 0x000fe20008011409 */
[C---:B-1----:R-:W-:Y:S01]  /*11f0*/  IMAD.SHL.U32 R19, R6.reuse, 0x8, RZ ;  /* 0x0000000806137824 */ /* 0x042fe200078e00ff */
[----:B------:R-:W-:Y:S01]  /*1200*/  LOP3.LUT R15, R6, 0x1f, RZ, 0xc0, !PT ;  /* 0x0000001f060f7812 */ /* 0x000fe200078ec0ff */
[C---:B----4-:R-:W-:Y:S01]  /*1210*/  IMAD R14, R4.reuse, UR51, RZ ;  /* 0x00000033040e7c24 */ /* 0x050fe2000f8e02ff */
[----:B------:R-:W-:Y:S01]  /*1220*/  ULEA.HI UR8, UR8, UR9, URZ, 0x7 ;  /* 0x0000000908087291 */ /* 0x000fe2000f8f38ff */
[C---:B------:R-:W-:Y:S01]  /*1230*/  SHF.L.U64.HI R26, R4.reuse, 0x5, R5 ;  /* 0x00000005041a7819 */ /* 0x040fe20000010205 */
[----:B------:R-:W-:Y:S01]  /*1240*/  IMAD.SHL.U32 R27, R4, 0x20, RZ ;  /* 0x00000020041b7824 */ /* 0x000fe200078e00ff */
[----:B------:R-:W-:Y:S01]  /*1250*/  LOP3.LUT R24, R19, 0x38, RZ, 0xc0, !PT ;  /* 0x0000003813187812 */ /* 0x000fe200078ec0ff */
[----:B------:R-:W-:Y:S01]  /*1260*/  USHF.R.S32.HI UR41, URZ, 0x7, UR8 ;  /* 0x00000007ff297899 */ /* 0x000fe20008011408 */
[----:B------:R-:W-:-:S03]  /*1270*/  IMAD R14, R5, UR12, R14 ;  /* 0x0000000c050e7c24 */ /* 0x000fc6000f8e020e */
[----:B------:R-:W-:Y:S01]  /*1280*/  IMAD.WIDE.U32 R12, R2, UR12, R24 ;  /* 0x0000000c020c7c25 */ /* 0x000fe2000f8e0018 */
[----:B------:R-:W-:Y:S02]  /*1290*/  UISETP.LT.AND UP0, UPT, URZ, UR41, UPT ;  /* 0x00000029ff00728c */ /* 0x000fe4000bf01270 */
[----:B------:R-:W1:Y:S01]  /*12a0*/  LDCU.64 UR8, c[0x0][0x3c8] ;  /* 0x00007900ff0877ac */ /* 0x000e620008000a00 */
[----:B------:R-:W-:Y:S01]  /*12b0*/  IADD3 R16, P0, PT, R12, UR50, RZ ;  /* 0x000000320c107c10 */ /* 0x000fe2000ff1e0ff */
[----:B------:R-:W2:Y:S03]  /*12c0*/  LDCU.64 UR50, c[0x0][0x5e8] ;  /* 0x0000bd00ff3277ac */ /* 0x000ea60008000a00 */
[----:B------:R-:W-:Y:S02]  /*12d0*/  IADD3.X R17, PT, PT, R13, UR13, R10, P0, !PT ;  /* 0x0000000d0d117c10 */ /* 0x000fe400087fe40a */
[----:B------:R-:W3:Y:S01]  /*12e0*/  LDC.64 R10, c[0x0][0x5f8] ;  /* 0x00017e00ff0a7b82 */ /* 0x000ee20000000a00 */
[----:B------:R-:W-:Y:S01]  /*12f0*/  IADD3 R20, P0, PT, R24, UR60, RZ ;  /* 0x0000003c18147c10 */ /* 0x000fe2000ff1e0ff */
[----:B------:R-:W-:-:S03]  /*1300*/  USEL UR41, URZ, UR41, !UP0 ;  /* 0x00000029ff297287 */ /* 0x000fc6000c000000 */
[----:B------:R-:W-:Y:S01]  /*1310*/  IADD3.X R21, PT, PT, RZ, UR11, RZ, P0, !PT ;  /* 0x0000000bff157c10 */ /* 0x000fe200087fe4ff */
[----:B------:R-:W4:Y:S02]  /*1320*/  LDCU.64 UR10, c[0x0][0x550] ;  /* 0x0000aa00ff0a77ac */ /* 0x000f240008000a00 */
[----:B------:R-:W5:Y:S01]  /*1330*/  LDC.64 R12, c[0x0][0x598] ;  /* 0x00016600ff0c7b82 */ /* 0x000f620000000a00 */
[----:B-1----:R-:W-:Y:S01]  /*1340*/  IMAD.U32 R22, RZ, RZ, UR8 ;  /* 0x00000008ff167e24 */ /* 0x002fe2000f8e00ff */
[----:B------:R-:W-:Y:S01]  /*1350*/  UISETP.GT.AND UP0, UPT, UR49, UR41, UPT ;  /* 0x000000293100728c */ /* 0x000fe2000bf04270 */
[----:B------:R-:W-:Y:S01]  /*1360*/  IMAD.WIDE.U32 R20, R4, UR12, R20 ;  /* 0x0000000c04147c25 */ /* 0x000fe2000f8e0014 */
[----:B------:R-:W1:Y:S03]  /*1370*/  LDCU.64 UR12, c[0x0][0x380] ;  /* 0x00007000ff0c77ac */ /* 0x000e660008000a00 */
[----:B------:R-:W-:Y:S01]  /*1380*/  IMAD.WIDE.U32 R22, R22, UR24, R16 ;  /* 0x0000001816167c25 */ /* 0x000fe2000f8e0010 */
[----:B------:R-:W-:Y:S01]  /*1390*/  SHF.R.U32.HI R16, RZ, 0x5, R6 ;  /* 0x00000005ff107819 */ /* 0x000fe20000011606 */
[----:B--2---:R-:W-:-:S02]  /*13a0*/  UIMAD.WIDE UR50, UR56, 0x4, UR50 ;  /* 0x00000004383278a5 */ /* 0x004fc4000f8e0232 */
[----:B------:R-:W-:Y:S01]  /*13b0*/  IMAD.U32 R17, RZ, RZ, UR9 ;  /* 0x00000009ff117e24 */ /* 0x000fe2000f8e00ff */
[----:B------:R-:W2:Y:S01]  /*13c0*/  LDCU.64 UR8, c[0x0][0x570] ;  /* 0x0000ae00ff0877ac */ /* 0x000ea20008000a00 */
[----:B------:R-:W-:Y:S02]  /*13d0*/  IMAD.IADD R21, R21, 0x1, R14 ;  /* 0x0000000115157824 */ /* 0x000fe400078e020e */
[----:B------:R-:W-:Y:S01]  /*13e0*/  IMAD R14, R16, UR57, R15 ;  /* 0x00000039100e7c24 */ /* 0x000fe2000f8e020f */
[----:B------:R-:W-:Y:S01]  /*13f0*/  MOV R16, R22 ;  /* 0x0000001600107202 */ /* 0x000fe20000000f00 */
[----:B------:R-:W-:Y:S01]  /*1400*/  IMAD R17, R17, UR24, R23 ;  /* 0x0000001811117c24 */ /* 0x000fe2000f8e0217 */
[----:B------:R-:W-:Y:S01]  /*1410*/  USHF.L.U32 UR57, UR57, 0x7, URZ ;  /* 0x0000000739397899 */ /* 0x000fe200080006ff */
[----:B---3--:R-:W-:-:S04]  /*1420*/  IMAD.WIDE.U32 R22, R10, UR22, RZ ;  /* 0x000000160a167c25 */ /* 0x008fc8000f8e00ff */
[----:B------:R-:W-:Y:S01]  /*1430*/  IMAD R10, R11, UR22, R23 ;  /* 0x000000160b0a7c24 */ /* 0x000fe2000f8e0217 */
[----:B------:R-:W-:Y:S01]  /*1440*/  SEL R11, R22, RZ, P3 ;  /* 0x000000ff160b7207 */ /* 0x000fe20001800000 */
[----:B-----5:R-:W-:Y:S01]  /*1450*/  IMAD.WIDE.U32 R20, R12, UR24, R20 ;  /* 0x000000180c147c25 */ /* 0x020fe2000f8e0014 */
        /* <DEDUP_REMOVED lines=12> */
[----:B-1----:R-:W-:Y:S01]  /*1520*/  LEA R180, P1, R16, UR12, 0x1 ;  /* 0x0000000c10b47c11 */ /* 0x002fe2000f8208ff */
[C---:B------:R-:W-:Y:S01]  /*1530*/  IMAD.WIDE.U32 R12, R23.reuse, R4, R12 ;  /* 0x00000004170c7225 */ /* 0x040fe200078e000c */
[----:B------:R-:W-:Y:S01]  /*1540*/  LEA.HI.X.SX32 R10, R10, R14, 0x1, P0 ;  /* 0x0000000e0a0a7211 */ /* 0x000fe200000f0eff */
[----:B------:R-:W-:Y:S01]  /*1550*/  UIMAD.WIDE UR52, UR52, 0x4, UR58 ;  /* 0x00000004343478a5 */ /* 0x000fe2000f8e023a */
[----:B------:R-:W-:Y:S01]  /*1560*/  LEA.HI.X R179, R16, UR13, R179, 0x1, P1 ;  /* 0x0000000d10b37c11 */ /* 0x000fe200088f0cb3 */
[----:B------:R-:W-:Y:S01]  /*1570*/  IMAD R182, R23, R5, R13 ;  /* 0x0000000517b67224 */ /* 0x000fe200078e020d */
[----:B--2---:R-:W-:Y:S01]  /*1580*/  LEA R192, P0, R11, UR8, 0x2 ;  /* 0x000000080bc07c11 */ /* 0x004fe2000f8010ff */
[C---:B------:R-:W-:Y:S01]  /*1590*/  VIADD R22, R23.reuse, 0x20 ;  /* 0x0000002017167836 */ /* 0x040fe20000000000 */
[C---:B----4-:R-:W-:Y:S01]  /*15a0*/  LEA R183, P1, R12.reuse, UR10, 0x1 ;  /* 0x0000000a0cb77c11 */ /* 0x050fe2000f8208ff */
[----:B------:R-:W-:Y:S01]  /*15b0*/  VIADD R20, R23, 0x40 ;  /* 0x0000004017147836 */ /* 0x000fe20000000000 */
[----:B------:R-:W-:Y:S01]  /*15c0*/  LEA.HI.X R193, R11, UR9, R10, 0x2, P0 ;  /* 0x000000090bc17c11 */ /* 0x000fe200080f140a */
[----:B------:R-:W-:Y:S01]  /*15d0*/  UMOV UR13, UR51 ;  /* 0x00000033000d7c82 */ /* 0x000fe20008000000 */
[----:B------:R-:W-:-:S02]  /*15e0*/  LEA.HI.X R182, R12, UR11, R182, 0x1, P1 ;  /* 0x0000000b0cb67c11 */ /* 0x000fc400088f0cb6 */
[C---:B------:R-:W-:Y:S02]  /*15f0*/  IADD3 R11, P2, PT, R23.reuse, 0x20, RZ ;  /* 0x00000020170b7810 */ /* 0x040fe40007f5e0ff */
[C---:B------:R-:W-:Y:S02]  /*1600*/  IADD3 R15, P0, PT, R23.reuse, 0x60, RZ ;  /* 0x00000060170f7810 */ /* 0x040fe40007f1e0ff */
[----:B------:R-:W-:Y:S01]  /*1610*/  IADD3 R13, P1, PT, R23, 0x40, RZ ;  /* 0x00000040170d7810 */ /* 0x000fe20007f3e0ff */
[----:B------:R-:W-:Y:S01]  /*1620*/  IMAD.X R10, RZ, RZ, RZ, P2 ;  /* 0x000000ffff0a7224 */ /* 0x000fe200010e06ff */
[C---:B------:R-:W-:Y:S01]  /*1630*/  SHF.L.U64.HI R16, R2.reuse, 0x5, R3 ;  /* 0x0000000502107819 */ /* 0x040fe20000010203 */
[----:B------:R-:W-:Y:S01]  /*1640*/  IMAD.X R14, RZ, RZ, RZ, P0 ;  /* 0x000000ffff0e7224 */ /* 0x000fe200000e06ff */
[----:B------:R-:W-:Y:S02]  /*1650*/  SHF.L.U32 R17, R2, 0x5, RZ ;  /* 0x0000000502117819 */ /* 0x000fe400000006ff */
        /* <DEDUP_REMOVED lines=13> */
[----:B------:R-:W-:Y:S05]  /*1730*/  BRA `(.L_x_829) ;  /* 0x0000000000187947 */ /* 0x000fea0003800000 */
.L_x_828:
[----:B------:R-:W1:Y:S01]  /*1740*/  LDCU.64 UR10, c[0x0][0x5c0] ;  /* 0x0000b800ff0a77ac */ /* 0x000e620008000a00 */
[----:B------:R-:W-:-:S04]  /*1750*/  UIADD3 UR5, UPT, UPT, UR37, UR39, URZ ;  /* 0x0000002725057290 */ /* 0x000fc8000fffe0ff */
[----:B-1----:R-:W-:Y:S02]  /*1760*/  UIMAD.WIDE.U32 UR16, UR5, UR10, URZ ;  /* 0x0000000a051072a5 */ /* 0x002fe4000f8e00ff */
[----:B------:R-:W-:-:S04]  /*1770*/  UIMAD UR5, UR5, UR11, URZ ;  /* 0x0000000b050572a4 */ /* 0x000fc8000f8e02ff */
[----:B------:R-:W-:-:S06]  /*1780*/  UIADD3 UR5, UPT, UPT, UR17, UR5, URZ ;  /* 0x0000000511057290 */ /* 0x000fcc000fffe0ff */
[----:B------:R-:W-:Y:S02]  /*1790*/  MOV R4, UR5 ;  /* 0x0000000500047c02 */ /* 0x000fe40008000f00 */
.L_x_829:
        /* <DEDUP_REMOVED lines=12> */
.L_x_830:
[----:B------:R-:W1:Y:S01]  /*1860*/  LDCU.64 UR8, c[0x0][0x5c8] ;  /* 0x0000b900ff0877ac */ /* 0x000e620008000a00 */
[----:B------:R-:W-:-:S04]  /*1870*/  UIADD3 UR37, UPT, UPT, UR37, UR39, URZ ;  /* 0x0000002725257290 */ /* 0x000fc8000fffe0ff */
[----:B-1----:R-:W-:Y:S02]  /*1880*/  UIMAD.WIDE.U32 UR14, UR37, UR8, URZ ;  /* 0x00000008250e72a5 */ /* 0x002fe4000f8e00ff */
[----:B------:R-:W-:-:S04]  /*1890*/  UIMAD UR37, UR37, UR9, URZ ;  /* 0x00000009252572a4 */ /* 0x000fc8000f8e02ff */
[----:B------:R-:W-:-:S06]  /*18a0*/  UIADD3 UR37, UPT, UPT, UR15, UR37, URZ ;  /* 0x000000250f257290 */ /* 0x000fcc000fffe0ff */
[----:B------:R-:W-:Y:S02]  /*18b0*/  MOV R0, UR37 ;  /* 0x0000002500007c02 */ /* 0x000fe40008000f00 */
.L_x_831:
[----:B------:R-:W1:Y:S01]  /*18c0*/  LDCU UR5, c[0x0][0x440] ;  /* 0x00008800ff0577ac */ /* 0x000e620008000800 */
[----:B------:R-:W-:Y:S01]  /*18d0*/  IMAD.U32 R6, RZ, RZ, UR10 ;  /* 0x0000000aff067e24 */ /* 0x000fe2000f8e00ff */
[----:B------:R-:W-:Y:S01]  /*18e0*/  BSSY.RECONVERGENT B0, `(.L_x_832) ;  /* 0x0000023000007945 */ /* 0x000fe20003800200 */
[----:B------:R-:W-:Y:S02]  /*18f0*/  UIADD3 UR36, UPT, UPT, -UR47, UR36, URZ ;  /* 0x000000242f247290 */ /* 0x000fe4000fffe1ff */
[----:B------:R-:W-:Y:S01]  /*1900*/  IMAD.WIDE.U32 R6, R6, UR47, R24 ;  /* 0x0000002f06067c25 */ /* 0x000fe2000f8e0018 */
[----:B------:R-:W2:Y:S02]  /*1910*/  LDCU.64 UR12, c[0x0][0x5d8] ;  /* 0x0000bb00ff0c77ac */ /* 0x000ea40008000a00 */
[----:B------:R-:W-:Y:S02]  /*1920*/  IADD3 R8, P1, PT, R6, UR16, RZ ;  /* 0x0000001006087c10 */ /* 0x000fe4000ff3e0ff */
        /* <DEDUP_REMOVED lines=30> */
.L_x_833:
[----:B------:R-:W-:Y:S05]  /*1b10*/  BSYNC.RECONVERGENT B0 ;  /* 0x0000000000007941 */ /* 0x000fea0003800200 */
.L_x_832:
        /* <DEDUP_REMOVED lines=12> */
.L_x_835:
[----:B------:R-:W-:Y:S05]  /*1be0*/  BSYNC.RECONVERGENT B0 ;  /* 0x0000000000007941 */ /* 0x000fea0003800200 */
.L_x_834:
        /* <DEDUP_REMOVED lines=12> */
.L_x_837:
[----:B------:R-:W-:Y:S05]  /*1cb0*/  BSYNC.RECONVERGENT B0 ;  /* 0x0000000000007941 */ /* 0x000fea0003800200 */
.L_x_836:
        /* <DEDUP_REMOVED lines=30> */
.L_x_839:
[----:B------:R-:W-:Y:S05]  /*1ea0*/  BSYNC.RECONVERGENT B0 ;  /* 0x0000000000007941 */ /* 0x000fea0003800200 */
.L_x_838:
        /* <DEDUP_REMOVED lines=12> */
.L_x_841:
[----:B------:R-:W-:Y:S05]  /*1f70*/  BSYNC.RECONVERGENT B0 ;  /* 0x0000000000007941 */ /* 0x000fea0003800200 */
.L_x_840:
        /* <DEDUP_REMOVED lines=11> */
.L_x_827:
        /* <DEDUP_REMOVED lines=22> */
.L_x_845:
[----:B------:R3:W-:Y:S01]  /*2190*/  STS.128 [R18+0x8000], RZ ;  /* 0x008000ff12007388 */ /* 0x0007e20000000c00 */
[----:B------:R-:W-:Y:S05]  /*21a0*/  BRA `(.L_x_846) ;  /* 0x0000000000047947 */ /* 0x000fea0003800000 */
.L_x_844:
[----:B------:R1:W-:Y:S02]  /*21b0*/  STS.128 [R18+0x8000], RZ ;  /* 0x008000ff12007388 */ /* 0x0003e40000000c00 */
.L_x_846:
[----:B------:R-:W-:Y:S05]  /*21c0*/  BSYNC.RECONVERGENT B0 ;  /* 0x0000000000007941 */ /* 0x000fea0003800200 */
.L_x_843:
        /* <DEDUP_REMOVED lines=16> */
.L_x_848:
[----:B------:R-:W-:Y:S05]  /*22d0*/  BSYNC.RECONVERGENT B0 ;  /* 0x0000000000007941 */ /* 0x000fea0003800200 */
.L_x_847:
        /* <DEDUP_REMOVED lines=13> */
.L_x_850:
[----:B------:R-:W-:Y:S05]  /*23b0*/  BSYNC.RECONVERGENT B0 ;  /* 0x0000000000007941 */ /* 0x000fea0003800200 */
.L_x_849:
        /* <DEDUP_REMOVED lines=13> */
.L_x_852:
[----:B------:R-:W-:Y:S05]  /*2490*/  BSYNC.RECONVERGENT B0 ;  /* 0x0000000000007941 */ /* 0x000fea0003800200 */
.L_x_851:
        /* <DEDUP_REMOVED lines=13> */
.L_x_855:
[----:B------:R1:W-:Y:S01]  /*2570*/  STS.128 [R190], RZ ;  /* 0x000000ffbe007388 */ /* 0x0003e20000000c00 */
[----:B------:R-:W-:Y:S05]  /*2580*/  BRA `(.L_x_856) ;  /* 0x0000000000047947 */ /* 0x000fea0003800000 */
.L_x_854:
[----:B------:R1:W-:Y:S02]  /*2590*/  STS.128 [R190], RZ ;  /* 0x000000ffbe007388 */ /* 0x0003e40000000c00 */
.L_x_856:
[----:B------:R-:W-:Y:S05]  /*25a0*/  BSYNC.RECONVERGENT B0 ;  /* 0x0000000000007941 */ /* 0x000fea0003800200 */
.L_x_853:
        /* <DEDUP_REMOVED lines=34> */
.L_x_858:
[----:B------:R-:W-:Y:S05]  /*27d0*/  BSYNC.RECONVERGENT B0 ;  /* 0x0000000000007941 */ /* 0x000fea0003800200 */
.L_x_857:
        /* <DEDUP_REMOVED lines=13> */
.L_x_860:
[----:B------:R-:W-:Y:S05]  /*28b0*/  BSYNC.RECONVERGENT B0 ;  /* 0x0000000000007941 */ /* 0x000fea0003800200 */
.L_x_859:
[----:B------:R1:W-:Y:S01]  /*28c0*/  @P4 STS.128 [R190+0x3000], RZ ;  /* 0x003000ffbe004388 */ /* 0x0003e20000000c00 */
[----:B------:R-:W-:Y:S04]  /*28d0*/  BSSY.RECONVERGENT B0, `(.L_x_861) ;  /* 0x000000c000007945 */ /* 0x000fe80003800200 */
[----:B------:R-:W-:Y:S05]  /*28e0*/  @P4 BRA `(.L_x_862) ;  /* 0x0000000000284947 */ /* 0x000fea0003800000 */
[----:B------:R-:W2:Y:S02]  /*28f0*/  LDCU UR8, c[0x0][0x440] ;  /* 0x00008800ff0877ac */ /* 0x000ea40008000800 */
[----:B--2---:R-:W-:-:S13]  /*2900*/  ISETP.GE.AND P0, PT, R24, UR8, PT ;  /* 0x0000000818007c0c */ /* 0x004fda000bf06270 */
        /* <DEDUP_REMOVED lines=8> */
.L_x_862:
[----:B------:R-:W-:Y:S05]  /*2990*/  BSYNC.RECONVERGENT B0 ;  /* 0x0000000000007941 */ /* 0x000fea0003800200 */
.L_x_861:
        /* <DEDUP_REMOVED lines=8> */
[----:B-1----:R-:W-:-:S04]  /*2a20*/  IADD3 R16, P0, PT, R2, UR54, RZ ;  /* 0x0000003602107c10 */ /* 0x002fc8000ff1e0ff */
        /* <DEDUP_REMOVED lines=10> */
[----:B--2---:R-:W-:Y:S02]  /*2ad0*/  MOV R26, R16 ;  /* 0x00000010001a7202 */ /* 0x004fe40000000f00 */
        /* <DEDUP_REMOVED lines=10> */
.L_x_865:
[----:B------:R3:W-:Y:S01]  /*2b80*/  STS.128 [R18+0xc000], RZ ;  /* 0x00c000ff12007388 */ /* 0x0007e20000000c00 */
[----:B------:R-:W-:Y:S05]  /*2b90*/  BRA `(.L_x_866) ;  /* 0x0000000000047947 */ /* 0x000fea0003800000 */
.L_x_864:
[----:B------:R1:W-:Y:S02]  /*2ba0*/  STS.128 [R18+0xc000], RZ ;  /* 0x00c000ff12007388 */ /* 0x0003e40000000c00 */
.L_x_866:
[----:B------:R-:W-:Y:S05]  /*2bb0*/  BSYNC.RECONVERGENT B0 ;  /* 0x0000000000007941 */ /* 0x000fea0003800200 */
.L_x_863:
        /* <DEDUP_REMOVED lines=23> */
.L_x_868:
[----:B------:R-:W-:Y:S05]  /*2d30*/  BSYNC.RECONVERGENT B0 ;  /* 0x0000000000007941 */ /* 0x000fea0003800200 */
.L_x_867:
        /* <DEDUP_REMOVED lines=16> */
[----:B------:R-:W-:Y:S01]  /*2e40*/  @!PT LDS RZ, [RZ] ;  /* 0x00000000fffff984 */ /* 0x000fe20000000800 */
[----:B------:R-:W-:Y:S01]  /*2e50*/  @!PT LDS RZ, [RZ] ;  /* 0x00000000fffff984 */ /* 0x000fe20000000800 */
[----:B------:R-:W-:Y:S01]  /*2e60*/  @!PT LDS RZ, [RZ] ;  /* 0x00000000fffff984 */ /* 0x000fe20000000800 */
[----:B------:R1:W-:Y:S04]  /*2e70*/  LDGSTS.E.BYPASS.LTC128B.128 [R18+0xe000], desc[UR34][R26.64] ;  /* 0x0e0000001a127fae */ /* 0x0003e8000b981a22 */
.L_x_870:
[----:B------:R-:W-:Y:S05]  /*2e80*/  BSYNC.RECONVERGENT B0 ;  /* 0x0000000000007941 */ /* 0x000fea0003800200 */
.L_x_869:
        /* <DEDUP_REMOVED lines=15> */
[----:B------:R-:W-:Y:S01]  /*2f80*/  @!PT LDS RZ, [RZ] ;  /* 0x00000000fffff984 */ /* 0x000fe20000000800 */
[----:B------:R-:W-:Y:S01]  /*2f90*/  @!PT LDS RZ, [RZ] ;  /* 0x00000000fffff984 */ /* 0x000fe20000000800 */
[----:B------:R-:W-:Y:S01]  /*2fa0*/  @!PT LDS RZ, [RZ] ;  /* 0x00000000fffff984 */ /* 0x000fe20000000800 */
[----:B------:R1:W-:Y:S04]  /*2fb0*/  LDGSTS.E.BYPASS.LTC128B.128 [R18+0xf000], desc[UR34][R2.64] ;  /* 0x0f00000002127fae */ /* 0x0003e8000b981a22 */
.L_x_872:
[----:B------:R-:W-:Y:S05]  /*2fc0*/  BSYNC.RECONVERGENT B0 ;  /* 0x0000000000007941 */ /* 0x000fea0003800200 */
.L_x_871:
        /* <DEDUP_REMOVED lines=28> */
.L_x_875:
[----:B------:R3:W-:Y:S01]  /*3190*/  STS.128 [R18+0x10000], RZ ;  /* 0x010000ff12007388 */ /* 0x0007e20000000c00 */
[----:B------:R-:W-:Y:S05]  /*31a0*/  BRA `(.L_x_876) ;  /* 0x0000000000047947 */ /* 0x000fea0003800000 */
.L_x_874:
[----:B------:R1:W-:Y:S02]  /*31b0*/  STS.128 [R18+0x10000], RZ ;  /* 0x010000ff12007388 */ /* 0x0003e40000000c00 */
.L_x_876:
[----:B------:R-:W-:Y:S05]  /*31c0*/  BSYNC.RECONVERGENT B0 ;  /* 0x0000000000007941 */ /* 0x000fea0003800200 */
.L_x_873:
        /* <DEDUP_REMOVED lines=20> */
.L_x_878:
[----:B------:R-:W-:Y:S05]  /*3310*/  BSYNC.RECONVERGENT B0 ;  /* 0x0000000000007941 */ /* 0x000fea0003800200 */
.L_x_877:
        /* <DEDUP_REMOVED lines=20> */
.L_x_880:
[----:B------:R-:W-:Y:S05]  /*3460*/  BSYNC.RECONVERGENT B0 ;  /* 0x0000000000007941 */ /* 0x000fea0003800200 */
.L_x_879:
        /* <DEDUP_REMOVED lines=19> */
.L_x_882:
[----:B------:R-:W-:Y:S05]  /*35a0*/  BSYNC.RECONVERGENT B0 ;  /* 0x0000000000007941 */ /* 0x000fea0003800200 */
.L_x_881:
[----:B------:R-:W3:Y:S01]  /*35b0*/  LDCU.64 UR10, c[0x0][0x538] ;  /* 0x0000a700ff0a77ac */ /* 0x000ee20008000a00 */
[C---:B------:R-:W-:Y:S01]  /*35c0*/  IMAD.SHL.U32 R0, R6.reuse, 0x40, RZ ;  /* 0x0000004006007824 */ /* 0x040fe200078e00ff */
[----:B------:R-:W-:Y:S01]  /*35d0*/  SHF.R.U32.HI R7, RZ, 0x4, R6 ;  /* 0x00000004ff077819 */ /* 0x000fe20000011606 */
[----:B-1----:R-:W-:Y:S01]  /*35e0*/  IMAD.SHL.U32 R8, R6, 0x2, RZ ;  /* 0x0000000206087824 */ /* 0x002fe200078e00ff */
[----:B------:R-:W0:Y:S01]  /*35f0*/  LDGDEPBAR ;  /* 0x00000000000079af */ /* 0x000e220000000000 */
[----:B---3--:R-:W-:-:S04]  /*3600*/  UISETP.NE.U32.AND UP0, UPT, UR10, URZ, UPT ;  /* 0x000000ff0a00728c */ /* 0x008fc8000bf05070 */
[----:B------:R-:W-:-:S06]  /*3610*/  UISETP.NE.AND.EX UP0, UPT, UR11, URZ, UPT, UP0 ;  /* 0x000000ff0b00728c */ /* 0x000fcc000bf05300 */
[----:B------:R-:W-:-:S05]  /*3620*/  PLOP3.LUT P0, PT, PT, PT, UP0, 0x80, 0x8 ;  /* 0x000000000008781c */ /* 0x000fca0003f0f008 */
[----:B------:R-:W1:Y:S01]  /*3630*/  @UP0 LDCU.64 UR8, c[0x0][0x540] ;  /* 0x0000a800ff0807ac */ /* 0x000e620008000a00 */
[----:B------:R-:W-:Y:S01]  /*3640*/  @UP0 UMOV UR14, UR24 ;  /* 0x00000018000e0c82 */ /* 0x000fe20008000000 */
[----:B------:R-:W-:Y:S02]  /*3650*/  @UP0 UMOV UR15, URZ ;  /* 0x000000ff000f0c82 */ /* 0x000fe40008000000 */
[----:B-1----:R-:W-:Y:S01]  /*3660*/  @UP0 UIMAD.WIDE.U32 UR14, UR25, UR8, UR14 ;  /* 0x00000008190e02a5 */ /* 0x002fe2000f8e000e */
[----:B------:R-:W1:Y:S03]  /*3670*/  @UP0 LDCU UR8, c[0x0][0x458] ;  /* 0x00008b00ff0807ac */ /* 0x000e660008000800 */
[----:B------:R-:W-:Y:S02]  /*3680*/  @UP0 UIMAD UR9, UR25, UR9, UR15 ;  /* 0x00000009190902a4 */ /* 0x000fe4000f8e020f */
[----:B------:R-:W-:-:S04]  /*3690*/  @UP0 ULEA UR10, UP1, UR14, UR10, 0x2 ;  /* 0x0000000a0e0a0291 */ /* 0x000fc8000f8210ff */
[----:B------:R-:W-:Y:S02]  /*36a0*/  @UP0 ULEA.HI.X UR11, UR14, UR11, UR9, 0x2, UP1 ;  /* 0x0000000b0e0b0291 */ /* 0x000fe400088f1409 */
[----:B------:R-:W-:Y:S01]  /*36b0*/  IMAD.U32 R2, RZ, RZ, UR10 ;  /* 0x0000000aff027e24 */ /* 0x000fe2000f8e00ff */
[----:B------:R-:W-:Y:S01]  /*36c0*/  LOP3.LUT R5, R0, 0x1c0, RZ, 0xc0, !PT ;  /* 0x000001c000057812 */ /* 0x000fe200078ec0ff */
[----:B------:R-:W-:Y:S01]  /*36d0*/  IMAD.SHL.U32 R152, R6, 0x20, RZ ;  /* 0x0000002006987824 */ /* 0x000fe200078e00ff */
[----:B------:R-:W-:Y:S01]  /*36e0*/  LOP3.LUT R7, R7, 0x8, RZ, 0xc0, !PT ;  /* 0x0000000807077812 */ /* 0x000fe200078ec0ff */
[----:B------:R-:W-:Y:S01]  /*36f0*/  IMAD.U32 R3, RZ, RZ, UR11 ;  /* 0x0000000bff037e24 */ /* 0x000fe2000f8e00ff */
[----:B------:R-:W-:Y:S01]  /*3700*/  LOP3.LUT R8, R8, 0x6, RZ, 0xc0, !PT ;  /* 0x0000000608087812 */ /* 0x000fe200078ec0ff */
[----:B------:R-:W-:Y:S01]  /*3710*/  IMAD.MOV.U32 R157, RZ, RZ, 0x40 ;  /* 0x00000040ff9d7424 */ /* 0x000fe200078e00ff */
[----:B------:R-:W-:Y:S01]  /*3720*/  LOP3.LUT R19, R5, 0x38, R19, 0xf8, !PT ;  /* 0x0000003805137812 */ /* 0x000fe200078ef813 */
[----:B------:R-:W-:Y:S01]  /*3730*/  IMAD.U32 R178, RZ, RZ, UR5 ;  /* 0x00000005ffb27e24 */ /* 0x000fe2000f8e00ff */
[----:B------:R-:W-:Y:S01]  /*3740*/  LOP3.LUT R7, R7, 0x10, R6, 0xf8, !PT ;  /* 0x0000001007077812 */ /* 0x000fe200078ef806 */
[----:B------:R1:W3:Y:S01]  /*3750*/  @P0 LDG.E R3, desc[UR34][R2.64] ;  /* 0x0000002202030981 */ /* 0x0002e2000c1e1900 */
[----:B------:R-:W-:Y:S01]  /*3760*/  LOP3.LUT R8, R8, 0x1c0, R4, 0xf8, !PT ;  /* 0x000001c008087812 */ /* 0x000fe200078ef804 */
[----:B------:R-:W-:Y:S01]  /*3770*/  IMAD.MOV.U32 R184, RZ, RZ, R190 ;  /* 0x000000ffffb87224 */ /* 0x000fe200078e00be */
[----:B------:R-:W-:Y:S01]  /*3780*/  LOP3.LUT R7, R7, R19, RZ, 0x3c, !PT ;  /* 0x0000001307077212 */ /* 0x000fe200078e3cff */
[----:B------:R-:W-:Y:S01]  /*3790*/  IMAD.MOV.U32 R177, RZ, RZ, 0x4 ;  /* 0x00000004ffb17424 */ /* 0x000fe200078e00ff */
[----:B------:R-:W-:-:S02]  /*37a0*/  LOP3.LUT R5, R0, 0x200, RZ, 0xc0, !PT ;  /* 0x0000020000057812 */ /* 0x000fc400078ec0ff */
[----:B------:R-:W-:Y:S02]  /*37b0*/  CS2R R126, SRZ ;  /* 0x00000000007e7805 */ /* 0x000fe4000001ff00 */
[C---:B------:R-:W-:Y:S02]  /*37c0*/  LOP3.LUT R4, R19.reuse, 0x8, R4, 0x78, !PT ;  /* 0x0000000813047812 */ /* 0x040fe400078e7804 */
[----:B------:R-:W-:Y:S02]  /*37d0*/  CS2R R124, SRZ ;  /* 0x00000000007c7805 */ /* 0x000fe4000001ff00 */
[----:B------:R-:W-:Y:S02]  /*37e0*/  LOP3.LUT R19, R19, 0x8, R6, 0x78, !PT ;  /* 0x0000000813137812 */ /* 0x000fe400078e7806 */
[----:B------:R-:W-:Y:S02]  /*37f0*/  CS2R R130, SRZ ;  /* 0x0000000000827805 */ /* 0x000fe4000001ff00 */
[----:B------:R-:W-:-:S02]  /*3800*/  LOP3.LUT R5, R5, 0xc00, R152, 0xf8, !PT ;  /* 0x00000c0005057812 */ /* 0x000fc400078ef898 */
[----:B------:R-:W-:Y:S02]  /*3810*/  CS2R R128, SRZ ;  /* 0x0000000000807805 */ /* 0x000fe4000001ff00 */
[----:B------:R-:W-:Y:S02]  /*3820*/  R2P PR, R6, 0x6 ;  /* 0x0000000606007804 */ /* 0x000fe40000000000 */
[----:B------:R-:W-:Y:S02]  /*3830*/  CS2R R122, SRZ ;  /* 0x00000000007a7805 */ /* 0x000fe4000001ff00 */
[----:B------:R-:W-:Y:S02]  /*3840*/  LOP3.LUT R152, R19, 0x7200, R152, 0xf8, !PT ;  /* 0x0000720013987812 */ /* 0x000fe400078ef898 */
[----:B------:R-:W-:Y:S02]  /*3850*/  CS2R R120, SRZ ;  /* 0x0000000000787805 */ /* 0x000fe4000001ff00 */
[----:B------:R-:W-:-:S02]  /*3860*/  LOP3.LUT R0, R7, 0x200, R0, 0xf8, !PT ;  /* 0x0000020007007812 */ /* 0x000fc400078ef800 */
[----:B------:R-:W-:Y:S02]  /*3870*/  CS2R R118, SRZ ;  /* 0x0000000000767805 */ /* 0x000fe4000001ff00 */
[----:B------:R-:W-:Y:S02]  /*3880*/  LEA R152, R152, UR26, 0x1 ;  /* 0x0000001a98987c11 */ /* 0x000fe4000f8e08ff */
[----:B------:R-:W-:Y:S02]  /*3890*/  CS2R R116, SRZ ;  /* 0x0000000000747805 */ /* 0x000fe4000001ff00 */
[----:B------:R-:W-:Y:S02]  /*38a0*/  SEL R157, R157, 0xffffffc0, !P2 ;  /* 0xffffffc09d9d7807 */ /* 0x000fe40005000000 */
[----:B------:R-:W-:Y:S02]  /*38b0*/  CS2R R110, SRZ ;  /* 0x00000000006e7805 */ /* 0x000fe4000001ff00 */
[----:B------:R-:W-:-:S02]  /*38c0*/  LEA R0, R0, UR26, 0x1 ;  /* 0x0000001a00007c11 */ /* 0x000fc4000f8e08ff */
[----:B------:R-:W-:Y:S01]  /*38d0*/  CS2R R108, SRZ ;  /* 0x00000000006c7805 */ /* 0x000fe2000001ff00 */
[----:B-1----:R-:W3:Y:S01]  /*38e0*/  @P0 MUFU.RCP R2, UR8 ;  /* 0x0000000800020d08 */ /* 0x002ee20008001000 */
[----:B------:R-:W-:Y:S01]  /*38f0*/  IMAD.IADD R164, R157, 0x1, R152 ;  /* 0x000000019da47824 */ /* 0x000fe200078e0298 */
[----:B------:R-:W-:Y:S02]  /*3900*/  IADD3 R178, PT, PT, -R178, UR36, -R8 ;  /* 0x00000024b2b27c10 */ /* 0x000fe4000fffe908 */
        /* <DEDUP_REMOVED lines=22> */
[----:B------:R-:W-:Y:S01]  /*3a70*/  VIADD R0, R0, UR12 ;  /* 0x0000000c00007c36 */ /* 0x000fe20008000000 */
[----:B------:R-:W-:Y:S01]  /*3a80*/  UMOV UR16, URZ ;  /* 0x000000ff00107c82 */ /* 0x000fe20008000000 */
[----:B------:R-:W1:Y:S01]  /*3a90*/  LDCU UR8, c[0x0][0x440] ;  /* 0x00008800ff0877ac */ /* 0x000e620008000800 */
[----:B------:R-:W1:Y:S01]  /*3aa0*/  LDCU UR11, c[0x0][0x504] ;  /* 0x0000a080ff0b77ac */ /* 0x000e620008000800 */
[----:B------:R-:W1:Y:S01]  /*3ab0*/  LDCU UR10, c[0x0][0x508] ;  /* 0x0000a100ff0a77ac */ /* 0x000e620008000800 */
[----:B------:R-:W1:Y:S01]  /*3ac0*/  LDCU UR9, c[0x0][0x3e0] ;  /* 0x00007c00ff0977ac */ /* 0x000e620008000800 */
[----:B------:R-:W1:Y:S01]  /*3ad0*/  LDCU UR14, c[0x0][0x45c] ;  /* 0x00008b80ff0e77ac */ /* 0x000e620008000800 */
[----:B------:R-:W-:Y:S01]  /*3ae0*/  UIADD3 UR5, UPT, UPT, UR5, -UR44, -UR36 ;  /* 0x8000002c05057290 */ /* 0x000fe2000fffe824 */
[----:B---3--:R-:W-:Y:S01]  /*3af0*/  @P0 FMUL.FTZ R3, R3, R2 ;  /* 0x0000000203030220 */ /* 0x008fe20000410000 */
[----:B------:R-:W-:-:S04]  /*3b00*/  LOP3.LUT R2, R5, R4, RZ, 0xfc, !PT ;  /* 0x0000000405027212 */ /* 0x000fc800078efcff */
[----:B------:R-:W-:Y:S01]  /*3b10*/  @P0 R2UR UR15, R3 ;  /* 0x00000000030f02ca */ /* 0x000fe200000e0000 */
[----:B------:R-:W-:Y:S01]  /*3b20*/  IMAD.MOV.U32 R3, RZ, RZ, 0x20 ;  /* 0x00000020ff037424 */ /* 0x000fe200078e00ff */
[----:B------:R-:W-:-:S04]  /*3b30*/  LEA R2, R2, UR26, 0x1 ;  /* 0x0000001a02027c11 */ /* 0x000fc8000f8e08ff */
[----:B------:R-:W-:Y:S01]  /*3b40*/  SEL R3, R3, 0xffffffe0, !P1 ;  /* 0xffffffe003037807 */ /* 0x000fe20004800000 */
[----:B------:R-:W-:-:S04]  /*3b50*/  VIADD R2, R2, UR12 ;  /* 0x0000000c02027c36 */ /* 0x000fc80008000000 */
[C---:B------:R-:W-:Y:S02]  /*3b60*/  IMAD.IADD R156, R3.reuse, 0x1, R152 ;  /* 0x00000001039c7824 */ /* 0x040fe400078e0298 */
[----:B------:R-:W-:Y:S01]  /*3b70*/  IMAD.IADD R176, R3, 0x1, R164 ;  /* 0x0000000103b07824 */ /* 0x000fe200078e02a4 */
[----:B-1----:R-:W-:-:S06]  /*3b80*/  @UP0 UMOV UR16, UR15 ;  /* 0x0000000f00100c82 */ /* 0x002fcc0008000000 */
.L_x_887:
[----:B------:R-:W0:Y:S01]  /*3b90*/  LDGDEPBAR ;  /* 0x00000000000079af */ /* 0x000e220000000000 */
[C---:B------:R-:W-:Y:S01]  /*3ba0*/  IMAD.IADD R144, R2.reuse, 0x1, R3 ;  /* 0x0000000102907824 */ /* 0x040fe200078e0203 */
[----:B------:R-:W-:Y:S01]  /*3bb0*/  USHF.L.U32 UR17, UR45, 0x7, URZ ;  /* 0x000000072d117899 */ /* 0x000fe200080006ff */
[----:B------:R-:W-:Y:S03]  /*3bc0*/  IMAD.IADD R168, R2, 0x1, R157 ;  /* 0x0000000102a87824 */ /* 0x000fe600078e029d */
[----:B------:R-:W-:Y:S01]  /*3bd0*/  UISETP.GE.AND UP0, UPT, UR17, UR5, UPT ;  /* 0x000000051100728c */ /* 0x000fe2000bf06270 */
[----:B------:R-:W-:Y:S01]  /*3be0*/  IMAD.IADD R3, R3, 0x1, R168 ;  /* 0x0000000103037824 */ /* 0x000fe200078e02a8 */
[----:B------:R-:W-:Y:S04]  /*3bf0*/  DEPBAR.LE SB0, 0x0 ;  /* 0x000080000000791a */ /* 0x000fe80000000000 */
[----:B------:R-:W-:Y:S06]  /*3c00*/  BAR.SYNC.DEFER_BLOCKING 0x0 ;  /* 0x0000000000007b1d */ /* 0x000fec0000010000 */
[----:B------:R-:W-:Y:S08]  /*3c10*/  LDSM.16.M88.4 R64, [R2] ;  /* 0x000000000240783b */ /* 0x000ff00000000200 */
[----:B--2-4-:R-:W1:Y:S08]  /*3c20*/  LDSM.16.M88.4 R16, [R152+0xc000] ;  /* 0x00c000009810783b */ /* 0x014e700000000200 */
        /* <DEDUP_REMOVED lines=16> */
[-C--:B------:R-:W-:Y:S07]  /*3d30*/  HMMA.16816.F32.BF16 R28, R60, R34.reuse, RZ ;  /* 0x000000223c1c723c */ /* 0x080fee00000418ff */
[----:B------:R-:W-:Y:S01]  /*3d40*/  LDSM.16.M88.4 R172, [R176+0xc000] ;  /* 0x00c00000b0ac783b */ /* 0x000fe20000000200 */
        /* <DEDUP_REMOVED lines=12> */
[C---:B--2---:R-:W-:Y:S01]  /*3e10*/  HMMA.16816.F32.BF16 R8, R144.reuse, R140, R8 ;  /* 0x0000008c9008723c */ /* 0x044fe20000041808 */
[----:B------:R-:W-:Y:S01]  /*3e20*/  IMAD.U32 R140, RZ, RZ, UR50 ;  /* 0x00000032ff8c7e24 */ /* 0x000fe2000f8e00ff */
[----:B------:R-:W-:Y:S04]  /*3e30*/  MOV R141, UR13 ;  /* 0x0000000d008d7c02 */ /* 0x000fe80008000f00 */
[C---:B------:R-:W-:Y:S02]  /*3e40*/  LEA R140, P0, R189.reuse, R140, 0x2 ;  /* 0x0000008cbd8c7211 */ /* 0x040fe400078010ff */
[-C--:B------:R-:W-:Y:S03]  /*3e50*/  HMMA.16816.F32.BF16 R12, R144, R142.reuse, R12 ;  /* 0x0000008e900c723c */ /* 0x080fe6000004180c */
[C---:B------:R-:W-:Y:S05]  /*3e60*/  LEA.HI.X R141, R189.reuse, R141, RZ, 0x2, P0 ;  /* 0x0000008dbd8d7211 */ /* 0x040fea00000f14ff */
[C---:B------:R-:W-:Y:S01]  /*3e70*/  HMMA.16816.F32.BF16 R16, R136.reuse, R142, R16 ;  /* 0x0000008e8810723c */ /* 0x040fe20000041810 */
[----:B-----5:R-:W5:Y:S04]  /*3e80*/  LDG.E R181, desc[UR34][R140.64] ;  /* 0x000000228cb57981 */ /* 0x020f68000c1e1900 */
[----:B------:R-:W5:Y:S03]  /*3e90*/  LDG.E R195, desc[UR34][R140.64+0x20] ;  /* 0x000020228cc37981 */ /* 0x000f66000c1e1900 */
[-C--:B------:R-:W-:Y:S01]  /*3ea0*/  HMMA.16816.F32.BF16 R20, R136, R148.reuse, R20 ;  /* 0x000000948814723c */ /* 0x080fe20000041814 */
[----:B------:R-:W5:Y:S04]  /*3eb0*/  LDG.E R194, desc[UR34][R140.64+0x100] ;  /* 0x000100228cc27981 */ /* 0x000f68000c1e1900 */
[----:B------:R1:W5:Y:S03]  /*3ec0*/  LDG.E R191, desc[UR34][R140.64+0x120] ;  /* 0x000120228cbf7981 */ /* 0x000366000c1e1900 */
[C---:B------:R-:W-:Y:S08]  /*3ed0*/  HMMA.16816.F32.BF16 R24, R144.reuse, R148, R24 ;  /* 0x000000949018723c */ /* 0x040ff00000041818 */
[-C--:B------:R-:W-:Y:S08]  /*3ee0*/  HMMA.16816.F32.BF16 R28, R144, R150.reuse, R28 ;  /* 0x00000096901c723c */ /* 0x080ff0000004181c */
[C---:B------:R-:W-:Y:S01]  /*3ef0*/  HMMA.16816.F32.BF16 R32, R136.reuse, R150, R32 ;  /* 0x000000968820723c */ /* 0x040fe20000041820 */
[----:B------:R-:W-:Y:S07]  /*3f00*/  LDSM.16.M88.4 R148, [R164+0xc000] ;  /* 0x00c00000a494783b */ /* 0x000fee0000000200 */
[-C--:B---3--:R-:W-:Y:S01]  /*3f10*/  HMMA.16816.F32.BF16 R36, R136, R152.reuse, R36 ;  /* 0x000000988824723c */ /* 0x088fe20000041824 */
[----:B-1----:R-:W1:Y:S07]  /*3f20*/  LDSM.16.M88.4 R140, [R168] ;  /* 0x00000000a88c783b */ /* 0x002e6e0000000200 */
[C---:B------:R-:W-:Y:S01]  /*3f30*/  HMMA.16816.F32.BF16 R40, R144.reuse, R152, R40 ;  /* 0x000000989028723c */ /* 0x040fe20000041828 */
[----:B------:R-:W-:Y:S07]  /*3f40*/  LDSM.16.M88.4 R168, [R3] ;  /* 0x0000000003a8783b */ /* 0x000fee0000000200 */
[-C--:B------:R-:W-:Y:S08]  /*3f50*/  HMMA.16816.F32.BF16 R44, R144, R154.reuse, R44 ;  /* 0x0000009a902c723c */ /* 0x080ff0000004182c */
[C---:B------:R-:W-:Y:S01]  /*3f60*/  HMMA.16816.F32.BF16 R48, R136.reuse, R154, R48 ;  /* 0x0000009a8830723c */ /* 0x040fe20000041830 */
[----:B------:R-:W2:Y:S07]  /*3f70*/  LDSM.16.M88.4 R152, [R164+0xc800] ;  /* 0x00c80000a498783b */ /* 0x000eae0000000200 */
[-C--:B----4-:R-:W-:Y:S01]  /*3f80*/  HMMA.16816.F32.BF16 R52, R136, R132.reuse, R52 ;  /* 0x000000848834723c */ /* 0x090fe20000041834 */
[----:B------:R-:W3:Y:S07]  /*3f90*/  LDSM.16.M88.4 R164, [R164+0xd800] ;  /* 0x00d80000a4a4783b */ /* 0x000eee0000000200 */
[C---:B------:R-:W-:Y:S08]  /*3fa0*/  HMMA.16816.F32.BF16 R56, R144.reuse, R132, R56 ;  /* 0x000000849038723c */ /* 0x040ff00000041838 */
[-C--:B------:R-:W-:Y:S01]  /*3fb0*/  HMMA.16816.F32.BF16 R60, R144, R134.reuse, R60 ;  /* 0x00000086903c723c */ /* 0x080fe2000004183c */
[----:B------:R4:W3:Y:S07]  /*3fc0*/  LDSM.16.M88.4 R144, [R3+0x2000] ;  /* 0x002000000390783b */ /* 0x0008ee0000000200 */
[----:B------:R-:W-:Y:S01]  /*3fd0*/  HMMA.16816.F32.BF16 R64, R136, R134, R64 ;  /* 0x000000868840723c */ /* 0x000fe20000041840 */
[----:B------:R-:W3:Y:S07]  /*3fe0*/  LDSM.16.M88.4 R132, [R176+0xc800] ;  /* 0x00c80000b084783b */ /* 0x000eee0000000200 */
[-C--:B-1----:R-:W-:Y:S08]  /*3ff0*/  HMMA.16816.F32.BF16 R4, R140, R148.reuse, R4 ;  /* 0x000000948c04723c */ /* 0x082ff00000041804 */
[C---:B------:R-:W-:Y:S04]  /*4000*/  HMMA.16816.F32.BF16 R8, R156.reuse, R148, R8 ;  /* 0x000000949c08723c */ /* 0x040fe80000041808 */
[----:B----4-:R-:W-:Y:S04]  /*4010*/  LOP3.LUT R3, R189, UR17, RZ, 0xfc, !PT ;  /* 0x00000011bd037c12 */ /* 0x010fe8000f8efcff */
[-C--:B------:R-:W-:Y:S08]  /*4020*/  HMMA.16816.F32.BF16 R12, R156, R150.reuse, R12 ;  /* 0x000000969c0c723c */ /* 0x080ff0000004180c */
[C---:B------:R-:W-:Y:S08]  /*4030*/  HMMA.16816.F32.BF16 R16, R140.reuse, R150, R16 ;  /* 0x000000968c10723c */ /* 0x040ff00000041810 */
[-C--:B--2---:R-:W-:Y:S08]  /*4040*/  HMMA.16816.F32.BF16 R20, R140, R152.reuse, R20 ;  /* 0x000000988c14723c */ /* 0x084ff00000041814 */
        /* <DEDUP_REMOVED lines=11> */
[----:B------:R-:W-:Y:S04]  /*4100*/  IADD3 R140, PT, PT, R3, R178, RZ ;  /* 0x000000b2038c7210 */ /* 0x000fe80007ffe0ff */
[C---:B------:R-:W-:Y:S01]  /*4110*/  IADD3 R139, PT, PT, R140.reuse, 0xc7, RZ ;  /* 0x000000c78c8b7810 */ /* 0x040fe20007ffe0ff */
[-C--:B------:R-:W-:Y:S05]  /*4120*/  HMMA.16816.F32.BF16 R4, R168, R172.reuse, R4 ;  /* 0x000000aca804723c */ /* 0x080fea0000041804 */
[----:B------:R-:W-:Y:S01]  /*4130*/  IABS R139, R139 ;  /* 0x0000008b008b7213 */ /* 0x000fe20000000000 */
[C---:B------:R-:W-:Y:S01]  /*4140*/  VIADD R137, R140.reuse, 0xc8 ;  /* 0x000000c88c897836 */ /* 0x040fe20000000000 */
[C---:B------:R-:W-:Y:S01]  /*4150*/  IADD3 R150, PT, PT, R140.reuse, 0x70, RZ ;  /* 0x000000708c967810 */ /* 0x040fe20007ffe0ff */
[C---:B------:R-:W-:Y:S04]  /*4160*/  HMMA.16816.F32.BF16 R8, R144.reuse, R172, R8 ;  /* 0x000000ac9008723c */ /* 0x040fe80000041808 */
[----:B------:R-:W-:Y:S01]  /*4170*/  IABS R137, R137 ;  /* 0x0000008900897213 */ /* 0x000fe20000000000 */
[C---:B------:R-:W-:Y:S01]  /*4180*/  VIADD R138, R140.reuse, 0xc0 ;  /* 0x000000c08c8a7836 */ /* 0x040fe20000000000 */
[----:B------:R-:W-:Y:S01]  /*4190*/  I2FP.F32.S32 R139, R139 ;  /* 0x0000008b008b7245 */ /* 0x000fe20000201400 */
[C---:B------:R-:W-:Y:S01]  /*41a0*/  VIADD R136, R140.reuse, 0x80 ;  /* 0x000000808c887836 */ /* 0x040fe20000000000 */
[----:B------:R-:W-:Y:S01]  /*41b0*/  I2FP.F32.S32 R137, R137 ;  /* 0x0000008900897245 */ /* 0x000fe20000201400 */
[-C--:B------:R-:W-:Y:S03]  /*41c0*/  HMMA.16816.F32.BF16 R12, R144, R174.reuse, R12 ;  /* 0x000000ae900c723c */ /* 0x080fe6000004180c */
[----:B------:R-:W-:Y:S01]  /*41d0*/  IABS R138, R138 ;  /* 0x0000008a008a7213 */ /* 0x000fe20000000000 */
[C---:B------:R-:W-:Y:S01]  /*41e0*/  VIADD R148, R140.reuse, 0xbf ;  /* 0x000000bf8c947836 */ /* 0x040fe20000000000 */
[----:B------:R-:W-:Y:S01]  /*41f0*/  IABS R136, R136 ;  /* 0x0000008800887213 */ /* 0x000fe20000000000 */
[----:B------:R-:W-:Y:S01]  /*4200*/  VIADD R143, R140, 0x7f ;  /* 0x0000007f8c8f7836 */ /* 0x000fe20000000000 */
[----:B------:R-:W-:Y:S01]  /*4210*/  I2FP.F32.S32 R138, R138 ;  /* 0x0000008a008a7245 */ /* 0x000fe20000201400 */
[C---:B------:R-:W-:Y:S04]  /*4220*/  HMMA.16816.F32.BF16 R16, R168.reuse, R174, R16 ;  /* 0x000000aea810723c */ /* 0x040fe80000041810 */
[----:B------:R-:W-:Y:S01]  /*4230*/  I2FP.F32.S32 R136, R136 ;  /* 0x0000008800887245 */ /* 0x000fe20000201400 */
[----:B------:R-:W-:Y:S01]  /*4240*/  FFMA.FTZ R10, R137, -UR16, R10 ;  /* 0x80000010890a7c23 */ /* 0x000fe2000801000a */
[----:B------:R-:W-:Y:S01]  /*4250*/  IABS R137, R148 ;  /* 0x0000009400897213 */ /* 0x000fe20000000000 */
[----:B------:R-:W-:Y:S01]  /*4260*/  FFMA.FTZ R11, R139, -UR16, R11 ;  /* 0x800000108b0b7c23 */ /* 0x000fe2000801000b */
[----:B------:R-:W-:Y:S01]  /*4270*/  IABS R150, R150 ;  /* 0x0000009600967213 */ /* 0x000fe20000000000 */
[C---:B------:R-:W-:Y:S01]  /*4280*/  FFMA.FTZ R8, R138.reuse, -UR16, R8 ;  /* 0x800000108a087c23 */ /* 0x040fe20008010008 */
[----:B------:R-:W-:Y:S01]  /*4290*/  I2FP.F32.S32 R137, R137 ;  /* 0x0000008900897245 */ /* 0x000fe20000201400 */
[----:B------:R-:W-:Y:S01]  /*42a0*/  FFMA.FTZ R14, R138, -UR16, R14 ;  /* 0x800000108a0e7c23 */ /* 0x000fe2000801000e */
[C---:B------:R-:W-:Y:S01]  /*42b0*/  IADD3 R149, PT, PT, R140.reuse, 0xb8, RZ ;  /* 0x000000b88c957810 */ /* 0x040fe20007ffe0ff */
[C---:B------:R-:W-:Y:S01]  /*42c0*/  VIADD R138, R140.reuse, 0x77 ;  /* 0x000000778c8a7836 */ /* 0x040fe20000000000 */
[----:B------:R-:W-:Y:S01]  /*42d0*/  IABS R143, R143 ;  /* 0x0000008f008f7213 */ /* 0x000fe20000000000 */
[C---:B------:R-:W-:Y:S01]  /*42e0*/  FFMA.FTZ R9, R137.reuse, -UR16, R9 ;  /* 0x8000001089097c23 */ /* 0x040fe20008010009 */
[----:B------:R-:W-:Y:S01]  /*42f0*/  IABS R149, R149 ;  /* 0x0000009500957213 */ /* 0x000fe20000000000 */
[----:B------:R-:W-:Y:S01]  /*4300*/  FFMA.FTZ R15, R137, -UR16, R15 ;  /* 0x80000010890f7c23 */ /* 0x000fe2000801000f */
[----:B------:R-:W-:Y:S01]  /*4310*/  IADD3 R137, PT, PT, R140, 0x78, RZ ;  /* 0x000000788c897810 */ /* 0x000fe20007ffe0ff */
[-C--:B------:R-:W-:Y:S03]  /*4320*/  HMMA.16816.F32.BF16 R20, R168, R132.reuse, R20 ;  /* 0x00000084a814723c */ /* 0x080fe60000041814 */
[----:B------:R-:W-:Y:S01]  /*4330*/  IABS R137, R137 ;  /* 0x0000008900897213 */ /* 0x000fe20000000000 */
[C---:B------:R-:W-:Y:S01]  /*4340*/  FFMA.FTZ R4, R136.reuse, -UR16, R4 ;  /* 0x8000001088047c23 */ /* 0x040fe20008010004 */
[----:B------:R-:W-:Y:S01]  /*4350*/  I2FP.F32.S32 R143, R143 ;  /* 0x0000008f008f7245 */ /* 0x000fe20000201400 */
[----:B------:R-:W-:Y:S01]  /*4360*/  FFMA.FTZ R18, R136, -UR16, R18 ;  /* 0x8000001088127c23 */ /* 0x000fe20008010012 */
[----:B------:R-:W-:Y:S01]  /*4370*/  IABS R136, R138 ;  /* 0x0000008a00887213 */ /* 0x000fe20000000000 */
[C---:B------:R-:W-:Y:S04]  /*4380*/  HMMA.16816.F32.BF16 R24, R144.reuse, R132, R24 ;  /* 0x000000849018723c */ /* 0x040fe80000041818 */
[----:B------:R-:W-:Y:S01]  /*4390*/  MOV R132, R136 ;  /* 0x0000008800847202 */ /* 0x000fe20000000f00 */
[----:B------:R-:W-:Y:S01]  /*43a0*/  IMAD.MOV.U32 R133, RZ, RZ, R137 ;  /* 0x000000ffff857224 */ /* 0x000fe200078e0089 */
[----:B------:R-:W-:Y:S01]  /*43b0*/  I2FP.F32.S32 R149, R149 ;  /* 0x0000009500957245 */ /* 0x000fe20000201400 */
[----:B------:R-:W1:Y:S01]  /*43c0*/  LDSM.16.M88.4 R136, [R176+0xd000] ;  /* 0x00d00000b088783b */ /* 0x000e620000000200 */
[----:B------:R-:W-:Y:S01]  /*43d0*/  I2FP.F32.S32 R132, R132 ;  /* 0x0000008400847245 */ /* 0x000fe20000201400 */
[-C--:B------:R-:W-:Y:S03]  /*43e0*/  HMMA.16816.F32.BF16 R28, R144, R134.reuse, R28 ;  /* 0x00000086901c723c */ /* 0x080fe6000004181c */
[----:B------:R-:W-:Y:S01]  /*43f0*/  I2FP.F32.S32 R133, R133 ;  /* 0x0000008500857245 */ /* 0x000fe20000201400 */
[----:B------:R-:W-:Y:S01]  /*4400*/  FFMA.FTZ R17, R132, -UR16, R17 ;  /* 0x8000001084117c23 */ /* 0x000fe20008010011 */
[----:B------:R-:W-:Y:S01]  /*4410*/  IADD3 R142, PT, PT, R140, 0x88, RZ ;  /* 0x000000888c8e7810 */ /* 0x000fe20007ffe0ff */
[----:B------:R-:W-:Y:S01]  /*4420*/  FFMA.FTZ R23, R132, -UR16, R23 ;  /* 0x8000001084177c23 */ /* 0x000fe20008010017 */
[----:B------:R-:W-:Y:S01]  /*4430*/  I2FP.F32.S32 R132, R150 ;  /* 0x0000009600847245 */ /* 0x000fe20000201400 */
[C---:B------:R-:W-:Y:S04]  /*4440*/  HMMA.16816.F32.BF16 R32, R168.reuse, R134, R32 ;  /* 0x00000086a820723c */ /* 0x040fe80000041820 */
[C---:B------:R-:W-:Y:S01]  /*4450*/  IADD3 R150, PT, PT, R140.reuse, 0xb0, RZ ;  /* 0x000000b08c967810 */ /* 0x040fe20007ffe0ff */
[----:B------:R-:W-:Y:S01]  /*4460*/  VIADD R134, R140, 0xa7 ;  /* 0x000000a78c867836 */ /* 0x000fe20000000000 */
[----:B------:R-:W-:Y:S01]  /*4470*/  IABS R142, R142 ;  /* 0x0000008e008e7213 */ /* 0x000fe20000000000 */
[----:B------:R-:W-:Y:S01]  /*4480*/  FFMA.FTZ R20, R132, -UR16, R20 ;  /* 0x8000001084147c23 */ /* 0x000fe20008010014 */
[----:B------:R-:W-:Y:S01]  /*4490*/  IABS R150, R150 ;  /* 0x0000009600967213 */ /* 0x000fe20000000000 */
[C---:B------:R-:W-:Y:S01]  /*44a0*/  VIADD R148, R140.reuse, 0xb7 ;  /* 0x000000b78c947836 */ /* 0x040fe20000000000 */
[----:B------:R-:W-:Y:S01]  /*44b0*/  I2FP.F32.S32 R142, R142 ;  /* 0x0000008e008e7245 */ /* 0x000fe20000201400 */
[C---:B------:R-:W-:Y:S01]  /*44c0*/  FFMA.FTZ R16, R133.reuse, -UR16, R16 ;  /* 0x8000001085107c23 */ /* 0x040fe20008010010 */
[----:B------:R-:W-:Y:S01]  /*44d0*/  I2FP.F32.S32 R150, R150 ;  /* 0x0000009600967245 */ /* 0x000fe20000201400 */
[----:B------:R-:W-:Y:S01]  /*44e0*/  FFMA.FTZ R22, R133, -UR16, R22 ;  /* 0x8000001085167c23 */ /* 0x000fe20008010016 */
[----:B------:R-:W-:Y:S01]  /*44f0*/  IABS R148, R148 ;  /* 0x0000009400947213 */ /* 0x000fe20000000000 */
[----:B------:R-:W-:Y:S02]  /*4500*/  VIADD R133, R140, 0xaf ;  /* 0x000000af8c857836 */ /* 0x000fe40000000000 */
[C---:B------:R-:W-:Y:S01]  /*4510*/  FFMA.FTZ R5, R143.reuse, -UR16, R5 ;  /* 0x800000108f057c23 */ /* 0x040fe20008010005 */
[----:B------:R-:W-:Y:S01]  /*4520*/  FFMA.FTZ R24, R150, -UR16, R24 ;  /* 0x8000001096187c23 */ /* 0x000fe20008010018 */
[----:B------:R-:W-:Y:S01]  /*4530*/  I2FP.F32.S32 R148, R148 ;  /* 0x0000009400947245 */ /* 0x000fe20000201400 */
[----:B------:R-:W-:Y:S01]  /*4540*/  FFMA.FTZ R34, R132, -UR16, R34 ;  /* 0x8000001084227c23 */ /* 0x000fe20008010022 */
[----:B------:R-:W-:Y:S01]  /*4550*/  IABS R133, R133 ;  /* 0x0000008500857213 */ /* 0x000fe20000000000 */
[----:B------:R-:W-:Y:S01]  /*4560*/  FFMA.FTZ R30, R150, -UR16, R30 ;  /* 0x80000010961e7c23 */ /* 0x000fe2000801001e */
[----:B------:R-:W-:Y:S02]  /*4570*/  VIADD R151, R140, 0x6f ;  /* 0x0000006f8c977836 */ /* 0x000fe40000000000 */
[C---:B------:R-:W-:Y:S01]  /*4580*/  FFMA.FTZ R13, R148.reuse, -UR16, R13 ;  /* 0x80000010940d7c23 */ /* 0x040fe2000801000d */
[----:B------:R-:W-:Y:S01]  /*4590*/  I2FP.F32.S32 R133, R133 ;  /* 0x0000008500857245 */ /* 0x000fe20000201400 */
[----:B------:R-:W-:Y:S01]  /*45a0*/  FFMA.FTZ R27, R148, -UR16, R27 ;  /* 0x80000010941b7c23 */ /* 0x000fe2000801001b */
[----:B------:R-:W-:Y:S01]  /*45b0*/  IABS R148, R134 ;  /* 0x0000008600947213 */ /* 0x000fe20000000000 */
[C---:B------:R-:W-:Y:S02]  /*45c0*/  VIADD R134, R140.reuse, 0x67 ;  /* 0x000000678c867836 */ /* 0x040fe40000000000 */
[----:B------:R-:W-:Y:S01]  /*45d0*/  FFMA.FTZ R19, R143, -UR16, R19 ;  /* 0x800000108f137c23 */ /* 0x000fe20008010013 */
[----:B------:R-:W-:Y:S01]  /*45e0*/  IABS R143, R151 ;  /* 0x00000097008f7213 */ /* 0x000fe20000000000 */
[-C--:B-1----:R-:W-:Y:S03]  /*45f0*/  HMMA.16816.F32.BF16 R36, R168, R136.reuse, R36 ;  /* 0x00000088a824723c */ /* 0x082fe60000041824 */
[----:B------:R-:W-:Y:S01]  /*4600*/  IABS R132, R134 ;  /* 0x0000008600847213 */ /* 0x000fe20000000000 */
[C---:B------:R-:W-:Y:S01]  /*4610*/  FFMA.FTZ R25, R133.reuse, -UR16, R25 ;  /* 0x8000001085197c23 */ /* 0x040fe20008010019 */
[----:B------:R-:W-:Y:S01]  /*4620*/  I2FP.F32.S32 R143, R143 ;  /* 0x0000008f008f7245 */ /* 0x000fe20000201400 */
[----:B------:R-:W-:Y:S01]  /*4630*/  FFMA.FTZ R31, R133, -UR16, R31 ;  /* 0x80000010851f7c23 */ /* 0x000fe2000801001f */
[C---:B------:R-:W-:Y:S01]  /*4640*/  IADD3 R133, PT, PT, R140.reuse, 0x68, RZ ;  /* 0x000000688c857810 */ /* 0x040fe20007ffe0ff */
[C---:B------:R-:W-:Y:S04]  /*4650*/  HMMA.16816.F32.BF16 R40, R144.reuse, R136, R40 ;  /* 0x000000889028723c */ /* 0x040fe80000041828 */
[----:B------:R-:W-:Y:S01]  /*4660*/  IABS R133, R133 ;  /* 0x0000008500857213 */ /* 0x000fe20000000000 */
[C---:B------:R-:W-:Y:S01]  /*4670*/  FFMA.FTZ R12, R149.reuse, -UR16, R12 ;  /* 0x80000010950c7c23 */ /* 0x040fe2000801000c */
[----:B------:R-:W-:Y:S01]  /*4680*/  MOV R137, R132 ;  /* 0x0000008400897202 */ /* 0x000fe20000000f00 */
[C---:B------:R-:W-:Y:S01]  /*4690*/  VIADD R151, R140.reuse, 0x5f ;  /* 0x0000005f8c977836 */ /* 0x040fe20000000000 */
[C---:B------:R-:W-:Y:S01]  /*46a0*/  IADD3 R136, PT, PT, R140.reuse, 0x60, RZ ;  /* 0x000000608c887810 */ /* 0x040fe20007ffe0ff */
[----:B------:R-:W-:Y:S01]  /*46b0*/  IMAD.MOV.U32 R150, RZ, RZ, R133 ;  /* 0x000000ffff967224 */ /* 0x000fe200078e0085 */
[----:B------:R-:W-:Y:S01]  /*46c0*/  I2FP.F32.S32 R148, R148 ;  /* 0x0000009400947245 */ /* 0x000fe20000201400 */
[----:B------:R-:W1:Y:S01]  /*46d0*/  LDSM.16.M88.4 R132, [R176+0xd800] ;  /* 0x00d80000b084783b */ /* 0x000e620000000200 */
[----:B------:R-:W-:Y:S01]  /*46e0*/  IABS R136, R136 ;  /* 0x0000008800887213 */ /* 0x000fe20000000000 */
[-C--:B------:R-:W-:Y:S03]  /*46f0*/  HMMA.16816.F32.BF16 R44, R144, R138.reuse, R44 ;  /* 0x0000008a902c723c */ /* 0x080fe6000004182c */
[----:B------:R-:W-:Y:S01]  /*4700*/  I2FP.F32.S32 R150, R150 ;  /* 0x0000009600967245 */ /* 0x000fe20000201400 */
[C---:B------:R-:W-:Y:S01]  /*4710*/  VIADD R141, R140.reuse, 0x87 ;  /* 0x000000878c8d7836 */ /* 0x040fe20000000000 */
[----:B------:R-:W-:Y:S01]  /*4720*/  I2FP.F32.S32 R137, R137 ;  /* 0x0000008900897245 */ /* 0x000fe20000201400 */
[----:B------:R-:W-:Y:S01]  /*4730*/  FFMA.FTZ R26, R149, -UR16, R26 ;  /* 0x80000010951a7c23 */ /* 0x000fe2000801001a */
[----:B------:R-:W-:Y:S01]  /*4740*/  IADD3 R149, PT, PT, R140, 0xa8, RZ ;  /* 0x000000a88c957810 */ /* 0x000fe20007ffe0ff */
[C---:B------:R-:W-:Y:S04]  /*4750*/  HMMA.16816.F32.BF16 R48, R168.reuse, R138, R48 ;  /* 0x0000008aa830723c */ /* 0x040fe80000041830 */
[----:B------:R-:W-:Y:S01]  /*4760*/  IABS R149, R149 ;  /* 0x0000009500957213 */ /* 0x000fe20000000000 */
[C---:B------:R-:W-:Y:S01]  /*4770*/  FFMA.FTZ R21, R143.reuse, -UR16, R21 ;  /* 0x800000108f157c23 */ /* 0x040fe20008010015 */
[----:B------:R-:W-:Y:S01]  /*4780*/  IABS R151, R151 ;  /* 0x0000009700977213 */ /* 0x000fe20000000000 */
[----:B------:R-:W-:Y:S01]  /*4790*/  FFMA.FTZ R35, R143, -UR16, R35 ;  /* 0x800000108f237c23 */ /* 0x000fe20008010023 */
[----:B------:R-:W-:Y:S01]  /*47a0*/  I2FP.F32.S32 R149, R149 ;  /* 0x0000009500957245 */ /* 0x000fe20000201400 */
        /* <DEDUP_REMOVED lines=10> */
[C---:B------:R-:W-:Y:S01]  /*4850*/  FFMA.FTZ R29, R148.reuse, -UR16, R29 ;  /* 0x80000010941d7c23 */ /* 0x040fe2000801001d */
[----:B------:R-:W-:Y:S01]  /*4860*/  IABS R150, R150 ;  /* 0x0000009600967213 */ /* 0x000fe20000000000 */
[----:B------:R-:W-:Y:S01]  /*4870*/  FFMA.FTZ R43, R148, -UR16, R43 ;  /* 0x80000010942b7c23 */ /* 0x000fe2000801002b */
[----:B------:R-:W-:Y:S01]  /*4880*/  I2FP.F32.S32 R136, R136 ;  /* 0x0000008800887245 */ /* 0x000fe20000201400 */
[----:B------:R-:W-:Y:S01]  /*4890*/  VIADD R139, R140, 0x57 ;  /* 0x000000578c8b7836 */ /* 0x000fe20000000000 */
[----:B------:R-:W-:Y:S01]  /*48a0*/  IABS R149, R149 ;  /* 0x0000009500957213 */ /* 0x000fe20000000000 */
[C---:B------:R-:W-:Y:S01]  /*48b0*/  FFMA.FTZ R33, R137.reuse, -UR16, R33 ;  /* 0x8000001089217c23 */ /* 0x040fe20008010021 */
[----:B------:R-:W-:Y:S01]  /*48c0*/  MOV R148, R150 ;  /* 0x0000009600947202 */ /* 0x000fe20000000f00 */
[C---:B------:R-:W-:Y:S01]  /*48d0*/  FFMA.FTZ R40, R136.reuse, -UR16, R40 ;  /* 0x8000001088287c23 */ /* 0x040fe20008010028 */
[----:B------:R-:W-:Y:S01]  /*48e0*/  IABS R139, R139 ;  /* 0x0000008b008b7213 */ /* 0x000fe20000000000 */
[----:B------:R-:W-:Y:S01]  /*48f0*/  FFMA.FTZ R46, R136, -UR16, R46 ;  /* 0x80000010882e7c23 */ /* 0x000fe2000801002e */
[----:B------:R-:W-:Y:S01]  /*4900*/  I2FP.F32.S32 R148, R148 ;  /* 0x0000009400947245 */ /* 0x000fe20000201400 */
[-C--:B-1----:R-:W-:Y:S03]  /*4910*/  HMMA.16816.F32.BF16 R52, R168, R132.reuse, R52 ;  /* 0x00000084a834723c */ /* 0x082fe60000041834 */
[----:B------:R-:W-:Y:S01]  /*4920*/  I2FP.F32.S32 R141, R141 ;  /* 0x0000008d008d7245 */ /* 0x000fe20000201400 */
[----:B------:R-:W-:Y:S01]  /*4930*/  IMAD.MOV.U32 R136, RZ, RZ, R149 ;  /* 0x000000ffff887224 */ /* 0x000fe200078e0095 */
[----:B------:R-:W-:Y:S01]  /*4940*/  IADD3 R149, PT, PT, R140, 0x58, RZ ;  /* 0x000000588c957810 */ /* 0x000fe20007ffe0ff */
[----:B------:R-:W-:Y:S01]  /*4950*/  FFMA.FTZ R39, R137, -UR16, R39 ;  /* 0x8000001089277c23 */ /* 0x000fe20008010027 */
[----:B------:R-:W-:Y:S01]  /*4960*/  I2FP.F32.S32 R137, R151 ;  /* 0x0000009700897245 */ /* 0x000fe20000201400 */
[C---:B------:R-:W-:Y:S04]  /*4970*/  HMMA.16816.F32.BF16 R56, R144.reuse, R132, R56 ;  /* 0x000000849038723c */ /* 0x040fe80000041838 */
[----:B------:R-:W-:Y:S01]  /*4980*/  IABS R149, R149 ;  /* 0x0000009500957213 */ /* 0x000fe20000000000 */
[----:B------:R-:W-:Y:S01]  /*4990*/  FFMA.FTZ R41, R148, -UR16, R41 ;  /* 0x8000001094297c23 */ /* 0x000fe20008010029 */
[----:B------:R-:W-:Y:S01]  /*49a0*/  IADD3 R132, PT, PT, R140, 0x4f, RZ ;  /* 0x0000004f8c847810 */ /* 0x000fe20007ffe0ff */
[----:B------:R-:W-:Y:S01]  /*49b0*/  FFMA.FTZ R47, R148, -UR16, R47 ;  /* 0x80000010942f7c23 */ /* 0x000fe2000801002f */
[----:B------:R-:W-:Y:S01]  /*49c0*/  MOV R148, R139 ;  /* 0x0000008b00947202 */ /* 0x000fe20000000f00 */
[-C--:B------:R-:W-:Y:S03]  /*49d0*/  HMMA.16816.F32.BF16 R60, R144, R134.reuse, R60 ;  /* 0x00000086903c723c */ /* 0x080fe6000004183c */
[----:B------:R-:W-:Y:S01]  /*49e0*/  I2FP.F32.S32 R139, R149 ;  /* 0x00000095008b7245 */ /* 0x000fe20000201400 */
[C---:B------:R-:W-:Y:S01]  /*49f0*/  FFMA.FTZ R37, R137.reuse, -UR16, R37 ;  /* 0x8000001089257c23 */ /* 0x040fe20008010025 */
[----:B------:R-:W-:Y:S01]  /*4a00*/  IABS R132, R132 ;  /* 0x0000008400847213 */ /* 0x000fe20000000000 */
[----:B------:R-:W-:Y:S01]  /*4a10*/  FFMA.FTZ R51, R137, -UR16, R51 ;  /* 0x8000001089337c23 */ /* 0x000fe20008010033 */
[----:B------:R-:W-:Y:S01]  /*4a20*/  I2FP.F32.S32 R137, R148 ;  /* 0x0000009400897245 */ /* 0x000fe20000201400 */
[----:B------:R-:W-:Y:S04]  /*4a30*/  HMMA.16816.F32.BF16 R64, R168, R134, R64 ;  /* 0x00000086a840723c */ /* 0x000fe80000041840 */
[----:B------:R-:W-:Y:S01]  /*4a40*/  I2FP.F32.S32 R136, R136 ;  /* 0x0000008800887245 */ /* 0x000fe20000201400 */
[C---:B------:R-:W-:Y:S01]  /*4a50*/  FFMA.FTZ R36, R143.reuse, -UR16, R36 ;  /* 0x800000108f247c23 */ /* 0x040fe20008010024 */
[----:B------:R-:W-:Y:S01]  /*4a60*/  I2FP.F32.S32 R132, R132 ;  /* 0x0000008400847245 */ /* 0x000fe20000201400 */
[----:B------:R-:W-:Y:S01]  /*4a70*/  FFMA.FTZ R50, R143, -UR16, R50 ;  /* 0x800000108f327c23 */ /* 0x000fe20008010032 */
[C---:B------:R-:W-:Y:S01]  /*4a80*/  IADD3 R143, PT, PT, R140.reuse, 0x8f, RZ ;  /* 0x0000008f8c8f7810 */ /* 0x040fe20007ffe0ff */
[C---:B------:R-:W-:Y:S01]  /*4a90*/  FFMA.FTZ R48, R139.reuse, -UR16, R48 ;  /* 0x800000108b307c23 */ /* 0x040fe20008010030 */
[----:B------:R-:W-:Y:S01]  /*4aa0*/  FFMA.FTZ R54, R139, -UR16, R54 ;  /* 0x800000108b367c23 */ /* 0x000fe20008010036 */
[C---:B------:R-:W-:Y:S02]  /*4ab0*/  VIADD R150, R140.reuse, 0x98 ;  /* 0x000000988c967836 */ /* 0x040fe40000000000 */
[C---:B------:R-:W-:Y:S01]  /*4ac0*/  FFMA.FTZ R49, R137.reuse, -UR16, R49 ;  /* 0x8000001089317c23 */ /* 0x040fe20008010031 */
[C---:B------:R-:W-:Y:S02]  /*4ad0*/  VIADD R133, R140.reuse, 0x50 ;  /* 0x000000508c857836 */ /* 0x040fe40000000000 */
[----:B------:R-:W-:Y:S01]  /*4ae0*/  FFMA.FTZ R55, R137, -UR16, R55 ;  /* 0x8000001089377c23 */ /* 0x000fe20008010037 */
[----:B------:R-:W-:Y:S01]  /*4af0*/  IABS R137, R143 ;  /* 0x0000008f00897213 */ /* 0x000fe20000000000 */
[C---:B------:R-:W-:Y:S01]  /*4b00*/  VIADD R139, R140.reuse, 0x90 ;  /* 0x000000908c8b7836 */ /* 0x040fe20000000000 */
[----:B------:R-:W-:Y:S01]  /*4b10*/  IABS R150, R150 ;  /* 0x0000009600967213 */ /* 0x000fe20000000000 */
[C---:B------:R-:W-:Y:S01]  /*4b20*/  VIADD R134, R140.reuse, 0x48 ;  /* 0x000000488c867836 */ /* 0x040fe20000000000 */
[----:B------:R-:W-:Y:S01]  /*4b30*/  IADD3 R140, PT, PT, R140, 0x47, RZ ;  /* 0x000000478c8c7810 */ /* 0x000fe20007ffe0ff */
[----:B------:R-:W-:Y:S01]  /*4b40*/  FFMA.FTZ R6, R142, -UR16, R6 ;  /* 0x800000108e067c23 */ /* 0x000fe20008010006 */
[----:B------:R-:W-:Y:S01]  /*4b50*/  IABS R133, R133 ;  /* 0x0000008500857213 */ /* 0x000fe20000000000 */
[C---:B------:R-:W-:Y:S01]  /*4b60*/  FFMA.FTZ R7, R141.reuse, -UR16, R7 ;  /* 0x800000108d077c23 */ /* 0x040fe20008010007 */
[----:B------:R-:W-:Y:S01]  /*4b70*/  IABS R139, R139 ;  /* 0x0000008b008b7213 */ /* 0x000fe20000000000 */
[----:B------:R-:W-:Y:S01]  /*4b80*/  FFMA.FTZ R45, R136, -UR16, R45 ;  /* 0x80000010882d7c23 */ /* 0x000fe2000801002d */
[----:B------:R-:W-:Y:S01]  /*4b90*/  IABS R134, R134 ;  /* 0x0000008600867213 */ /* 0x000fe20000000000 */
[----:B------:R-:W-:Y:S01]  /*4ba0*/  FFMA.FTZ R53, R132, -UR16, R53 ;  /* 0x8000001084357c23 */ /* 0x000fe20008010035 */
[----:B------:R-:W-:Y:S01]  /*4bb0*/  IABS R140, R140 ;  /* 0x0000008c008c7213 */ /* 0x000fe20000000000 */
[----:B------:R-:W-:Y:S01]  /*4bc0*/  FFMA.FTZ R59, R136, -UR16, R59 ;  /* 0x80000010883b7c23 */ /* 0x000fe2000801003b */
[----:B------:R-:W-:Y:S01]  /*4bd0*/  I2FP.F32.S32 R138, R150 ;  /* 0x00000096008a7245 */ /* 0x000fe20000201400 */
[----:B------:R-:W-:Y:S01]  /*4be0*/  FFMA.FTZ R60, R142, -UR16, R60 ;  /* 0x800000108e3c7c23 */ /* 0x000fe2000801003c */
[----:B------:R-:W-:Y:S01]  /*4bf0*/  I2FP.F32.S32 R133, R133 ;  /* 0x0000008500857245 */ /* 0x000fe20000201400 */
[----:B------:R-:W-:Y:S01]  /*4c00*/  FFMA.FTZ R61, R141, -UR16, R61 ;  /* 0x800000108d3d7c23 */ /* 0x000fe2000801003d */
[----:B------:R-:W-:Y:S01]  /*4c10*/  I2FP.F32.S32 R139, R139 ;  /* 0x0000008b008b7245 */ /* 0x000fe20000201400 */
[C---:B------:R-:W-:Y:S01]  /*4c20*/  FFMA.FTZ R44, R138.reuse, -UR16, R44 ;  /* 0x800000108a2c7c23 */ /* 0x040fe2000801002c */
[----:B------:R-:W-:Y:S01]  /*4c30*/  I2FP.F32.S32 R137, R137 ;  /* 0x0000008900897245 */ /* 0x000fe20000201400 */
[----:B------:R-:W-:Y:S01]  /*4c40*/  FFMA.FTZ R52, R133, -UR16, R52 ;  /* 0x8000001085347c23 */ /* 0x000fe20008010034 */
[----:B------:R-:W-:Y:S01]  /*4c50*/  I2FP.F32.S32 R134, R134 ;  /* 0x0000008600867245 */ /* 0x000fe20000201400 */
[----:B------:R-:W-:Y:S01]  /*4c60*/  FFMA.FTZ R58, R138, -UR16, R58 ;  /* 0x800000108a3a7c23 */ /* 0x000fe2000801003a */
[----:B------:R-:W-:Y:S01]  /*4c70*/  I2FP.F32.S32 R140, R140 ;  /* 0x0000008c008c7245 */ /* 0x000fe20000201400 */
[----:B------:R-:W-:Y:S01]  /*4c80*/  FFMA.FTZ R56, R139, -UR16, R56 ;  /* 0x800000108b387c23 */ /* 0x000fe20008010038 */
[----:B------:R-:W-:Y:S01]  /*4c90*/  FFMA.FTZ R57, R137, -UR16, R57 ;  /* 0x8000001089397c23 */ /* 0x000fe20008010039 */
[----:B------:R-:W-:Y:S01]  /*4ca0*/  FFMA.FTZ R62, R139, -UR16, R62 ;  /* 0x800000108b3e7c23 */ /* 0x000fe2000801003e */
[----:B------:R-:W-:Y:S01]  /*4cb0*/  FFMA.FTZ R63, R137, -UR16, R63 ;  /* 0x80000010893f7c23 */ /* 0x000fe2000801003f */
[----:B------:R-:W-:Y:S01]  /*4cc0*/  FFMA.FTZ R66, R133, -UR16, R66 ;  /* 0x8000001085427c23 */ /* 0x000fe20008010042 */
[----:B------:R-:W-:Y:S01]  /*4cd0*/  FFMA.FTZ R67, R132, -UR16, R67 ;  /* 0x8000001084437c23 */ /* 0x000fe20008010043 */
[----:B------:R-:W-:Y:S01]  /*4ce0*/  FFMA.FTZ R64, R134, -UR16, R64 ;  /* 0x8000001086407c23 */ /* 0x000fe20008010040 */
[----:B------:R-:W-:Y:S01]  /*4cf0*/  FFMA.FTZ R65, R140, -UR16, R65 ;  /* 0x800000108c417c23 */ /* 0x000fe20008010041 */
[----:B------:R-:W-:Y:S06]  /*4d00*/  BRA.U !UP0, `(.L_x_883) ;  /* 0x0000000108347547 */ /* 0x000fec000b800000 */
        /* <DEDUP_REMOVED lines=13> */
.L_x_883:
[----:B------:R-:W1:Y:S01]  /*4de0*/  S2R R135, SR_TID.X ;  /* 0x0000000000877919 */ /* 0x000e620000002100 */
[----:B------:R-:W-:Y:S01]  /*4df0*/  UIADD3 UR15, UPT, UPT, UR36, -UR11, -UR38 ;  /* 0x8000000b240f7290 */ /* 0x000fe2000fffe826 */
[----:B------:R-:W-:Y:S01]  /*4e00*/  IMAD.U32 R134, RZ, RZ, UR40 ;  /* 0x00000028ff867e24 */ /* 0x000fe2000f8e00ff */
[----:B------:R-:W-:Y:S01]  /*4e10*/  UIADD3 UR12, UPT, UPT, UR36, UR10, -UR38 ;  /* 0x0000000a240c7290 */ /* 0x000fe2000fffe826 */
[----:B------:R-:W-:Y:S02]  /*4e20*/  IMAD.MOV.U32 R149, RZ, RZ, 0x1 ;  /* 0x00000001ff957424 */ /* 0x000fe400078e00ff */
[----:B------:R-:W-:Y:S02]  /*4e30*/  IMAD.MOV.U32 R133, RZ, RZ, 0x9 ;  /* 0x00000009ff857424 */ /* 0x000fe400078e00ff */
[C---:B------:R-:W-:Y:S02]  /*4e40*/  VIADD R150, R3.reuse, UR15 ;  /* 0x0000000f03967c36 */ /* 0x040fe40008000000 */
[----:B------:R-:W-:Y:S02]  /*4e50*/  VIADD R137, R3, UR12 ;  /* 0x0000000c03897c36 */ /* 0x000fe40008000000 */
[----:B------:R-:W-:Y:S01]  /*4e60*/  IMAD.MOV.U32 R136, RZ, RZ, 0x49 ;  /* 0x00000049ff887424 */ /* 0x000fe200078e00ff */
[----:B------:R-:W-:Y:S02]  /*4e70*/  VIMNMX R153, PT, PT, RZ, R150, !PT ;  /* 0x00000096ff997248 */ /* 0x000fe40007fe0100 */
[C---:B------:R-:W-:Y:S02]  /*4e80*/  VIADDMNMX R152, R150.reuse, 0x8, RZ, !PT ;  /* 0x0000000896987846 */ /* 0x040fe400078001ff */
[C---:B------:R-:W-:Y:S02]  /*4e90*/  VIADDMNMX R151, R150.reuse, 0x40, RZ, !PT ;  /* 0x0000004096977846 */ /* 0x040fe400078001ff */
[----:B------:R-:W-:Y:S02]  /*4ea0*/  VIADDMNMX R150, R150, 0x48, RZ, !PT ;  /* 0x0000004896967846 */ /* 0x000fe400078001ff */
[C---:B------:R-:W-:Y:S02]  /*4eb0*/  VIADDMNMX R149, R137.reuse, R149, UR36, PT ;  /* 0x0000002489957e46 */ /* 0x040fe4000b800195 */
[C---:B------:R-:W-:Y:S02]  /*4ec0*/  VIADDMNMX R133, R137.reuse, R133, UR36, PT ;  /* 0x0000002489857e46 */ /* 0x040fe4000b800185 */
[----:B------:R-:W-:Y:S01]  /*4ed0*/  VIADDMNMX R3, R137, R136, UR36, PT ;  /* 0x0000002489037e46 */ /* 0x000fe2000b800188 */
[----:B-1----:R-:W-:Y:S01]  /*4ee0*/  IMAD.SHL.U32 R132, R135, 0x2, RZ ;  /* 0x0000000287847824 */ /* 0x002fe200078e00ff */
[----:B------:R-:W-:Y:S04]  /*4ef0*/  SHF.R.U32.HI R135, RZ, 0x1, R135 ;  /* 0x00000001ff877819 */ /* 0x000fe80000011687 */
[----:B------:R-:W-:Y:S04]  /*4f00*/  LOP3.LUT R132, R132, 0x6, RZ, 0xc0, !PT ;  /* 0x0000000684847812 */ /* 0x000fe800078ec0ff */
[----:B------:R-:W-:Y:S01]  /*4f10*/  LOP3.LUT R135, R132, 0x1c0, R135, 0xf8, !PT ;  /* 0x000001c084877812 */ /* 0x000fe200078ef887 */
[----:B------:R-:W-:Y:S04]  /*4f20*/  IMAD.MOV.U32 R132, RZ, RZ, 0x41 ;  /* 0x00000041ff847424 */ /* 0x000fe800078e00ff */
[----:B------:R-:W-:Y:S01]  /*4f30*/  IMAD R134, R134, 0x80, R135 ;  /* 0x0000008086867824 */ /* 0x000fe200078e0287 */
[----:B------:R-:W-:Y:S03]  /*4f40*/  VIADDMNMX R132, R137, R132, UR36, PT ;  /* 0x0000002489847e46 */ /* 0x000fe6000b800184 */
[C---:B------:R-:W-:Y:S01]  /*4f50*/  VIADD R148, R134.reuse, 0x1 ;  /* 0x0000000186947836 */ /* 0x040fe20000000000 */
[C---:B------:R-:W-:Y:S01]  /*4f60*/  ISETP.GE.AND P2, PT, R134.reuse, R152, PT ;  /* 0x000000988600720c */ /* 0x040fe20003f46270 */
[C---:B------:R-:W-:Y:S01]  /*4f70*/  VIADD R147, R134.reuse, 0x8 ;  /* 0x0000000886937836 */ /* 0x040fe20000000000 */
[C---:B------:R-:W-:Y:S01]  /*4f80*/  ISETP.GE.AND P1, PT, R134.reuse, R151, PT ;  /* 0x000000978600720c */ /* 0x040fe20003f26270 */
[C---:B------:R-:W-:Y:S01]  /*4f90*/  VIADD R146, R134.reuse, 0x9 ;  /* 0x0000000986927836 */ /* 0x040fe20000000000 */
[C---:B------:R-:W-:Y:S01]  /*4fa0*/  ISETP.GE.AND P0, PT, R134.reuse, R150, PT ;  /* 0x000000968600720c */ /* 0x040fe20003f06270 */
[----:B------:R-:W-:Y:S01]  /*4fb0*/  VIADD R145, R134, 0x10 ;  /* 0x0000001086917836 */ /* 0x000fe20000000000 */
[----:B------:R-:W-:Y:S01]  /*4fc0*/  FSEL R6, R6, -INF , P2 ;  /* 0xff80000006067808 */ /* 0x000fe20001000000 */
[----:B------:R-:W-:Y:S01]  /*4fd0*/  VIADD R144, R134, 0x11 ;  /* 0x0000001186907836 */ /* 0x000fe20000000000 */
[----:B------:R-:W-:Y:S01]  /*4fe0*/  FSEL R8, R8, -INF , P1 ;  /* 0xff80000008087808 */ /* 0x000fe20000800000 */
[----:B------:R-:W-:Y:S01]  /*4ff0*/  VIADD R143, R134, 0x18 ;  /* 0x00000018868f7836 */ /* 0x000fe20000000000 */
[----:B------:R-:W-:Y:S01]  /*5000*/  FSEL R10, R10, -INF , P0 ;  /* 0xff8000000a0a7808 */ /* 0x000fe20000000000 */
[----:B------:R-:W-:Y:S01]  /*5010*/  VIADD R142, R134, 0x19 ;  /* 0x00000019868e7836 */ /* 0x000fe20000000000 */
[-C--:B------:R-:W-:Y:S01]  /*5020*/  ISETP.GE.AND P2, PT, R148, R153.reuse, PT ;  /* 0x000000999400720c */ /* 0x080fe20003f46270 */
[C---:B------:R-:W-:Y:S01]  /*5030*/  VIADD R141, R134.reuse, 0x20 ;  /* 0x00000020868d7836 */ /* 0x040fe20000000000 */
[-C--:B------:R-:W-:Y:S01]  /*5040*/  ISETP.GE.AND P1, PT, R147, R153.reuse, PT ;  /* 0x000000999300720c */ /* 0x080fe20003f26270 */
[----:B------:R-:W-:Y:S01]  /*5050*/  VIADD R140, R134, 0x21 ;  /* 0x00000021868c7836 */ /* 0x000fe20000000000 */
[-C--:B------:R-:W-:Y:S01]  /*5060*/  ISETP.GE.AND P0, PT, R146, R153.reuse, PT ;  /* 0x000000999200720c */ /* 0x080fe20003f06270 */
[C---:B------:R-:W-:Y:S01]  /*5070*/  VIADD R139, R134.reuse, 0x28 ;  /* 0x00000028868b7836 */ /* 0x040fe20000000000 */
[----:B------:R-:W-:Y:S01]  /*5080*/  FSEL R5, R5, -INF , P2 ;  /* 0xff80000005057808 */ /* 0x000fe20001000000 */
[----:B------:R-:W-:Y:S01]  /*5090*/  VIADD R138, R134, 0x29 ;  /* 0x00000029868a7836 */ /* 0x000fe20000000000 */
[----:B------:R-:W-:Y:S01]  /*50a0*/  FSEL R16, R16, -INF , P1 ;  /* 0xff80000010107808 */ /* 0x000fe20000800000 */
[C---:B------:R-:W-:Y:S01]  /*50b0*/  VIADD R137, R134.reuse, 0x30 ;  /* 0x0000003086897836 */ /* 0x040fe20000000000 */
[----:B------:R-:W-:Y:S01]  /*50c0*/  FSEL R17, R17, -INF , P0 ;  /* 0xff80000011117808 */ /* 0x000fe20000000000 */
[C---:B------:R-:W-:Y:S01]  /*50d0*/  VIADD R136, R134.reuse, 0x31 ;  /* 0x0000003186887836 */ /* 0x040fe20000000000 */
[-C--:B------:R-:W-:Y:S01]  /*50e0*/  ISETP.GE.AND P2, PT, R145, R153.reuse, PT ;  /* 0x000000999100720c */ /* 0x080fe20003f46270 */
[----:B------:R-:W-:Y:S01]  /*50f0*/  VIADD R135, R134, 0x38 ;  /* 0x0000003886877836 */ /* 0x000fe20000000000 */
[-C--:B------:R-:W-:Y:S02]  /*5100*/  ISETP.GE.AND P1, PT, R144, R153.reuse, PT ;  /* 0x000000999000720c */ /* 0x080fe40003f26270 */
[-C--:B------:R-:W-:Y:S02]  /*5110*/  ISETP.GE.AND P0, PT, R143, R153.reuse, PT ;  /* 0x000000998f00720c */ /* 0x080fe40003f06270 */
[-C--:B------:R-:W-:Y:S02]  /*5120*/  ISETP.GE.AND P3, PT, R134, R153.reuse, PT ;  /* 0x000000998600720c */ /* 0x080fe40003f66270 */
[----:B------:R-:W-:Y:S02]  /*5130*/  FSEL R20, R20, -INF , P2 ;  /* 0xff80000014147808 */ /* 0x000fe40001000000 */
[----:B------:R-:W-:Y:S02]  /*5140*/  FSEL R21, R21, -INF , P1 ;  /* 0xff80000015157808 */ /* 0x000fe40000800000 */
[----:B------:R-:W-:Y:S02]  /*5150*/  FSEL R32, R32, -INF , P0 ;  /* 0xff80000020207808 */ /* 0x000fe40000000000 */
[-C--:B------:R-:W-:Y:S02]  /*5160*/  ISETP.GE.AND P2, PT, R142, R153.reuse, PT ;  /* 0x000000998e00720c */ /* 0x080fe40003f46270 */
[-C--:B------:R-:W-:Y:S02]  /*5170*/  ISETP.GE.AND P1, PT, R141, R153.reuse, PT ;  /* 0x000000998d00720c */ /* 0x080fe40003f26270 */
[----:B------:R-:W-:Y:S02]  /*5180*/  ISETP.GE.AND P0, PT, R140, R153, PT ;  /* 0x000000998c00720c */ /* 0x000fe40003f06270 */
[----:B------:R-:W-:Y:S02]  /*5190*/  FSEL R4, R4, -INF , P3 ;  /* 0xff80000004047808 */ /* 0x000fe40001800000 */
[C---:B------:R-:W-:Y:S02]  /*51a0*/  ISETP.GE.AND P6, PT, R134.reuse, R149, PT ;  /* 0x000000958600720c */ /* 0x040fe40003fc6270 */
[C---:B------:R-:W-:Y:S02]  /*51b0*/  ISETP.GE.AND P5, PT, R134.reuse, R133, PT ;  /* 0x000000858600720c */ /* 0x040fe40003fa6270 */
[C---:B------:R-:W-:Y:S02]  /*51c0*/  ISETP.GE.AND P4, PT, R134.reuse, R132, PT ;  /* 0x000000848600720c */ /* 0x040fe40003f86270 */
[C---:B------:R-:W-:Y:S01]  /*51d0*/  ISETP.GE.AND P3, PT, R134.reuse, R3, PT ;  /* 0x000000038600720c */ /* 0x040fe20003f66270 */
[----:B------:R-:W-:Y:S01]  /*51e0*/  VIADD R134, R134, 0x39 ;  /* 0x0000003986867836 */ /* 0x000fe20000000000 */
[----:B------:R-:W-:Y:S02]  /*51f0*/  FSEL R33, R33, -INF , P2 ;  /* 0xff80000021217808 */ /* 0x000fe40001000000 */
[----:B------:R-:W-:Y:S02]  /*5200*/  FSEL R36, R36, -INF , P1 ;  /* 0xff80000024247808 */ /* 0x000fe40000800000 */
[----:B------:R-:W-:Y:S02]  /*5210*/  FSEL R37, R37, -INF , P0 ;  /* 0xff80000025257808 */ /* 0x000fe40000000000 */
        /* <DEDUP_REMOVED lines=102> */
[----:B------:R-:W-:Y:S02]  /*5880*/  FSEL R4, R4, -INF , !P6 ;  /* 0xff80000004047808 */ /* 0x000fe40007000000 */
        /* <DEDUP_REMOVED lines=123> */
.L_x_884:
        /* <DEDUP_REMOVED lines=109> */
[----:B------:R-:W-:Y:S01]  /*6710*/  IADD3 R4, PT, PT, R198, 0x1c000, RZ ;  /* 0x0001c000c6047810 */ /* 0x000fe20007ffe0ff */
        /* <DEDUP_REMOVED lines=37> */
[----:B------:R-:W-:Y:S02]  /*6970*/  SEL R3, R4, 0xffffffe0, !P1 ;  /* 0xffffffe004037807 */ /* 0x000fe40004800000 */
[----:B------:R-:W-:Y:S03]  /*6980*/  IADD3 R158, PT, PT, R159, R157, RZ ;  /* 0x0000009d9f9e7210 */ /* 0x000fe60007ffe0ff */
[----:B------:R-:W2:Y:S01]  /*6990*/  MUFU.EX2 R241, R241 ;  /* 0x000000f100f17308 */ /* 0x000ea20000000800 */
[----:B---3--:R-:W-:Y:S02]  /*69a0*/  F2FP.BF16.F32.PACK_AB R10, R243, R244 ;  /* 0x000000f4f30a723e */ /* 0x008fe400000010ff */
[----:B------:R-:W-:Y:S02]  /*69b0*/  IADD3 R155, PT, PT, R159, R3, RZ ;  /* 0x000000039f9b7210 */ /* 0x000fe40007ffe0ff */
[-C--:B------:R-:W-:Y:S01]  /*69c0*/  IADD3 R156, PT, PT, R3, R152.reuse, RZ ;  /* 0x00000098039c7210 */ /* 0x080fe20007ffe0ff */
[----:B------:R-:W-:Y:S01]  /*69d0*/  STS [R196+0x1e000], R10 ;  /* 0x01e0000ac4007388 */ /* 0x000fe20000000800 */
[----:B------:R-:W-:Y:S03]  /*69e0*/  IADD3 R164, PT, PT, R157, R152, RZ ;  /* 0x000000989da47210 */ /* 0x000fe60007ffe0ff */
[----:B------:R-:W-:Y:S01]  /*69f0*/  MUFU.EX2 R236, R236 ;  /* 0x000000ec00ec7308 */ /* 0x000fe20000000800 */
[----:B------:R-:W-:Y:S09]  /*6a00*/  IADD3 R176, PT, PT, R3, R164, RZ ;  /* 0x000000a403b07210 */ /* 0x000ff20007ffe0ff */
        /* <DEDUP_REMOVED lines=110> */
[-C--:B---3--:R-:W-:Y:S08]  /*70f0*/  HMMA.16816.F32.BF16 R20, R64, R32.reuse, RZ ;  /* 0x000000204014723c */ /* 0x088ff000000418ff */
        /* <DEDUP_REMOVED lines=21> */
[----:B------:R-:W-:Y:S07]  /*7250*/  LDSM.16.M88.4 R132, [R158+0x8000] ;  /* 0x008000009e84783b */ /* 0x000fee0000000200 */
[-C--:B------:R-:W-:Y:S08]  /*7260*/  HMMA.16816.F32.BF16 R36, R136, R148.reuse, R36 ;  /* 0x000000948824723c */ /* 0x080ff00000041824 */
        /* <DEDUP_REMOVED lines=10> */
[----:B------:R-:W3:Y:S01]  /*7310*/  LDSM.16.M88.4 R140, [R164+0x11000] ;  /* 0x01100000a48c783b */ /* 0x000ee20000000200 */
[-C--:B-1----:R-:W-:Y:S08]  /*7320*/  HMMA.16816.F32.BF16 R4, R132, R144.reuse, R4 ;  /* 0x000000908404723c */ /* 0x082ff00000041804 */
[C---:B------:R-:W-:Y:S08]  /*7330*/  HMMA.16816.F32.BF16 R8, R148.reuse, R144, R8 ;  /* 0x000000909408723c */ /* 0x040ff00000041808 */
[-C--:B------:R-:W-:Y:S08]  /*7340*/  HMMA.16816.F32.BF16 R12, R148, R146.reuse, R12 ;  /* 0x00000092940c723c */ /* 0x080ff0000004180c */
[C---:B------:R-:W-:Y:S01]  /*7350*/  HMMA.16816.F32.BF16 R16, R132.reuse, R146, R16 ;  /* 0x000000928410723c */ /* 0x040fe20000041810 */
[----:B------:R-:W1:Y:S07]  /*7360*/  LDSM.16.M88.4 R144, [R164+0x11800] ;  /* 0x01180000a490783b */ /* 0x000e6e0000000200 */
[-C--:B--2---:R-:W-:Y:S08]  /*7370*/  HMMA.16816.F32.BF16 R20, R132, R136.reuse, R20 ;  /* 0x000000888414723c */ /* 0x084ff00000041814 */
[C---:B------:R-:W-:Y:S08]  /*7380*/  HMMA.16816.F32.BF16 R24, R148.reuse, R136, R24 ;  /* 0x000000889418723c */ /* 0x040ff00000041818 */
[-C--:B------:R-:W-:Y:S08]  /*7390*/  HMMA.16816.F32.BF16 R28, R148, R138.reuse, R28 ;  /* 0x0000008a941c723c */ /* 0x080ff0000004181c */
[C---:B------:R-:W-:Y:S08]  /*73a0*/  HMMA.16816.F32.BF16 R32, R132.reuse, R138, R32 ;  /* 0x0000008a8420723c */ /* 0x040ff00000041820 */
[-C--:B---3--:R-:W-:Y:S08]  /*73b0*/  HMMA.16816.F32.BF16 R36, R132, R140.reuse, R36 ;  /* 0x0000008c8424723c */ /* 0x088ff00000041824 */
[C---:B------:R-:W-:Y:S08]  /*73c0*/  HMMA.16816.F32.BF16 R40, R148.reuse, R140, R40 ;  /* 0x0000008c9428723c */ /* 0x040ff00000041828 */
[-C--:B------:R-:W-:Y:S08]  /*73d0*/  HMMA.16816.F32.BF16 R44, R148, R142.reuse, R44 ;  /* 0x0000008e942c723c */ /* 0x080ff0000004182c */
[C---:B------:R-:W-:Y:S01]  /*73e0*/  HMMA.16816.F32.BF16 R48, R132.reuse, R142, R48 ;  /* 0x0000008e8430723c */ /* 0x040fe20000041830 */
[----:B------:R-:W-:Y:S07]  /*73f0*/  LDSM.16.M88.4 R140, [R176+0x10000] ;  /* 0x01000000b08c783b */ /* 0x000fee0000000200 */
[-C--:B-1----:R-:W-:Y:S08]  /*7400*/  HMMA.16816.F32.BF16 R52, R132, R144.reuse, R52 ;  /* 0x000000908434723c */ /* 0x082ff00000041834 */
[C---:B------:R-:W-:Y:S04]  /*7410*/  HMMA.16816.F32.BF16 R56, R148.reuse, R144, R56 ;  /* 0x000000909438723c */ /* 0x040fe80000041838 */
[----:B------:R-:W-:Y:S04]  /*7420*/  IADD3 R144, PT, PT, R3, R158, RZ ;  /* 0x0000009e03907210 */ /* 0x000fe80007ffe0ff */
[-C--:B------:R-:W-:Y:S01]  /*7430*/  HMMA.16816.F32.BF16 R60, R148, R146.reuse, R60 ;  /* 0x00000092943c723c */ /* 0x080fe2000004183c */
[----:B------:R-:W1:Y:S02]  /*7440*/  LDSM.16.M88.4 R136, [R144+0x8000] ;  /* 0x008000009088783b */ /* 0x000e640000000200 */
[----:B------:R-:W-:Y:S02]  /*7450*/  SHF.L.U32 R149, R154, 0x6, RZ ;  /* 0x000000069a957819 */ /* 0x000fe400000006ff */
[--C-:B------:R-:W-:Y:S02]  /*7460*/  SHF.R.U32.HI R148, RZ, 0x4, R154.reuse ;  /* 0x00000004ff947819 */ /* 0x100fe4000001169a */
[----:B------:R-:W-:Y:S01]  /*7470*/  LOP3.LUT R150, R149, 0x1c0, RZ, 0xc0, !PT ;  /* 0x000001c095967812 */ /* 0x000fe200078ec0ff */
[----:B------:R-:W-:Y:S01]  /*7480*/  HMMA.16816.F32.BF16 R64, R132, R146, R64 ;  /* 0x000000928440723c */ /* 0x000fe20000041840 */
[----:B------:R-:W2:Y:S03]  /*7490*/  LDSM.16.M88.4 R132, [R144+0xa000] ;  /* 0x00a000009084783b */ /* 0x000ea60000000200 */
[----:B------:R-:W-:Y:S02]  /*74a0*/  LOP3.LUT R148, R148, 0x8, RZ, 0xc0, !PT ;  /* 0x0000000894947812 */ /* 0x000fe400078ec0ff */
[----:B------:R-:W-:Y:S03]  /*74b0*/  LOP3.LUT R150, R150, 0x38, R153, 0xf8, !PT ;  /* 0x0000003896967812 */ /* 0x000fe600078ef899 */
[----:B------:R-:W3:Y:S01]  /*74c0*/  LDSM.16.M88.4 R144, [R176+0x10800] ;  /* 0x01080000b090783b */ /* 0x000ee20000000200 */
[-C--:B-1----:R-:W-:Y:S08]  /*74d0*/  HMMA.16816.F32.BF16 R4, R136, R140.reuse, R4 ;  /* 0x0000008c8804723c */ /* 0x082ff00000041804 */
[C---:B--2---:R-:W-:Y:S04]  /*74e0*/  HMMA.16816.F32.BF16 R8, R132.reuse, R140, R8 ;  /* 0x0000008c8408723c */ /* 0x044fe80000041808 */
[--C-:B------:R-:W-:Y:S02]  /*74f0*/  SHF.R.U32.HI R140, RZ, 0x1, R154.reuse ;  /* 0x00000001ff8c7819 */ /* 0x100fe4000001169a */
[----:B------:R-:W-:Y:S02]  /*7500*/  LOP3.LUT R141, R148, 0x10, R154, 0xf8, !PT ;  /* 0x00000010948d7812 */ /* 0x000fe400078ef89a */
[-C--:B------:R-:W-:Y:S03]  /*7510*/  HMMA.16816.F32.BF16 R12, R132, R142.reuse, R12 ;  /* 0x0000008e840c723c */ /* 0x080fe6000004180c */
[----:B-----5:R-:W-:Y:S01]  /*7520*/  FADD.FTZ R5, -R181, R5 ;  /* 0x00000005b5057221 */ /* 0x020fe20000010100 */
[C---:B------:R-:W-:Y:S01]  /*7530*/  FADD.FTZ R6, -R195.reuse, R6 ;  /* 0x00000006c3067221 */ /* 0x040fe20000010100 */
[----:B------:R-:W-:Y:S01]  /*7540*/  FADD.FTZ R7, -R195, R7 ;  /* 0x00000007c3077221 */ /* 0x000fe20000010100 */
[----:B------:R-:W-:Y:S01]  /*7550*/  FADD.FTZ R4, -R181, R4 ;  /* 0x00000004b5047221 */ /* 0x000fe20000010100 */
[----:B------:R-:W-:Y:S01]  /*7560*/  LOP3.LUT R140, R140, 0x30, RZ, 0xc0, !PT ;  /* 0x000000308c8c7812 */ /* 0x000fe200078ec0ff */
[----:B------:R-:W-:Y:S01]  /*7570*/  FMUL.FTZ R5, R251, R5 ;  /* 0x00000005fb057220 */ /* 0x000fe20000410000 */
[----:B------:R-:W-:Y:S01]  /*7580*/  LOP3.LUT R141, R141, R150, RZ, 0x3c, !PT ;  /* 0x000000968d8d7212 */ /* 0x000fe200078e3cff */
[----:B------:R-:W-:Y:S01]  /*7590*/  FMUL.FTZ R6, R250, R6 ;  /* 0x00000006fa067220 */ /* 0x000fe20000410000 */
[----:B------:R-:W-:Y:S01]  /*75a0*/  FMUL.FTZ R7, R249, R7 ;  /* 0x00000007f9077220 */ /* 0x000fe20000410000 */
[----:B------:R-:W-:Y:S01]  /*75b0*/  FMUL.FTZ R150, R252, R4 ;  /* 0x00000004fc967220 */ /* 0x000fe20000410000 */
[----:B------:R-:W-:Y:S01]  /*75c0*/  LOP3.LUT R4, R140, 0x8, R154, 0xf8, !PT ;  /* 0x000000088c047812 */ /* 0x000fe200078ef89a */
[C---:B------:R-:W-:Y:S04]  /*75d0*/  HMMA.16816.F32.BF16 R16, R136.reuse, R142, R16 ;  /* 0x0000008e8810723c */ /* 0x040fe80000041810 */
[--C-:B------:R-:W-:Y:S01]  /*75e0*/  LOP3.LUT R141, R141, 0x200, R149.reuse, 0xf8, !PT ;  /* 0x000002008d8d7812 */ /* 0x100fe200078ef895 */
[----:B------:R-:W-:Y:S01]  /*75f0*/  FADD.FTZ R8, -R194, R8 ;  /* 0x00000008c2087221 */ /* 0x000fe20000010100 */
[----:B------:R-:W-:Y:S01]  /*7600*/  LOP3.LUT R149, R4, 0x1c0, R149, 0xf8, !PT ;  /* 0x000001c004957812 */ /* 0x000fe200078ef895 */
[----:B------:R-:W-:Y:S01]  /*7610*/  FADD.FTZ R4, -R191, R15 ;  /* 0x0000000fbf047221 */ /* 0x000fe20000010100 */
[----:B------:R-:W-:Y:S01]  /*7620*/  F2FP.BF16.F32.PACK_AB R150, R5, R150 ;  /* 0x000000960596723e */ /* 0x000fe200000010ff */
[----:B------:R-:W-:Y:S01]  /*7630*/  FMUL.FTZ R248, R248, R8 ;  /* 0x00000008f8f87220 */ /* 0x000fe20000410000 */
[----:B------:R-:W-:Y:S01]  /*7640*/  F2FP.BF16.F32.PACK_AB R143, R7, R6 ;  /* 0x00000006078f723e */ /* 0x000fe200000010ff */
[----:B------:R-:W-:Y:S01]  /*7650*/  FMUL.FTZ R241, R241, R4 ;  /* 0x00000004f1f17220 */ /* 0x000fe20000410000 */
[-C--:B---3--:R-:W-:Y:S01]  /*7660*/  HMMA.16816.F32.BF16 R20, R136, R144.reuse, R20 ;  /* 0x000000908814723c */ /* 0x088fe20000041814 */
[----:B------:R-:W1:Y:S02]  /*7670*/  LDSM.16.M88.4 R4, [R176+0x11000] ;  /* 0x01100000b004783b */ /* 0x000e640000000200 */
[C---:B------:R-:W-:Y:S01]  /*7680*/  FADD.FTZ R10, -R191.reuse, R10 ;  /* 0x0000000abf0a7221 */ /* 0x040fe20000010100 */
[----:B------:R-:W-:Y:S01]  /*7690*/  FADD.FTZ R11, -R191, R11 ;  /* 0x0000000bbf0b7221 */ /* 0x000fe20000010100 */
[C---:B------:R-:W-:Y:S01]  /*76a0*/  FADD.FTZ R12, -R194.reuse, R12 ;  /* 0x0000000cc20c7221 */ /* 0x040fe20000010100 */
[----:B------:R-:W-:Y:S01]  /*76b0*/  FADD.FTZ R9, -R194, R9 ;  /* 0x00000009c2097221 */ /* 0x000fe20000010100 */
[----:B------:R-:W-:Y:S01]  /*76c0*/  FMUL.FTZ R10, R246, R10 ;  /* 0x0000000af60a7220 */ /* 0x000fe20000410000 */
[C---:B------:R-:W-:Y:S04]  /*76d0*/  HMMA.16816.F32.BF16 R24, R132.reuse, R144, R24 ;  /* 0x000000908418723c */ /* 0x040fe80000041818 */
[----:B------:R-:W-:Y:S01]  /*76e0*/  FMUL.FTZ R11, R245, R11 ;  /* 0x0000000bf50b7220 */ /* 0x000fe20000410000 */
[----:B------:R-:W-:Y:S01]  /*76f0*/  FADD.FTZ R8, -R181, R17 ;  /* 0x00000011b5087221 */ /* 0x000fe20000010100 */
[----:B------:R-:W-:Y:S01]  /*7700*/  FMUL.FTZ R9, R247, R9 ;  /* 0x00000009f7097220 */ /* 0x000fe20000410000 */
[----:B------:R-:W-:Y:S01]  /*7710*/  FMUL.FTZ R15, R244, R12 ;  /* 0x0000000cf40f7220 */ /* 0x000fe20000410000 */
[----:B------:R-:W-:Y:S01]  /*7720*/  FADD.FTZ R13, -R194, R13 ;  /* 0x0000000dc20d7221 */ /* 0x000fe20000010100 */
[----:B------:R-:W-:Y:S01]  /*7730*/  F2FP.BF16.F32.PACK_AB R12, R11, R10 ;  /* 0x0000000a0b0c723e */ /* 0x000fe200000010ff */
[----:B------:R-:W-:Y:S01]  /*7740*/  FMUL.FTZ R239, R239, R8 ;  /* 0x00000008efef7220 */ /* 0x000fe20000410000 */
[----:B------:R-:W-:Y:S01]  /*7750*/  FADD.FTZ R22, -R195, R22 ;  /* 0x00000016c3167221 */ /* 0x000fe20000010100 */
[----:B------:R-:W-:Y:S01]  /*7760*/  FMUL.FTZ R243, R243, R13 ;  /* 0x0000000df3f37220 */ /* 0x000fe20000410000 */
[-C--:B------:R-:W-:Y:S03]  /*7770*/  HMMA.16816.F32.BF16 R28, R132, R146.reuse, R28 ;  /* 0x00000092841c723c */ /* 0x080fe6000004181c */
[----:B------:R-:W-:Y:S01]  /*7780*/  F2FP.BF16.F32.PACK_AB R13, R9, R248 ;  /* 0x000000f8090d723e */ /* 0x000fe200000010ff */
[----:B------:R-:W-:Y:S01]  /*7790*/  FADD.FTZ R9, -R181, R16 ;  /* 0x00000010b5097221 */ /* 0x000fe20000010100 */
[----:B------:R-:W-:Y:S01]  /*77a0*/  FADD.FTZ R23, -R195, R23 ;  /* 0x00000017c3177221 */ /* 0x000fe20000010100 */
[----:B------:R-:W-:Y:S01]  /*77b0*/  F2FP.BF16.F32.PACK_AB R15, R243, R15 ;  /* 0x0000000ff30f723e */ /* 0x000fe200000010ff */
[C---:B------:R-:W-:Y:S01]  /*77c0*/  FADD.FTZ R16, -R195.reuse, R18 ;  /* 0x00000012c3107221 */ /* 0x040fe20000010100 */
        /* <DEDUP_REMOVED lines=9> */
[-C--:B-1----:R-:W-:Y:S03]  /*7860*/  HMMA.16816.F32.BF16 R36, R136, R4.reuse, R36 ;  /* 0x000000048824723c */ /* 0x082fe60000041824 */
[C---:B------:R-:W-:Y:S01]  /*7870*/  FADD.FTZ R24, -R194.reuse, R24 ;  /* 0x00000018c2187221 */ /* 0x040fe20000010100 */
[C---:B------:R-:W-:Y:S01]  /*7880*/  FADD.FTZ R25, -R194.reuse, R25 ;  /* 0x00000019c2197221 */ /* 0x040fe20000010100 */
[C---:B------:R-:W-:Y:S01]  /*7890*/  FADD.FTZ R26, -R191.reuse, R26 ;  /* 0x0000001abf1a7221 */ /* 0x040fe20000010100 */
[C---:B------:R-:W-:Y:S01]  /*78a0*/  FADD.FTZ R27, -R191.reuse, R27 ;  /* 0x0000001bbf1b7221 */ /* 0x040fe20000010100 */
[C---:B------:R-:W-:Y:S01]  /*78b0*/  FADD.FTZ R28, -R194.reuse, R28 ;  /* 0x0000001cc21c7221 */ /* 0x040fe20000010100 */
[C---:B------:R-:W-:Y:S04]  /*78c0*/  HMMA.16816.F32.BF16 R40, R132.reuse, R4, R40 ;  /* 0x000000048428723c */ /* 0x040fe80000041828 */
[C---:B------:R-:W-:Y:S01]  /*78d0*/  FADD.FTZ R29, -R194.reuse, R29 ;  /* 0x0000001dc21d7221 */ /* 0x040fe20000010100 */
[C---:B------:R-:W-:Y:S01]  /*78e0*/  FADD.FTZ R30, -R191.reuse, R30 ;  /* 0x0000001ebf1e7221 */ /* 0x040fe20000010100 */
[----:B------:R-:W-:Y:S01]  /*78f0*/  FADD.FTZ R31, -R191, R31 ;  /* 0x0000001fbf1f7221 */ /* 0x000fe20000010100 */
[C---:B------:R-:W-:Y:S01]  /*7900*/  FADD.FTZ R23, -R181.reuse, R32 ;  /* 0x00000020b5177221 */ /* 0x040fe20000010100 */
[-C--:B------:R-:W-:Y:S03]  /*7910*/  HMMA.16816.F32.BF16 R44, R132, R6.reuse, R44 ;  /* 0x00000006842c723c */ /* 0x080fe6000004182c */
[----:B------:R-:W-:Y:S01]  /*7920*/  FADD.FTZ R33, -R181, R33 ;  /* 0x00000021b5217221 */ /* 0x000fe20000010100 */
[C---:B------:R-:W-:Y:S01]  /*7930*/  FADD.FTZ R22, -R195.reuse, R34 ;  /* 0x00000022c3167221 */ /* 0x040fe20000010100 */
[----:B------:R-:W-:Y:S01]  /*7940*/  FADD.FTZ R35, -R195, R35 ;  /* 0x00000023c3237221 */ /* 0x000fe20000010100 */
[C---:B------:R-:W-:Y:S01]  /*7950*/  FADD.FTZ R36, -R181.reuse, R36 ;  /* 0x00000024b5247221 */ /* 0x040fe20000010100 */
[----:B------:R-:W-:Y:S01]  /*7960*/  FADD.FTZ R37, -R181, R37 ;  /* 0x00000025b5257221 */ /* 0x000fe20000010100 */
[C---:B------:R-:W-:Y:S04]  /*7970*/  HMMA.16816.F32.BF16 R48, R136.reuse, R6, R48 ;  /* 0x000000068830723c */ /* 0x040fe80000041830 */
[C---:B------:R-:W-:Y:S01]  /*7980*/  FADD.FTZ R38, -R195.reuse, R38 ;  /* 0x00000026c3267221 */ /* 0x040fe20000010100 */
[----:B------:R-:W-:Y:S01]  /*7990*/  FADD.FTZ R39, -R195, R39 ;  /* 0x00000027c3277221 */ /* 0x000fe20000010100 */
[C---:B------:R-:W-:Y:S01]  /*79a0*/  FADD.FTZ R40, -R194.reuse, R40 ;  /* 0x00000028c2287221 */ /* 0x040fe20000010100 */
[C---:B------:R-:W-:Y:S01]  /*79b0*/  FADD.FTZ R41, -R194.reuse, R41 ;  /* 0x00000029c2297221 */ /* 0x040fe20000010100 */
[-C--:B--2---:R-:W-:Y:S03]  /*79c0*/  HMMA.16816.F32.BF16 R52, R136, R8.reuse, R52 ;  /* 0x000000088834723c */ /* 0x084fe60000041834 */
[C---:B------:R-:W-:Y:S01]  /*79d0*/  FADD.FTZ R42, -R191.reuse, R42 ;  /* 0x0000002abf2a7221 */ /* 0x040fe20000010100 */
[C---:B------:R-:W-:Y:S01]  /*79e0*/  FADD.FTZ R43, -R191.reuse, R43 ;  /* 0x0000002bbf2b7221 */ /* 0x040fe20000010100 */
[C---:B------:R-:W-:Y:S01]  /*79f0*/  FADD.FTZ R44, -R194.reuse, R44 ;  /* 0x0000002cc22c7221 */ /* 0x040fe20000010100 */
[C---:B------:R-:W-:Y:S01]  /*7a00*/  FADD.FTZ R45, -R194.reuse, R45 ;  /* 0x0000002dc22d7221 */ /* 0x040fe20000010100 */
[C---:B------:R-:W-:Y:S01]  /*7a10*/  FADD.FTZ R46, -R191.reuse, R46 ;  /* 0x0000002ebf2e7221 */ /* 0x040fe20000010100 */
[C---:B------:R-:W-:Y:S04]  /*7a20*/  HMMA.16816.F32.BF16 R56, R132.reuse, R8, R56 ;  /* 0x000000088438723c */ /* 0x040fe80000041838 */
[----:B------:R-:W-:Y:S01]  /*7a30*/  FADD.FTZ R47, -R191, R47 ;  /* 0x0000002fbf2f7221 */ /* 0x000fe20000010100 */
        /* <DEDUP_REMOVED lines=22> */
[----:B------:R-:W-:Y:S01]  /*7ba0*/  LOP3.LUT R142, R153, 0x38, RZ, 0xc0, !PT ;  /* 0x00000038998e7812 */ /* 0x000fe200078ec0ff */
[----:B------:R-:W-:Y:S01]  /*7bb0*/  FMUL.FTZ R21, R235, R21 ;  /* 0x00000015eb157220 */ /* 0x000fe20000410000 */
[----:B------:R-:W-:Y:S01]  /*7bc0*/  FMUL.FTZ R14, R242, R14 ;  /* 0x0000000ef20e7220 */ /* 0x000fe20000410000 */
[C---:B------:R-:W-:Y:S01]  /*7bd0*/  FADD.FTZ R64, -R181.reuse, R64 ;  /* 0x00000040b5407221 */ /* 0x040fe20000010100 */
[----:B------:R-:W-:Y:S01]  /*7be0*/  FADD.FTZ R65, -R181, R65 ;  /* 0x00000041b5417221 */ /* 0x000fe20000010100 */
[----:B------:R-:W-:Y:S01]  /*7bf0*/  FADD.FTZ R66, -R195, R66 ;  /* 0x00000042c3427221 */ /* 0x000fe20000010100 */
[----:B------:R-:W-:Y:S01]  /*7c00*/  F2FP.BF16.F32.PACK_AB R19, R21, R19 ;  /* 0x000000131513723e */ /* 0x000fe200000010ff */
[----:B------:R-:W-:Y:S01]  /*7c10*/  FADD.FTZ R67, -R195, R67 ;  /* 0x00000043c3437221 */ /* 0x000fe20000010100 */
[----:B------:R-:W-:Y:S01]  /*7c20*/  F2FP.BF16.F32.PACK_AB R14, R241, R14 ;  /* 0x0000000ef10e723e */ /* 0x000fe200000010ff */
        /* <DEDUP_REMOVED lines=84> */
[----:B------:R-:W-:Y:S02]  /*8170*/  LEA.HI.X.SX32 R179, R8, R179, 0x1, P3 ;  /* 0x000000b308b37211 */ /* 0x000fe400018f0eff */
        /* <DEDUP_REMOVED lines=32> */
.L_x_885:
[----:B------:R-:W-:Y:S01]  /*8380*/  STS [R198+0x14000], R150 ;  /* 0x01400096c6007388 */ /* 0x000fe20000000800 */
[----:B------:R-:W-:Y:S01]  /*8390*/  IMAD.SHL.U32 R136, R154, 0x20, RZ ;  /* 0x000000209a887824 */ /* 0x000fe200078e00ff */
[----:B------:R-:W-:Y:S01]  /*83a0*/  LOP3.LUT R137, R149, 0x38, R153, 0x78, !PT ;  /* 0x0000003895897812 */ /* 0x000fe200078e7899 */
        /* <DEDUP_REMOVED lines=185> */
.L_x_886:
        /* <DEDUP_REMOVED lines=172> */
[C---:B------:R-:W-:Y:S01]  /*9a00*/  LEA R36, P0, R144.reuse, R138, 0x5 ;  /* 0x0000008a90247211 */ /* 0x040fe200078028ff */
        /* <DEDUP_REMOVED lines=263> */
[----:B------:R-:W-:-:S03]  /*aa80*/  UIMAD UR9, UR25, UR9, UR13 ;  /* 0x00000009190972a4 */ /* 0x000fc6000f8e020d */
[----:B------:R-:W-:-:S03]  /*aa90*/  UMOV UR38, UR12 ;  /* 0x0000000c00267c82 */ /* 0x000fc60008000000 */
[----:B-1----:R-:W-:Y:S01]  /*aaa0*/  MOV R0, UR9 ;  /* 0x0000000900007c02 */ /* 0x002fe20008000f00 */
[----:B------:R-:W-:Y:S05]  /*aab0*/  BRA `(.L_x_889) ;  /* 0x00000000001c7947 */ /* 0x000fea0003800000 */
.L_x_888:
[----:B------:R-:W2:Y:S01]  /*aac0*/  LDCU.64 UR10, c[0x0][0x5c0] ;  /* 0x0000b800ff0a77ac */ /* 0x000ea20008000a00 */
[----:B------:R-:W-:-:S04]  /*aad0*/  UIADD3 UR5, UPT, UPT, UR37, UR39, URZ ;  /* 0x0000002725057290 */ /* 0x000fc8000fffe0ff */
[----:B--2---:R-:W-:Y:S02]  /*aae0*/  UIMAD.WIDE.U32 UR8, UR5, UR10, URZ ;  /* 0x0000000a050872a5 */ /* 0x004fe4000f8e00ff */
[----:B------:R-:W-:-:S04]  /*aaf0*/  UIMAD UR5, UR5, UR11, URZ ;  /* 0x0000000b050572a4 */ /* 0x000fc8000f8e02ff */
[----:B------:R-:W-:Y:S01]  /*ab00*/  UIADD3 UR5, UPT, UPT, UR9, UR5, URZ ;  /* 0x0000000509057290 */ /* 0x000fe2000fffe0ff */
[----:B------:R-:W-:-:S05]  /*ab10*/  UMOV UR38, UR8 ;  /* 0x0000000800267c82 */ /* 0x000fca0008000000 */
[----:B-1----:R-:W-:Y:S02]  /*ab20*/  MOV R0, UR5 ;  /* 0x0000000500007c02 */ /* 0x002fe40008000f00 */
.L_x_889:
        /* <DEDUP_REMOVED lines=12> */
.L_x_890:
[----:B------:R-:W1:Y:S01]  /*abf0*/  LDCU.64 UR8, c[0x0][0x5c8] ;  /* 0x0000b900ff0877ac */ /* 0x000e620008000a00 */
[----:B------:R-:W-:-:S04]  /*ac00*/  UIADD3 UR5, UPT, UPT, UR37, UR39, URZ ;  /* 0x0000002725057290 */ /* 0x000fc8000fffe0ff */
[----:B-1----:R-:W-:Y:S02]  /*ac10*/  UIMAD.WIDE.U32 UR16, UR5, UR8, URZ ;  /* 0x00000008051072a5 */ /* 0x002fe4000f8e00ff */
[----:B------:R-:W-:-:S04]  /*ac20*/  UIMAD UR5, UR5, UR9, URZ ;  /* 0x00000009050572a4 */ /* 0x000fc8000f8e02ff */
[----:B------:R-:W-:-:S06]  /*ac30*/  UIADD3 UR5, UPT, UPT, UR17, UR5, URZ ;  /* 0x0000000511057290 */ /* 0x000fcc000fffe0ff */
[----:B------:R-:W-:-:S07]  /*ac40*/  MOV R12, UR5 ;  /* 0x00000005000c7c02 */ /* 0x000fce0008000f00 */
.L_x_891:
        /* <DEDUP_REMOVED lines=43> */
.L_x_893:
[----:B------:R-:W-:Y:S05]  /*af00*/  BSYNC.RECONVERGENT B0 ;  /* 0x0000000000007941 */ /* 0x000fea0003800200 */
.L_x_892:
        /* <DEDUP_REMOVED lines=12> */
.L_x_895:
[----:B------:R-:W-:Y:S05]  /*afd0*/  BSYNC.RECONVERGENT B0 ;  /* 0x0000000000007941 */ /* 0x000fea0003800200 */
.L_x_894:
        /* <DEDUP_REMOVED lines=14> */
.L_x_897:
[----:B------:R-:W-:Y:S05]  /*b0c0*/  BSYNC.RECONVERGENT B0 ;  /* 0x0000000000007941 */ /* 0x000fea0003800200 */
.L_x_896:
        /* <DEDUP_REMOVED lines=14> */
.L_x_899:
[----:B------:R-:W-:Y:S05]  /*b1b0*/  BSYNC.RECONVERGENT B0 ;  /* 0x0000000000007941 */ /* 0x000fea0003800200 */
.L_x_898:
        /* <DEDUP_REMOVED lines=32> */
.L_x_901:
[----:B------:R-:W-:Y:S05]  /*b3c0*/  BSYNC.RECONVERGENT B0 ;  /* 0x0000000000007941 */ /* 0x000fea0003800200 */
.L_x_900:
        /* <DEDUP_REMOVED lines=12> */
.L_x_903:
[----:B------:R-:W-:Y:S05]  /*b490*/  BSYNC.RECONVERGENT B0 ;  /* 0x0000000000007941 */ /* 0x000fea0003800200 */
.L_x_902:
        /* <DEDUP_REMOVED lines=11> */
.L_x_842:
[----:B------:R-:W-:Y:S05]  /*b550*/  BSYNC.RECONVERGENT B1 ;  /* 0x0000000000017941 */ /* 0x000fea0003800200 */
.L_x_816:
        /* <DEDUP_REMOVED lines=11> */
.L_x_905:
        /* <DEDUP_REMOVED lines=15> */
.L_x_2766:


//--------------------- .text._ZN5flash27flash_bwd_convert_dq_kernelI23Flash_bwd_kernel_traitsILi64ELi64ELi128ELi8ELi2ELi4ELi4ELb1ELb0EN7cutlass10bfloat16_tE19Flash_kernel_traitsILi64ELi64ELi128ELi8ES3_EEEEvNS_16Flash_bwd_paramsEi --------------------------
	.section	.text._ZN5flash27flash_bwd_convert_dq_kernelI23Flash_bwd_kernel_traitsILi64ELi64ELi128ELi8ELi2ELi4ELi4ELb1ELb0EN7cutlass10bfloat16_tE19Flash_kernel_traitsILi64ELi64ELi128ELi8ES3_EEEEvNS_16Flash_bwd_paramsEi,"ax",@progbits
	.align	128
        .global         _ZN5flash27flash_bwd_convert_dq_kernelI23Flash_bwd_kernel_traitsILi64ELi64ELi128ELi8ELi2ELi4ELi4ELb1ELb0EN7cutlass10bfloat16_tE19Flash_kernel_traitsILi64ELi64ELi128ELi8ES3_EEEEvNS_16Flash_bwd_paramsEi
        .type           _ZN5flash27flash_bwd_convert_dq_kernelI23Flash_bwd_kernel_traitsILi64ELi64ELi128ELi8ELi2ELi4ELi4ELb1ELb0EN7cutlass10bfloat16_tE19Flash_kernel_traitsILi64ELi64ELi128ELi8ES3_EEEEvNS_16Flash_bwd_paramsEi,@function
        .size           _ZN5flash27flash_bwd_convert_dq_kernelI23Flash_bwd_kernel_traitsILi64ELi64ELi128ELi8ELi2ELi4ELi4ELb1ELb0EN7cutlass10bfloat16_tE19Flash_kernel_traitsILi64ELi64ELi128ELi8ES3_EEEEvNS_16Flash_bwd_paramsEi,(.L_x_2767 - _ZN5flash27flash_bwd_convert_dq_kernelI23Flash_bwd_kernel_traitsILi64ELi64ELi128ELi8ELi2ELi4ELi4ELb1ELb0EN7cutlass10bfloat16_tE19Flash_kernel_traitsILi64ELi64ELi128ELi8ES3_EEEEvNS_16Flash_bwd_paramsEi)
        .other          _ZN5flash27flash_bwd_convert_dq_kernelI23Flash_bwd_kernel_traitsILi64ELi64ELi128ELi8ELi2ELi4ELi4ELb1ELb0EN7cutlass10bfloat16_tE19Flash_kernel_traitsILi64ELi64ELi128ELi8ES3_EEEEvNS_16Flash_bwd_paramsEi,@"STO_CUDA_ENTRY STV_DEFAULT"
_ZN5flash27flash_bwd_convert_dq_kernelI23Flash_bwd_kernel_traitsILi64ELi64ELi128ELi8ELi2ELi4ELi4ELb1ELb0EN7cutlass10bfloat16_tE19Flash_kernel_traitsILi64ELi64ELi128ELi8ES3_EEEEvNS_16Flash_bwd_paramsEi:
.text._ZN5flash27flash_bwd_convert_dq_kernelI23Flash_bwd_kernel_traitsILi64ELi64ELi128ELi8ELi2ELi4ELi4ELb1ELb0EN7cutlass10bfloat16_tE19Flash_kernel_traitsILi64ELi64ELi128ELi8ES3_EEEEvNS_16Flash_bwd_paramsEi:
[----:B------:R-:W-:Y:S01]  /*0000*/  LDC R1, c[0x0][0x37c] ;  /* 0x0000df00ff017b82 */ /* 0x000fe20000000800 */
[----:B------:R-:W0:Y:S07]  /*0010*/  LDCU.64 UR6, c[0x0][0x460] ;  /* 0x00008c00ff0677ac */ /* 0x000e2e0008000a00 */
[----:B------:R-:W1:Y:S01]  /*0020*/  S2UR UR10, SR_CTAID.Y ;  /* 0x00000000000a79c3 */ /* 0x000e620000002600 */
[----:B------:R-:W1:Y:S01]  /*0030*/  LDCU.64 UR4, c[0x0][0x460] ;  /* 0x00008c00ff0477ac */ /* 0x000e620008000a00 */
[----:B------:R-:W2:Y:S01]  /*0040*/  LDCU.64 UR14, c[0x0][0x358] ;  /* 0x00006b00ff0e77ac */ /* 0x000ea20008000a00 */
[----:B0-----:R-:W-:-:S02]  /*0050*/  UISETP.NE.U32.AND UP0, UPT, UR6, URZ, UPT ;  /* 0x000000ff0600728c */ /* 0x001fc4000bf05070 */
[----:B------:R-:W-:Y:S02]  /*0060*/  UISETP.NE.U32.AND UP1, UPT, UR6, URZ, UPT ;  /* 0x000000ff0600728c */ /* 0x000fe4000bf25070 */
[----:B------:R-:W-:Y:S02]  /*0070*/  UISETP.NE.AND.EX UP0, UPT, UR7, URZ, UPT, UP0 ;  /* 0x000000ff0700728c */ /* 0x000fe4000bf05300 */
[----:B------:R-:W-:Y:S02]  /*0080*/  UISETP.NE.AND.EX UP1, UPT, UR7, URZ, UPT, UP1 ;  /* 0x000000ff0700728c */ /* 0x000fe4000bf25310 */
[----:B-1----:R-:W-:Y:S02]  /*0090*/  UIMAD.WIDE.U32 UR4, UR10, 0x4, UR4 ;  /* 0x000000040a0478a5 */ /* 0x002fe4000f8e0004 */
[----:B------:R-:W-:Y:S02]  /*00a0*/  PLOP3.LUT P0, PT, PT, PT, UP0, 0x80, 0x8 ;  /* 0x000000000008781c */ /* 0x000fe40003f0f008 */
[----:B------:R-:W-:-:S02]  /*00b0*/  PLOP3.LUT P1, PT, PT, PT, UP1, 0x80, 0x8 ;  /* 0x000000000008781c */ /* 0x000fc40003f2f018 */
[----:B------:R-:W-:Y:S02]  /*00c0*/  MOV R2, UR4 ;  /* 0x0000000400027c02 */ /* 0x000fe40008000f00 */
[----:B------:R-:W-:-:S07]  /*00d0*/  MOV R3, UR5 ;  /* 0x0000000500037c02 */ /* 0x000fce0008000f00 */
[----:B--2---:R-:W2:Y:S04]  /*00e0*/  @P0 LDG.E R4, desc[UR14][R2.64] ;  /* 0x0000000e02040981 */ /* 0x004ea8000c1e1900 */
[----:B------:R-:W3:Y:S01]  /*00f0*/  @P1 LDG.E R0, desc[UR14][R2.64+0x4] ;  /* 0x0000040e02001981 */ /* 0x000ee2000c1e1900 */
[----:B------:R-:W0:Y:S01]  /*0100*/  S2UR UR9, SR_CTAID.X ;  /* 0x00000000000979c3 */ /* 0x000e220000002500 */
[----:B------:R-:W1:Y:S01]  /*0110*/  @!UP1 LDCU UR8, c[0x0][0x434] ;  /* 0x00008680ff0897ac */ /* 0x000e620008000800 */
[----:B------:R-:W-:Y:S01]  /*0120*/  UMOV UR16, 0xffffffff ;  /* 0xffffffff00107882 */ /* 0x000fe20000000000 */
[----:B0-----:R-:W-:Y:S01]  /*0130*/  USHF.L.U32 UR9, UR9, 0x6, URZ ;  /* 0x0000000609097899 */ /* 0x001fe200080006ff */
[----:B--2---:R-:W-:Y:S02]  /*0140*/  @P0 R2UR UR16, R4 ;  /* 0x00000000041002ca */ /* 0x004fe400000e0000 */
[----:B---3--:R-:W-:-:S13]  /*0150*/  @P1 R2UR UR4, R0 ;  /* 0x00000000000412ca */ /* 0x008fda00000e0000 */
[----:B-1----:R-:W-:-:S04]  /*0160*/  @UP1 UIADD3 UR8, UPT, UPT, UR4, -UR16, URZ ;  /* 0x8000001004081290 */ /* 0x002fc8000fffe0ff */
[----:B------:R-:W-:-:S06]  /*0170*/  UISETP.GT.AND UP1, UPT, UR8, UR9, UPT ;  /* 0x000000090800728c */ /* 0x000fcc000bf24270 */
[----:B------:R-:W-:-:S13]  /*0180*/  PLOP3.LUT P0, PT, PT, PT, UP1, 0x80, 0x8 ;  /* 0x000000000008781c */ /* 0x000fda0003f0f018 */
[----:B------:R-:W-:Y:S05]  /*0190*/  @!P0 EXIT ;  /* 0x000000000000894d */ /* 0x000fea0003800000 */
[----:B------:R-:W-:Y:S01]  /*01a0*/  UISETP.NE.AND UP1, UPT, UR16, -0x1, UPT ;  /* 0xffffffff1000788c */ /* 0x000fe2000bf25270 */
[----:B------:R-:W0:Y:S01]  /*01b0*/  LDC R22, c[0x0][0x44c] ;  /* 0x00011300ff167b82 */ /* 0x000e220000000800 */
[----:B------:R-:W0:Y:S07]  /*01c0*/  LDCU UR18, c[0x0][0x3e0] ;  /* 0x00007c00ff1277ac */ /* 0x000e2e0008000800 */
[----:B------:R-:W1:Y:S02]  /*01d0*/  S2UR UR17, SR_CTAID.Z ;  /* 0x00000000001179c3 */ /* 0x000e640000002700 */
[----:B------:R-:W2:Y:S01]  /*01e0*/  @!UP1 LDCU.64 UR6, c[0x0][0x5a0] ;  /* 0x0000b400ff0697ac */ /* 0x000ea20008000a00 */
[----:B------:R-:W3:Y:S01]  /*01f0*/  @UP1 LDCU.64 UR12, c[0x0][0x5b8] ;  /* 0x0000b700ff0c17ac */ /* 0x000ee20008000a00 */
[----:B0-----:R-:W-:Y:S01]  /*0200*/  IMAD.WIDE R8, R22, UR18, RZ ;  /* 0x0000001216087c25 */ /* 0x001fe2000f8e02ff */
[----:B--2---:R-:W-:-:S04]  /*0210*/  @!UP1 UIMAD.WIDE.U32 UR4, UR10, UR6, URZ ;  /* 0x000000060a0492a5 */ /* 0x004fc8000f8e00ff */
[----:B------:R-:W-:Y:S02]  /*0220*/  @!UP1 UIMAD UR11, UR10, UR7, UR5 ;  /* 0x000000070a0b92a4 */ /* 0x000fe4000f8e0205 */
[----:B---3--:R-:W-:-:S04]  /*0230*/  @UP1 UIMAD.WIDE.U32 UR6, UR16, UR12, URZ ;  /* 0x0000000c100612a5 */ /* 0x008fc8000f8e00ff */
[----:B------:R-:W-:-:S03]  /*0240*/  @UP1 UIMAD UR11, UR16, UR13, UR7 ;  /* 0x0000000d100b12a4 */ /* 0x000fc6000f8e0207 */
[----:B------:R-:W-:Y:S01]  /*0250*/  @!UP1 UMOV UR7, UR4 ;  /* 0x0000000400079c82 */ /* 0x000fe20008000000 */
[----:B------:R-:W-:Y:S01]  /*0260*/  @UP1 UMOV UR7, UR6 ;  /* 0x0000000600071c82 */ /* 0x000fe20008000000 */
[----:B-1----:R-:W-:Y:S07]  /*0270*/  BRA.U UP1, `(.L_x_906) ;  /* 0x0000000101447547 */ /* 0x002fee000b800000 */
[----:B------:R-:W0:Y:S01]  /*0280*/  LDCU UR4, c[0x0][0x444] ;  /* 0x00008880ff0477ac */ /* 0x000e220008000800 */
[----:B------:R-:W-:Y:S01]  /*0290*/  SHF.R.S32.HI R0, RZ, 0x1f, R22 ;  /* 0x0000001fff007819 */ /* 0x000fe20000011416 */
[----:B0-----:R-:W-:Y:S02]  /*02a0*/  USHF.R.S32.HI UR6, URZ, 0x1f, UR4 ;  /* 0x0000001fff067899 */ /* 0x001fe40008011404 */
[----:B------:R-:W-:Y:S02]  /*02b0*/  UIMAD.WIDE.U32 UR4, UR10, UR4, URZ ;  /* 0x000000040a0472a5 */ /* 0x000fe4000f8e00ff */
[----:B------:R-:W-:Y:S02]  /*02c0*/  UIMAD UR6, UR6, UR10, URZ ;  /* 0x0000000a060672a4 */ /* 0x000fe4000f8e02ff */
[----:B------:R-:W-:Y:S02]  /*02d0*/  UIMAD.WIDE.U32 UR12, UR4, UR18, URZ ;  /* 0x00000012040c72a5 */ /* 0x000fe4000f8e00ff */
[----:B------:R-:W-:-:S02]  /*02e0*/  UIADD3 UR6, UPT, UPT, UR5, UR6, URZ ;  /* 0x0000000605067290 */ /* 0x000fc4000fffe0ff */
[----:B------:R-:W-:Y:S02]  /*02f0*/  USHF.R.S32.HI UR5, URZ, 0x1f, UR18 ;  /* 0x0000001fff057899 */ /* 0x000fe40008011412 */
[----:B------:R-:W-:Y:S01]  /*0300*/  UIMAD UR6, UR6, UR18, URZ ;  /* 0x00000012060672a4 */ /* 0x000fe2000f8e02ff */
[----:B------:R-:W-:-:S03]  /*0310*/  IMAD.WIDE.U32 R2, R22, UR12, RZ ;  /* 0x0000000c16027c25 */ /* 0x000fc6000f8e00ff */
[----:B------:R-:W-:Y:S01]  /*0320*/  UIMAD UR4, UR5, UR4, UR6 ;  /* 0x00000004050472a4 */ /* 0x000fe2000f8e0206 */
[----:B------:R-:W-:-:S03]  /*0330*/  MOV R15, R2 ;  /* 0x00000002000f7202 */ /* 0x000fc60000000f00 */
[----:B------:R-:W-:-:S06]  /*0340*/  UIADD3 UR4, UPT, UPT, UR13, UR4, URZ ;  /* 0x000000040d047290 */ /* 0x000fcc000fffe0ff */
[----:B------:R-:W-:-:S04]  /*0350*/  IMAD R5, R22, UR4, RZ ;  /* 0x0000000416057c24 */ /* 0x000fc8000f8e02ff */
[----:B------:R-:W-:-:S05]  /*0360*/  IMAD R5, R0, UR12, R5 ;  /* 0x0000000c00057c24 */ /* 0x000fca000f8e0205 */
[----:B------:R-:W-:Y:S01]  /*0370*/  IADD3 R14, PT, PT, R3, R5, RZ ;  /* 0x00000005030e7210 */ /* 0x000fe20007ffe0ff */
[----:B------:R-:W-:Y:S06]  /*0380*/  BRA `(.L_x_907) ;  /* 0x0000000000107947 */ /* 0x000fec0003800000 */
.L_x_906:
[----:B------:R-:W-:Y:S02]  /*0390*/  IMAD R5, R9, UR16, RZ ;  /* 0x0000001009057c24 */ /* 0x000fe4000f8e02ff */
[----:B------:R-:W-:-:S05]  /*03a0*/  IMAD.WIDE.U32 R2, R8, UR16, RZ ;  /* 0x0000001008027c25 */ /* 0x000fca000f8e00ff */
[----:B------:R-:W-:Y:S02]  /*03b0*/  IADD3 R14, PT, PT, R3, R5, RZ ;  /* 0x00000005030e7210 */ /* 0x000fe40007ffe0ff */
[----:B------:R-:W-:-:S07]  /*03c0*/  MOV R15, R2 ;  /* 0x00000002000f7202 */ /* 0x000fce0000000f00 */
.L_x_907:
[----:B------:R-:W0:Y:S01]  /*03d0*/  S2R R24, SR_TID.X ;  /* 0x0000000000187919 */ /* 0x000e220000002100 */
[----:B------:R-:W1:Y:S01]  /*03e0*/  LDCU UR5, c[0x0][0x600] ;  /* 0x0000c000ff0577ac */ /* 0x000e620008000800 */
[----:B------:R-:W-:Y:S01]  /*03f0*/  IMAD R0, R22, UR18, RZ ;  /* 0x0000001216007c24 */ /* 0x000fe2000f8e02ff */
[----:B------:R-:W-:Y:S02]  /*0400*/  CS2R R10, SRZ ;  /* 0x00000000000a7805 */ /* 0x000fe4000001ff00 */
[----:B------:R-:W-:Y:S01]  /*0410*/  CS2R R6, SRZ ;  /* 0x0000000000067805 */ /* 0x000fe2000001ff00 */
[----:B------:R-:W-:Y:S01]  /*0420*/  USHF.L.U32 UR4, UR10, 0x7, URZ ;  /* 0x000000070a047899 */ /* 0x000fe200080006ff */
[----:B------:R-:W-:Y:S02]  /*0430*/  CS2R R2, SRZ ;  /* 0x0000000000027805 */ /* 0x000fe4000001ff00 */
[----:B------:R-:W-:Y:S02]  /*0440*/  CS2R R4, SRZ ;  /* 0x0000000000047805 */ /* 0x000fe4000001ff00 */
[----:B------:R-:W-:Y:S01]  /*0450*/  CS2R R12, SRZ ;  /* 0x00000000000c7805 */ /* 0x000fe2000001ff00 */
[----:B------:R-:W-:Y:S01]  /*0460*/  USEL UR4, UR4, URZ, UP0 ;  /* 0x000000ff04047287 */ /* 0x000fe20008000000 */
[----:B------:R-:W-:-:S02]  /*0470*/  CS2R R16, SRZ ;  /* 0x0000000000107805 */ /* 0x000fc4000001ff00 */
[----:B------:R-:W-:Y:S02]  /*0480*/  CS2R R18, SRZ ;  /* 0x0000000000127805 */ /* 0x000fe4000001ff00 */
[----:B------:R-:W-:Y:S01]  /*0490*/  CS2R R20, SRZ ;  /* 0x0000000000147805 */ /* 0x000fe2000001ff00 */
[----:B------:R-:W-:-:S04]  /*04a0*/  UIADD3 UR4, UP0, UPT, UR9, UR4, URZ ;  /* 0x0000000409047290 */ /* 0x000fc8000ff1e0ff */
[----:B------:R-:W-:Y:S02]  /*04b0*/  UIADD3.X UR6, UPT, UPT, URZ, URZ, URZ, UP0, !UPT ;  /* 0x000000ffff067290 */ /* 0x000fe400087fe4ff */
[----:B-1----:R-:W-:-:S04]  /*04c0*/  UISETP.GE.AND UP0, UPT, UR5, 0x1, UPT ;  /* 0x000000010500788c */ /* 0x002fc8000bf06270 */
[----:B------:R-:W-:-:S04]  /*04d0*/  IMAD R23, R8, UR6, RZ ;  /* 0x0000000608177c24 */ /* 0x000fc8000f8e02ff */
[----:B------:R-:W-:Y:S02]  /*04e0*/  IMAD R23, R9, UR4, R23 ;  /* 0x0000000409177c24 */ /* 0x000fe4000f8e0217 */
[----:B------:R-:W-:Y:S01]  /*04f0*/  IMAD.WIDE.U32 R8, R8, UR4, RZ ;  /* 0x0000000408087c25 */ /* 0x000fe2000f8e00ff */
[----:B0-----:R-:W-:Y:S01]  /*0500*/  SHF.R.U32.HI R25, RZ, 0x5, R24 ;  /* 0x00000005ff197819 */ /* 0x001fe20000011618 */
[----:B------:R-:W-:Y:S06]  /*0510*/  BRA.U !UP0, `(.L_x_908) ;  /* 0x0000000908e87547 */ /* 0x000fec000b800000 */
[----:B------:R-:W0:Y:S01]  /*0520*/  LDCU.64 UR12, c[0x0][0x570] ;  /* 0x0000ae00ff0c77ac */ /* 0x000e220008000a00 */
[----:B------:R-:W-:Y:S01]  /*0530*/  LOP3.LUT R24, R24, 0x1f, RZ, 0xc0, !PT ;  /* 0x0000001f18187812 */ /* 0x000fe200078ec0ff */
[----:B------:R-:W-:Y:S01]  /*0540*/  IMAD R22, R22, UR17, RZ ;  /* 0x0000001116167c24 */ /* 0x000fe2000f8e02ff */
[----:B------:R-:W-:Y:S01]  /*0550*/  IADD3 R27, PT, PT, R9, R23, RZ ;  /* 0x00000017091b7210 */ /* 0x000fe20007ffe0ff */
[----:B------:R-:W-:Y:S02]  /*0560*/  UISETP.NE.AND UP0, UPT, UR5, 0x1, UPT ;  /* 0x000000010500788c */ /* 0x000fe4000bf05270 */
[----:B------:R-:W-:Y:S01]  /*0570*/  IMAD R24, R0, R25, R24 ;  /* 0x0000001900187224 */ /* 0x000fe200078e0218 */
[--C-:B------:R-:W-:Y:S02]  /*0580*/  IADD3 R25, P0, P1, R8, R15, R22.reuse ;  /* 0x0000000f08197210 */ /* 0x100fe4000791e016 */
[----:B------:R-:W-:Y:S02]  /*0590*/  SHF.R.S32.HI R26, RZ, 0x1f, R22 ;  /* 0x0000001fff1a7819 */ /* 0x000fe40000011416 */
[----:B------:R-:W-:-:S02]  /*05a0*/  IADD3 R28, P2, PT, R24, R25, RZ ;  /* 0x00000019181c7210 */ /* 0x000fc40007f5e0ff */
[----:B------:R-:W-:Y:S02]  /*05b0*/  SHF.R.S32.HI R23, RZ, 0x1f, R24 ;  /* 0x0000001fff177819 */ /* 0x000fe40000011418 */
[----:B------:R-:W-:Y:S02]  /*05c0*/  IADD3.X R10, PT, PT, R27, R14, R26, P0, P1 ;  /* 0x0000000e1b0a7210 */ /* 0x000fe400007e241a */
[----:B0-----:R-:W-:Y:S02]  /*05d0*/  LEA R25, P0, R28, UR12, 0x2 ;  /* 0x0000000c1c197c11 */ /* 0x001fe4000f8010ff */
[----:B------:R-:W-:Y:S01]  /*05e0*/  IADD3.X R29, PT, PT, R23, R10, RZ, P2, !PT ;  /* 0x0000000a171d7210 */ /* 0x000fe200017fe4ff */
[----:B------:R-:W-:-:S03]  /*05f0*/  HFMA2 R10, -RZ, RZ, 0, 0 ;  /* 0x00000000ff0a7431 */ /* 0x000fc600000001ff */
[----:B------:R-:W-:Y:S01]  /*0600*/  LEA.HI.X R28, R28, UR13, R29, 0x2, P0 ;  /* 0x0000000d1c1c7c11 */ /* 0x000fe200080f141d */
[----:B------:R-:W-:Y:S06]  /*0610*/  BRA.U !UP0, `(.L_x_909) ;  /* 0x0000000508d47547 */ /* 0x000fec000b800000 */
[----:B------:R-:W-:Y:S01]  /*0620*/  IADD3 R9, P0, P1, R22, R15, R8 ;  /* 0x0000000f16097210 */ /* 0x000fe2000791e008 */
[----:B------:R-:W-:Y:S01]  /*0630*/  ULOP3.LUT UR4, UR5, 0x7ffffffe, URZ, 0xc0, !UPT ;  /* 0x7ffffffe05047892 */ /* 0x000fe2000f8ec0ff */
[----:B------:R-:W-:Y:S02]  /*0640*/  CS2R R10, SRZ ;  /* 0x00000000000a7805 */ /* 0x000fe4000001ff00 */
[----:B------:R-:W-:Y:S02]  /*0650*/  CS2R R6, SRZ ;  /* 0x0000000000067805 */ /* 0x000fe4000001ff00 */
[----:B------:R-:W-:Y:S02]  /*0660*/  IADD3.X R14, PT, PT, R26, R14, R27, P0, P1 ;  /* 0x0000000e1a0e7210 */ /* 0x000fe400007e241b */
[----:B------:R-:W-:Y:S02]  /*0670*/  CS2R R2, SRZ ;  /* 0x0000000000027805 */ /* 0x000fe4000001ff00 */
[----:B------:R-:W-:-:S02]  /*0680*/  IADD3 R24, P0, PT, R24, R9, RZ ;  /* 0x0000000918187210 */ /* 0x000fc40007f1e0ff */
[----:B------:R-:W-:Y:S02]  /*0690*/  CS2R R4, SRZ ;  /* 0x0000000000047805 */ /* 0x000fe4000001ff00 */
[----:B------:R-:W-:Y:S02]  /*06a0*/  CS2R R12, SRZ ;  /* 0x00000000000c7805 */ /* 0x000fe4000001ff00 */
[----:B------:R-:W-:Y:S02]  /*06b0*/  CS2R R16, SRZ ;  /* 0x0000000000107805 */ /* 0x000fe4000001ff00 */
[----:B------:R-:W-:Y:S02]  /*06c0*/  IADD3.X R23, PT, PT, R23, R14, RZ, P0, !PT ;  /* 0x0000000e17177210 */ /* 0x000fe400007fe4ff */
[----:B------:R-:W-:Y:S02]  /*06d0*/  CS2R R18, SRZ ;  /* 0x0000000000127805 */ /* 0x000fe4000001ff00 */
[----:B------:R-:W-:-:S02]  /*06e0*/  LEA R22, P0, R24, UR12, 0x2 ;  /* 0x0000000c18167c11 */ /* 0x000fc4000f8010ff */
[----:B------:R-:W-:Y:S01]  /*06f0*/  CS2R R20, SRZ ;  /* 0x0000000000147805 */ /* 0x000fe2000001ff00 */
[----:B------:R-:W-:Y:S01]  /*0700*/  UIADD3 UR4, UPT, UPT, -UR4, URZ, URZ ;  /* 0x000000ff04047290 */ /* 0x000fe2000fffe1ff */
[----:B------:R-:W-:Y:S01]  /*0710*/  LEA.HI.X R23, R24, UR13, R23, 0x2, P0 ;  /* 0x0000000d18177c11 */ /* 0x000fe200080f1417 */
[----:B------:R-:W0:Y:S01]  /*0720*/  LDCU.64 UR12, c[0x0][0x5f8] ;  /* 0x0000bf00ff0c77ac */ /* 0x000e220008000a00 */
[----:B------:R-:W-:-:S09]  /*0730*/  NOP ;  /* 0x0000000000007918 */ /* 0x000fd20000000000 */
.L_x_910:
[----:B------:R-:W-:-:S05]  /*0740*/  SHF.L.U32 R15, R0, 0x3, RZ ;  /* 0x00000003000f7819 */ /* 0x000fca00000006ff */
[----:B------:R-:W-:-:S05]  /*0750*/  IMAD.WIDE R14, R15, 0x4, R22 ;  /* 0x000000040f0e7825 */ /* 0x000fca00078e0216 */
[----:B------:R-:W2:Y:S01]  /*0760*/  LDG.E R9, desc[UR14][R14.64+0x80] ;  /* 0x0000800e0e097981 */ /* 0x000ea2000c1e1900 */
[----:B------:R-:W-:-:S03]  /*0770*/  IMAD.WIDE R28, R0, 0x20, R14 ;  /* 0x00000020001c7825 */ /* 0x000fc600078e020e */
[----:B------:R-:W3:Y:S04]  /*0780*/  LDG.E R24, desc[UR14][R14.64] ;  /* 0x0000000e0e187981 */ /* 0x000ee8000c1e1900 */
[----:B------:R-:W4:Y:S04]  /*0790*/  LDG.E R25, desc[UR14][R28.64] ;  /* 0x0000000e1c197981 */ /* 0x000f28000c1e1900 */
[----:B------:R1:W5:Y:S02]  /*07a0*/  LDG.E R8, desc[UR14][R28.64+0x80] ;  /* 0x0000800e1c087981 */ /* 0x000364000c1e1900 */
[----:B-1----:R-:W-:-:S05]  /*07b0*/  IMAD.WIDE R28, R0, 0x20, R28 ;  /* 0x00000020001c7825 */ /* 0x002fca00078e021c */
[----:B------:R-:W5:Y:S01]  /*07c0*/  LDG.E R27, desc[UR14][R28.64+0x80] ;  /* 0x0000800e1c1b7981 */ /* 0x000f62000c1e1900 */
[----:B------:R-:W-:-:S04]  /*07d0*/  IMAD.WIDE R14, R0, 0x20, R28 ;  /* 0x00000020000e7825 */ /* 0x000fc800078e021c */
[----:B--2---:R-:W-:Y:S02]  /*07e0*/  FADD.FTZ R12, R9, R12 ;  /* 0x0000000c090c7221 */ /* 0x004fe40000010000 */
[----:B------:R-:W2:Y:S01]  /*07f0*/  LDG.E R9, desc[UR14][R14.64] ;  /* 0x0000000e0e097981 */ /* 0x000ea2000c1e1900 */
[----:B---3--:R-:W-:-:S03]  /*0800*/  FADD.FTZ R21, R24, R21 ;  /* 0x0000001518157221 */ /* 0x008fc60000010000 */
[----:B------:R-:W3:Y:S01]  /*0810*/  LDG.E R24, desc[UR14][R28.64] ;  /* 0x0000000e1c187981 */ /* 0x000ee2000c1e1900 */
[----:B----4-:R-:W-:-:S03]  /*0820*/  FADD.FTZ R20, R25, R20 ;  /* 0x0000001419147221 */ /* 0x010fc60000010000 */
[----:B------:R-:W4:Y:S01]  /*0830*/  LDG.E R25, desc[UR14][R14.64+0x80] ;  /* 0x0000800e0e197981 */ /* 0x000f22000c1e1900 */
[----:B-----5:R-:W-:Y:S01]  /*0840*/  FADD.FTZ R4, R27, R4 ;  /* 0x000000041b047221 */ /* 0x020fe20000010000 */
[----:B0-----:R-:W-:Y:S01]  /*0850*/  MOV R27, UR12 ;  /* 0x0000000c001b7c02 */ /* 0x001fe20008000f00 */
[----:B--2---:R-:W-:-:S03]  /*0860*/  FADD.FTZ R18, R9, R18 ;  /* 0x0000001209127221 */ /* 0x004fc60000010000 */
[----:B------:R-:W-:Y:S01]  /*0870*/  LEA R9, P0, R27, R22, 0x3 ;  /* 0x000000161b097211 */ /* 0x000fe200078018ff */
[----:B------:R-:W-:-:S05]  /*0880*/  IMAD.WIDE R26, R0, 0x20, R14 ;  /* 0x00000020001a7825 */ /* 0x000fca00078e020e */
[----:B------:R-:W2:Y:S04]  /*0890*/  LDG.E R14, desc[UR14][R26.64+0x80] ;  /* 0x0000800e1a0e7981 */ /* 0x000ea8000c1e1900 */
[----:B------:R-:W5:Y:S01]  /*08a0*/  LDG.E R28, desc[UR14][R26.64] ;  /* 0x0000000e1a1c7981 */ /* 0x000f62000c1e1900 */
[----:B---3--:R-:W-:Y:S01]  /*08b0*/  FADD.FTZ R19, R24, R19 ;  /* 0x0000001318137221 */ /* 0x008fe20000010000 */
[----:B----4-:R-:W-:Y:S01]  /*08c0*/  FADD.FTZ R6, R25, R6 ;  /* 0x0000000619067221 */ /* 0x010fe20000010000 */
[----:B------:R-:W-:-:S05]  /*08d0*/  IMAD.WIDE R24, R0, 0x20, R26 ;  /* 0x0000002000187825 */ /* 0x000fca00078e021a */
[----:B------:R-:W3:Y:S01]  /*08e0*/  LDG.E R15, desc[UR14][R24.64] ;  /* 0x0000000e180f7981 */ /* 0x000ee2000c1e1900 */
[----:B------:R-:W-:Y:S01]  /*08f0*/  FADD.FTZ R11, R8, R11 ;  /* 0x0000000b080b7221 */ /* 0x000fe20000010000 */
[----:B------:R-:W-:Y:S02]  /*0900*/  MOV R29, UR13 ;  /* 0x0000000d001d7c02 */ /* 0x000fe40008000f00 */
[----:B------:R-:W-:-:S04]  /*0910*/  MOV R8, UR12 ;  /* 0x0000000c00087c02 */ /* 0x000fc80008000f00 */
[----:B------:R-:W-:Y:S02]  /*0920*/  LEA.HI.X R8, R8, R23, R29, 0x3, P0 ;  /* 0x0000001708087211 */ /* 0x000fe400000f1c1d */
[----:B------:R-:W4:Y:S01]  /*0930*/  LDG.E R29, desc[UR14][R22.64] ;  /* 0x0000000e161d7981 */ /* 0x000f22000c1e1900 */
[----:B--2---:R-:W-:-:S03]  /*0940*/  FADD.FTZ R3, R14, R3 ;  /* 0x000000030e037221 */ /* 0x004fc60000010000 */
[----:B------:R0:W2:Y:S02]  /*0950*/  LDG.E R14, desc[UR14][R24.64+0x80] ;  /* 0x0000800e180e7981 */ /* 0x0000a4000c1e1900 */
[----:B0-----:R-:W-:-:S04]  /*0960*/  IMAD.WIDE R24, R0, 0x20, R24 ;  /* 0x0000002000187825 */ /* 0x001fc800078e0218 */
[----:B-----5:R-:W-:Y:S02]  /*0970*/  FADD.FTZ R17, R28, R17 ;  /* 0x000000111c117221 */ /* 0x020fe40000010000 */
[----:B------:R0:W5:Y:S04]  /*0980*/  LDG.E R28, desc[UR14][R22.64+0x80] ;  /* 0x0000800e161c7981 */ /* 0x000168000c1e1900 */
[----:B------:R-:W5:Y:S04]  /*0990*/  LDG.E R26, desc[UR14][R24.64] ;  /* 0x0000000e181a7981 */ /* 0x000f68000c1e1900 */
[----:B------:R-:W5:Y:S01]  /*09a0*/  LDG.E R27, desc[UR14][R24.64+0x80] ;  /* 0x0000800e181b7981 */ /* 0x000f62000c1e1900 */
[----:B------:R-:W-:-:S02]  /*09b0*/  USHF.L.U32 UR5, UR12, 0x2, URZ ;  /* 0x000000020c057899 */ /* 0x000fc400080006ff */
[----:B------:R-:W-:Y:S01]  /*09c0*/  USHF.L.U64.HI UR6, UR12, 0x2, UR13 ;  /* 0x000000020c067899 */ /* 0x000fe2000801020d */
[----:B---3--:R-:W-:Y:S01]  /*09d0*/  FADD.FTZ R16, R15, R16 ;  /* 0x000000100f107221 */ /* 0x008fe20000010000 */
[----:B----4-:R-:W-:Y:S01]  /*09e0*/  FADD.FTZ R2, R29, R2 ;  /* 0x000000021d027221 */ /* 0x010fe20000010000 */
[----:B--2---:R-:W-:Y:S01]  /*09f0*/  FADD.FTZ R7, R14, R7 ;  /* 0x000000070e077221 */ /* 0x004fe20000010000 */
[----:B------:R-:W-:-:S04]  /*0a00*/  IADD3 R14, P0, PT, R22, UR5, RZ ;  /* 0x00000005160e7c10 */ /* 0x000fc8000ff1e0ff */
[----:B------:R-:W-:Y:S01]  /*0a10*/  IADD3.X R15, PT, PT, R23, UR6, RZ, P0, !PT ;  /* 0x00000006170f7c10 */ /* 0x000fe200087fe4ff */
[----:B0-----:R-:W-:-:S03]  /*0a20*/  IMAD.WIDE R22, R0, 0xc0, RZ ;  /* 0x000000c000167825 */ /* 0x001fc600078e02ff */
[----:B------:R-:W-:-:S04]  /*0a30*/  IADD3 R22, P0, P1, R24, UR5, -R22 ;  /* 0x0000000518167c10 */ /* 0x000fc8000f91e816 */
[----:B------:R-:W-:Y:S01]  /*0a40*/  IADD3.X R23, PT, PT, R25, UR6, ~R23, P0, P1 ;  /* 0x0000000619177c10 */ /* 0x000fe200087e2c17 */
[----:B-----5:R-:W-:-:S04]  /*0a50*/  FADD.FTZ R13, R26, R13 ;  /* 0x0000000d1a0d7221 */ /* 0x020fc80000010000 */
[----:B------:R-:W2:Y:S01]  /*0a60*/  LDG.E R26, desc[UR14][R22.64] ;  /* 0x0000000e161a7981 */ /* 0x000ea2000c1e1900 */
[----:B------:R-:W-:Y:S01]  /*0a70*/  FADD.FTZ R10, R27, R10 ;  /* 0x0000000a1b0a7221 */ /* 0x000fe20000010000 */
[----:B------:R-:W-:Y:S02]  /*0a80*/  IMAD.WIDE R24, R0, 0x20, R22 ;  /* 0x0000002000187825 */ /* 0x000fe400078e0216 */
[----:B------:R-:W3:Y:S02]  /*0a90*/  LDG.E R27, desc[UR14][R22.64+0x80] ;  /* 0x0000800e161b7981 */ /* 0x000ee4000c1e1900 */
[----:B------:R-:W-:Y:S02]  /*0aa0*/  FADD.FTZ R5, R28, R5 ;  /* 0x000000051c057221 */ /* 0x000fe40000010000 */
[----:B------:R-:W4:Y:S04]  /*0ab0*/  LDG.E R28, desc[UR14][R24.64+0x80] ;  /* 0x0000800e181c7981 */ /* 0x000f28000c1e1900 */
[----:B------:R-:W5:Y:S01]  /*0ac0*/  LDG.E R29, desc[UR14][R24.64] ;  /* 0x0000000e181d7981 */ /* 0x000f62000c1e1900 */
[----:B--2---:R-:W-:Y:S01]  /*0ad0*/  FADD.FTZ R21, R21, R26 ;  /* 0x0000001a15157221 */ /* 0x004fe20000010000 */
[----:B---3--:R-:W-:Y:S01]  /*0ae0*/  FADD.FTZ R12, R12, R27 ;  /* 0x0000001b0c0c7221 */ /* 0x008fe20000010000 */
[----:B------:R-:W-:-:S04]  /*0af0*/  IMAD.WIDE R26, R0, 0x20, R24 ;  /* 0x00000020001a7825 */ /* 0x000fc800078e0218 */
[----:B----4-:R-:W-:Y:S01]  /*0b00*/  FADD.FTZ R11, R11, R28 ;  /* 0x0000001c0b0b7221 */ /* 0x010fe20000010000 */
[----:B------:R-:W2:Y:S04]  /*0b10*/  LDG.E R22, desc[UR14][R26.64] ;  /* 0x0000000e1a167981 */ /* 0x000ea8000c1e1900 */
[----:B------:R0:W3:Y:S01]  /*0b20*/  LDG.E R28, desc[UR14][R26.64+0x80] ;  /* 0x0000800e1a1c7981 */ /* 0x0000e2000c1e1900 */
[----:B-----5:R-:W-:Y:S01]  /*0b30*/  FADD.FTZ R20, R20, R29 ;  /* 0x0000001d14147221 */ /* 0x020fe20000010000 */
[----:B0-----:R-:W-:-:S05]  /*0b40*/  IMAD.WIDE R26, R0, 0x20, R26 ;  /* 0x00000020001a7825 */ /* 0x001fca00078e021a */
[----:B------:R-:W4:Y:S04]  /*0b50*/  LDG.E R29, desc[UR14][R26.64] ;  /* 0x0000000e1a1d7981 */ /* 0x000f28000c1e1900 */
[----:B------:R-:W5:Y:S01]  /*0b60*/  LDG.E R23, desc[UR14][R26.64+0x80] ;  /* 0x0000800e1a177981 */ /* 0x000f62000c1e1900 */
[----:B------:R-:W-:-:S04]  /*0b70*/  IMAD.WIDE R24, R0, 0x20, R26 ;  /* 0x0000002000187825 */ /* 0x000fc800078e021a */
[----:B--2---:R-:W-:Y:S01]  /*0b80*/  FADD.FTZ R19, R19, R22 ;  /* 0x0000001613137221 */ /* 0x004fe20000010000 */
[----:B---3--:R-:W-:Y:S02]  /*0b90*/  FADD.FTZ R4, R4, R28 ;  /* 0x0000001c04047221 */ /* 0x008fe40000010000 */
[----:B------:R-:W2:Y:S01]  /*0ba0*/  LDG.E R28, desc[UR14][R24.64+0x80] ;  /* 0x0000800e181c7981 */ /* 0x000ea2000c1e1900 */
[----:B----4-:R-:W-:-:S03]  /*0bb0*/  FADD.FTZ R18, R18, R29 ;  /* 0x0000001d12127221 */ /* 0x010fc60000010000 */
[----:B------:R-:W3:Y:S01]  /*0bc0*/  LDG.E R29, desc[UR14][R24.64] ;  /* 0x0000000e181d7981 */ /* 0x000ee2000c1e1900 */
[----:B-----5:R-:W-:Y:S01]  /*0bd0*/  FADD.FTZ R6, R6, R23 ;  /* 0x0000001706067221 */ /* 0x020fe20000010000 */
[----:B------:R-:W-:-:S05]  /*0be0*/  IMAD.WIDE R22, R0, 0x20, R24 ;  /* 0x0000002000167825 */ /* 0x000fca00078e0218 */
[----:B------:R0:W4:Y:S04]  /*0bf0*/  LDG.E R26, desc[UR14][R22.64+0x80] ;  /* 0x0000800e161a7981 */ /* 0x000128000c1e1900 */
[----:B------:R-:W5:Y:S04]  /*0c00*/  LDG.E R25, desc[UR14][R22.64] ;  /* 0x0000000e16197981 */ /* 0x000f68000c1e1900 */
[----:B------:R-:W4:Y:S01]  /*0c10*/  LDG.E R24, desc[UR14][R14.64+0x80] ;  /* 0x0000800e0e187981 */ /* 0x000f22000c1e1900 */
[----:B--2---:R-:W-:Y:S01]  /*0c20*/  FADD.FTZ R3, R3, R28 ;  /* 0x0000001c03037221 */ /* 0x004fe20000010000 */
[----:B---3--:R-:W-:Y:S01]  /*0c30*/  FADD.FTZ R17, R17, R29 ;  /* 0x0000001d11117221 */ /* 0x008fe20000010000 */
[----:B------:R-:W-:-:S05]  /*0c40*/  IMAD.WIDE R28, R0, 0x20, R22 ;  /* 0x00000020001c7825 */ /* 0x000fca00078e0216 */
[----:B------:R-:W2:Y:S01]  /*0c50*/  LDG.E R27, desc[UR14][R28.64] ;  /* 0x0000000e1c1b7981 */ /* 0x000ea2000c1e1900 */
[----:B-----5:R-:W-:-:S03]  /*0c60*/  FADD.FTZ R16, R16, R25 ;  /* 0x0000001910107221 */ /* 0x020fc60000010000 */
[----:B------:R-:W3:Y:S04]  /*0c70*/  LDG.E R25, desc[UR14][R14.64] ;  /* 0x0000000e0e197981 */ /* 0x000ee8000c1e1900 */
[----:B------:R-:W5:Y:S01]  /*0c80*/  LDG.E R29, desc[UR14][R28.64+0x80] ;  /* 0x0000800e1c1d7981 */ /* 0x000f62000c1e1900 */
[----:B------:R-:W-:Y:S02]  /*0c90*/  UIADD3 UR4, UPT, UPT, UR4, 0x2, URZ ;  /* 0x0000000204047890 */ /* 0x000fe4000fffe0ff */
[----:B------:R-:W-:Y:S02]  /*0ca0*/  USHF.L.U32 UR6, UR12, 0x2, URZ ;  /* 0x000000020c067899 */ /* 0x000fe400080006ff */
[----:B------:R-:W-:Y:S02]  /*0cb0*/  UISETP.NE.AND UP0, UPT, UR4, URZ, UPT ;  /* 0x000000ff0400728c */ /* 0x000fe4000bf05270 */
[----:B------:R-:W-:-:S02]  /*0cc0*/  USHF.L.U64.HI UR5, UR12, 0x2, UR13 ;  /* 0x000000020c057899 */ /* 0x000fc4000801020d */
[----:B0-----:R-:W-:Y:S01]  /*0cd0*/  IADD3 R22, P0, PT, R14, UR6, RZ ;  /* 0x000000060e167c10 */ /* 0x001fe2000ff1e0ff */
[----:B----4-:R-:W-:Y:S01]  /*0ce0*/  FADD.FTZ R7, R7, R26 ;  /* 0x0000001a07077221 */ /* 0x010fe20000010000 */
[----:B------:R-:W-:Y:S02]  /*0cf0*/  FADD.FTZ R5, R5, R24 ;  /* 0x0000001805057221 */ /* 0x000fe40000010000 */
[----:B------:R-:W-:Y:S01]  /*0d00*/  IADD3.X R23, PT, PT, R15, UR5, RZ, P0, !PT ;  /* 0x000000050f177c10 */ /* 0x000fe200087fe4ff */
[----:B--2---:R-:W-:Y:S01]  /*0d10*/  FADD.FTZ R13, R13, R27 ;  /* 0x0000001b0d0d7221 */ /* 0x004fe20000010000 */
[----:B---3--:R-:W-:Y:S01]  /*0d20*/  FADD.FTZ R2, R2, R25 ;  /* 0x0000001902027221 */ /* 0x008fe20000010000 */
[----:B-----5:R-:W-:Y:S01]  /*0d30*/  FADD.FTZ R10, R10, R29 ;  /* 0x0000001d0a0a7221 */ /* 0x020fe20000010000 */
[----:B------:R-:W-:Y:S06]  /*0d40*/  BRA.U UP0, `(.L_x_910) ;  /* 0xfffffff9007c7547 */ /* 0x000fec000b83ffff */
[----:B------:R-:W-:Y:S02]  /*0d50*/  MOV R25, R9 ;  /* 0x0000000900197202 */ /* 0x000fe40000000f00 */
[----:B------:R-:W-:-:S07]  /*0d60*/  MOV R28, R8 ;  /* 0x00000008001c7202 */ /* 0x000fce0000000f00 */
.L_x_909:
[----:B------:R-:W0:Y:S01]  /*0d70*/  LDCU UR4, c[0x0][0x600] ;  /* 0x0000c000ff0477ac */ /* 0x000e220008000800 */
[----:B------:R-:W-:Y:S02]  /*0d80*/  MOV R8, R25 ;  /* 0x0000001900087202 */ /* 0x000fe40000000f00 */
[----:B------:R-:W-:Y:S01]  /*0d90*/  MOV R9, R28 ;  /* 0x0000001c00097202 */ /* 0x000fe20000000f00 */
[----:B0-----:R-:W-:-:S04]  /*0da0*/  ULOP3.LUT UR4, UR4, 0x1, URZ, 0xc0, !UPT ;  /* 0x0000000104047892 */ /* 0x001fc8000f8ec0ff */
[----:B------:R-:W-:-:S09]  /*0db0*/  UISETP.NE.U32.AND UP0, UPT, UR4, 0x1, UPT ;  /* 0x000000010400788c */ /* 0x000fd2000bf05070 */
[----:B------:R-:W-:Y:S05]  /*0dc0*/  BRA.U UP0, `(.L_x_908) ;  /* 0x0000000100bc7547 */ /* 0x000fea000b800000 */
[----:B------:R-:W2:Y:S01]  /*0dd0*/  LDG.E R15, desc[UR14][R8.64] ;  /* 0x0000000e080f7981 */ /* 0x000ea2000c1e1900 */
[----:B------:R-:W-:-:S03]  /*0de0*/  SHF.L.U32 R29, R0, 0x3, RZ ;  /* 0x00000003001d7819 */ /* 0x000fc600000006ff */
[----:B------:R-:W3:Y:S02]  /*0df0*/  LDG.E R24, desc[UR14][R8.64+0x80] ;  /* 0x0000800e08187981 */ /* 0x000ee4000c1e1900 */
[----:B------:R-:W-:-:S05]  /*0e00*/  IMAD.WIDE R28, R29, 0x4, R8 ;  /* 0x000000041d1c7825 */ /* 0x000fca00078e0208 */
[----:B------:R0:W4:Y:S02]  /*0e10*/  LDG.E R22, desc[UR14][R28.64] ;  /* 0x0000000e1c167981 */ /* 0x000124000c1e1900 */
[----:B0-----:R-:W-:-:S05]  /*0e20*/  IMAD.WIDE R28, R0, 0x20, R28 ;  /* 0x00000020001c7825 */ /* 0x001fca00078e021c */
[----:B------:R0:W5:Y:S02]  /*0e30*/  LDG.E R23, desc[UR14][R28.64] ;  /* 0x0000000e1c177981 */ /* 0x000164000c1e1900 */
[----:B0-----:R-:W-:-:S05]  /*0e40*/  IMAD.WIDE R28, R0, 0x20, R28 ;  /* 0x00000020001c7825 */ /* 0x001fca00078e021c */
[----:B------:R-:W5:Y:S01]  /*0e50*/  LDG.E R14, desc[UR14][R28.64] ;  /* 0x0000000e1c0e7981 */ /* 0x000f62000c1e1900 */
[----:B------:R-:W-:-:S05]  /*0e60*/  IMAD.WIDE R26, R0, 0x20, R28 ;  /* 0x00000020001a7825 */ /* 0x000fca00078e021c */
[----:B------:R0:W5:Y:S02]  /*0e70*/  LDG.E R9, desc[UR14][R26.64] ;  /* 0x0000000e1a097981 */ /* 0x000164000c1e1900 */
[----:B0-----:R-:W-:-:S05]  /*0e80*/  IMAD.WIDE R26, R0, 0x20, R26 ;  /* 0x00000020001a7825 */ /* 0x001fca00078e021a */
[----:B------:R0:W5:Y:S02]  /*0e90*/  LDG.E R8, desc[UR14][R26.64] ;  /* 0x0000000e1a087981 */ /* 0x000164000c1e1900 */
[----:B0-----:R-:W-:-:S04]  /*0ea0*/  IMAD.WIDE R26, R0, 0x20, R26 ;  /* 0x00000020001a7825 */ /* 0x001fc800078e021a */
[----:B--2---:R-:W-:Y:S02]  /*0eb0*/  FADD.FTZ R2, R2, R15 ;  /* 0x0000000f02027221 */ /* 0x004fe40000010000 */
[----:B------:R-:W2:Y:S01]  /*0ec0*/  LDG.E R15, desc[UR14][R26.64] ;  /* 0x0000000e1a0f7981 */ /* 0x000ea2000c1e1900 */
[----:B------:R-:W-:-:S04]  /*0ed0*/  IMAD.WIDE R28, R0, 0x20, R26 ;  /* 0x00000020001c7825 */ /* 0x000fc800078e021a */
[----:B---3--:R-:W-:Y:S02]  /*0ee0*/  FADD.FTZ R5, R5, R24 ;  /* 0x0000001805057221 */ /* 0x008fe40000010000 */
[----:B------:R0:W3:Y:S01]  /*0ef0*/  LDG.E R24, desc[UR14][R28.64] ;  /* 0x0000000e1c187981 */ /* 0x0000e2000c1e1900 */
[----:B----4-:R-:W-:Y:S01]  /*0f00*/  FADD.FTZ R21, R21, R22 ;  /* 0x0000001615157221 */ /* 0x010fe20000010000 */
[----:B0-----:R-:W-:-:S05]  /*0f10*/  IMAD.WIDE R28, R0, -0xc0, R28 ;  /* 0xffffff40001c7825 */ /* 0x001fca00078e021c */
[----:B------:R0:W4:Y:S01]  /*0f20*/  LDG.E R25, desc[UR14][R28.64+0x80] ;  /* 0x0000800e1c197981 */ /* 0x000122000c1e1900 */
[----:B-----5:R-:W-:Y:S01]  /*0f30*/  FADD.FTZ R20, R20, R23 ;  /* 0x0000001714147221 */ /* 0x020fe20000010000 */
[----:B0-----:R-:W-:-:S05]  /*0f40*/  IMAD.WIDE R28, R0, 0x20, R28 ;  /* 0x00000020001c7825 */ /* 0x001fca00078e021c */
[----:B------:R-:W5:Y:S01]  /*0f50*/  LDG.E R26, desc[UR14][R28.64+0x80] ;  /* 0x0000800e1c1a7981 */ /* 0x000f62000c1e1900 */
[----:B------:R-:W-:-:S04]  /*0f60*/  IMAD.WIDE R22, R0, 0x20, R28 ;  /* 0x0000002000167825 */ /* 0x000fc800078e021c */
[----:B------:R-:W-:Y:S01]  /*0f70*/  FADD.FTZ R19, R19, R14 ;  /* 0x0000000e13137221 */ /* 0x000fe20000010000 */
[----:B------:R0:W5:Y:S01]  /*0f80*/  LDG.E R27, desc[UR14][R22.64+0x80] ;  /* 0x0000800e161b7981 */ /* 0x000162000c1e1900 */
[----:B------:R-:W-:Y:S01]  /*0f90*/  FADD.FTZ R18, R18, R9 ;  /* 0x0000000912127221 */ /* 0x000fe20000010000 */
[----:B0-----:R-:W-:-:S05]  /*0fa0*/  IMAD.WIDE R22, R0, 0x20, R22 ;  /* 0x0000002000167825 */ /* 0x001fca00078e0216 */
[----:B------:R0:W5:Y:S01]  /*0fb0*/  LDG.E R29, desc[UR14][R22.64+0x80] ;  /* 0x0000800e161d7981 */ /* 0x000162000c1e1900 */
[----:B------:R-:W-:Y:S01]  /*0fc0*/  FADD.FTZ R17, R17, R8 ;  /* 0x0000000811117221 */ /* 0x000fe20000010000 */
[----:B0-----:R-:W-:-:S05]  /*0fd0*/  IMAD.WIDE R22, R0, 0x20, R22 ;  /* 0x0000002000167825 */ /* 0x001fca00078e0216 */
[----:B------:R-:W5:Y:S01]  /*0fe0*/  LDG.E R28, desc[UR14][R22.64+0x80] ;  /* 0x0000800e161c7981 */ /* 0x000f62000c1e1900 */
[----:B------:R-:W-:-:S04]  /*0ff0*/  IMAD.WIDE R8, R0, 0x20, R22 ;  /* 0x0000002000087825 */ /* 0x000fc800078e0216 */
[----:B--2---:R-:W-:Y:S01]  /*1000*/  FADD.FTZ R16, R16, R15 ;  /* 0x0000000f10107221 */ /* 0x004fe20000010000 */
[----:B------:R-:W-:Y:S02]  /*1010*/  IMAD.WIDE R14, R0, 0x20, R8 ;  /* 0x00000020000e7825 */ /* 0x000fe400078e0208 */
[----:B------:R-:W2:Y:S04]  /*1020*/  LDG.E R8, desc[UR14][R8.64+0x80] ;  /* 0x0000800e08087981 */ /* 0x000ea8000c1e1900 */
[----:B------:R-:W2:Y:S01]  /*1030*/  LDG.E R15, desc[UR14][R14.64+0x80] ;  /* 0x0000800e0e0f7981 */ /* 0x000ea2000c1e1900 */
[----:B---3--:R-:W-:Y:S01]  /*1040*/  FADD.FTZ R13, R13, R24 ;  /* 0x000000180d0d7221 */ /* 0x008fe20000010000 */
[----:B----4-:R-:W-:Y:S01]  /*1050*/  FADD.FTZ R12, R12, R25 ;  /* 0x000000190c0c7221 */ /* 0x010fe20000010000 */
[----:B-----5:R-:W-:Y:S01]  /*1060*/  FADD.FTZ R11, R11, R26 ;  /* 0x0000001a0b0b7221 */ /* 0x020fe20000010000 */
[----:B------:R-:W-:Y:S01]  /*1070*/  FADD.FTZ R4, R4, R27 ;  /* 0x0000001b04047221 */ /* 0x000fe20000010000 */
[----:B------:R-:W-:Y:S01]  /*1080*/  FADD.FTZ R6, R6, R29 ;  /* 0x0000001d06067221 */ /* 0x000fe20000010000 */
[----:B------:R-:W-:Y:S01]  /*1090*/  FADD.FTZ R3, R3, R28 ;  /* 0x0000001c03037221 */ /* 0x000fe20000010000 */
[----:B--2---:R-:W-:Y:S01]  /*10a0*/  FADD.FTZ R7, R7, R8 ;  /* 0x0000000807077221 */ /* 0x004fe20000010000 */
[----:B------:R-:W-:-:S07]  /*10b0*/  FADD.FTZ R10, R10, R15 ;  /* 0x0000000f0a0a7221 */ /* 0x000fce0000010000 */
.L_x_908:
[----:B------:R-:W0:Y:S01]  /*10c0*/  S2R R0, SR_TID.X ;  /* 0x0000000000007919 */ /* 0x000e220000002100 */
[----:B------:R-:W1:Y:S01]  /*10d0*/  LDCU UR6, c[0x0][0x500] ;  /* 0x0000a000ff0677ac */ /* 0x000e620008000800 */
[----:B------:R-:W2:Y:S01]  /*10e0*/  S2UR UR5, SR_CgaCtaId ;  /* 0x00000000000579c3 */ /* 0x000ea20000008800 */
[----:B------:R-:W-:Y:S01]  /*10f0*/  BSSY.RECONVERGENT B0, `(.L_x_911) ;  /* 0x0000057000007945 */ /* 0x000fe20003800200 */
[----:B------:R-:W-:Y:S01]  /*1100*/  UMOV UR4, 0x400 ;  /* 0x0000040000047882 */ /* 0x000fe20000000000 */
[----:B------:R-:W-:-:S05]  /*1110*/  UIADD3 UR8, UPT, UPT, -UR9, UR8, URZ ;  /* 0x0000000809087290 */ /* 0x000fca000fffe1ff */
[----:B------:R-:W3:Y:S01]  /*1120*/  LDC.64 R24, c[0x0][0x5d0] ;  /* 0x00017400ff187b82 */ /* 0x000ee20000000a00 */
[----:B-1----:R-:W-:Y:S01]  /*1130*/  FMUL.FTZ R8, R18, UR6 ;  /* 0x0000000612087c20 */ /* 0x002fe20008410000 */
[----:B------:R-:W-:Y:S01]  /*1140*/  FMUL.FTZ R17, R17, UR6 ;  /* 0x0000000611117c20 */ /* 0x000fe20008410000 */
[----:B------:R-:W-:Y:S01]  /*1150*/  FMUL.FTZ R14, R2, UR6 ;  /* 0x00000006020e7c20 */ /* 0x000fe20008410000 */
[----:B------:R-:W-:Y:S01]  /*1160*/  FMUL.FTZ R9, R20, UR6 ;  /* 0x0000000614097c20 */ /* 0x000fe20008410000 */
[----:B------:R-:W-:Y:S01]  /*1170*/  FMUL.FTZ R2, R19, UR6 ;  /* 0x0000000613027c20 */ /* 0x000fe20008410000 */
[----:B------:R-:W-:Y:S01]  /*1180*/  FMUL.FTZ R15, R13, UR6 ;  /* 0x000000060d0f7c20 */ /* 0x000fe20008410000 */
[----:B------:R-:W-:Y:S01]  /*1190*/  F2FP.BF16.F32.PACK_AB R8, R17, R8 ;  /* 0x000000081108723e */ /* 0x000fe200000010ff */
[----:B------:R-:W-:Y:S01]  /*11a0*/  FMUL.FTZ R17, R5, UR6 ;  /* 0x0000000605117c20 */ /* 0x000fe20008410000 */
[----:B------:R-:W-:Y:S01]  /*11b0*/  FMUL.FTZ R18, R12, UR6 ;  /* 0x000000060c127c20 */ /* 0x000fe20008410000 */
[----:B------:R-:W-:Y:S01]  /*11c0*/  F2FP.BF16.F32.PACK_AB R9, R2, R9 ;  /* 0x000000090209723e */ /* 0x000fe200000010ff */
[----:B------:R-:W-:Y:S01]  /*11d0*/  FMUL.FTZ R16, R16, UR6 ;  /* 0x0000000610107c20 */ /* 0x000fe20008410000 */
[----:B------:R-:W-:Y:S01]  /*11e0*/  FMUL.FTZ R19, R11, UR6 ;  /* 0x000000060b137c20 */ /* 0x000fe20008410000 */
[----:B------:R-:W-:Y:S01]  /*11f0*/  FMUL.FTZ R4, R4, UR6 ;  /* 0x0000000604047c20 */ /* 0x000fe20008410000 */
[C---:B0-----:R-:W-:Y:S01]  /*1200*/  SHF.L.U32 R5, R0.reuse, 0x4, RZ ;  /* 0x0000000400057819 */ /* 0x041fe200000006ff */
[----:B--2---:R-:W-:Y:S01]  /*1210*/  ULEA UR4, UR5, UR4, 0x18 ;  /* 0x0000000405047291 */ /* 0x004fe2000f8ec0ff */
[--C-:B------:R-:W-:Y:S01]  /*1220*/  SHF.R.U32.HI R13, RZ, 0x5, R0.reuse ;  /* 0x00000005ff0d7819 */ /* 0x100fe20000011600 */
[----:B------:R-:W-:Y:S01]  /*1230*/  FMUL.FTZ R7, R7, UR6 ;  /* 0x0000000607077c20 */ /* 0x000fe20008410000 */
[----:B------:R-:W-:Y:S01]  /*1240*/  SHF.L.U32 R2, R0, 0x1, RZ ;  /* 0x0000000100027819 */ /* 0x000fe200000006ff */
[----:B------:R-:W-:Y:S01]  /*1250*/  FMUL.FTZ R21, R21, UR6 ;  /* 0x0000000615157c20 */ /* 0x000fe20008410000 */
[----:B------:R-:W-:Y:S01]  /*1260*/  LOP3.LUT R5, R5, 0x1c0, RZ, 0xc0, !PT ;  /* 0x000001c005057812 */ /* 0x000fe200078ec0ff */
[----:B------:R-:W-:Y:S01]  /*1270*/  FMUL.FTZ R6, R6, UR6 ;  /* 0x0000000606067c20 */ /* 0x000fe20008410000 */
[----:B------:R-:W-:Y:S01]  /*1280*/  SHF.L.U32 R13, R13, 0xa, RZ ;  /* 0x0000000a0d0d7819 */ /* 0x000fe200000006ff */
[----:B------:R-:W-:Y:S01]  /*1290*/  FMUL.FTZ R3, R3, UR6 ;  /* 0x0000000603037c20 */ /* 0x000fe20008410000 */
[----:B------:R-:W-:-:S02]  /*12a0*/  SHF.R.U32.HI R12, RZ, 0x4, R0 ;  /* 0x00000004ff0c7819 */ /* 0x000fc40000011600 */
[----:B------:R-:W-:Y:S02]  /*12b0*/  LOP3.LUT R5, R5, 0x38, R2, 0xf8, !PT ;  /* 0x0000003805057812 */ /* 0x000fe400078ef802 */
[----:B------:R-:W-:Y:S02]  /*12c0*/  LOP3.LUT R13, R13, 0xc00, RZ, 0xc0, !PT ;  /* 0x00000c000d0d7812 */ /* 0x000fe400078ec0ff */
[----:B------:R-:W-:Y:S02]  /*12d0*/  LOP3.LUT R5, R5, 0x8, R12, 0x78, !PT ;  /* 0x0000000805057812 */ /* 0x000fe400078e780c */
[----:B------:R-:W-:Y:S02]  /*12e0*/  LOP3.LUT R2, R13, 0x6, R2, 0xf8, !PT ;  /* 0x000000060d027812 */ /* 0x000fe400078ef802 */
[----:B------:R-:W-:Y:S02]  /*12f0*/  R2P PR, R0, 0x18 ;  /* 0x0000001800007804 */ /* 0x000fe40000000000 */
[----:B------:R-:W-:Y:S01]  /*1300*/  LOP3.LUT R2, R2, R5, RZ, 0xfc, !PT ;  /* 0x0000000502027212 */ /* 0x000fe200078efcff */
[----:B------:R-:W-:Y:S01]  /*1310*/  HFMA2 R5, -RZ, RZ, 0, 1.9073486328125e-06 ;  /* 0x00000020ff057431 */ /* 0x000fe200000001ff */
[----:B------:R-:W-:Y:S01]  /*1320*/  F2FP.BF16.F32.PACK_AB R11, R15, R16 ;  /* 0x000000100f0b723e */ /* 0x000fe200000010ff */
[----:B------:R-:W-:Y:S01]  /*1330*/  FMUL.FTZ R16, R10, UR6 ;  /* 0x000000060a107c20 */ /* 0x000fe20008410000 */
[----:B------:R-:W-:-:S02]  /*1340*/  F2FP.BF16.F32.PACK_AB R13, R4, R19 ;  /* 0x00000013040d723e */ /* 0x000fc400000010ff */
[----:B------:R-:W-:Y:S02]  /*1350*/  LEA R4, R2, UR4, 0x1 ;  /* 0x0000000402047c11 */ /* 0x000fe4000f8e08ff */
[----:B------:R-:W-:Y:S02]  /*1360*/  F2FP.BF16.F32.PACK_AB R16, R16, R7 ;  /* 0x000000071010723e */ /* 0x000fe400000010ff */
[C---:B------:R-:W-:Y:S01]  /*1370*/  IADD3 R22, PT, PT, R4.reuse, 0x40, RZ ;  /* 0x0000004004167810 */ /* 0x040fe20007ffe0ff */
[----:B------:R-:W-:Y:S01]  /*1380*/  STS [R4+0x400], R9 ;  /* 0x0004000904007388 */ /* 0x000fe20000000800 */
[----:B------:R-:W-:Y:S02]  /*1390*/  SEL R7, R5, 0xffffffe0, !P3 ;  /* 0xffffffe005077807 */ /* 0x000fe40005800000 */
[----:B------:R-:W-:Y:S02]  /*13a0*/  @P4 IADD3 R22, PT, PT, R4, -0x40, RZ ;  /* 0xffffffc004164810 */ /* 0x000fe40007ffe0ff */
[----:B------:R-:W-:-:S02]  /*13b0*/  F2FP.BF16.F32.PACK_AB R14, R21, R14 ;  /* 0x0000000e150e723e */ /* 0x000fc400000010ff */
[----:B------:R-:W-:Y:S02]  /*13c0*/  F2FP.BF16.F32.PACK_AB R12, R18, R17 ;  /* 0x00000011120c723e */ /* 0x000fe400000010ff */
[----:B------:R-:W-:Y:S01]  /*13d0*/  IADD3 R18, PT, PT, R4, R7, RZ ;  /* 0x0000000704127210 */ /* 0x000fe20007ffe0ff */
[----:B------:R0:W-:Y:S01]  /*13e0*/  STS [R4], R14 ;  /* 0x0000000e04007388 */ /* 0x0001e20000000800 */
[----:B------:R-:W-:Y:S02]  /*13f0*/  F2FP.BF16.F32.PACK_AB R17, R3, R6 ;  /* 0x000000060311723e */ /* 0x000fe400000010ff */
[----:B------:R-:W-:Y:S01]  /*1400*/  IADD3 R19, PT, PT, R7, R22, RZ ;  /* 0x0000001607137210 */ /* 0x000fe20007ffe0ff */
[----:B------:R1:W-:Y:S01]  /*1410*/  STS [R18], R8 ;  /* 0x0000000812007388 */ /* 0x0003e20000000800 */
[----:B------:R-:W-:Y:S02]  /*1420*/  SHF.L.U32 R10, R0, 0x3, RZ ;  /* 0x00000003000a7819 */ /* 0x000fe400000006ff */
[----:B------:R-:W-:Y:S01]  /*1430*/  MOV R15, RZ ;  /* 0x000000ff000f7202 */ /* 0x000fe20000000f00 */
[----:B------:R-:W-:Y:S01]  /*1440*/  STS [R18+0x400], R11 ;  /* 0x0004000b12007388 */ /* 0x000fe20000000800 */
[----:B------:R-:W-:-:S02]  /*1450*/  LOP3.LUT R3, R10, 0x1f8, RZ, 0xc0, !PT ;  /* 0x000001f80a037812 */ /* 0x000fc400078ec0ff */
[----:B0-----:R-:W-:Y:S01]  /*1460*/  LOP3.LUT R14, R10, 0x38, RZ, 0xc0, !PT ;  /* 0x000000380a0e7812 */ /* 0x001fe200078ec0ff */
[----:B------:R0:W-:Y:S01]  /*1470*/  STS [R22], R12 ;  /* 0x0000000c16007388 */ /* 0x0001e20000000800 */
[----:B------:R-:W-:Y:S02]  /*1480*/  LOP3.LUT R5, R3, 0x38, R0, 0x78, !PT ;  /* 0x0000003803057812 */ /* 0x000fe400078e7800 */
[----:B------:R-:W1:Y:S01]  /*1490*/  LDC.64 R2, c[0x0][0x5b8] ;  /* 0x00016e00ff027b82 */ /* 0x000e620000000a00 */
[----:B------:R2:W-:Y:S01]  /*14a0*/  STS [R22+0x400], R13 ;  /* 0x0004000d16007388 */ /* 0x0005e20000000800 */
[----:B------:R-:W-:Y:S02]  /*14b0*/  LOP3.LUT R5, R5, 0x1e00, R10, 0xf8, !PT ;  /* 0x00001e0005057812 */ /* 0x000fe400078ef80a */
[----:B------:R-:W-:Y:S01]  /*14c0*/  SHF.R.U32.HI R21, RZ, 0x3, R0 ;  /* 0x00000003ff157819 */ /* 0x000fe20000011600 */
[----:B------:R4:W-:Y:S01]  /*14d0*/  STS [R19], R17 ;  /* 0x0000001113007388 */ /* 0x0009e20000000800 */
[----:B------:R-:W-:Y:S01]  /*14e0*/  LEA R20, R5, UR4, 0x1 ;  /* 0x0000000405147c11 */ /* 0x000fe2000f8e08ff */
[----:B------:R-:W5:Y:S01]  /*14f0*/  LDCU UR4, c[0x0][0x440] ;  /* 0x00008800ff0477ac */ /* 0x000f620008000800 */
[----:B------:R-:W-:Y:S01]  /*1500*/  IADD3 R0, PT, PT, R21, 0x20, RZ ;  /* 0x0000002015007810 */ /* 0x000fe20007ffe0ff */
[----:B------:R4:W-:Y:S01]  /*1510*/  STS [R19+0x400], R16 ;  /* 0x0004001013007388 */ /* 0x0009e20000000800 */
[----:B------:R-:W-:Y:S01]  /*1520*/  BAR.SYNC.DEFER_BLOCKING 0x0 ;  /* 0x0000000000007b1d */ /* 0x000fe20000010000 */
[----:B-1----:R-:W-:Y:S01]  /*1530*/  IMAD.WIDE.U32 R8, R2, UR9, R14 ;  /* 0x0000000902087c25 */ /* 0x002fe2000f8e000e */
[----:B-----5:R-:W-:-:S03]  /*1540*/  ISETP.GE.AND P0, PT, R14, UR4, PT ;  /* 0x000000040e007c0c */ /* 0x020fc6000bf06270 */
[----:B------:R-:W-:Y:S01]  /*1550*/  IMAD R9, R3, UR9, R9 ;  /* 0x0000000903097c24 */ /* 0x000fe2000f8e0209 */
[----:B0-----:R-:W-:-:S04]  /*1560*/  IADD3 R12, P1, PT, R8, UR7, RZ ;  /* 0x00000007080c7c10 */ /* 0x001fc8000ff3e0ff */
[----:B--2---:R-:W-:Y:S02]  /*1570*/  IADD3.X R13, PT, PT, R9, UR11, RZ, P1, !PT ;  /* 0x0000000b090d7c10 */ /* 0x004fe40008ffe4ff */
[----:B------:R-:W-:Y:S01]  /*1580*/  ISETP.GE.OR P1, PT, R21, UR8, P0 ;  /* 0x0000000815007c0c */ /* 0x000fe20008726670 */
[----:B------:R4:W0:Y:S01]  /*1590*/  LDS.128 R4, [R20+0x1000] ;  /* 0x0010000014047984 */ /* 0x0008220000000c00 */
[----:B---3--:R-:W-:Y:S01]  /*15a0*/  IMAD.WIDE.U32 R12, R24, UR17, R12 ;  /* 0x00000011180c7c25 */ /* 0x008fe2000f8e000c */
[----:B------:R-:W-:-:S03]  /*15b0*/  ISETP.GE.OR P0, PT, R0, UR8, P0 ;  /* 0x0000000800007c0c */ /* 0x000fc60008706670 */
[----:B------:R-:W-:-:S07]  /*15c0*/  IMAD R15, R25, UR17, R13 ;  /* 0x00000011190f7c24 */ /* 0x000fce000f8e020d */
[----:B----4-:R-:W-:Y:S05]  /*15d0*/  @P1 BRA `(.L_x_912) ;  /* 0x0000000000201947 */ /* 0x010fea0003800000 */
[----:B------:R-:W1:Y:S01]  /*15e0*/  LDS.128 R8, [R20] ;  /* 0x0000000014087984 */ /* 0x000e620000000c00 */
[----:B------:R-:W2:Y:S01]  /*15f0*/  LDCU.64 UR4, c[0x0][0x558] ;  /* 0x0000ab00ff0477ac */ /* 0x000ea20008000a00 */
[----:B------:R-:W-:-:S05]  /*1600*/  MOV R14, R12 ;  /* 0x0000000c000e7202 */ /* 0x000fca0000000f00 */
[----:B------:R-:W-:-:S04]  /*1610*/  IMAD.WIDE.U32 R16, R21, R2, R14 ;  /* 0x0000000215107225 */ /* 0x000fc800078e000e */
[----:B------:R-:W-:Y:S01]  /*1620*/  IMAD R17, R21, R3, R17 ;  /* 0x0000000315117224 */ /* 0x000fe200078e0211 */
[----:B--2---:R-:W-:-:S04]  /*1630*/  LEA R18, P1, R16, UR4, 0x1 ;  /* 0x0000000410127c11 */ /* 0x004fc8000f8208ff */
[----:B------:R-:W-:-:S05]  /*1640*/  LEA.HI.X R19, R16, UR5, R17, 0x1, P1 ;  /* 0x0000000510137c11 */ /* 0x000fca00088f0c11 */
[----:B-1----:R1:W-:Y:S04]  /*1650*/  STG.E.128 desc[UR14][R18.64], R8 ;  /* 0x0000000812007986 */ /* 0x0023e8000c101d0e */
.L_x_912:
[----:B------:R-:W-:Y:S05]  /*1660*/  BSYNC.RECONVERGENT B0 ;  /* 0x0000000000007941 */ /* 0x000fea0003800200 */
.L_x_911:
[----:B------:R-:W-:Y:S05]  /*1670*/  @P0 EXIT ;  /* 0x000000000000094d */ /* 0x000fea0003800000 */
[----:B-1----:R-:W-:Y:S01]  /*1680*/  IADD3 R11, P0, PT, R21, 0x20, RZ ;  /* 0x00000020150b7810 */ /* 0x002fe20007f1e0ff */
[----:B------:R-:W1:Y:S01]  /*1690*/  LDCU.64 UR4, c[0x0][0x558] ;  /* 0x0000ab00ff0477ac */ /* 0x000e620008000a00 */
[----:B------:R-:W-:Y:S02]  /*16a0*/  MOV R8, R12 ;  /* 0x0000000c00087202 */ /* 0x000fe40000000f00 */
[----:B------:R-:W-:-:S05]  /*16b0*/  IADD3.X R9, PT, PT, RZ, RZ, RZ, P0, !PT ;  /* 0x000000ffff097210 */ /* 0x000fca00007fe4ff */
[----:B------:R-:W-:Y:S01]  /*16c0*/  IMAD R0, R9, R2, RZ ;  /* 0x0000000209007224 */ /* 0x000fe200078e02ff */
[----:B------:R-:W-:-:S03]  /*16d0*/  MOV R9, R15 ;  /* 0x0000000f00097202 */ /* 0x000fc60000000f00 */
[C---:B------:R-:W-:Y:S02]  /*16e0*/  IMAD R3, R11.reuse, R3, R0 ;  /* 0x000000030b037224 */ /* 0x040fe400078e0200 */
[----:B------:R-:W-:-:S03]  /*16f0*/  IMAD.WIDE.U32 R8, R11, R2, R8 ;  /* 0x000000020b087225 */ /* 0x000fc600078e0008 */
[----:B-1----:R-:W-:Y:S02]  /*1700*/  LEA R2, P0, R8, UR4, 0x1 ;  /* 0x0000000408027c11 */ /* 0x002fe4000f8008ff */
[----:B------:R-:W-:-:S04]  /*1710*/  IADD3 R3, PT, PT, R9, R3, RZ ;  /* 0x0000000309037210 */ /* 0x000fc80007ffe0ff */
[----:B------:R-:W-:-:S05]  /*1720*/  LEA.HI.X R3, R8, UR5, R3, 0x1, P0 ;  /* 0x0000000508037c11 */ /* 0x000fca00080f0c03 */
[----:B0-----:R-:W-:Y:S01]  /*1730*/  STG.E.128 desc[UR14][R2.64], R4 ;  /* 0x0000000402007986 */ /* 0x001fe2000c101d0e */
[----:B------:R-:W-:Y:S05]  /*1740*/  EXIT ;  /* 0x000000000000794d */ /* 0x000fea0003800000 */
.L_x_913:
        /* <DEDUP_REMOVED lines=11> */
.L_x_2767:


//--------------------- .text._ZN5flash44flash_bwd_dq_dk_dv_loop_seqk_parallel_kernelI23Flash_bwd_kernel_traitsILi64ELi64ELi128ELi8ELi2ELi4ELi4ELb1ELb0EN7cutlass10bfloat16_tE19Flash_kernel_traitsILi64ELi64ELi128ELi8ES3_EELb1ELb0ELb0ELb0ELb0ELb1ELb0EEEvNS_16Flash_bwd_paramsE --------------------------
	.section	.text._ZN5flash44flash_bwd_dq_dk_dv_loop_seqk_parallel_kernelI23Flash_bwd_kernel_traitsILi64ELi64ELi128ELi8ELi2ELi4ELi4ELb1ELb0EN7cutlass10bfloat16_tE19Flash_kernel_traitsILi64ELi64ELi128ELi8ES3_EELb1ELb0ELb0ELb0ELb0ELb1ELb0EEEvNS_16Flash_bwd_paramsE,"ax",@progbits
	.align	128
        .global         _ZN5flash44flash_bwd_dq_dk_dv_loop_seqk_parallel_kernelI23Flash_bwd_kernel_traitsILi64ELi64ELi128ELi8ELi2ELi4ELi4ELb1ELb0EN7cutlass10bfloat16_tE19Flash_kernel_traitsILi64ELi64ELi128ELi8ES3_EELb1ELb0ELb0ELb0ELb0ELb1ELb0EEEvNS_16Flash_bwd_paramsE
        .type           _ZN5flash44flash_bwd_dq_dk_dv_loop_seqk_parallel_kernelI23Flash_bwd_kernel_traitsILi64ELi64ELi128ELi8ELi2ELi4ELi4ELb1ELb0EN7cutlass10bfloat16_tE19Flash_kernel_traitsILi64ELi64ELi128ELi8ES3_EELb1ELb0ELb0ELb0ELb0ELb1ELb0EEEvNS_16Flash_bwd_paramsE,@function
        .size           _ZN5flash44flash_bwd_dq_dk_dv_loop_seqk_parallel_kernelI23Flash_bwd_kernel_traitsILi64ELi64ELi128ELi8ELi2ELi4ELi4ELb1ELb0EN7cutlass10bfloat16_tE19Flash_kernel_traitsILi64ELi64ELi128ELi8ES3_EELb1ELb0ELb0ELb0ELb0ELb1ELb0EEEvNS_16Flash_bwd_paramsE,(.L_x_2768 - _ZN5flash44flash_bwd_dq_dk_dv_loop_seqk_parallel_kernelI23Flash_bwd_kernel_traitsILi64ELi64ELi128ELi8ELi2ELi4ELi4ELb1ELb0EN7cutlass10bfloat16_tE19Flash_kernel_traitsILi64ELi64ELi128ELi8ES3_EELb1ELb0ELb0ELb0ELb0ELb1ELb0EEEvNS_16Flash_bwd_paramsE)
        .other          _ZN5flash44flash_bwd_dq_dk_dv_loop_seqk_parallel_kernelI23Flash_bwd_kernel_traitsILi64ELi64ELi128ELi8ELi2ELi4ELi4ELb1ELb0EN7cutlass10bfloat16_tE19Flash_kernel_traitsILi64ELi64ELi128ELi8ES3_EELb1ELb0ELb0ELb0ELb0ELb1ELb0EEEvNS_16Flash_bwd_paramsE,@"STO_CUDA_ENTRY STV_DEFAULT"
_ZN5flash44flash_bwd_dq_dk_dv_loop_seqk_parallel_kernelI23Flash_bwd_kernel_traitsILi64ELi64ELi128ELi8ELi2ELi4ELi4ELb1ELb0EN7cutlass10bfloat16_tE19Flash_kernel_traitsILi64ELi64ELi128ELi8ES3_EELb1ELb0ELb0ELb0ELb0ELb1ELb0EEEvNS_16Flash_bwd_paramsE:
.text._ZN5flash44flash_bwd_dq_dk_dv_loop_seqk_parallel_kernelI23Flash_bwd_kernel_traitsILi64ELi64ELi128ELi8ELi2ELi4ELi4ELb1ELb0EN7cutlass10bfloat16_tE19Flash_kernel_traitsILi64ELi64ELi128ELi8ES3_EELb1ELb0ELb0ELb0ELb0ELb1ELb0EEEvNS_16Flash_bwd_paramsE:
        /* <DEDUP_REMOVED lines=29> */
[C---:B------:R-:W-:Y:S01]  /*01d0*/  IMAD.SHL.U32 R195, R187.reuse, 0x2, RZ ;  /* 0x00000002bbc37824 */ /* 0x040fe200078e00ff */
        /* <DEDUP_REMOVED lines=23> */
[C---:B------:R-:W-:Y:S02]  /*0350*/  LOP3.LUT R0, R176.reuse, 0x8, R0, 0x78, !PT ;  /* 0x00000008b0007812 */ /* 0x040fe400078e7800 */
        /* <DEDUP_REMOVED lines=27> */
[--C-:B------:R-:W-:Y:S01]  /*0510*/  IMAD.IADD R3, R179, 0x1, R173.reuse ;  /* 0x00000001b3037824 */ /* 0x100fe200078e02ad */
[----:B------:R-:W-:Y:S01]  /*0520*/  LOP3.LUT R170, R170, 0x38, R188, 0x78, !PT ;  /* 0x00000038aaaa7812 */ /* 0x000fe200078e78bc */
[----:B------:R-:W-:Y:S01]  /*0530*/  IMAD.IADD R168, R177, 0x1, R173 ;  /* 0x00000001b1a87824 */ /* 0x000fe200078e02ad */
        /* <DEDUP_REMOVED lines=24> */
.L_x_961:
        /* <DEDUP_REMOVED lines=20> */
[----:B------:R3:W2:Y:S04]  /*0800*/  @P4 LDG.E R226, desc[UR20][R10.64] ;  /* 0x000000140ae24981 */ /* 0x0006a8000c1e1900 */
        /* <DEDUP_REMOVED lines=12> */
[----:B---3--:R-:W3:Y:S01]  /*08d0*/  @!P3 LDC R10, c[0x0][0x434] ;  /* 0x00010d00ff0abb82 */ /* 0x008ee20000000800 */
        /* <DEDUP_REMOVED lines=11> */
.L_x_914:
        /* <DEDUP_REMOVED lines=9> */
[----:B------:R-:W1:Y:S01]  /*0a20*/  @!P3 LDC.64 R6, c[0x0][0x398] ;  /* 0x0000e600ff06bb82 */ /* 0x000e620000000a00 */
[----:B------:R-:W-:-:S04]  /*0a30*/  SHF.R.S32.HI R219, RZ, 0x6, R8 ;  /* 0x00000006ffdb7819 */ /* 0x000fc80000011408 */
[----:B------:R-:W-:-:S03]  /*0a40*/  LEA R18, R219, 0xffffffc0, 0x6 ;  /* 0xffffffc0db127811 */ /* 0x000fc600078e30ff */
[----:B------:R-:W2:Y:S01]  /*0a50*/  @P3 LDC.64 R4, c[0x0][0x3b0] ;  /* 0x0000ec00ff043b82 */ /* 0x000ea20000000a00 */
[----:B------:R-:W-:Y:S01]  /*0a60*/  SHF.R.S32.HI R20, RZ, 0x1f, R18 ;  /* 0x0000001fff147819 */ /* 0x000fe20000011412 */
[----:B-1----:R-:W-:-:S04]  /*0a70*/  @!P3 IMAD.WIDE.U32 R14, R183, R6, RZ ;  /* 0x00000006b70eb225 */ /* 0x002fc800078e00ff */
[----:B------:R-:W-:Y:S02]  /*0a80*/  @!P3 IMAD R17, R183, R7, R15 ;  /* 0x00000007b711b224 */ /* 0x000fe400078e020f */
[----:B------:R-:W-:Y:S02]  /*0a90*/  @!P3 IMAD.MOV.U32 R19, RZ, RZ, R14 ;  /* 0x000000ffff13b224 */ /* 0x000fe400078e000e */
[----:B--2---:R-:W-:-:S04]  /*0aa0*/  @P3 IMAD.WIDE.U32 R6, R12, R4, RZ ;  /* 0x000000040c063225 */ /* 0x004fc800078e00ff */
[----:B------:R-:W-:Y:S02]  /*0ab0*/  @P3 IMAD R17, R12, R5, R7 ;  /* 0x000000050c113224 */ /* 0x000fe400078e0207 */
[----:B------:R-:W-:Y:S01]  /*0ac0*/  @P3 IMAD.MOV.U32 R19, RZ, RZ, R6 ;  /* 0x000000ffff133224 */ /* 0x000fe200078e0006 */
        /* <DEDUP_REMOVED lines=13> */
.L_x_916:
[----:B------:R-:W1:Y:S01]  /*0ba0*/  LDCU.64 UR16, c[0x0][0x3b8] ;  /* 0x00007700ff1077ac */ /* 0x000e620008000a00 */
[----:B------:R-:W-:-:S05]  /*0bb0*/  IADD3 R4, PT, PT, R227, R228, RZ ;  /* 0x000000e4e3047210 */ /* 0x000fca0007ffe0ff */
[C---:B-1----:R-:W-:Y:S02]  /*0bc0*/  IMAD R14, R4.reuse, UR17, RZ ;  /* 0x00000011040e7c24 */ /* 0x042fe4000f8e02ff */
[----:B------:R-:W-:-:S05]  /*0bd0*/  IMAD.WIDE.U32 R4, R4, UR16, RZ ;  /* 0x0000001004047c25 */ /* 0x000fca000f8e00ff */
[----:B------:R-:W-:Y:S02]  /*0be0*/  IADD3 R14, PT, PT, R5, R14, RZ ;  /* 0x0000000e050e7210 */ /* 0x000fe40007ffe0ff */
[----:B------:R-:W-:-:S07]  /*0bf0*/  MOV R15, R4 ;  /* 0x00000004000f7202 */ /* 0x000fce0000000f00 */
.L_x_917:
[----:B------:R-:W1:Y:S01]  /*0c00*/  LDC R4, c[0x0][0x3e8] ;  /* 0x0000fa00ff047b82 */ /* 0x000e620000000800 */
[----:B------:R-:W-:Y:S01]  /*0c10*/  USHF.R.S32.HI UR27, URZ, 0x1f, UR22 ;  /* 0x0000001fff1b7899 */ /* 0x000fe20008011416 */
        /* <DEDUP_REMOVED lines=38> */
.L_x_918:
[----:B------:R-:W1:Y:S01]  /*0e80*/  LDCU.64 UR14, c[0x0][0x3c0] ;  /* 0x00007800ff0e77ac */ /* 0x000e620008000a00 */
[----:B------:R-:W-:-:S05]  /*0e90*/  IADD3 R4, PT, PT, R227, R228, RZ ;  /* 0x000000e4e3047210 */ /* 0x000fca0007ffe0ff */
[C---:B-1----:R-:W-:Y:S02]  /*0ea0*/  IMAD R8, R4.reuse, UR15, RZ ;  /* 0x0000000f04087c24 */ /* 0x042fe4000f8e02ff */
[----:B------:R-:W-:-:S05]  /*0eb0*/  IMAD.WIDE.U32 R4, R4, UR14, RZ ;  /* 0x0000000e04047c25 */ /* 0x000fca000f8e00ff */
[----:B------:R-:W-:Y:S02]  /*0ec0*/  IADD3 R8, PT, PT, R5, R8, RZ ;  /* 0x0000000805087210 */ /* 0x000fe40007ffe0ff */
[----:B------:R-:W-:-:S07]  /*0ed0*/  MOV R9, R4 ;  /* 0x0000000400097202 */ /* 0x000fce0000000f00 */
.L_x_919:
[----:B------:R-:W1:Y:S01]  /*0ee0*/  @!P3 LDC.64 R6, c[0x0][0x588] ;  /* 0x00016200ff06bb82 */ /* 0x000e620000000a00 */
[----:B------:R-:W2:Y:S01]  /*0ef0*/  LDCU UR23, c[0x0][0x3e0] ;  /* 0x00007c00ff1777ac */ /* 0x000ea20008000800 */
[----:B------:R-:W2:Y:S06]  /*0f00*/  LDCU UR26, c[0x0][0x44c] ;  /* 0x00008980ff1a77ac */ /* 0x000eac0008000800 */
[----:B------:R-:W3:Y:S01]  /*0f10*/  @P3 LDC.64 R4, c[0x0][0x590] ;  /* 0x00016400ff043b82 */ /* 0x000ee20000000a00 */
[----:B--2---:R-:W-:Y:S01]  /*0f20*/  UIMAD.WIDE UR6, UR23, UR26, URZ ;  /* 0x0000001a170672a5 */ /* 0x004fe2000f8e02ff */
[----:B-1----:R-:W-:-:S04]  /*0f30*/  @!P3 IMAD.WIDE.U32 R28, R183, R6, RZ ;  /* 0x00000006b71cb225 */ /* 0x002fc800078e00ff */
[----:B------:R-:W-:Y:S02]  /*0f40*/  @!P3 IMAD R24, R183, R7, R29 ;  /* 0x00000007b718b224 */ /* 0x000fe400078e021d */
[----:B---3--:R-:W-:-:S04]  /*0f50*/  @P3 IMAD.WIDE.U32 R22, R12, R4, RZ ;  /* 0x000000040c163225 */ /* 0x008fc800078e00ff */
[----:B------:R-:W-:Y:S01]  /*0f60*/  @P3 IMAD R24, R12, R5, R23 ;  /* 0x000000050c183224 */ /* 0x000fe200078e0217 */
[----:B------:R-:W-:Y:S01]  /*0f70*/  @P3 MOV R28, R22 ;  /* 0x00000016001c3202 */ /* 0x000fe20000000f00 */
        /* <DEDUP_REMOVED lines=9> */
[----:B------:R-:W-:Y:S01]  /*1010*/  IMAD R4, R22, UR4, R4 ;  /* 0x0000000416047c24 */ /* 0x000fe2000f8e0204 */
[----:B------:R-:W-:-:S04]  /*1020*/  USHF.R.S32.HI UR4, URZ, 0x1f, UR26 ;  /* 0x0000001fff047899 */ /* 0x000fc8000801141a */
[----:B------:R-:W-:-:S05]  /*1030*/  IADD3 R4, PT, PT, R7, R4, RZ ;  /* 0x0000000407047210 */ /* 0x000fca0007ffe0ff */
[----:B------:R-:W-:Y:S02]  /*1040*/  IMAD R23, R4, UR26, RZ ;  /* 0x0000001a04177c24 */ /* 0x000fe4000f8e02ff */
[----:B------:R-:W-:-:S04]  /*1050*/  IMAD.WIDE.U32 R4, R6, UR26, RZ ;  /* 0x0000001a06047c25 */ /* 0x000fc8000f8e00ff */
[----:B------:R-:W-:Y:S01]  /*1060*/  IMAD R23, R6, UR4, R23 ;  /* 0x0000000406177c24 */ /* 0x000fe2000f8e0217 */
[----:B------:R-:W-:-:S04]  /*1070*/  MOV R27, R4 ;  /* 0x00000004001b7202 */ /* 0x000fc80000000f00 */
[----:B------:R-:W-:Y:S01]  /*1080*/  IADD3 R23, PT, PT, R5, R23, RZ ;  /* 0x0000001705177210 */ /* 0x000fe20007ffe0ff */
[----:B------:R-:W-:Y:S06]  /*1090*/  BRA `(.L_x_921) ;  /* 0x0000000000107947 */ /* 0x000fec0003800000 */
.L_x_920:
[C---:B------:R-:W-:Y:S02]  /*10a0*/  IMAD R23, R12.reuse, UR7, RZ ;  /* 0x000000070c177c24 */ /* 0x040fe4000f8e02ff */
[----:B------:R-:W-:-:S05]  /*10b0*/  IMAD.WIDE.U32 R4, R12, UR6, RZ ;  /* 0x000000060c047c25 */ /* 0x000fca000f8e00ff */
[----:B------:R-:W-:Y:S02]  /*10c0*/  IADD3 R23, PT, PT, R5, R23, RZ ;  /* 0x0000001705177210 */ /* 0x000fe40007ffe0ff */
[----:B------:R-:W-:Y:S02]  /*10d0*/  MOV R27, R4 ;  /* 0x00000004001b7202 */ /* 0x000fe40000000f00 */
.L_x_921:
[----:B------:R-:W1:Y:S01]  /*10e0*/  LDCU.U8 UR4, c[0x0][0x548] ;  /* 0x0000a900ff0477ac */ /* 0x000e620008000000 */
[----:B------:R-:W-:Y:S01]  /*10f0*/  SHF.L.U32 R7, R183, 0x7, RZ ;  /* 0x00000007b7077819 */ /* 0x000fe200000006ff */
[----:B------:R-:W-:Y:S01]  /*1100*/  IMAD R26, R182, UR26, RZ ;  /* 0x0000001ab61a7c24 */ /* 0x000fe2000f8e02ff */
[----:B------:R-:W2:Y:S02]  /*1110*/  LDCU.U8 UR8, c[0x0][0x5f0] ;  /* 0x0000be00ff0877ac */ /* 0x000ea40008000000 */
[----:B------:R-:W-:-:S04]  /*1120*/  SEL R32, R7, RZ, P0 ;  /* 0x000000ff07207207 */ /* 0x000fc80000000000 */
[----:B------:R-:W-:-:S04]  /*1130*/  IADD3 R32, P0, PT, R18, R32, RZ ;  /* 0x0000002012207210 */ /* 0x000fc80007f1e0ff */
[----:B------:R-:W-:Y:S01]  /*1140*/  IADD3.X R21, PT, PT, RZ, R20, RZ, P0, !PT ;  /* 0x00000014ff157210 */ /* 0x000fe200007fe4ff */
[----:B-1----:R-:W-:-:S04]  /*1150*/  UISETP.NE.AND UP0, UPT, UR4, URZ, UPT ;  /* 0x000000ff0400728c */ /* 0x002fc8000bf05270 */
[----:B------:R-:W-:-:S04]  /*1160*/  IMAD R21, R21, UR6, RZ ;  /* 0x0000000615157c24 */ /* 0x000fc8000f8e02ff */
[C---:B------:R-:W-:Y:S02]  /*1170*/  IMAD R21, R32.reuse, UR7, R21 ;  /* 0x0000000720157c24 */ /* 0x040fe4000f8e0215 */
[----:B------:R-:W-:-:S05]  /*1180*/  IMAD.WIDE.U32 R32, R32, UR6, RZ ;  /* 0x0000000620207c25 */ /* 0x000fca000f8e00ff */
        /* <DEDUP_REMOVED lines=9> */
.L_x_922:
[----:B------:R-:W1:Y:S01]  /*1220*/  LDC R16, c[0x0][0x434] ;  /* 0x00010d00ff107b82 */ /* 0x000e620000000800 */
[----:B------:R-:W-:-:S04]  /*1230*/  IMAD R4, R183, UR23, R182 ;  /* 0x00000017b7047c24 */ /* 0x000fc8000f8e02b6 */
[----:B-1----:R-:W-:-:S03]  /*1240*/  IMAD R16, R4, R16, RZ ;  /* 0x0000001004107224 */ /* 0x002fc600078e02ff */
.L_x_923:
        /* <DEDUP_REMOVED lines=12> */
.L_x_924:
[----:B------:R-:W1:Y:S01]  /*1310*/  LDC R25, c[0x0][0x444] ;  /* 0x00011100ff197b82 */ /* 0x000e620000000800 */
[----:B------:R-:W-:-:S04]  /*1320*/  IMAD R4, R183, UR23, R182 ;  /* 0x00000017b7047c24 */ /* 0x000fc8000f8e02b6 */
[----:B-1----:R-:W-:-:S07]  /*1330*/  IMAD R25, R4, R25, RZ ;  /* 0x0000001904197224 */ /* 0x002fce00078e02ff */
.L_x_925:
[----:B------:R-:W1:Y:S01]  /*1340*/  LDC.64 R4, c[0x0][0x3b0] ;  /* 0x0000ec00ff047b82 */ /* 0x000e620000000a00 */
[----:B------:R-:W2:Y:S01]  /*1350*/  LDCU.128 UR4, c[0x0][0x590] ;  /* 0x0000b200ff0477ac */ /* 0x000ea20008000c00 */
[----:B------:R-:W3:Y:S01]  /*1360*/  S2R R12, SR_TID.X ;  /* 0x00000000000c7919 */ /* 0x000ee20000002100 */
[----:B------:R-:W-:Y:S01]  /*1370*/  IADD3 R28, P0, PT, R197, R28, RZ ;  /* 0x0000001cc51c7210 */ /* 0x000fe20007f1e0ff */
[----:B------:R-:W-:Y:S01]  /*1380*/  IMAD.MOV.U32 R34, RZ, RZ, R197 ;  /* 0x000000ffff227224 */ /* 0x000fe200078e00c5 */
[----:B------:R-:W-:Y:S01]  /*1390*/  UIMAD UR26, UR23, UR26, URZ ;  /* 0x0000001a171a72a4 */ /* 0x000fe2000f8e02ff */
[----:B------:R-:W-:Y:S01]  /*13a0*/  IMAD.MOV.U32 R35, RZ, RZ, RZ ;  /* 0x000000ffff237224 */ /* 0x000fe200078e00ff */
[----:B------:R-:W4:Y:S01]  /*13b0*/  LDCU.64 UR12, c[0x0][0x3c8] ;  /* 0x00007900ff0c77ac */ /* 0x000f220008000a00 */
[----:B------:R-:W5:Y:S01]  /*13c0*/  LDC.64 R6, c[0x0][0x5f8] ;  /* 0x00017e00ff067b82 */ /* 0x000f620000000a00 */
[----:B------:R-:W-:Y:S01]  /*13d0*/  IMAD.X R29, RZ, RZ, R24, P0 ;  /* 0x000000ffff1d7224 */ /* 0x000fe200000e0618 */
[--C-:B------:R-:W-:Y:S01]  /*13e0*/  IADD3 R24, P1, P0, R32, R27, R26.reuse ;  /* 0x0000001b20187210 */ /* 0x100fe2000783e01a */
[----:B------:R-:W-:Y:S01]  /*13f0*/  USHF.L.U32 UR28, UR26, 0x6, URZ ;  /* 0x000000061a1c7899 */ /* 0x000fe200080006ff */
[----:B------:R-:W-:Y:S01]  /*1400*/  SHF.R.S32.HI R26, RZ, 0x1f, R26 ;  /* 0x0000001fff1a7819 */ /* 0x000fe2000001141a */
[----:B------:R-:W4:Y:S01]  /*1410*/  LDCU.64 UR10, c[0x0][0x380] ;  /* 0x00007000ff0a77ac */ /* 0x000f220008000a00 */
[----:B------:R-:W-:Y:S01]  /*1420*/  ISETP.GT.AND P4, PT, R10, RZ, PT ;  /* 0x000000ff0a00720c */ /* 0x000fe20003f84270 */
[C---:B------:R-:W-:Y:S01]  /*1430*/  IMAD R25, R22.reuse, 0x40, R25 ;  /* 0x0000004016197824 */ /* 0x040fe200078e0219 */
[----:B------:R-:W-:Y:S01]  /*1440*/  IADD3.X R21, PT, PT, R21, R23, R26, P1, P0 ;  /* 0x0000001715157210 */ /* 0x000fe20000fe041a */
[----:B------:R-:W-:Y:S01]  /*1450*/  IMAD R236, R22, 0x40, R16 ;  /* 0x0000004016ec7824 */ /* 0x000fe200078e0210 */
[----:B------:R-:W-:Y:S01]  /*1460*/  ISETP.NE.AND P1, PT, RZ, UR8, PT ;  /* 0x00000008ff007c0c */ /* 0x000fe2000bf25270 */
[----:B--2---:R-:W-:Y:S01]  /*1470*/  IMAD R30, R20, UR4, RZ ;  /* 0x00000004141e7c24 */ /* 0x004fe2000f8e02ff */
[----:B------:R-:W2:Y:S01]  /*1480*/  LDCU.64 UR8, c[0x0][0x550] ;  /* 0x0000aa00ff0877ac */ /* 0x000ea20008000a00 */
[----:B------:R-:W-:Y:S01]  /*1490*/  IMAD.WIDE.U32 R28, R18, UR4, R28 ;  /* 0x00000004121c7c25 */ /* 0x000fe2000f8e001c */
[----:B------:R-:W-:Y:S01]  /*14a0*/  BSSY.RECONVERGENT B1, `(.L_x_915) ;  /* 0x0000654000017945 */ /* 0x000fe20003800200 */
[----:B-1----:R-:W-:-:S02]  /*14b0*/  SHF.L.U64.HI R23, R4, 0x5, R5 ;  /* 0x0000000504177819 */ /* 0x002fc40000010205 */
[----:B------:R-:W-:Y:S02]  /*14c0*/  IMAD R27, R18, UR5, R30 ;  /* 0x00000005121b7c24 */ /* 0x000fe4000f8e021e */
[-C--:B------:R-:W-:Y:S02]  /*14d0*/  IMAD R20, R20, R4.reuse, RZ ;  /* 0x0000000414147224 */ /* 0x080fe400078e02ff */
[C---:B------:R-:W-:Y:S01]  /*14e0*/  IMAD.WIDE.U32 R30, R18.reuse, R4, R34 ;  /* 0x00000004121e7225 */ /* 0x040fe200078e0022 */
[----:B------:R-:W-:Y:S02]  /*14f0*/  IADD3 R29, PT, PT, R29, R27, RZ ;  /* 0x0000001b1d1d7210 */ /* 0x000fe40007ffe0ff */
[----:B------:R-:W1:Y:S01]  /*1500*/  LDC.64 R26, c[0x0][0x5e8] ;  /* 0x00017a00ff1a7b82 */ /* 0x000e620000000a00 */
[----:B------:R-:W-:Y:S01]  /*1510*/  IMAD R20, R18, R5, R20 ;  /* 0x0000000512147224 */ /* 0x000fe200078e0214 */
[----:B------:R-:W-:Y:S01]  /*1520*/  IADD3 R18, P2, PT, R19, R30, RZ ;  /* 0x0000001e13127210 */ /* 0x000fe20007f5e0ff */
[----:B------:R-:W-:Y:S01]  /*1530*/  IMAD.WIDE.U32 R28, R182, UR6, R28 ;  /* 0x00000006b61c7c25 */ /* 0x000fe2000f8e001c */
[----:B---3--:R-:W-:-:S02]  /*1540*/  LOP3.LUT R232, R12, 0x1f, RZ, 0xc0, !PT ;  /* 0x0000001f0ce87812 */ /* 0x008fc400078ec0ff */
[----:B------:R-:W-:Y:S01]  /*1550*/  IADD3.X R19, PT, PT, R17, R31, R20, P2, !PT ;  /* 0x0000001f11137210 */ /* 0x000fe200017fe414 */
[----:B-----5:R-:W-:-:S04]  /*1560*/  IMAD.WIDE.U32 R30, R6, UR18, RZ ;  /* 0x00000012061e7c25 */ /* 0x020fc8000f8e00ff */
[----:B------:R-:W-:Y:S01]  /*1570*/  IMAD R17, R187, UR26, R232 ;  /* 0x0000001abb117c24 */ /* 0x000fe2000f8e02e8 */
[----:B------:R-:W-:Y:S01]  /*1580*/  SEL R6, R30, RZ, P1 ;  /* 0x000000ff1e067207 */ /* 0x000fe20000800000 */
[----:B------:R-:W-:Y:S02]  /*1590*/  IMAD R7, R7, UR18, R31 ;  /* 0x0000001207077c24 */ /* 0x000fe4000f8e021f */
[C---:B------:R-:W-:Y:S01]  /*15a0*/  IMAD R29, R182.reuse, UR7, R29 ;  /* 0x00000007b61d7c24 */ /* 0x040fe2000f8e021d */
[----:B------:R-:W-:Y:S01]  /*15b0*/  IADD3 R6, P2, P0, R17, R24, R6 ;  /* 0x0000001811067210 */ /* 0x000fe2000785e006 */
[----:B------:R-:W3:Y:S01]  /*15c0*/  LDCU.64 UR6, c[0x0][0x570] ;  /* 0x0000ae00ff0677ac */ /* 0x000ee20008000a00 */
[----:B------:R-:W-:Y:S01]  /*15d0*/  SHF.R.S32.HI R17, RZ, 0x1f, R17 ;  /* 0x0000001fff117819 */ /* 0x000fe20000011411 */
[----:B----4-:R-:W-:Y:S01]  /*15e0*/  IMAD.WIDE.U32 R30, R182, UR12, R18 ;  /* 0x0000000cb61e7c25 */ /* 0x010fe2000f8e0012 */
[----:B------:R-:W-:Y:S01]  /*15f0*/  SEL R7, R7, RZ, P1 ;  /* 0x000000ff07077207 */ /* 0x000fe20000800000 */
[----:B------:R-:W-:Y:S01]  /*1600*/  USHF.L.U64.HI UR12, UR4, 0x5, UR5 ;  /* 0x00000005040c7899 */ /* 0x000fe20008010205 */
[----:B------:R-:W-:Y:S01]  /*1610*/  SHF.L.U32 R24, R4, 0x5, RZ ;  /* 0x0000000504187819 */ /* 0x000fe200000006ff */
[----:B------:R-:W-:Y:S01]  /*1620*/  IMAD.U32 R18, RZ, RZ, UR28 ;  /* 0x0000001cff127e24 */ /* 0x000fe2000f8e00ff */
[----:B------:R-:W-:Y:S01]  /*1630*/  IADD3.X R21, PT, PT, R17, R21, R7, P2, P0 ;  /* 0x0000001511157210 */ /* 0x000fe200017e0407 */
[----:B------:R-:W-:Y:S01]  /*1640*/  IMAD R31, R182, UR13, R31 ;  /* 0x0000000db61f7c24 */ /* 0x000fe2000f8e021f */
[----:B------:R-:W-:Y:S01]  /*1650*/  IADD3 R17, P0, PT, R6, UR28, RZ ;  /* 0x0000001c06117c10 */ /* 0x000fe2000ff1e0ff */
[C---:B------:R-:W-:Y:S01]  /*1660*/  IMAD.WIDE.U32 R28, R189.reuse, UR4, R28 ;  /* 0x00000004bd1c7c25 */ /* 0x040fe2000f8e001c */
[----:B------:R-:W4:Y:S02]  /*1670*/  LDC.64 R6, c[0x0][0x420] ;  /* 0x00010800ff067b82 */ /* 0x000f240000000a00 */
[----:B------:R-:W-:Y:S01]  /*1680*/  LEA.HI.X.SX32 R18, R18, R21, 0x1, P0 ;  /* 0x0000001512127211 */ /* 0x000fe200000f0eff */
[----:B------:R-:W-:Y:S01]  /*1690*/  IMAD.WIDE.U32 R20, R189, R4, R30 ;  /* 0x00000004bd147225 */ /* 0x000fe200078e001e */
[----:B--2---:R-:W-:-:S03]  /*16a0*/  LEA R209, P2, R28, UR8, 0x1 ;  /* 0x000000081cd17c11 */ /* 0x004fc6000f8408ff */
[C---:B------:R-:W-:Y:S01]  /*16b0*/  IMAD R206, R189.reuse, R5, R21 ;  /* 0x00000005bdce7224 */ /* 0x040fe200078e0215 */
[C---:B------:R-:W-:Y:S01]  /*16c0*/  LEA R207, P3, R20.reuse, UR10, 0x1 ;  /* 0x0000000a14cf7c11 */ /* 0x040fe2000f8608ff */
[----:B------:R-:W-:Y:S01]  /*16d0*/  IMAD R208, R189, UR5, R29 ;  /* 0x00000005bdd07c24 */ /* 0x000fe2000f8e021d */
[----:B---3--:R-:W-:Y:S01]  /*16e0*/  LEA R234, P0, R17, UR6, 0x2 ;  /* 0x0000000611ea7c11 */ /* 0x008fe2000f8010ff */
[----:B-1----:R-:W-:Y:S01]  /*16f0*/  IMAD.WIDE R26, R25, 0x4, R26 ;  /* 0x00000004191a7825 */ /* 0x002fe200078e021a */
[----:B------:R-:W-:Y:S01]  /*1700*/  LEA.HI.X R206, R20, UR11, R206, 0x1, P3 ;  /* 0x0000000b14ce7c11 */ /* 0x000fe200098f0cce */
[----:B------:R-:W-:Y:S01]  /*1710*/  USHF.L.U32 UR6, UR4, 0x5, URZ ;  /* 0x0000000504067899 */ /* 0x000fe200080006ff */
[----:B------:R-:W-:Y:S01]  /*1720*/  LEA.HI.X R208, R28, UR9, R208, 0x1, P2 ;  /* 0x000000091cd07c11 */ /* 0x000fe200090f0cd0 */
[----:B------:R-:W-:Y:S01]  /*1730*/  IMAD.MOV.U32 R203, RZ, RZ, R27 ;  /* 0x000000ffffcb7224 */ /* 0x000fe200078e001b */
[----:B------:R-:W-:Y:S02]  /*1740*/  LEA.HI.X R235, R17, UR7, R18, 0x2, P0 ;  /* 0x0000000711eb7c11 */ /* 0x000fe400080f1412 */
[----:B------:R-:W-:-:S02]  /*1750*/  IADD3 R16, P3, PT, R189, 0x60, RZ ;  /* 0x00000060bd107810 */ /* 0x000fc40007f7e0ff */
[C---:B------:R-:W-:Y:S02]  /*1760*/  IADD3 R17, P2, PT, R189.reuse, 0x40, RZ ;  /* 0x00000040bd117810 */ /* 0x040fe40007f5e0ff */
[----:B------:R-:W-:Y:S01]  /*1770*/  IADD3 R18, P0, PT, R189, 0x20, RZ ;  /* 0x00000020bd127810 */ /* 0x000fe20007f1e0ff */
[----:B------:R-:W-:Y:S01]  /*1780*/  IMAD.X R19, RZ, RZ, RZ, P3 ;  /* 0x000000ffff137224 */ /* 0x000fe200018e06ff */
[----:B------:R-:W-:Y:S01]  /*1790*/  MOV R204, R26 ;  /* 0x0000001a00cc7202 */ /* 0x000fe20000000f00 */
[----:B----4-:R-:W-:Y:S01]  /*17a0*/  IMAD.WIDE R236, R236, 0x4, R6 ;  /* 0x00000004ecec7825 */ /* 0x010fe200078e0206 */
[----:B------:R-:W-:-:S03]  /*17b0*/  IADD3.X R21, PT, PT, RZ, RZ, RZ, P0, !PT ;  /* 0x000000ffff157210 */ /* 0x000fc600007fe4ff */
[----:B------:R-:W-:Y:S01]  /*17c0*/  IMAD.X R20, RZ, RZ, RZ, P2 ;  /* 0x000000ffff147224 */ /* 0x000fe200010e06ff */
[----:B------:R-:W-:Y:S06]  /*17d0*/  @P4 BRA `(.L_x_926) ;  /* 0x0000000800484947 */ /* 0x000fec0003800000 */
        /* <DEDUP_REMOVED lines=12> */
.L_x_927:
[----:B------:R-:W1:Y:S01]  /*18a0*/  LDCU.64 UR8, c[0x0][0x5c0] ;  /* 0x0000b800ff0877ac */ /* 0x000e620008000a00 */
[----:B------:R-:W-:-:S05]  /*18b0*/  IADD3 R4, PT, PT, R227, R228, RZ ;  /* 0x000000e4e3047210 */ /* 0x000fca0007ffe0ff */
[C---:B-1----:R-:W-:Y:S02]  /*18c0*/  IMAD R6, R4.reuse, UR9, RZ ;  /* 0x0000000904067c24 */ /* 0x042fe4000f8e02ff */
[----:B------:R-:W-:-:S05]  /*18d0*/  IMAD.WIDE.U32 R4, R4, UR8, RZ ;  /* 0x0000000804047c25 */ /* 0x000fca000f8e00ff */
[----:B------:R-:W-:Y:S02]  /*18e0*/  IADD3 R6, PT, PT, R5, R6, RZ ;  /* 0x0000000605067210 */ /* 0x000fe40007ffe0ff */
.L_x_928:
        /* <DEDUP_REMOVED lines=11> */
.L_x_929:
[----:B------:R-:W1:Y:S01]  /*19a0*/  LDCU.64 UR6, c[0x0][0x5c8] ;  /* 0x0000b900ff0677ac */ /* 0x000e620008000a00 */
[----:B------:R-:W-:-:S05]  /*19b0*/  IADD3 R227, PT, PT, R227, R228, RZ ;  /* 0x000000e4e3e37210 */ /* 0x000fca0007ffe0ff */
[C---:B-1----:R-:W-:Y:S02]  /*19c0*/  IMAD R7, R227.reuse, UR7, RZ ;  /* 0x00000007e3077c24 */ /* 0x042fe4000f8e02ff */
[----:B------:R-:W-:-:S05]  /*19d0*/  IMAD.WIDE.U32 R8, R227, UR6, RZ ;  /* 0x00000006e3087c25 */ /* 0x000fca000f8e00ff */
[----:B------:R-:W-:Y:S02]  /*19e0*/  IADD3 R7, PT, PT, R9, R7, RZ ;  /* 0x0000000709077210 */ /* 0x000fe40007ffe0ff */
.L_x_930:
[----:B------:R-:W-:Y:S01]  /*19f0*/  VIADD R226, R226, -UR22 ;  /* 0x80000016e2e27c36 */ /* 0x000fe20008000000 */
[----:B------:R-:W1:Y:S01]  /*1a00*/  LDCU.64 UR4, c[0x0][0x5d8] ;  /* 0x0000bb00ff0477ac */ /* 0x000e620008000a00 */
[----:B------:R-:W-:Y:S01]  /*1a10*/  IMAD.U32 R5, RZ, RZ, UR8 ;  /* 0x00000008ff057e24 */ /* 0x000fe2000f8e00ff */
[----:B------:R-:W-:Y:S02]  /*1a20*/  BSSY.RECONVERGENT B0, `(.L_x_931) ;  /* 0x000001f000007945 */ /* 0x000fe40003800200 */
[-C--:B------:R-:W-:Y:S01]  /*1a30*/  ISETP.GE.AND P4, PT, R189, R226.reuse, PT ;  /* 0x000000e2bd00720c */ /* 0x080fe20003f86270 */
[----:B------:R-:W-:Y:S01]  /*1a40*/  UIMAD UR10, UR27, UR8, URZ ;  /* 0x000000081b0a72a4 */ /* 0x000fe2000f8e02ff */
[----:B------:R-:W-:Y:S01]  /*1a50*/  IMAD.WIDE.U32 R10, R5, UR22, R34 ;  /* 0x00000016050a7c25 */ /* 0x000fe2000f8e0022 */
[-C--:B------:R-:W-:Y:S02]  /*1a60*/  ISETP.GE.AND P3, PT, R194, R226.reuse, PT ;  /* 0x000000e2c200720c */ /* 0x080fe40003f66270 */
[----:B------:R-:W-:Y:S01]  /*1a70*/  UIMAD UR10, UR22, UR9, UR10 ;  /* 0x00000009160a72a4 */ /* 0x000fe2000f8e020a */
[----:B------:R-:W-:-:S02]  /*1a80*/  ISETP.GE.AND P2, PT, R193, R226, PT ;  /* 0x000000e2c100720c */ /* 0x000fc40003f46270 */
[----:B------:R-:W-:Y:S02]  /*1a90*/  IADD3 R10, P0, PT, R4, R10, RZ ;  /* 0x0000000a040a7210 */ /* 0x000fe40007f1e0ff */
[----:B------:R-:W-:Y:S02]  /*1aa0*/  ISETP.GE.AND P1, PT, R192, R226, PT ;  /* 0x000000e2c000720c */ /* 0x000fe40003f26270 */
[----:B------:R-:W-:Y:S01]  /*1ab0*/  IADD3.X R11, PT, PT, R6, UR10, R11, P0, !PT ;  /* 0x0000000a060b7c10 */ /* 0x000fe200087fe40b */
[----:B------:R-:W2:Y:S02]  /*1ac0*/  @!P4 LDC.64 R4, c[0x0][0x560] ;  /* 0x00015800ff04cb82 */ /* 0x000ea40000000a00 */
[----:B-1----:R-:W-:-:S04]  /*1ad0*/  IMAD.WIDE.U32 R10, R182, UR4, R10 ;  /* 0x00000004b60a7c25 */ /* 0x002fc8000f8e000a */
[----:B------:R-:W-:Y:S01]  /*1ae0*/  IMAD R13, R182, UR5, R11 ;  /* 0x00000005b60d7c24 */ /* 0x000fe2000f8e020b */
[----:B------:R-:W-:-:S05]  /*1af0*/  @!P4 MOV R12, R10 ;  /* 0x0000000a000cc202 */ /* 0x000fca0000000f00 */
[----:B------:R-:W-:-:S04]  /*1b00*/  @!P4 IMAD.WIDE.U32 R22, R189, UR8, R12 ;  /* 0x00000008bd16cc25 */ /* 0x000fc8000f8e000c */
[----:B------:R-:W-:Y:S01]  /*1b10*/  @!P4 IMAD R6, R189, UR9, R23 ;  /* 0x00000009bd06cc24 */ /* 0x000fe2000f8e0217 */
[----:B--2---:R-:W-:Y:S01]  /*1b20*/  @!P4 LEA R14, P0, R22, R4, 0x1 ;  /* 0x00000004160ec211 */ /* 0x004fe200078008ff */
[----:B------:R-:W-:-:S03]  /*1b30*/  IMAD.U32 R4, RZ, RZ, UR6 ;  /* 0x00000006ff047e24 */ /* 0x000fc6000f8e00ff */
        /* <DEDUP_REMOVED lines=13> */
.L_x_932:
[----:B------:R-:W-:Y:S05]  /*1c10*/  BSYNC.RECONVERGENT B0 ;  /* 0x0000000000007941 */ /* 0x000fea0003800200 */
.L_x_931:
        /* <DEDUP_REMOVED lines=12> */
.L_x_934:
[----:B------:R-:W-:Y:S05]  /*1ce0*/  BSYNC.RECONVERGENT B0 ;  /* 0x0000000000007941 */ /* 0x000fea0003800200 */
.L_x_933:
[----:B------:R-:W-:Y:S04]  /*1cf0*/  BSSY.RECONVERGENT B0, `(.L_x_935) ;  /* 0x000000b000007945 */ /* 0x000fe80003800200 */
[----:B------:R-:W-:Y:S05]  /*1d00*/  @P1 BRA `(.L_x_936) ;  /* 0x0000000000241947 */ /* 0x000fea0003800000 */
[----:B------:R-:W4:Y:S01]  /*1d10*/  LDCU.64 UR4, c[0x0][0x560] ;  /* 0x0000ac00ff0477ac */ /* 0x000f220008000a00 */
[----:B------:R-:W-:Y:S01]  /*1d20*/  MOV R11, R13 ;  /* 0x0000000d000b7202 */ /* 0x000fe20000000f00 */
[----:B------:R-:W-:Y:S02]  /*1d30*/  IMAD R5, R19, UR8, RZ ;  /* 0x0000000813057c24 */ /* 0x000fe4000f8e02ff */
[----:B------:R-:W-:-:S04]  /*1d40*/  IMAD.WIDE.U32 R10, R16, UR8, R10 ;  /* 0x00000008100a7c25 */ /* 0x000fc8000f8e000a */
[----:B------:R-:W-:-:S05]  /*1d50*/  IMAD R5, R16, UR9, R5 ;  /* 0x0000000910057c24 */ /* 0x000fca000f8e0205 */
[----:B------:R-:W-:Y:S02]  /*1d60*/  IADD3 R5, PT, PT, R11, R5, RZ ;  /* 0x000000050b057210 */ /* 0x000fe40007ffe0ff */
[----:B----4-:R-:W-:-:S04]  /*1d70*/  LEA R12, P0, R10, UR4, 0x1 ;  /* 0x000000040a0c7c11 */ /* 0x010fc8000f8008ff */
[----:B------:R-:W-:-:S05]  /*1d80*/  LEA.HI.X R13, R10, UR5, R5, 0x1, P0 ;  /* 0x000000050a0d7c11 */ /* 0x000fca00080f0c05 */
[----:B------:R4:W-:Y:S04]  /*1d90*/  STG.E.128 desc[UR20][R12.64], RZ ;  /* 0x000000ff0c007986 */ /* 0x0009e8000c101d14 */
.L_x_936:
[----:B------:R-:W-:Y:S05]  /*1da0*/  BSYNC.RECONVERGENT B0 ;  /* 0x0000000000007941 */ /* 0x000fea0003800200 */
.L_x_935:
[----:B------:R-:W5:Y:S01]  /*1db0*/  LDCU.64 UR4, c[0x0][0x5e0] ;  /* 0x0000bc00ff0477ac */ /* 0x000f620008000a00 */
[----:B------:R-:W-:Y:S01]  /*1dc0*/  IMAD.WIDE.U32 R10, R4, UR22, R34 ;  /* 0x00000016040a7c25 */ /* 0x000fe2000f8e0022 */
[----:B------:R-:W-:Y:S01]  /*1dd0*/  BSSY.RECONVERGENT B0, `(.L_x_937) ;  /* 0x0000019000007945 */ /* 0x000fe20003800200 */
[----:B------:R-:W1:Y:S01]  /*1de0*/  @!P4 LDC.64 R4, c[0x0][0x568] ;  /* 0x00015a00ff04cb82 */ /* 0x000e620000000a00 */
[----:B------:R-:W-:Y:S01]  /*1df0*/  UIMAD UR27, UR27, UR6, URZ ;  /* 0x000000061b1b72a4 */ /* 0x000fe2000f8e02ff */
[----:B------:R-:W-:-:S03]  /*1e00*/  IADD3 R8, P0, PT, R8, R10, RZ ;  /* 0x0000000a08087210 */ /* 0x000fc60007f1e0ff */
[----:B------:R-:W-:-:S06]  /*1e10*/  UIMAD UR27, UR22, UR7, UR27 ;  /* 0x00000007161b72a4 */ /* 0x000fcc000f8e021b */
[----:B------:R-:W-:-:S03]  /*1e20*/  IADD3.X R9, PT, PT, R7, UR27, R11, P0, !PT ;  /* 0x0000001b07097c10 */ /* 0x000fc600087fe40b */
        /* <DEDUP_REMOVED lines=19> */
.L_x_938:
[----:B------:R-:W-:Y:S05]  /*1f60*/  BSYNC.RECONVERGENT B0 ;  /* 0x0000000000007941 */ /* 0x000fea0003800200 */
.L_x_937:
        /* <DEDUP_REMOVED lines=12> */
.L_x_940:
[----:B------:R-:W-:Y:S05]  /*2030*/  BSYNC.RECONVERGENT B0 ;  /* 0x0000000000007941 */ /* 0x000fea0003800200 */
.L_x_939:
        /* <DEDUP_REMOVED lines=12> */
.L_x_926:
[----:B------:R-:W-:Y:S01]  /*2100*/  VIADD R200, R226, -UR22 ;  /* 0x80000016e2c87c36 */ /* 0x000fe20008000000 */
[----:B------:R-:W1:Y:S01]  /*2110*/  LDCU.64 UR4, c[0x0][0x3d8] ;  /* 0x00007b00ff0477ac */ /* 0x000e620008000a00 */
[----:B------:R-:W-:Y:S02]  /*2120*/  IMAD.U32 R4, RZ, RZ, UR14 ;  /* 0x0000000eff047e24 */ /* 0x000fe4000f8e00ff */
[----:B------:R-:W-:Y:S01]  /*2130*/  IMAD.U32 R30, RZ, RZ, UR16 ;  /* 0x00000010ff1e7e24 */ /* 0x000fe2000f8e00ff */
[-C--:B------:R-:W-:Y:S01]  /*2140*/  ISETP.GE.AND P6, PT, R189, R200.reuse, PT ;  /* 0x000000c8bd00720c */ /* 0x080fe20003fc6270 */
[----:B------:R-:W-:Y:S01]  /*2150*/  UIMAD UR7, UR27, UR14, URZ ;  /* 0x0000000e1b0772a4 */ /* 0x000fe2000f8e02ff */
[----:B------:R-:W-:Y:S01]  /*2160*/  IMAD.WIDE.U32 R6, R4, UR22, R34 ;  /* 0x0000001604067c25 */ /* 0x000fe2000f8e0022 */
[----:B------:R-:W-:-:S03]  /*2170*/  ISETP.GE.AND P5, PT, R194, R200, PT ;  /* 0x000000c8c200720c */ /* 0x000fc60003fa6270 */
[----:B------:R-:W-:Y:S01]  /*2180*/  IMAD.MOV.U32 R223, RZ, RZ, 0x7f800000 ;  /* 0x7f800000ffdf7424 */ /* 0x000fe200078e00ff */
[----:B------:R-:W-:Y:S01]  /*2190*/  UIMAD UR7, UR22, UR15, UR7 ;  /* 0x0000000f160772a4 */ /* 0x000fe2000f8e0207 */
[----:B------:R-:W-:Y:S01]  /*21a0*/  IADD3 R28, P0, PT, R9, R6, RZ ;  /* 0x00000006091c7210 */ /* 0x000fe20007f1e0ff */
[----:B------:R-:W-:Y:S01]  /*21b0*/  IMAD.WIDE.U32 R30, R30, UR22, R34 ;  /* 0x000000161e1e7c25 */ /* 0x000fe2000f8e0022 */
[----:B------:R-:W-:-:S03]  /*21c0*/  ISETP.GE.AND P4, PT, R193, R200, PT ;  /* 0x000000c8c100720c */ /* 0x000fc60003f86270 */
[----:B------:R-:W-:Y:S01]  /*21d0*/  IMAD.MOV.U32 R222, RZ, RZ, 0x7f800000 ;  /* 0x7f800000ffde7424 */ /* 0x000fe200078e00ff */
[----:B------:R-:W2:Y:S01]  /*21e0*/  @!P6 LDC.64 R4, c[0x0][0x390] ;  /* 0x0000e400ff04eb82 */ /* 0x000ea20000000a00 */
[----:B------:R-:W-:Y:S01]  /*21f0*/  IADD3.X R29, PT, PT, R8, UR7, R7, P0, !PT ;  /* 0x00000007081d7c10 */ /* 0x000fe200087fe407 */
[----:B-1----:R-:W-:Y:S01]  /*2200*/  IMAD R26, R11, UR4, RZ ;  /* 0x000000040b1a7c24 */ /* 0x002fe2000f8e02ff */
[----:B------:R-:W-:Y:S01]  /*2210*/  ISETP.GE.AND P3, PT, R192, R200, PT ;  /* 0x000000c8c000720c */ /* 0x000fe20003f66270 */
[----:B------:R-:W-:Y:S01]  /*2220*/  UIMAD UR7, UR27, UR16, URZ ;  /* 0x000000101b0772a4 */ /* 0x000fe2000f8e02ff */
[----:B------:R-:W-:Y:S01]  /*2230*/  IMAD.MOV.U32 R221, RZ, RZ, 0x7f800000 ;  /* 0x7f800000ffdd7424 */ /* 0x000fe200078e00ff */
[----:B------:R-:W1:Y:S01]  /*2240*/  LDCU UR8, c[0x0][0x590] ;  /* 0x0000b200ff0877ac */ /* 0x000e620008000800 */
[C---:B------:R-:W-:Y:S01]  /*2250*/  IMAD R26, R13.reuse, UR5, R26 ;  /* 0x000000050d1a7c24 */ /* 0x040fe2000f8e021a */
[----:B------:R-:W3:Y:S01]  /*2260*/  @!P5 LDC.64 R8, c[0x0][0x390] ;  /* 0x0000e400ff08db82 */ /* 0x000ee20000000a00 */
[----:B------:R-:W-:Y:S01]  /*2270*/  IMAD.WIDE.U32 R28, R13, UR4, R28 ;  /* 0x000000040d1c7c25 */ /* 0x000fe2000f8e001c */
[----:B------:R-:W4:Y:S03]  /*2280*/  LDCU.64 UR4, c[0x0][0x3d0] ;  /* 0x00007a00ff0477ac */ /* 0x000f260008000a00 */
[----:B------:R-:W-:Y:S01]  /*2290*/  IMAD.IADD R27, R29, 0x1, R26 ;  /* 0x000000011d1b7824 */ /* 0x000fe200078e021a */
[----:B------:R-:W-:Y:S01]  /*22a0*/  UIMAD UR7, UR22, UR17, UR7 ;  /* 0x00000011160772a4 */ /* 0x000fe2000f8e0207 */
[--C-:B------:R-:W-:Y:S01]  /*22b0*/  @!P6 IMAD.MOV.U32 R26, RZ, RZ, R28.reuse ;  /* 0x000000ffff1ae224 */ /* 0x100fe200078e001c */
[----:B------:R-:W1:Y:S01]  /*22c0*/  @!P4 LDC.64 R6, c[0x0][0x390] ;  /* 0x0000e400ff06cb82 */ /* 0x000e620000000a00 */
[----:B------:R-:W-:-:S02]  /*22d0*/  @!P5 IMAD.MOV.U32 R34, RZ, RZ, R28 ;  /* 0x000000ffff22d224 */ /* 0x000fc400078e001c */
[----:B------:R-:W-:-:S04]  /*22e0*/  @!P6 IMAD.WIDE.U32 R36, R189, UR14, R26 ;  /* 0x0000000ebd24ec25 */ /* 0x000fc8000f8e001a */
[----:B------:R-:W-:Y:S01]  /*22f0*/  @!P6 IMAD R25, R189, UR15, R37 ;  /* 0x0000000fbd19ec24 */ /* 0x000fe2000f8e0225 */
[C---:B--2---:R-:W-:Y:S01]  /*2300*/  @!P6 LEA R32, P0, R36.reuse, R4, 0x1 ;  /* 0x000000042420e211 */ /* 0x044fe200078008ff */
[----:B------:R-:W-:Y:S02]  /*2310*/  @!P5 IMAD R26, R21, UR14, RZ ;  /* 0x0000000e151adc24 */ /* 0x000fe4000f8e02ff */
[----:B------:R-:W-:Y:S01]  /*2320*/  IMAD.MOV.U32 R220, RZ, RZ, 0x7f800000 ;  /* 0x7f800000ffdc7424 */ /* 0x000fe200078e00ff */
[----:B------:R-:W-:Y:S01]  /*2330*/  @!P6 LEA.HI.X R33, R36, R5, R25, 0x1, P0 ;  /* 0x000000052421e211 */ /* 0x000fe200000f0c19 */
[----:B------:R-:W-:Y:S01]  /*2340*/  @!P5 IMAD.MOV.U32 R35, RZ, RZ, R27 ;  /* 0x000000ffff23d224 */ /* 0x000fe200078e001b */
[----:B------:R-:W2:Y:S01]  /*2350*/  @!P3 LDC.64 R4, c[0x0][0x390] ;  /* 0x0000e400ff04bb82 */ /* 0x000ea20000000a00 */
[C---:B------:R-:W-:Y:S01]  /*2360*/  @!P5 IMAD R26, R18.reuse, UR15, R26 ;  /* 0x0000000f121adc24 */ /* 0x040fe2000f8e021a */
[----:B------:R-:W-:Y:S01]  /*2370*/  IADD3 R30, P0, PT, R15, R30, RZ ;  /* 0x0000001e0f1e7210 */ /* 0x000fe20007f1e0ff */
[----:B------:R-:W-:-:S05]  /*2380*/  @!P5 IMAD.WIDE.U32 R34, R18, UR14, R34 ;  /* 0x0000000e1222dc25 */ /* 0x000fca000f8e0022 */
[----:B------:R-:W-:Y:S01]  /*2390*/  @P1 BAR.SYNC.DEFER_BLOCKING 0x0 ;  /* 0x0000000000001b1d */ /* 0x000fe20000010000 */
[----:B------:R-:W-:Y:S01]  /*23a0*/  IADD3.X R31, PT, PT, R14, UR7, R31, P0, !PT ;  /* 0x000000070e1f7c10 */ /* 0x000fe200087fe41f */
[----:B------:R-:W-:Y:S01]  /*23b0*/  @!P5 IMAD.IADD R26, R35, 0x1, R26 ;  /* 0x00000001231ad824 */ /* 0x000fe200078e021a */
[----:B---3--:R-:W-:Y:S01]  /*23c0*/  @!P5 LEA R38, P2, R34, R8, 0x1 ;  /* 0x000000082226d211 */ /* 0x008fe200078408ff */
[----:B------:R-:W-:-:S04]  /*23d0*/  @!P4 IMAD R25, R20, UR14, RZ ;  /* 0x0000000e1419cc24 */ /* 0x000fc8000f8e02ff */
[----:B------:R-:W3:Y:S01]  /*23e0*/  LDC R198, c[0x0][0x44c] ;  /* 0x00011300ffc67b82 */ /* 0x000ee20000000800 */
[----:B------:R-:W-:Y:S01]  /*23f0*/  @!P4 IMAD.MOV.U32 R36, RZ, RZ, R28 ;  /* 0x000000ffff24c224 */ /* 0x000fe200078e001c */
[----:B------:R-:W-:Y:S01]  /*2400*/  @!P5 LEA.HI.X R39, R34, R9, R26, 0x1, P2 ;  /* 0x000000092227d211 */ /* 0x000fe200010f0c1a */
[----:B------:R-:W-:Y:S01]  /*2410*/  @!P4 IMAD.MOV.U32 R37, RZ, RZ, R27 ;  /* 0x000000ffff25c224 */ /* 0x000fe200078e001b */
[----:B------:R-:W3:Y:S01]  /*2420*/  S2R R199, SR_TID.X ;  /* 0x0000000000c77919 */ /* 0x000ee20000002100 */
[----:B------:R-:W-:Y:S02]  /*2430*/  @!P4 IMAD R25, R17, UR15, R25 ;  /* 0x0000000f1119cc24 */ /* 0x000fe4000f8e0219 */
[----:B------:R-:W-:Y:S01]  /*2440*/  IMAD R210, R183, UR23, R182 ;  /* 0x00000017b7d27c24 */ /* 0x000fe2000f8e02b6 */
[----:B------:R-:W-:Y:S01]  /*2450*/  UIADD3 UR9, UPT, UPT, UR22, 0x80, URZ ;  /* 0x0000008016097890 */ /* 0x000fe2000fffe0ff */
[----:B------:R-:W-:Y:S01]  /*2460*/  @!P4 IMAD.WIDE.U32 R36, R17, UR14, R36 ;  /* 0x0000000e1124cc25 */ /* 0x000fe2000f8e0024 */
[----:B------:R-:W-:-:S02]  /*2470*/  SHF.R.U32.HI R201, RZ, 0x1, R12 ;  /* 0x00000001ffc97819 */ /* 0x000fc4000001160c */
[----:B------:R-:W-:Y:S02]  /*2480*/  CS2R R94, SRZ ;  /* 0x00000000005e7805 */ /* 0x000fe4000001ff00 */
[----:B------:R-:W-:Y:S01]  /*2490*/  CS2R R92, SRZ ;  /* 0x00000000005c7805 */ /* 0x000fe2000001ff00 */
[----:B------:R-:W-:Y:S01]  /*24a0*/  @!P3 IMAD R8, R19, UR14, RZ ;  /* 0x0000000e1308bc24 */ /* 0x000fe2000f8e02ff */
[----:B-1----:R-:W-:Y:S01]  /*24b0*/  @!P4 LEA R6, P0, R36, R6, 0x1 ;  /* 0x000000062406c211 */ /* 0x002fe200078008ff */
[----:B------:R-:W-:Y:S01]  /*24c0*/  @!P3 IMAD.MOV.U32 R26, RZ, RZ, R28 ;  /* 0x000000ffff1ab224 */ /* 0x000fe200078e001c */
[----:B------:R-:W-:Y:S01]  /*24d0*/  CS2R R98, SRZ ;  /* 0x0000000000627805 */ /* 0x000fe2000001ff00 */
[----:B------:R-:W-:Y:S01]  /*24e0*/  IMAD R15, R22, -0x40, R10 ;  /* 0xffffffc0160f7824 */ /* 0x000fe200078e020a */
[----:B------:R-:W-:Y:S01]  /*24f0*/  LOP3.LUT R10, R225, 0x80000001, RZ, 0xc0, !PT ;  /* 0x80000001e10a7812 */ /* 0x000fe200078ec0ff */
[----:B------:R-:W-:Y:S01]  /*2500*/  @!P4 IMAD.IADD R25, R37, 0x1, R25 ;  /* 0x000000012519c824 */ /* 0x000fe200078e0219 */
[----:B------:R-:W-:Y:S01]  /*2510*/  @!PT LDS RZ, [RZ] ;  /* 0x00000000fffff984 */ /* 0x000fe20000000800 */
[----:B------:R-:W-:Y:S01]  /*2520*/  @!PT LDS RZ, [RZ] ;  /* 0x00000000fffff984 */ /* 0x000fe20000000800 */
[----:B------:R-:W-:Y:S01]  /*2530*/  @!PT LDS RZ, [RZ] ;  /* 0x00000000fffff984 */ /* 0x000fe20000000800 */
[----:B------:R-:W-:Y:S01]  /*2540*/  @!P6 LDGSTS.E.BYPASS.LTC128B.128 [R196+0xa000], desc[UR20][R32.64] ;  /* 0x0a00000020c4efae */ /* 0x000fe2000b981a14 */
[----:B------:R-:W-:Y:S01]  /*2550*/  @!P3 IMAD R8, R16, UR15, R8 ;  /* 0x0000000f1008bc24 */ /* 0x000fe2000f8e0208 */
[----:B------:R-:W-:Y:S01]  /*2560*/  ISETP.GE.AND P2, PT, R194, R15, PT ;  /* 0x0000000fc200720c */ /* 0x000fe20003f46270 */
[----:B------:R-:W-:Y:S01]  /*2570*/  @!P3 IMAD.WIDE.U32 R26, R16, UR14, R26 ;  /* 0x0000000e101abc25 */ /* 0x000fe2000f8e001a */
[----:B------:R-:W-:Y:S01]  /*2580*/  @!P4 LEA.HI.X R7, R36, R7, R25, 0x1, P0 ;  /* 0x000000072407c211 */ /* 0x000fe200000f0c19 */
[----:B------:R1:W-:Y:S01]  /*2590*/  @P6 STS.128 [R196+0xa000], RZ ;  /* 0x00a000ffc4006388 */ /* 0x0003e20000000c00 */
[----:B------:R-:W-:Y:S01]  /*25a0*/  CS2R R96, SRZ ;  /* 0x0000000000607805 */ /* 0x000fe2000001ff00 */
[----:B------:R-:W-:Y:S01]  /*25b0*/  @!P3 IMAD.IADD R8, R27, 0x1, R8 ;  /* 0x000000011b08b824 */ /* 0x000fe200078e0208 */
[C---:B--2---:R-:W-:Y:S01]  /*25c0*/  @!P3 LEA R4, P0, R26.reuse, R4, 0x1 ;  /* 0x000000041a04b211 */ /* 0x044fe200078008ff */
[----:B----4-:R-:W-:Y:S01]  /*25d0*/  IMAD R25, R11, UR4, RZ ;  /* 0x000000040b197c24 */ /* 0x010fe2000f8e02ff */
[----:B------:R1:W-:Y:S01]  /*25e0*/  @P5 STS.128 [R196+0xb000], RZ ;  /* 0x00b000ffc4005388 */ /* 0x0003e20000000c00 */
[----:B------:R-:W-:Y:S01]  /*25f0*/  IMAD.WIDE.U32 R30, R13, UR4, R30 ;  /* 0x000000040d1e7c25 */ /* 0x000fe2000f8e001e */
[----:B------:R-:W-:-:S02]  /*2600*/  @!P3 LEA.HI.X R5, R26, R5, R8, 0x1, P0 ;  /* 0x000000051a05b211 */ /* 0x000fc400000f0c08 */
[----:B------:R-:W-:Y:S01]  /*2610*/  CS2R R90, SRZ ;  /* 0x00000000005a7805 */ /* 0x000fe2000001ff00 */
[----:B------:R-:W-:Y:S01]  /*2620*/  @!PT LDS RZ, [RZ] ;  /* 0x00000000fffff984 */ /* 0x000fe20000000800 */
[----:B------:R-:W-:Y:S01]  /*2630*/  @!PT LDS RZ, [RZ] ;  /* 0x00000000fffff984 */ /* 0x000fe20000000800 */
[----:B------:R-:W-:Y:S01]  /*2640*/  @!PT LDS RZ, [RZ] ;  /* 0x00000000fffff984 */ /* 0x000fe20000000800 */
[----:B------:R-:W-:Y:S01]  /*2650*/  @!P5 LDGSTS.E.BYPASS.LTC128B.128 [R196+0xb000], desc[UR20][R38.64] ;  /* 0x0b00000026c4dfae */ /* 0x000fe2000b981a14 */
[----:B------:R-:W-:Y:S01]  /*2660*/  IMAD.U32 R26, RZ, RZ, UR6 ;  /* 0x00000006ff1a7e24 */ /* 0x000fe2000f8e00ff */
[----:B------:R-:W-:Y:S01]  /*2670*/  @!P2 LEA R22, P0, R24, R207, 0x1 ;  /* 0x000000cf1816a211 */ /* 0x000fe200078008ff */
[----:B------:R-:W-:Y:S01]  /*2680*/  IMAD R25, R13, UR5, R25 ;  /* 0x000000050d197c24 */ /* 0x000fe2000f8e0219 */
[----:B------:R1:W-:Y:S01]  /*2690*/  @P4 STS.128 [R196+0xc000], RZ ;  /* 0x00c000ffc4004388 */ /* 0x0003e20000000c00 */
[----:B------:R-:W-:Y:S01]  /*26a0*/  IMAD.U32 R9, RZ, RZ, UR6 ;  /* 0x00000006ff097e24 */ /* 0x000fe2000f8e00ff */
[----:B------:R-:W-:Y:S01]  /*26b0*/  @!P2 LEA R26, P1, R26, R209, 0x1 ;  /* 0x000000d11a1aa211 */ /* 0x000fe200078208ff */
[----:B------:R-:W-:Y:S01]  /*26c0*/  IMAD.U32 R8, RZ, RZ, UR12 ;  /* 0x0000000cff087e24 */ /* 0x000fe2000f8e00ff */
[----:B------:R-:W-:Y:S01]  /*26d0*/  @!P2 LEA.HI.X R23, R24, R206, R23, 0x1, P0 ;  /* 0x000000ce1817a211 */ /* 0x000fe200000f0c17 */
[----:B------:R-:W-:Y:S01]  /*26e0*/  IMAD.IADD R25, R31, 0x1, R25 ;  /* 0x000000011f197824 */ /* 0x000fe200078e0219 */
[----:B------:R-:W-:Y:S01]  /*26f0*/  ISETP.GE.AND P0, PT, R189, R15, PT ;  /* 0x0000000fbd00720c */ /* 0x000fe20003f06270 */
[----:B------:R-:W-:Y:S01]  /*2700*/  @!P5 IMAD R13, R21, UR16, RZ ;  /* 0x00000010150ddc24 */ /* 0x000fe2000f8e02ff */
[----:B------:R-:W-:Y:S01]  /*2710*/  @!P2 LEA.HI.X R27, R9, R208, R8, 0x1, P1 ;  /* 0x000000d0091ba211 */ /* 0x000fe200008f0c08 */
[----:B------:R-:W-:Y:S01]  /*2720*/  @!P5 IMAD.MOV.U32 R8, RZ, RZ, R30 ;  /* 0x000000ffff08d224 */ /* 0x000fe200078e001e */
[----:B------:R-:W-:Y:S01]  /*2730*/  ISETP.NE.AND P1, PT, R10, 0x1, PT ;  /* 0x000000010a00780c */ /* 0x000fe20003f25270 */
[----:B------:R-:W-:Y:S01]  /*2740*/  @!P5 IMAD.MOV.U32 R9, RZ, RZ, R25 ;  /* 0x000000ffff09d224 */ /* 0x000fe200078e0019 */
[----:B------:R-:W2:Y:S01]  /*2750*/  @!P6 LDC.64 R10, c[0x0][0x388] ;  /* 0x0000e200ff0aeb82 */ /* 0x000ea20000000a00 */
[----:B------:R-:W-:Y:S01]  /*2760*/  @!P4 IMAD R14, R20, UR16, RZ ;  /* 0x00000010140ecc24 */ /* 0x000fe2000f8e02ff */
[----:B------:R-:W-:Y:S01]  /*2770*/  @!PT LDS RZ, [RZ] ;  /* 0x00000000fffff984 */ /* 0x000fe20000000800 */
[----:B------:R-:W-:Y:S01]  /*2780*/  @!PT LDS RZ, [RZ] ;  /* 0x00000000fffff984 */ /* 0x000fe20000000800 */
[----:B------:R-:W-:Y:S01]  /*2790*/  @!PT LDS RZ, [RZ] ;  /* 0x00000000fffff984 */ /* 0x000fe20000000800 */
[----:B------:R4:W-:Y:S01]  /*27a0*/  @!P4 LDGSTS.E.BYPASS.LTC128B.128 [R196+0xc000], desc[UR20][R6.64] ;  /* 0x0c00000006c4cfae */ /* 0x0009e2000b981a14 */
[----:B------:R-:W-:Y:S01]  /*27b0*/  @!P5 IMAD.WIDE.U32 R20, R18, UR16, R8 ;  /* 0x000000101214dc25 */ /* 0x000fe2000f8e0008 */
[----:B------:R-:W-:-:S02]  /*27c0*/  @!P6 MOV R24, R30 ;  /* 0x0000001e0018e202 */ /* 0x000fc40000000f00 */
[----:B------:R-:W-:Y:S01]  /*27d0*/  CS2R R88, SRZ ;  /* 0x0000000000587805 */ /* 0x000fe2000001ff00 */
[----:B------:R1:W-:Y:S01]  /*27e0*/  @P3 STS.128 [R196+0xd000], RZ ;  /* 0x00d000ffc4003388 */ /* 0x0003e20000000c00 */
[----:B------:R-:W-:Y:S01]  /*27f0*/  @!P4 IMAD.MOV.U32 R28, RZ, RZ, R30 ;  /* 0x000000ffff1cc224 */ /* 0x000fe200078e001e */
[----:B------:R-:W1:Y:S01]  /*2800*/  @!P5 LDC.64 R8, c[0x0][0x388] ;  /* 0x0000e200ff08db82 */ /* 0x000e620000000a00 */
[--C-:B------:R-:W-:Y:S01]  /*2810*/  @!P4 IMAD.MOV.U32 R29, RZ, RZ, R25.reuse ;  /* 0x000000ffff1dc224 */ /* 0x100fe200078e0019 */
[----:B------:R-:W-:Y:S01]  /*2820*/  @!PT LDS RZ, [RZ] ;  /* 0x00000000fffff984 */ /* 0x000fe20000000800 */
[----:B------:R-:W-:Y:S01]  /*2830*/  @!PT LDS RZ, [RZ] ;  /* 0x00000000fffff984 */ /* 0x000fe20000000800 */
[----:B------:R-:W-:Y:S01]  /*2840*/  @!PT LDS RZ, [RZ] ;  /* 0x00000000fffff984 */ /* 0x000fe20000000800 */
[----:B------:R3:W-:Y:S01]  /*2850*/  @!P3 LDGSTS.E.BYPASS.LTC128B.128 [R196+0xd000], desc[UR20][R4.64] ;  /* 0x0d00000004c4bfae */ /* 0x0007e2000b981a14 */
[----:B------:R-:W-:Y:S01]  /*2860*/  @!P3 IMAD R19, R19, UR16, RZ ;  /* 0x000000101313bc24 */ /* 0x000fe2000f8e02ff */
[----:B------:R-:W-:Y:S01]  /*2870*/  SEL R165, RZ, 0x2000, P1 ;  /* 0x00002000ffa57807 */ /* 0x000fe20000800000 */
[----:B------:R-:W-:Y:S01]  /*2880*/  @!P3 IMAD.MOV.U32 R31, RZ, RZ, R25 ;  /* 0x000000ffff1fb224 */ /* 0x000fe200078e0019 */
[----:B------:R-:W0:Y:S01]  /*2890*/  LDGDEPBAR ;  /* 0x00000000000079af */ /* 0x000e220000000000 */
[C---:B------:R-:W-:Y:S01]  /*28a0*/  @!P4 IMAD R14, R17.reuse, UR17, R14 ;  /* 0x00000011110ecc24 */ /* 0x040fe2000f8e020e */
[----:B------:R-:W-:Y:S01]  /*28b0*/  CS2R R86, SRZ ;  /* 0x0000000000567805 */ /* 0x000fe2000001ff00 */
[----:B------:R-:W-:Y:S01]  /*28c0*/  @!P4 IMAD.WIDE.U32 R28, R17, UR16, R28 ;  /* 0x00000010111ccc25 */ /* 0x000fe2000f8e001c */
[----:B------:R-:W-:-:S02]  /*28d0*/  CS2R R84, SRZ ;  /* 0x0000000000547805 */ /* 0x000fc4000001ff00 */
[----:B------:R-:W-:Y:S02]  /*28e0*/  CS2R R78, SRZ ;  /* 0x00000000004e7805 */ /* 0x000fe4000001ff00 */
[----:B------:R-:W-:Y:S01]  /*28f0*/  CS2R R76, SRZ ;  /* 0x00000000004c7805 */ /* 0x000fe2000001ff00 */
[----:B------:R-:W-:Y:S01]  /*2900*/  @!P5 IMAD R13, R18, UR17, R13 ;  /* 0x00000011120ddc24 */ /* 0x000fe2000f8e020d */
[----:B------:R-:W-:Y:S01]  /*2910*/  @!P4 IADD3 R14, PT, PT, R29, R14, RZ ;  /* 0x0000000e1d0ec210 */ /* 0x000fe20007ffe0ff */
[C---:B------:R-:W-:Y:S01]  /*2920*/  @!P3 IMAD R17, R16.reuse, UR17, R19 ;  /* 0x000000111011bc24 */ /* 0x040fe2000f8e0213 */
[----:B------:R-:W-:Y:S01]  /*2930*/  CS2R R82, SRZ ;  /* 0x0000000000527805 */ /* 0x000fe2000001ff00 */
[----:B------:R-:W-:Y:S01]  /*2940*/  @!P3 IMAD.WIDE.U32 R18, R16, UR16, R30 ;  /* 0x000000101012bc25 */ /* 0x000fe2000f8e001e */
[----:B------:R-:W-:Y:S02]  /*2950*/  CS2R R80, SRZ ;  /* 0x0000000000507805 */ /* 0x000fe4000001ff00 */
[----:B------:R-:W-:-:S02]  /*2960*/  CS2R R74, SRZ ;  /* 0x00000000004a7805 */ /* 0x000fc4000001ff00 */
[----:B------:R-:W-:Y:S01]  /*2970*/  CS2R R72, SRZ ;  /* 0x0000000000487805 */ /* 0x000fe2000001ff00 */
[----:B----4-:R-:W4:Y:S01]  /*2980*/  @!P4 LDC.64 R6, c[0x0][0x388] ;  /* 0x0000e200ff06cb82 */ /* 0x010f220000000a00 */
[----:B------:R-:W-:Y:S01]  /*2990*/  @!P0 IMAD.MOV.U32 R30, RZ, RZ, R209 ;  /* 0x000000ffff1e8224 */ /* 0x000fe200078e00d1 */
[----:B------:R-:W-:Y:S01]  /*29a0*/  CS2R R70, SRZ ;  /* 0x0000000000467805 */ /* 0x000fe2000001ff00 */
[----:B------:R-:W-:Y:S01]  /*29b0*/  @!P0 IMAD.MOV.U32 R31, RZ, RZ, R208 ;  /* 0x000000ffff1f8224 */ /* 0x000fe200078e00d0 */
[----:B------:R-:W-:Y:S01]  /*29c0*/  CS2R R68, SRZ ;  /* 0x0000000000447805 */ /* 0x000fe2000001ff00 */
[----:B------:R-:W-:Y:S01]  /*29d0*/  IMAD.IADD R224, R196, 0x1, R165 ;  /* 0x00000001c4e07824 */ /* 0x000fe200078e02a5 */
[----:B------:R-:W-:Y:S01]  /*29e0*/  CS2R R62, SRZ ;  /* 0x00000000003e7805 */ /* 0x000fe2000001ff00 */
[C---:B------:R-:W-:Y:S01]  /*29f0*/  @!P6 IMAD.WIDE.U32 R24, R189.reuse, UR16, R24 ;  /* 0x00000010bd18ec25 */ /* 0x040fe2000f8e0018 */
[----:B---3--:R-:W3:Y:S01]  /*2a00*/  @!P3 LDC.64 R4, c[0x0][0x388] ;  /* 0x0000e200ff04bb82 */ /* 0x008ee20000000a00 */
[----:B------:R-:W-:Y:S01]  /*2a10*/  @!P0 LDGSTS.E.BYPASS.LTC128B.128 [R196+0x4000], desc[UR20][R30.64] ;  /* 0x040000001ec48fae */ /* 0x000fe2000b981a14 */
[----:B------:R-:W-:Y:S01]  /*2a20*/  CS2R R60, SRZ ;  /* 0x00000000003c7805 */ /* 0x000fe2000001ff00 */
[----:B------:R-:W-:Y:S01]  /*2a30*/  @!P6 IMAD R16, R189, UR17, R25 ;  /* 0x00000011bd10ec24 */ /* 0x000fe2000f8e0219 */
[----:B--2---:R-:W-:Y:S01]  /*2a40*/  @!P6 LEA R10, P1, R24, R10, 0x1 ;  /* 0x0000000a180ae211 */ /* 0x004fe200078208ff */
[----:B------:R2:W-:Y:S01]  /*2a50*/  @P0 STS.128 [R196+0x4000], RZ ;  /* 0x004000ffc4000388 */ /* 0x0005e20000000c00 */
[----:B------:R-:W-:Y:S01]  /*2a60*/  @!P5 IMAD.IADD R13, R21, 0x1, R13 ;  /* 0x00000001150dd824 */ /* 0x000fe200078e020d */
[----:B------:R-:W-:-:S02]  /*2a70*/  CS2R R66, SRZ ;  /* 0x0000000000427805 */ /* 0x000fc4000001ff00 */
[----:B------:R-:W-:Y:S01]  /*2a80*/  @!P6 LEA.HI.X R11, R24, R11, R16, 0x1, P1 ;  /* 0x0000000b180be211 */ /* 0x000fe200008f0c10 */
[----:B------:R2:W-:Y:S01]  /*2a90*/  @P2 STS.128 [R196+0x5000], RZ ;  /* 0x005000ffc4002388 */ /* 0x0005e20000000c00 */
[----:B------:R-:W-:Y:S01]  /*2aa0*/  @!P3 IMAD.IADD R17, R19, 0x1, R17 ;  /* 0x000000011311b824 */ /* 0x000fe200078e0211 */
[----:B------:R-:W-:Y:S01]  /*2ab0*/  CS2R R64, SRZ ;  /* 0x0000000000407805 */ /* 0x000fe2000001ff00 */
[----:B------:R-:W-:Y:S01]  /*2ac0*/  IMAD.SHL.U32 R210, R210, 0x20, RZ ;  /* 0x00000020d2d27824 */ /* 0x000fe200078e00ff */
[----:B------:R-:W-:Y:S01]  /*2ad0*/  @!PT LDS RZ, [RZ] ;  /* 0x00000000fffff984 */ /* 0x000fe20000000800 */
[----:B------:R-:W-:Y:S01]  /*2ae0*/  @!PT LDS RZ, [RZ] ;  /* 0x00000000fffff984 */ /* 0x000fe20000000800 */
[----:B------:R-:W-:Y:S01]  /*2af0*/  @!PT LDS RZ, [RZ] ;  /* 0x00000000fffff984 */ /* 0x000fe20000000800 */
[----:B------:R1:W-:Y:S01]  /*2b00*/  @!P2 LDGSTS.E.BYPASS.LTC128B.128 [R196+0x5000], desc[UR20][R26.64] ;  /* 0x050000001ac4afae */ /* 0x0003e2000b981a14 */
[----:B------:R-:W-:Y:S02]  /*2b10*/  CS2R R58, SRZ ;  /* 0x00000000003a7805 */ /* 0x000fe4000001ff00 */
[----:B------:R-:W-:Y:S02]  /*2b20*/  CS2R R56, SRZ ;  /* 0x0000000000387805 */ /* 0x000fe4000001ff00 */
[----:B----4-:R-:W-:-:S02]  /*2b30*/  @!P4 LEA R6, P1, R28, R6, 0x1 ;  /* 0x000000061c06c211 */ /* 0x010fc400078208ff */
[----:B------:R-:W-:Y:S02]  /*2b40*/  CS2R R54, SRZ ;  /* 0x0000000000367805 */ /* 0x000fe4000001ff00 */
[----:B------:R-:W-:Y:S02]  /*2b50*/  CS2R R52, SRZ ;  /* 0x0000000000347805 */ /* 0x000fe4000001ff00 */
[----:B------:R-:W-:Y:S02]  /*2b60*/  CS2R R46, SRZ ;  /* 0x00000000002e7805 */ /* 0x000fe4000001ff00 */
[----:B------:R-:W-:Y:S02]  /*2b70*/  @!P4 LEA.HI.X R7, R28, R7, R14, 0x1, P1 ;  /* 0x000000071c07c211 */ /* 0x000fe400008f0c0e */
[----:B------:R-:W-:Y:S02]  /*2b80*/  CS2R R44, SRZ ;  /* 0x00000000002c7805 */ /* 0x000fe4000001ff00 */
[----:B------:R-:W-:-:S02]  /*2b90*/  CS2R R50, SRZ ;  /* 0x0000000000327805 */ /* 0x000fc4000001ff00 */
[----:B------:R-:W-:Y:S02]  /*2ba0*/  CS2R R48, SRZ ;  /* 0x0000000000307805 */ /* 0x000fe4000001ff00 */
[----:B------:R-:W-:Y:S02]  /*2bb0*/  CS2R R42, SRZ ;  /* 0x00000000002a7805 */ /* 0x000fe4000001ff00 */
[----:B------:R-:W-:Y:S02]  /*2bc0*/  CS2R R40, SRZ ;  /* 0x0000000000287805 */ /* 0x000fe4000001ff00 */
[----:B------:R-:W-:Y:S02]  /*2bd0*/  CS2R R38, SRZ ;  /* 0x0000000000267805 */ /* 0x000fe4000001ff00 */
[----:B------:R-:W-:Y:S02]  /*2be0*/  CS2R R36, SRZ ;  /* 0x0000000000247805 */ /* 0x000fe4000001ff00 */
[----:B------:R-:W-:Y:S01]  /*2bf0*/  SHF.R.U32.HI R211, RZ, 0x6, R199 ;  /* 0x00000006ffd37819 */ /* 0x000fe200000116c7 */
[----:B------:R-:W-:Y:S01]  /*2c00*/  USHF.L.U32 UR26, UR26, 0x3, URZ ;  /* 0x000000031a1a7899 */ /* 0x000fe200080006ff */
[----:B------:R-:W4:Y:S01]  /*2c10*/  LDCU UR4, c[0x0][0x3e0] ;  /* 0x00007c00ff0477ac */ /* 0x000f220008000800 */
[----:B------:R-:W2:Y:S01]  /*2c20*/  LDCU UR7, c[0x0][0x45c] ;  /* 0x00008b80ff0777ac */ /* 0x000ea20008000800 */
[----:B------:R-:W2:Y:S01]  /*2c30*/  LDCU.U8 UR5, c[0x0][0x4f8] ;  /* 0x00009f00ff0577ac */ /* 0x000ea20008000000 */
[----:B-1----:R-:W-:-:S02]  /*2c40*/  @!P0 IMAD.MOV.U32 R26, RZ, RZ, R207 ;  /* 0x000000ffff1a8224 */ /* 0x002fc400078e00cf */
[----:B------:R-:W-:-:S05]  /*2c50*/  @!P0 IMAD.MOV.U32 R27, RZ, RZ, R206 ;  /* 0x000000ffff1b8224 */ /* 0x000fca00078e00ce */
[----:B------:R-:W-:Y:S04]  /*2c60*/  @!P0 LDGSTS.E.BYPASS.LTC128B.128 [R224], desc[UR20][R26.64] ;  /* 0x000000001ae08fae */ /* 0x000fe8000b981a14 */
[----:B------:R1:W-:Y:S01]  /*2c70*/  @P0 STS.128 [R224], RZ ;  /* 0x000000ffe0000388 */ /* 0x0003e20000000c00 */
[----:B------:R-:W-:-:S03]  /*2c80*/  @!P5 LEA R8, P0, R20, R8, 0x1 ;  /* 0x000000081408d211 */ /* 0x000fc600078008ff */
[----:B------:R1:W-:Y:S01]  /*2c90*/  @P2 STS.128 [R224+0x1000], RZ ;  /* 0x001000ffe0002388 */ /* 0x0003e20000000c00 */
[----:B------:R-:W-:Y:S02]  /*2ca0*/  @!P5 LEA.HI.X R9, R20, R9, R13, 0x1, P0 ;  /* 0x000000091409d211 */ /* 0x000fe400000f0c0d */
[C---:B---3--:R-:W-:Y:S01]  /*2cb0*/  @!P3 LEA R4, P0, R18.reuse, R4, 0x1 ;  /* 0x000000041204b211 */ /* 0x048fe200078008ff */
[----:B------:R-:W-:Y:S01]  /*2cc0*/  @!PT LDS RZ, [RZ] ;  /* 0x00000000fffff984 */ /* 0x000fe20000000800 */
[----:B------:R-:W-:Y:S01]  /*2cd0*/  @!PT LDS RZ, [RZ] ;  /* 0x00000000fffff984 */ /* 0x000fe20000000800 */
[----:B------:R-:W-:Y:S01]  /*2ce0*/  @!PT LDS RZ, [RZ] ;  /* 0x00000000fffff984 */ /* 0x000fe20000000800 */
[----:B------:R-:W-:Y:S03]  /*2cf0*/  @!P2 LDGSTS.E.BYPASS.LTC128B.128 [R224+0x1000], desc[UR20][R22.64] ;  /* 0x0100000016e0afae */ /* 0x000fe6000b981a14 */
[----:B------:R-:W-:Y:S01]  /*2d00*/  @!P3 LEA.HI.X R5, R18, R5, R17, 0x1, P0 ;  /* 0x000000051205b211 */ /* 0x000fe200000f0c11 */
[----:B------:R-:W-:Y:S04]  /*2d10*/  @!P6 LDGSTS.E.BYPASS.LTC128B.128 [R196+0x6000], desc[UR20][R10.64] ;  /* 0x060000000ac4efae */ /* 0x000fe8000b981a14 */
        /* <DEDUP_REMOVED lines=15> */
[----:B------:R2:W-:Y:S01]  /*2e10*/  @!P3 LDGSTS.E.BYPASS.LTC128B.128 [R196+0x9000], desc[UR20][R4.64] ;  /* 0x0900000004c4bfae */ /* 0x0005e2000b981a14 */
[----:B------:R-:W-:-:S03]  /*2e20*/  ISETP.GE.AND P3, PT, R186, R15, PT ;  /* 0x0000000fba00720c */ /* 0x000fc60003f66270 */
[----:B------:R-:W0:Y:S01]  /*2e30*/  LDGDEPBAR ;  /* 0x00000000000079af */ /* 0x000e220000000000 */
[----:B---3--:R-:W-:-:S05]  /*2e40*/  VIADD R8, R186, 0x8 ;  /* 0x00000008ba087836 */ /* 0x008fca0000000000 */
[----:B------:R-:W-:Y:S01]  /*2e50*/  ISETP.GE.AND P2, PT, R8, R15, PT ;  /* 0x0000000f0800720c */ /* 0x000fe20003f46270 */
[C---:B----4-:R-:W-:Y:S01]  /*2e60*/  VIADD R6, R186.reuse, 0x28 ;  /* 0x00000028ba067836 */ /* 0x050fe20000000000 */
[----:B------:R-:W-:-:S04]  /*2e70*/  LOP3.LUT R7, R186, 0x20, RZ, 0xfc, !PT ;  /* 0x00000020ba077812 */ /* 0x000fc800078efcff */
[-C--:B------:R-:W-:Y:S02]  /*2e80*/  ISETP.GE.AND P1, PT, R7, R15.reuse, PT ;  /* 0x0000000f0700720c */ /* 0x080fe40003f26270 */
[----:B------:R-:W-:Y:S01]  /*2e90*/  ISETP.GE.AND P0, PT, R6, R15, PT ;  /* 0x0000000f0600720c */ /* 0x000fe20003f06270 */
[----:B------:R-:W-:Y:S01]  /*2ea0*/  IMAD.WIDE.U32 R6, R186, 0x4, R236 ;  /* 0x00000004ba067825 */ /* 0x000fe200078e00ec */
[----:B------:R-:W-:-:S04]  /*2eb0*/  DEPBAR.LE SB0, 0x1 ;  /* 0x000080400000791a */ /* 0x000fc80000000000 */
[----:B------:R-:W5:Y:S01]  /*2ec0*/  @!P3 LDG.E R223, desc[UR20][R6.64] ;  /* 0x0000001406dfb981 */ /* 0x000f62000c1e1900 */
[----:B--2---:R-:W2:Y:S03]  /*2ed0*/  LDC.64 R4, c[0x0][0x528] ;  /* 0x00014a00ff047b82 */ /* 0x004ea60000000a00 */
[----:B------:R-:W5:Y:S04]  /*2ee0*/  @!P2 LDG.E R222, desc[UR20][R6.64+0x20] ;  /* 0x0000201406dea981 */ /* 0x000f68000c1e1900 */
[----:B------:R-:W5:Y:S04]  /*2ef0*/  @!P1 LDG.E R221, desc[UR20][R6.64+0x80] ;  /* 0x0000801406dd9981 */ /* 0x000f68000c1e1900 */
[----:B------:R3:W5:Y:S01]  /*2f00*/  @!P0 LDG.E R220, desc[UR20][R6.64+0xa0] ;  /* 0x0000a01406dc8981 */ /* 0x000762000c1e1900 */
[----:B------:R-:W-:Y:S06]  /*2f10*/  BAR.SYNC.DEFER_BLOCKING 0x0 ;  /* 0x0000000000007b1d */ /* 0x000fec0000010000 */
[----:B--2---:R-:W2:Y:S04]  /*2f20*/  LDG.E.64 R8, desc[UR20][R4.64+0x8] ;  /* 0x0000081404087981 */ /* 0x004ea8000c1e1b00 */
[----:B------:R1:W4:Y:S04]  /*2f30*/  LDSM.16.M88.4 R132, [R176] ;  /* 0x00000000b084783b */ /* 0x0003280000000200 */
[----:B------:R1:W1:Y:S04]  /*2f40*/  LDSM.16.M88.4 R136, [R176+0x800] ;  /* 0x00080000b088783b */ /* 0x0002680000000200 */
[----:B------:R1:W1:Y:S04]  /*2f50*/  LDSM.16.M88.4 R140, [R174] ;  /* 0x00000000ae8c783b */ /* 0x0002680000000200 */
[----:B------:R1:W1:Y:S04]  /*2f60*/  LDSM.16.M88.4 R144, [R174+0x800] ;  /* 0x00080000ae90783b */ /* 0x0002680000000200 */
[----:B------:R1:W1:Y:S04]  /*2f70*/  LDSM.16.M88.4 R148, [R172] ;  /* 0x00000000ac94783b */ /* 0x0002680000000200 */
[----:B------:R1:W1:Y:S04]  /*2f80*/  LDSM.16.M88.4 R152, [R172+0x800] ;  /* 0x00080000ac98783b */ /* 0x0002680000000200 */
[----:B------:R-:W4:Y:S04]  /*2f90*/  LDG.E.64 R4, desc[UR20][R4.64] ;  /* 0x0000001404047981 */ /* 0x000f28000c1e1b00 */
[----:B------:R1:W1:Y:S04]  /*2fa0*/  LDSM.16.M88.4 R156, [R171] ;  /* 0x00000000ab9c783b */ /* 0x0002680000000200 */
[----:B------:R1:W1:Y:S01]  /*2fb0*/  LDSM.16.M88.4 R160, [R171+0x800] ;  /* 0x00080000aba0783b */ /* 0x0002620000000200 */
[----:B---3--:R-:W-:Y:S01]  /*2fc0*/  IMAD.SHL.U32 R6, R12, 0x2, RZ ;  /* 0x000000020c067824 */ /* 0x008fe200078e00ff */
[----:B------:R-:W-:-:S04]  /*2fd0*/  LOP3.LUT R7, R187, 0x1, RZ, 0xc0, !PT ;  /* 0x00000001bb077812 */ /* 0x000fc800078ec0ff */
[----:B------:R-:W-:-:S04]  /*2fe0*/  LOP3.LUT R6, R6, 0x6, RZ, 0xc0, !PT ;  /* 0x0000000606067812 */ /* 0x000fc800078ec0ff */
[----:B------:R-:W-:Y:S01]  /*2ff0*/  LOP3.LUT R201, R6, 0x1e0, R201, 0xf8, !PT ;  /* 0x000001e006c97812 */ /* 0x000fe200078ef8c9 */
[----:B------:R-:W-:-:S03]  /*3000*/  IMAD R219, R219, 0x4, R7 ;  /* 0x00000004dbdb7824 */ /* 0x000fc600078e0207 */
[----:B------:R-:W-:Y:S01]  /*3010*/  IADD3 R201, PT, PT, R201, UR22, RZ ;  /* 0x00000016c9c97c10 */ /* 0x000fe2000fffe0ff */
[--C-:B------:R-:W-:Y:S02]  /*3020*/  IMAD.IADD R166, R179, 0x1, R165.reuse ;  /* 0x00000001b3a67824 */ /* 0x100fe400078e02a5 */
[----:B------:R-:W-:Y:S02]  /*3030*/  VIADD R219, R219, 0xfffffffc ;  /* 0xfffffffcdbdb7836 */ /* 0x000fe40000000000 */
[----:B------:R-:W-:Y:S01]  /*3040*/  IMAD.IADD R165, R178, 0x1, R165 ;  /* 0x00000001b2a57824 */ /* 0x000fe200078e02a5 */
[----:B------:R-:W-:Y:S01]  /*3050*/  USHF.L.U32 UR8, UR8, 0x6, URZ ;  /* 0x0000000608087899 */ /* 0x000fe200080006ff */
[----:B--2---:R-:W-:Y:S02]  /*3060*/  IADD3 R232, P1, P0, R210, R8, R232 ;  /* 0x00000008d2e87210 */ /* 0x004fe4000783e0e8 */
[----:B------:R-:W-:-:S04]  /*3070*/  SHF.R.S32.HI R210, RZ, 0x1f, R210 ;  /* 0x0000001fffd27819 */ /* 0x000fc800000114d2 */
[----:B------:R-:W-:Y:S02]  /*3080*/  IADD3.X R210, PT, PT, R210, R9, RZ, P1, P0 ;  /* 0x00000009d2d27210 */ /* 0x000fe40000fe04ff */
[----:B------:R-:W-:Y:S01]  /*3090*/  ISETP.LE.AND P0, PT, R226, UR9, PT ;  /* 0x00000009e2007c0c */ /* 0x000fe2000bf03270 */
[----:B------:R-:W-:Y:S01]  /*30a0*/  IMAD.WIDE.U32 R232, R232, -0x2daee0ad, RZ ;  /* 0xd2511f53e8e87825 */ /* 0x000fe200078e00ff */
[----:B----4-:R-:W-:Y:S02]  /*30b0*/  R2UR UR15, R5 ;  /* 0x00000000050f72ca */ /* 0x010fe400000e0000 */
[----:B------:R-:W-:-:S09]  /*30c0*/  R2UR UR16, R4 ;  /* 0x00000000041072ca */ /* 0x000fd200000e0000 */
[C---:B------:R-:W-:Y:S02]  /*30d0*/  @P0 VIADD R218, R201.reuse, 0x19 ;  /* 0x00000019c9da0836 */ /* 0x040fe40000000000 */
[C---:B------:R-:W-:Y:S02]  /*30e0*/  @P0 VIADD R217, R201.reuse, 0x18 ;  /* 0x00000018c9d90836 */ /* 0x040fe40000000000 */
[C---:B------:R-:W-:Y:S02]  /*30f0*/  @P0 VIADD R216, R201.reuse, 0x11 ;  /* 0x00000011c9d80836 */ /* 0x040fe40000000000 */
[C---:B------:R-:W-:Y:S02]  /*3100*/  @P0 VIADD R215, R201.reuse, 0x10 ;  /* 0x00000010c9d70836 */ /* 0x040fe40000000000 */
[C---:B------:R-:W-:Y:S02]  /*3110*/  @P0 VIADD R214, R201.reuse, 0x9 ;  /* 0x00000009c9d60836 */ /* 0x040fe40000000000 */
[----:B------:R-:W-:-:S02]  /*3120*/  @P0 VIADD R213, R201, 0x8 ;  /* 0x00000008c9d50836 */ /* 0x000fc40000000000 */
[----:B------:R-:W-:Y:S01]  /*3130*/  @P0 VIADD R212, R201, 0x1 ;  /* 0x00000001c9d40836 */ /* 0x000fe20000000000 */
[----:B------:R-:W-:Y:S02]  /*3140*/  UIADD3 UR14, UPT, UPT, UR16, -0x61c88647, URZ ;  /* 0x9e3779b9100e7890 */ /* 0x000fe4000fffe0ff */
[----:B------:R-:W-:Y:S02]  /*3150*/  UIADD3 UR13, UPT, UPT, UR15, -0x4498517b, URZ ;  /* 0xbb67ae850f0d7890 */ /* 0x000fe4000fffe0ff */
[----:B------:R-:W-:Y:S02]  /*3160*/  UIADD3 UR11, UPT, UPT, UR16, 0x3c6ef372, URZ ;  /* 0x3c6ef372100b7890 */ /* 0x000fe4000fffe0ff */
[----:B------:R-:W-:Y:S02]  /*3170*/  UIADD3 UR10, UPT, UPT, UR15, 0x76cf5d0a, URZ ;  /* 0x76cf5d0a0f0a7890 */ /* 0x000fe4000fffe0ff */
[----:B------:R-:W-:Y:S02]  /*3180*/  UIADD3 UR9, UPT, UPT, UR16, -0x255992d5, URZ ;  /* 0xdaa66d2b10097890 */ /* 0x000fe4000fffe0ff */
[----:B------:R-:W-:-:S02]  /*3190*/  UIADD3 UR30, UPT, UPT, UR15, 0x32370b8f, URZ ;  /* 0x32370b8f0f1e7890 */ /* 0x000fc4000fffe0ff */
[----:B------:R-:W-:Y:S02]  /*31a0*/  UIADD3 UR29, UPT, UPT, UR16, 0x78dde6e4, URZ ;  /* 0x78dde6e4101d7890 */ /* 0x000fe4000fffe0ff */
[----:B------:R-:W-:Y:S02]  /*31b0*/  UIADD3 UR28, UPT, UPT, UR15, -0x126145ec, URZ ;  /* 0xed9eba140f1c7890 */ /* 0x000fe4000fffe0ff */
[----:B------:R-:W-:Y:S02]  /*31c0*/  UIADD3 UR27, UPT, UPT, UR16, 0x1715609d, URZ ;  /* 0x1715609d101b7890 */ /* 0x000fe4000fffe0ff */
[----:B------:R-:W-:Y:S02]  /*31d0*/  UIADD3 UR23, UPT, UPT, UR15, -0x56f99767, URZ ;  /* 0xa90668990f177890 */ /* 0x000fe4000fffe0ff */
[----:B------:R-:W-:Y:S02]  /*31e0*/  UIADD3 UR22, UPT, UPT, UR16, -0x4ab325aa, URZ ;  /* 0xb54cda5610167890 */ /* 0x000fe4000fffe0ff */
[----:B-1----:R-:W-:-:S12]  /*31f0*/  UIADD3 UR17, UPT, UPT, UR15, 0x646e171e, URZ ;  /* 0x646e171e0f117890 */ /* 0x002fd8000fffe0ff */
.L_x_944:
[----:B------:R-:W0:Y:S01]  /*3200*/  LDGDEPBAR ;  /* 0x00000000000079af */ /* 0x000e220000000000 */
[--C-:B------:R-:W-:Y:S01]  /*3210*/  IMAD.IADD R112, R175, 0x1, R166.reuse ;  /* 0x00000001af707824 */ /* 0x100fe200078e02a6 */
[-C--:B------:R-:W-:Y:S01]  /*3220*/  @P0 ISETP.GE.AND P2, PT, R201, R226.reuse, PT ;  /* 0x000000e2c900020c */ /* 0x080fe20003f46270 */
[----:B------:R-:W-:Y:S01]  /*3230*/  IMAD.IADD R180, R173, 0x1, R166 ;  /* 0x00000001adb47824 */ /* 0x000fe200078e02a6 */
[-C--:B------:R-:W-:Y:S01]  /*3240*/  @P0 ISETP.GE.AND P3, PT, R212, R226.reuse, PT ;  /* 0x000000e2d400020c */ /* 0x080fe20003f66270 */
[----:B------:R-:W-:Y:S01]  /*3250*/  IMAD.MOV.U32 R205, RZ, RZ, R203 ;  /* 0x000000ffffcd7224 */ /* 0x000fe200078e00cb */
[----:B------:R-:W-:Y:S01]  /*3260*/  @P0 ISETP.GE.AND P4, PT, R214, R226, PT ;  /* 0x000000e2d600020c */ /* 0x000fe20003f86270 */
        /* <DEDUP_REMOVED lines=17> */
[----:B------:R-:W3:Y:S01]  /*3380*/  LDSM.16.M88.4 R128, [R180+0x1000] ;  /* 0x00100000b480783b */ /* 0x000ee20000000200 */
[C---:B------:R-:W-:Y:S08]  /*3390*/  HMMA.16816.F32.BF16 R24, R28.reuse, R100, RZ ;  /* 0x000000641c18723c */ /* 0x040ff000000418ff */
[-C--:B------:R-:W-:Y:S08]  /*33a0*/  HMMA.16816.F32.BF16 R28, R28, R102.reuse, RZ ;  /* 0x000000661c1c723c */ /* 0x080ff000000418ff */
[----:B------:R-:W-:Y:S01]  /*33b0*/  HMMA.16816.F32.BF16 R32, R32, R102, RZ ;  /* 0x000000662020723c */ /* 0x000fe200000418ff */
[----:B------:R-:W3:Y:S07]  /*33c0*/  LDSM.16.M88.4 R100, [R172+-0x3800] ;  /* 0xffc80000ac64783b */ /* 0x000eee0000000200 */
[-C--:B----4-:R-:W-:Y:S08]  /*33d0*/  HMMA.16816.F32.BF16 R4, R104, R108.reuse, R4 ;  /* 0x0000006c6804723c */ /* 0x090ff00000041804 */
[C---:B-1----:R-:W-:Y:S08]  /*33e0*/  HMMA.16816.F32.BF16 R8, R112.reuse, R108, R8 ;  /* 0x0000006c7008723c */ /* 0x042ff00000041808 */
[-C--:B------:R-:W-:Y:S08]  /*33f0*/  HMMA.16816.F32.BF16 R12, R112, R110.reuse, R12 ;  /* 0x0000006e700c723c */ /* 0x080ff0000004180c */
[C---:B------:R-:W-:Y:S01]  /*3400*/  HMMA.16816.F32.BF16 R16, R104.reuse, R110, R16 ;  /* 0x0000006e6810723c */ /* 0x040fe20000041810 */
[----:B------:R-:W-:Y:S07]  /*3410*/  LDSM.16.M88.4 R108, [R171+-0x4000] ;  /* 0xffc00000ab6c783b */ /* 0x000fee0000000200 */
[-C--:B--2---:R-:W-:Y:S08]  /*3420*/  HMMA.16816.F32.BF16 R20, R104, R116.reuse, R20 ;  /* 0x000000746814723c */ /* 0x084ff00000041814 */
[C---:B------:R-:W-:Y:S04]  /*3430*/  HMMA.16816.F32.BF16 R24, R112.reuse, R116, R24 ;  /* 0x000000747018723c */ /* 0x040fe80000041818 */
[----:B------:R-:W-:Y:S04]  /*3440*/  VIADD R116, R219, 0x2 ;  /* 0x00000002db747836 */ /* 0x000fe80000000000 */
[-C--:B------:R-:W-:Y:S03]  /*3450*/  HMMA.16816.F32.BF16 R28, R112, R118.reuse, R28 ;  /* 0x00000076701c723c */ /* 0x080fe6000004181c */
[----:B------:R-:W-:Y:S02]  /*3460*/  IMAD.IADD R112, R175, 0x1, R180 ;  /* 0x00000001af707824 */ /* 0x000fe400078e02b4 */
[----:B------:R-:W-:Y:S03]  /*3470*/  IMAD.WIDE.U32 R116, R116, -0x326172a9, RZ ;  /* 0xcd9e8d5774747825 */ /* 0x000fe600078e00ff */
[----:B------:R-:W-:Y:S01]  /*3480*/  HMMA.16816.F32.BF16 R32, R104, R118, R32 ;  /* 0x000000766820723c */ /* 0x000fe20000041820 */
[----:B------:R-:W1:Y:S03]  /*3490*/  LDSM.16.M88.4 R104, [R112] ;  /* 0x000000007068783b */ /* 0x000e660000000200 */
[----:B------:R-:W-:Y:S04]  /*34a0*/  IMAD.WIDE.U32 R118, R219, -0x326172a9, RZ ;  /* 0xcd9e8d57db767825 */ /* 0x000fe800078e00ff */
[-C--:B------:R-:W-:Y:S01]  /*34b0*/  HMMA.16816.F32.BF16 R4, R120, R124.reuse, R4 ;  /* 0x0000007c7804723c */ /* 0x080fe20000041804 */
[----:B------:R-:W2:Y:S07]  /*34c0*/  LDSM.16.M88.4 R112, [R112+0x1000] ;  /* 0x001000007070783b */ /* 0x000eae0000000200 */
[C---:B---3--:R-:W-:Y:S04]  /*34d0*/  HMMA.16816.F32.BF16 R8, R128.reuse, R124, R8 ;  /* 0x0000007c8008723c */ /* 0x048fe80000041808 */
[----:B------:R-:W-:Y:S04]  /*34e0*/  LOP3.LUT R124, R210, UR16, R119, 0x96, !PT ;  /* 0x00000010d27c7c12 */ /* 0x000fe8000f8e9677 */
[-C--:B------:R-:W-:Y:S03]  /*34f0*/  HMMA.16816.F32.BF16 R12, R128, R126.reuse, R12 ;  /* 0x0000007e800c723c */ /* 0x080fe6000004180c */
[----:B------:R-:W-:Y:S05]  /*3500*/  IMAD.WIDE.U32 R124, R124, -0x2daee0ad, RZ ;  /* 0xd2511f537c7c7825 */ /* 0x000fea00078e00ff */
[C---:B------:R-:W-:Y:S04]  /*3510*/  HMMA.16816.F32.BF16 R16, R120.reuse, R126, R16 ;  /* 0x0000007e7810723c */ /* 0x040fe80000041810 */
[C---:B------:R-:W-:Y:S04]  /*3520*/  LEA R126, P1, R186.reuse, R204, 0x2 ;  /* 0x000000ccba7e7211 */ /* 0x040fe800078210ff */
[----:B------:R-:W-:Y:S01]  /*3530*/  LEA.HI.X R127, R186, R205, RZ, 0x2, P1 ;  /* 0x000000cdba7f7211 */ /* 0x000fe200008f14ff */
[-C--:B------:R-:W-:Y:S03]  /*3540*/  HMMA.16816.F32.BF16 R20, R120, R100.reuse, R20 ;  /* 0x000000647814723c */ /* 0x080fe60000041814 */
[----:B-----5:R-:W-:Y:S05]  /*3550*/  FSETP.NEU.FTZ.AND P1, PT, R223, -INF , PT ;  /* 0xff800000df00780b */ /* 0x020fea0003f3d000 */
[C---:B------:R-:W-:Y:S01]  /*3560*/  HMMA.16816.F32.BF16 R24, R128.reuse, R100, R24 ;  /* 0x000000648018723c */ /* 0x040fe20000041818 */
[----:B------:R-:W-:Y:S03]  /*3570*/  IMAD.U32 R101, RZ, RZ, UR19 ;  /* 0x00000013ff657e24 */ /* 0x000fe6000f8e00ff */
[----:B------:R-:W-:Y:S01]  /*3580*/  LOP3.LUT R100, R210, UR16, R117, 0x96, !PT ;  /* 0x00000010d2647c12 */ /* 0x000fe2000f8e9675 */
[----:B------:R-:W-:Y:S01]  /*3590*/  IMAD R119, R101, 0x4, R211 ;  /* 0x0000000465777824 */ /* 0x000fe200078e02d3 */
[----:B------:R-:W-:Y:S02]  /*35a0*/  LOP3.LUT R117, R232, UR13, R125, 0x96, !PT ;  /* 0x0000000de8757c12 */ /* 0x000fe4000f8e967d */
[-C--:B------:R-:W-:Y:S03]  /*35b0*/  HMMA.16816.F32.BF16 R28, R128, R102.reuse, R28 ;  /* 0x00000066801c723c */ /* 0x080fe6000004181c */
[----:B------:R-:W-:Y:S01]  /*35c0*/  LOP3.LUT R119, R119, UR15, R233, 0x96, !PT ;  /* 0x0000000f77777c12 */ /* 0x000fe2000f8e96e9 */
[----:B------:R-:W-:Y:S04]  /*35d0*/  IMAD.WIDE.U32 R100, R100, -0x2daee0ad, RZ ;  /* 0xd2511f5364647825 */ /* 0x000fe800078e00ff */
[----:B------:R-:W-:Y:S04]  /*35e0*/  HMMA.16816.F32.BF16 R32, R120, R102, R32 ;  /* 0x000000667820723c */ /* 0x000fe80000041820 */
[----:B------:R-:W-:Y:S01]  /*35f0*/  LOP3.LUT R101, R232, UR13, R101, 0x96, !PT ;  /* 0x0000000de8657c12 */ /* 0x000fe2000f8e9665 */
[----:B------:R-:W-:Y:S02]  /*3600*/  IMAD.WIDE.U32 R130, R119, -0x326172a9, RZ ;  /* 0xcd9e8d5777827825 */ /* 0x000fe400078e00ff */
[----:B------:R-:W3:Y:S01]  /*3610*/  LDG.E R119, desc[UR20][R126.64] ;  /* 0x000000147e777981 */ /* 0x000ee2000c1e1900 */
[-C--:B-1----:R-:W-:Y:S05]  /*3620*/  HMMA.16816.F32.BF16 R4, R104, R108.reuse, R4 ;  /* 0x0000006c6804723c */ /* 0x082fea0000041804 */
[----:B------:R-:W-:Y:S01]  /*3630*/  LOP3.LUT R116, R116, UR14, R131, 0x96, !PT ;  /* 0x0000000e74747c12 */ /* 0x000fe2000f8e9683 */
[----:B------:R-:W-:Y:S02]  /*3640*/  IMAD.WIDE.U32 R128, R117, -0x326172a9, RZ ;  /* 0xcd9e8d5775807825 */ /* 0x000fe400078e00ff */
[----:B------:R-:W5:Y:S01]  /*3650*/  LDG.E R117, desc[UR20][R126.64+0x80] ;  /* 0x000080147e757981 */ /* 0x000f62000c1e1900 */
[C---:B--2---:R-:W-:Y:S04]  /*3660*/  HMMA.16816.F32.BF16 R8, R112.reuse, R108, R8 ;  /* 0x0000006c7008723c */ /* 0x044fe80000041808 */
[----:B------:R-:W-:Y:S01]  /*3670*/  LOP3.LUT R120, R130, UR11, R129, 0x96, !PT ;  /* 0x0000000b82787c12 */ /* 0x000fe2000f8e9681 */
[----:B------:R-:W-:Y:S02]  /*3680*/  IMAD.WIDE.U32 R240, R116, -0x2daee0ad, RZ ;  /* 0xd2511f5374f07825 */ /* 0x000fe400078e00ff */
[----:B------:R-:W5:Y:S01]  /*3690*/  LDG.E R116, desc[UR20][R126.64+0xa0] ;  /* 0x0000a0147e747981 */ /* 0x000f62000c1e1900 */
[-C--:B------:R-:W-:Y:S03]  /*36a0*/  HMMA.16816.F32.BF16 R12, R112, R110.reuse, R12 ;  /* 0x0000006e700c723c */ /* 0x080fe6000004180c */
[----:B------:R-:W-:Y:S01]  /*36b0*/  LOP3.LUT R125, R100, UR10, R241, 0x96, !PT ;  /* 0x0000000a647d7c12 */ /* 0x000fe2000f8e96f1 */
[----:B------:R-:W-:Y:S01]  /*36c0*/  FMUL.FTZ R100, R223, 1.4426950216293334961 ;  /* 0x3fb8aa3bdf647820 */ /* 0x000fe20000410000 */
[----:B------:R-:W-:Y:S01]  /*36d0*/  @P0 FSEL R4, R4, -INF , !P2 ;  /* 0xff80000004040808 */ /* 0x000fe20005000000 */
[----:B------:R-:W-:Y:S01]  /*36e0*/  IMAD.WIDE.U32 R102, R101, -0x326172a9, RZ ;  /* 0xcd9e8d5765667825 */ /* 0x000fe200078e00ff */
[----:B------:R-:W-:Y:S01]  /*36f0*/  LOP3.LUT R101, R118, UR14, R131, 0x96, !PT ;  /* 0x0000000e76657c12 */ /* 0x000fe2000f8e9683 */
[C---:B------:R-:W-:Y:S01]  /*3700*/  HMMA.16816.F32.BF16 R16, R104.reuse, R110, R16 ;  /* 0x0000006e6810723c */ /* 0x040fe20000041810 */
[----:B------:R1:W2:Y:S03]  /*3710*/  LDG.E R118, desc[UR20][R126.64+0x20] ;  /* 0x000020147e767981 */ /* 0x0002a6000c1e1900 */
[----:B------:R-:W-:Y:S01]  /*3720*/  FSEL R100, R100, RZ, P1 ;  /* 0x000000ff64647208 */ /* 0x000fe20000800000 */
[----:B------:R-:W-:Y:S01]  /*3730*/  IMAD.WIDE.U32 R242, R101, -0x2daee0ad, RZ ;  /* 0xd2511f5365f27825 */ /* 0x000fe200078e00ff */
[----:B------:R-:W-:Y:S02]  /*3740*/  LOP3.LUT R122, R130, UR11, R103, 0x96, !PT ;  /* 0x0000000b827a7c12 */ /* 0x000fe4000f8e9667 */
[----:B------:R-:W-:Y:S01]  /*3750*/  FSETP.NEU.FTZ.AND P1, PT, R222, -INF , PT ;  /* 0xff800000de00780b */ /* 0x000fe20003f3d000 */
[--C-:B------:R-:W-:Y:S01]  /*3760*/  FFMA.FTZ R4, R4, UR7, -R100.reuse ;  /* 0x0000000704047c23 */ /* 0x100fe20008010864 */
[----:B------:R-:W-:Y:S01]  /*3770*/  LOP3.LUT R124, R124, UR10, R243, 0x96, !PT ;  /* 0x0000000a7c7c7c12 */ /* 0x000fe2000f8e96f3 */
[----:B------:R-:W-:Y:S01]  /*3780*/  IMAD.WIDE.U32 R122, R122, -0x2daee0ad, RZ ;  /* 0xd2511f537a7a7825 */ /* 0x000fe200078e00ff */
[----:B------:R-:W-:Y:S01]  /*3790*/  @P0 FSEL R8, R8, -INF , !P2 ;  /* 0xff80000008080808 */ /* 0x000fe20005000000 */
[----:B------:R4:W4:Y:S01]  /*37a0*/  MUFU.EX2 R108, R4 ;  /* 0x00000004006c7308 */ /* 0x0009220000000800 */
[----:B------:R-:W-:Y:S01]  /*37b0*/  @P0 FSEL R6, R6, -INF , !P2 ;  /* 0xff80000006060808 */ /* 0x000fe20005000000 */
[----:B------:R-:W-:Y:S01]  /*37c0*/  IMAD.WIDE.U32 R130, R124, -0x326172a9, RZ ;  /* 0xcd9e8d577c827825 */ /* 0x000fe200078e00ff */
[----:B------:R-:W-:Y:S02]  /*37d0*/  LOP3.LUT R240, R240, UR30, R123, 0x96, !PT ;  /* 0x0000001ef0f07c12 */ /* 0x000fe4000f8e967b */
[----:B------:R-:W-:Y:S01]  /*37e0*/  @P0 FSEL R7, R7, -INF , !P3 ;  /* 0xff80000007070808 */ /* 0x000fe20005800000 */
[----:B------:R-:W-:Y:S01]  /*37f0*/  IMAD.WIDE.U32 R124, R125, -0x326172a9, RZ ;  /* 0xcd9e8d577d7c7825 */ /* 0x000fe200078e00ff */
[----:B------:R-:W-:Y:S02]  /*3800*/  LOP3.LUT R101, R128, UR9, R131, 0x96, !PT ;  /* 0x0000000980657c12 */ /* 0x000fe4000f8e9683 */
[----:B------:R-:W-:Y:S01]  /*3810*/  @P0 FSEL R5, R5, -INF , !P3 ;  /* 0xff80000005050808 */ /* 0x000fe20005800000 */
[----:B------:R-:W-:Y:S01]  /*3820*/  IMAD.WIDE.U32 R240, R240, -0x326172a9, RZ ;  /* 0xcd9e8d57f0f07825 */ /* 0x000fe200078e00ff */
[----:B------:R-:W-:Y:S02]  /*3830*/  LOP3.LUT R102, R102, UR9, R125, 0x96, !PT ;  /* 0x0000000966667c12 */ /* 0x000fe4000f8e967d */
[----:B------:R-:W-:Y:S01]  /*3840*/  @P0 FSEL R10, R10, -INF , !P2 ;  /* 0xff8000000a0a0808 */ /* 0x000fe20005000000 */
[----:B-1----:R-:W-:Y:S01]  /*3850*/  IMAD.WIDE.U32 R126, R101, -0x2daee0ad, RZ ;  /* 0xd2511f53657e7825 */ /* 0x002fe200078e00ff */
[----:B------:R-:W-:Y:S02]  /*3860*/  LOP3.LUT R128, R124, UR29, R241, 0x96, !PT ;  /* 0x0000001d7c807c12 */ /* 0x000fe4000f8e96f1 */
[----:B------:R-:W-:Y:S01]  /*3870*/  @P0 FSEL R13, R13, -INF , !P4 ;  /* 0xff8000000d0d0808 */ /* 0x000fe20006000000 */
[----:B----4-:R-:W-:Y:S01]  /*3880*/  FMUL.FTZ R4, R222, 1.4426950216293334961 ;  /* 0x3fb8aa3bde047820 */ /* 0x010fe20000410000 */
[----:B------:R-:W-:Y:S01]  /*3890*/  @P0 FSEL R9, R9, -INF , !P3 ;  /* 0xff80000009090808 */ /* 0x000fe20005800000 */
[----:B------:R-:W-:Y:S01]  /*38a0*/  IMAD.WIDE.U32 R244, R102, -0x2daee0ad, RZ ;  /* 0xd2511f5366f47825 */ /* 0x000fe200078e00ff */
[----:B------:R-:W-:Y:S02]  /*38b0*/  @P0 FSEL R11, R11, -INF , !P3 ;  /* 0xff8000000b0b0808 */ /* 0x000fe40005800000 */
[----:B------:R-:W-:Y:S01]  /*38c0*/  FSEL R101, R4, RZ, P1 ;  /* 0x000000ff04657208 */ /* 0x000fe20000800000 */
[C---:B------:R-:W-:Y:S01]  /*38d0*/  FMUL.FTZ R102, R221.reuse, 1.4426950216293334961 ;  /* 0x3fb8aa3bdd667820 */ /* 0x040fe20000410000 */
[----:B------:R-:W-:Y:S01]  /*38e0*/  FSETP.NEU.FTZ.AND P1, PT, R221, -INF , PT ;  /* 0xff800000dd00780b */ /* 0x000fe20003f3d000 */
[----:B------:R-:W-:Y:S01]  /*38f0*/  FFMA.FTZ R5, R5, UR7, -R100 ;  /* 0x0000000705057c23 */ /* 0x000fe20008010864 */
[----:B------:R-:W-:Y:S01]  /*3900*/  LOP3.LUT R4, R122, UR28, R245, 0x96, !PT ;  /* 0x0000001c7a047c12 */ /* 0x000fe2000f8e96f5 */
[----:B------:R-:W-:Y:S01]  /*3910*/  FFMA.FTZ R6, R6, UR7, -R101 ;  /* 0x0000000706067c23 */ /* 0x000fe20008010865 */
[----:B------:R-:W-:Y:S01]  /*3920*/  FSEL R102, R102, RZ, P1 ;  /* 0x000000ff66667208 */ /* 0x000fe20000800000 */
[----:B------:R-:W-:Y:S01]  /*3930*/  IMAD.WIDE.U32 R120, R120, -0x2daee0ad, RZ ;  /* 0xd2511f5378787825 */ /* 0x000fe200078e00ff */
[----:B------:R-:W-:Y:S01]  /*3940*/  FSETP.NEU.FTZ.AND P1, PT, R220, -INF , PT ;  /* 0xff800000dc00780b */ /* 0x000fe20003f3d000 */
[----:B------:R1:W-:Y:S01]  /*3950*/  MUFU.EX2 R109, R5 ;  /* 0x00000005006d7308 */ /* 0x0003e20000000800 */
[----:B------:R-:W-:Y:S01]  /*3960*/  @P0 FSEL R15, R15, -INF , !P4 ;  /* 0xff8000000f0f0808 */ /* 0x000fe20006000000 */
[--C-:B------:R-:W-:Y:S01]  /*3970*/  FFMA.FTZ R8, R8, UR7, -R102.reuse ;  /* 0x0000000708087c23 */ /* 0x100fe20008010866 */
[----:B------:R-:W-:Y:S01]  /*3980*/  LOP3.LUT R242, R242, UR30, R121, 0x96, !PT ;  /* 0x0000001ef2f27c12 */ /* 0x000fe2000f8e9679 */
[----:B------:R-:W-:Y:S01]  /*3990*/  FFMA.FTZ R7, R7, UR7, -R101 ;  /* 0x0000000707077c23 */ /* 0x000fe20008010865 */
[----:B------:R-:W-:Y:S01]  /*39a0*/  LOP3.LUT R124, R120, UR28, R127, 0x96, !PT ;  /* 0x0000001c787c7c12 */ /* 0x000fe2000f8e967f */
[----:B------:R-:W-:Y:S01]  /*39b0*/  IMAD.WIDE.U32 R128, R128, -0x2daee0ad, RZ ;  /* 0xd2511f5380807825 */ /* 0x000fe200078e00ff */
[----:B------:R-:W-:Y:S03]  /*39c0*/  @P0 FSEL R17, R17, -INF , !P4 ;  /* 0xff80000011110808 */ /* 0x000fe60006000000 */
[----:B------:R4:W-:Y:S01]  /*39d0*/  MUFU.EX2 R122, R8 ;  /* 0x00000008007a7308 */ /* 0x0009e20000000800 */
[----:B------:R-:W-:Y:S01]  /*39e0*/  @P0 FSEL R19, R19, -INF , !P4 ;  /* 0xff80000013130808 */ /* 0x000fe20006000000 */
[----:B------:R-:W-:Y:S01]  /*39f0*/  IMAD.WIDE.U32 R242, R242, -0x326172a9, RZ ;  /* 0xcd9e8d57f2f27825 */ /* 0x000fe200078e00ff */
[----:B------:R-:W-:Y:S03]  /*3a00*/  LOP3.LUT R244, R244, UR23, R129, 0x96, !PT ;  /* 0x00000017f4f47c12 */ /* 0x000fe6000f8e9681 */
[--C-:B------:R-:W-:Y:S01]  /*3a10*/  FFMA.FTZ R110, R13, UR7, -R102.reuse ;  /* 0x000000070d6e7c23 */ /* 0x100fe20008010866 */
[----:B------:R-:W-:Y:S01]  /*3a20*/  IMAD.WIDE.U32 R124, R124, -0x326172a9, RZ ;  /* 0xcd9e8d577c7c7825 */ /* 0x000fe200078e00ff */
[----:B------:R-:W-:Y:S02]  /*3a30*/  LOP3.LUT R130, R130, UR29, R243, 0x96, !PT ;  /* 0x0000001d82827c12 */ /* 0x000fe4000f8e96f3 */
[----:B------:R4:W4:Y:S01]  /*3a40*/  MUFU.EX2 R120, R6 ;  /* 0x0000000600787308 */ /* 0x0009220000000800 */
[----:B------:R-:W-:Y:S01]  /*3a50*/  FFMA.FTZ R9, R9, UR7, -R102 ;  /* 0x0000000709097c23 */ /* 0x000fe20008010866 */
[----:B-1----:R-:W-:Y:S01]  /*3a60*/  IMAD.WIDE.U32 R4, R4, -0x326172a9, RZ ;  /* 0xcd9e8d5704047825 */ /* 0x002fe200078e00ff */
[----:B------:R-:W-:Y:S03]  /*3a70*/  LOP3.LUT R242, R242, UR27, R125, 0x96, !PT ;  /* 0x0000001bf2f27c12 */ /* 0x000fe6000f8e967d */
[----:B------:R-:W-:Y:S01]  /*3a80*/  FFMA.FTZ R17, R17, UR7, -R100 ;  /* 0x0000000711117c23 */ /* 0x000fe20008010864 */
[----:B------:R-:W-:Y:S01]  /*3a90*/  IMAD.WIDE.U32 R130, R130, -0x2daee0ad, RZ ;  /* 0xd2511f5382827825 */ /* 0x000fe200078e00ff */
[----:B------:R-:W-:Y:S02]  /*3aa0*/  LOP3.LUT R240, R240, UR27, R5, 0x96, !PT ;  /* 0x0000001bf0f07c12 */ /* 0x000fe4000f8e9605 */
[----:B------:R1:W1:Y:S01]  /*3ab0*/  MUFU.EX2 R121, R7 ;  /* 0x0000000700797308 */ /* 0x0002620000000800 */
[----:B----4-:R-:W-:Y:S01]  /*3ac0*/  FMUL.FTZ R8, R220, 1.4426950216293334961 ;  /* 0x3fb8aa3bdc087820 */ /* 0x010fe20000410000 */
[----:B------:R-:W-:Y:S04]  /*3ad0*/  IMAD.WIDE.U32 R244, R244, -0x326172a9, RZ ;  /* 0xcd9e8d57f4f47825 */ /* 0x000fe800078e00ff */
[----:B------:R-:W-:Y:S01]  /*3ae0*/  FFMA.FTZ R19, R19, UR7, -R101 ;  /* 0x0000000713137c23 */ /* 0x000fe20008010865 */
[----:B------:R-:W-:Y:S01]  /*3af0*/  FSEL R8, R8, RZ, P1 ;  /* 0x000000ff08087208 */ /* 0x000fe20000800000 */
[----:B------:R-:W-:Y:S01]  /*3b00*/  IMAD.WIDE.U32 R240, R240, -0x2daee0ad, RZ ;  /* 0xd2511f53f0f07825 */ /* 0x000fe200078e00ff */
[----:B------:R-:W-:Y:S01]  /*3b10*/  LOP3.LUT R129, R4, UR22, R245, 0x96, !PT ;  /* 0x0000001604817c12 */ /* 0x000fe2000f8e96f5 */
[----:B------:R-:W-:Y:S01]  /*3b20*/  MUFU.EX2 R123, R9 ;  /* 0x00000009007b7308 */ /* 0x000fe20000000800 */
[----:B------:R-:W-:Y:S01]  /*3b30*/  LOP3.LUT R6, R126, UR23, R131, 0x96, !PT ;  /* 0x000000177e067c12 */ /* 0x000fe2000f8e9683 */
[--C-:B------:R-:W-:Y:S01]  /*3b40*/  FFMA.FTZ R10, R10, UR7, -R8.reuse ;  /* 0x000000070a0a7c23 */ /* 0x100fe20008010808 */
[-C--:B------:R-:W-:Y:S01]  /*3b50*/  @P0 ISETP.GE.AND P1, PT, R213, R226.reuse, PT ;  /* 0x000000e2d500020c */ /* 0x080fe20003f26270 */
[--C-:B------:R-:W-:Y:S01]  /*3b60*/  FFMA.FTZ R15, R15, UR7, -R8.reuse ;  /* 0x000000070f0f7c23 */ /* 0x100fe20008010808 */
[--C-:B------:R-:W-:Y:S01]  /*3b70*/  FFMA.FTZ R11, R11, UR7, -R8.reuse ;  /* 0x000000070b0b7c23 */ /* 0x100fe20008010808 */
[----:B------:R-:W-:Y:S01]  /*3b80*/  PRMT R238, R244, 0x7770, RZ ;  /* 0x00007770f4ee7816 */ /* 0x000fe200000000ff */
[----:B------:R-:W-:Y:S01]  /*3b90*/  IMAD.WIDE.U32 R242, R242, -0x2daee0ad, RZ ;  /* 0xd2511f53f2f27825 */ /* 0x000fe200078e00ff */
[----:B------:R-:W-:Y:S02]  /*3ba0*/  @P0 FSEL R14, R14, -INF , !P1 ;  /* 0xff8000000e0e0808 */ /* 0x000fe40004800000 */
[----:B------:R-:W-:Y:S01]  /*3bb0*/  MUFU.EX2 R125, R11 ;  /* 0x0000000b007d7308 */ /* 0x000fe20000000800 */
[----:B------:R-:W-:Y:S01]  /*3bc0*/  @P0 FSEL R12, R12, -INF , !P1 ;  /* 0xff8000000c0c0808 */ /* 0x000fe20004800000 */
[----:B-1----:R-:W-:Y:S01]  /*3bd0*/  IMAD.WIDE.U32 R6, R6, -0x326172a9, RZ ;  /* 0xcd9e8d5706067825 */ /* 0x002fe200078e00ff */
[----:B------:R-:W-:Y:S03]  /*3be0*/  @P0 FSEL R16, R16, -INF , !P1 ;  /* 0xff80000010100808 */ /* 0x000fe60004800000 */
[----:B------:R-:W-:Y:S01]  /*3bf0*/  FFMA.FTZ R14, R14, UR7, -R8 ;  /* 0x000000070e0e7c23 */ /* 0x000fe20008010808 */
[----:B------:R-:W-:Y:S01]  /*3c00*/  @P0 FSEL R18, R18, -INF , !P1 ;  /* 0xff80000012120808 */ /* 0x000fe20004800000 */
[----:B------:R-:W-:Y:S01]  /*3c10*/  FFMA.FTZ R126, R12, UR7, -R102 ;  /* 0x000000070c7e7c23 */ /* 0x000fe20008010866 */
[----:B------:R-:W-:Y:S01]  /*3c20*/  LOP3.LUT R127, R124, UR22, R7, 0x96, !PT ;  /* 0x000000167c7f7c12 */ /* 0x000fe2000f8e9607 */
[----:B------:R-:W-:Y:S01]  /*3c30*/  MUFU.EX2 R110, R110 ;  /* 0x0000006e006e7308 */ /* 0x000fe20000000800 */
[----:B------:R-:W-:Y:S01]  /*3c40*/  PRMT R131, R6, 0x7770, RZ ;  /* 0x0000777006837816 */ /* 0x000fe200000000ff */
[----:B------:R-:W-:Y:S01]  /*3c50*/  FFMA.FTZ R16, R16, UR7, -R100 ;  /* 0x0000000710107c23 */ /* 0x000fe20008010864 */
[----:B------:R-:W-:Y:S01]  /*3c60*/  PRMT R180, R6, 0x7771, RZ ;  /* 0x0000777106b47816 */ /* 0x000fe200000000ff */
[----:B------:R-:W-:Y:S01]  /*3c70*/  FFMA.FTZ R18, R18, UR7, -R101 ;  /* 0x0000000712127c23 */ /* 0x000fe20008010865 */
[C---:B------:R-:W-:Y:S02]  /*3c80*/  PRMT R205, R6.reuse, 0x7772, RZ ;  /* 0x0000777206cd7816 */ /* 0x040fe400000000ff */
[----:B------:R-:W-:Y:S03]  /*3c90*/  PRMT R103, R6, 0x7773, RZ ;  /* 0x0000777306677816 */ /* 0x000fe600000000ff */
[----:B------:R1:W4:Y:S01]  /*3ca0*/  MUFU.EX2 R124, R10 ;  /* 0x0000000a007c7308 */ /* 0x0003220000000800 */
[----:B------:R-:W4:Y:S01]  /*3cb0*/  LDSM.16.M88.4 R4, [R171+-0x3800] ;  /* 0xffc80000ab04783b */ /* 0x000f220000000200 */
[C---:B------:R-:W-:Y:S02]  /*3cc0*/  PRMT R111, R127.reuse, 0x7632, R111 ;  /* 0x000076327f6f7816 */ /* 0x040fe4000000006f */
[----:B------:R-:W-:Y:S02]  /*3cd0*/  LOP3.LUT R13, R127, 0xff, RZ, 0xc0, !PT ;  /* 0x000000ff7f0d7812 */ /* 0x000fe400078ec0ff */
[C---:B------:R-:W-:Y:S02]  /*3ce0*/  PRMT R231, R244.reuse, 0x7771, RZ ;  /* 0x00007771f4e77816 */ /* 0x040fe400000000ff */
[----:B------:R-:W-:Y:S02]  /*3cf0*/  ISETP.LE.U32.AND P3, PT, R13, UR5, PT ;  /* 0x000000050d007c0c */ /* 0x000fe4000bf63070 */
[----:B------:R-:W4:Y:S01]  /*3d00*/  MUFU.EX2 R126, R126 ;  /* 0x0000007e007e7308 */ /* 0x000f220000000800 */
[----:B------:R-:W-:Y:S02]  /*3d10*/  SHF.R.U32.HI R13, RZ, 0x18, R127 ;  /* 0x00000018ff0d7819 */ /* 0x000fe4000001167f */
[----:B------:R-:W-:Y:S02]  /*3d20*/  LOP3.LUT R127, R127, 0xffff, RZ, 0xc0, !PT ;  /* 0x0000ffff7f7f7812 */ /* 0x000fe400078ec0ff */
[----:B------:R-:W-:Y:S02]  /*3d30*/  PRMT R12, R244, 0x7772, RZ ;  /* 0x00007772f40c7816 */ /* 0x000fe400000000ff */
[----:B------:R-:W-:Y:S02]  /*3d40*/  SHF.R.U32.HI R127, RZ, 0x8, R127 ;  /* 0x00000008ff7f7819 */ /* 0x000fe4000001167f */
[----:B-1----:R-:W-:Y:S02]  /*3d50*/  LOP3.LUT R10, R128, UR17, R241, 0x96, !PT ;  /* 0x00000011800a7c12 */ /* 0x002fe4000f8e96f1 */
[----:B------:R-:W-:Y:S01]  /*3d60*/  LOP3.LUT R128, R111, 0xff, RZ, 0xc0, !PT ;  /* 0x000000ff6f807812 */ /* 0x000fe200078ec0ff */
[----:B------:R-:W-:Y:S01]  /*3d70*/  @!P3 FADD.FTZ R108, -R108, -RZ ;  /* 0x800000ff6c6cb221 */ /* 0x000fe20000010100 */
[----:B------:R1:W-:Y:S01]  /*3d80*/  MUFU.EX2 R111, R14 ;  /* 0x0000000e006f7308 */ /* 0x0003e20000000800 */
[----:B------:R-:W-:Y:S02]  /*3d90*/  PRMT R11, R244, 0x7773, RZ ;  /* 0x00007773f40b7816 */ /* 0x000fe400000000ff */
[----:B------:R-:W-:Y:S02]  /*3da0*/  ISETP.LE.U32.AND P6, PT, R128, UR5, PT ;  /* 0x0000000580007c0c */ /* 0x000fe4000bfc3070 */
[----:B------:R-:W-:Y:S02]  /*3db0*/  ISETP.LE.U32.AND P5, PT, R13, UR5, PT ;  /* 0x000000050d007c0c */ /* 0x000fe4000bfa3070 */
[----:B------:R-:W-:Y:S03]  /*3dc0*/  LOP3.LUT R9, R130, UR17, R243, 0x96, !PT ;  /* 0x0000001182097c12 */ /* 0x000fe6000f8e96f3 */
[----:B------:R-:W4:Y:S01]  /*3dd0*/  MUFU.EX2 R128, R16 ;  /* 0x0000001000807308 */ /* 0x000f220000000800 */
[----:B------:R-:W-:Y:S02]  /*3de0*/  PRMT R243, R242, 0x7773, RZ ;  /* 0x00007773f2f37816 */ /* 0x000fe400000000ff */
[----:B------:R-:W-:Y:S04]  /*3df0*/  LOP3.LUT R13, R129, 0xff, RZ, 0xc0, !PT ;  /* 0x000000ff810d7812 */ /* 0x000fe800078ec0ff */
[----:B------:R-:W-:Y:S01]  /*3e00*/  ISETP.LE.U32.AND P2, PT, R13, UR5, PT ;  /* 0x000000050d007c0c */ /* 0x000fe2000bf43070 */
[----:B------:R-:W-:Y:S01]  /*3e10*/  @!P6 FADD.FTZ R120, -R120, -RZ ;  /* 0x800000ff7878e221 */ /* 0x000fe20000010100 */
[----:B-1----:R-:W-:Y:S01]  /*3e20*/  LOP3.LUT R14, R127, 0xffff, RZ, 0xc0, !PT ;  /* 0x0000ffff7f0e7812 */ /* 0x002fe200078ec0ff */
[----:B------:R-:W-:Y:S01]  /*3e30*/  @!P5 FADD.FTZ R121, -R121, -RZ ;  /* 0x800000ff7979d221 */ /* 0x000fe20000010100 */
[-C--:B----4-:R-:W-:Y:S01]  /*3e40*/  HMMA.16816.F32.BF16 R20, R104, R4.reuse, R20 ;  /* 0x000000046814723c */ /* 0x090fe20000041814 */
[----:B------:R1:W4:Y:S02]  /*3e50*/  MUFU.EX2 R127, R15 ;  /* 0x0000000f007f7308 */ /* 0x0003240000000800 */
[----:B------:R-:W-:Y:S02]  /*3e60*/  ISETP.LE.U32.AND P1, PT, R14, UR5, PT ;  /* 0x000000050e007c0c */ /* 0x000fe4000bf23070 */
[----:B------:R-:W-:Y:S02]  /*3e70*/  PRMT R14, R129, 0x7632, R14 ;  /* 0x00007632810e7816 */ /* 0x000fe4000000000e */
[----:B------:R-:W-:Y:S01]  /*3e80*/  SHF.R.U32.HI R13, RZ, 0x18, R129 ;  /* 0x00000018ff0d7819 */ /* 0x000fe20000011681 */
[C---:B------:R-:W-:Y:S03]  /*3e90*/  HMMA.16816.F32.BF16 R24, R112.reuse, R4, R24 ;  /* 0x000000047018723c */ /* 0x040fe60000041818 */
[----:B------:R-:W-:Y:S01]  /*3ea0*/  MUFU.EX2 R130, R18 ;  /* 0x0000001200827308 */ /* 0x000fe20000000800 */
[----:B------:R-:W-:Y:S01]  /*3eb0*/  LOP3.LUT R14, R14, 0xff, RZ, 0xc0, !PT ;  /* 0x000000ff0e0e7812 */ /* 0x000fe200078ec0ff */
[----:B------:R-:W-:Y:S01]  /*3ec0*/  @!P2 FADD.FTZ R122, -R122, -RZ ;  /* 0x800000ff7a7aa221 */ /* 0x000fe20000010100 */
[-C--:B------:R-:W-:Y:S02]  /*3ed0*/  @P0 ISETP.GE.AND P6, PT, R215, R226.reuse, PT ;  /* 0x000000e2d700020c */ /* 0x080fe40003fc6270 */
[-C--:B------:R-:W-:Y:S03]  /*3ee0*/  HMMA.16816.F32.BF16 R28, R112, R6.reuse, R28 ;  /* 0x00000006701c723c */ /* 0x080fe6000004181c */
[----:B------:R-:W-:Y:S01]  /*3ef0*/  @!P1 FADD.FTZ R109, -R109, -RZ ;  /* 0x800000ff6d6d9221 */ /* 0x000fe20000010100 */
[----:B------:R-:W-:Y:S02]  /*3f00*/  ISETP.LE.U32.AND P1, PT, R14, UR5, PT ;  /* 0x000000050e007c0c */ /* 0x000fe4000bf23070 */
[----:B-1----:R-:W-:Y:S02]  /*3f10*/  LOP3.LUT R15, R129, 0xffff, RZ, 0xc0, !PT ;  /* 0x0000ffff810f7812 */ /* 0x002fe400078ec0ff */
[----:B------:R-:W-:Y:S01]  /*3f20*/  HMMA.16816.F32.BF16 R32, R104, R6, R32 ;  /* 0x000000066820723c */ /* 0x000fe20000041820 */
[----:B------:R1:W-:Y:S03]  /*3f30*/  MUFU.EX2 R129, R17 ;  /* 0x0000001100817308 */ /* 0x0003e60000000800 */
[----:B------:R-:W-:Y:S02]  /*3f40*/  SHF.R.U32.HI R15, RZ, 0x8, R15 ;  /* 0x00000008ff0f7819 */ /* 0x000fe4000001160f */
[----:B------:R-:W-:Y:S02]  /*3f50*/  @P0 FSEL R20, R20, -INF , !P6 ;  /* 0xff80000014140808 */ /* 0x000fe40007000000 */
[----:B------:R-:W-:Y:S01]  /*3f60*/  LOP3.LUT R15, R15, 0xffff, RZ, 0xc0, !PT ;  /* 0x0000ffff0f0f7812 */ /* 0x000fe200078ec0ff */
[----:B------:R-:W-:Y:S01]  /*3f70*/  @!P1 FADD.FTZ R124, -R124, -RZ ;  /* 0x800000ff7c7c9221 */ /* 0x000fe20000010100 */
[----:B------:R-:W-:Y:S01]  /*3f80*/  ISETP.LE.U32.AND P1, PT, R238, UR5, PT ;  /* 0x00000005ee007c0c */ /* 0x000fe2000bf23070 */
[----:B------:R-:W-:Y:S01]  /*3f90*/  FFMA.FTZ R20, R20, UR7, -R100 ;  /* 0x0000000714147c23 */ /* 0x000fe20008010864 */
[----:B------:R-:W-:Y:S02]  /*3fa0*/  ISETP.LE.U32.AND P3, PT, R15, UR5, PT ;  /* 0x000000050f007c0c */ /* 0x000fe4000bf63070 */
[----:B------:R-:W-:Y:S02]  /*3fb0*/  @P0 FSEL R22, R22, -INF , !P6 ;  /* 0xff80000016160808 */ /* 0x000fe40007000000 */
[----:B------:R-:W-:Y:S02]  /*3fc0*/  @P0 FSEL R24, R24, -INF , !P6 ;  /* 0xff80000018180808 */ /* 0x000fe40007000000 */
[----:B------:R-:W-:Y:S01]  /*3fd0*/  @P0 FSEL R26, R26, -INF , !P6 ;  /* 0xff8000001a1a0808 */ /* 0x000fe20007000000 */
[----:B------:R-:W-:Y:S01]  /*3fe0*/  FFMA.FTZ R22, R22, UR7, -R101 ;  /* 0x0000000716167c23 */ /* 0x000fe20008010865 */
[----:B------:R-:W-:Y:S01]  /*3ff0*/  ISETP.GT.U32.AND P6, PT, R231, UR5, PT ;  /* 0x00000005e7007c0c */ /* 0x000fe2000bfc4070 */
[----:B------:R-:W-:Y:S01]  /*4000*/  FFMA.FTZ R24, R24, UR7, -R102 ;  /* 0x0000000718187c23 */ /* 0x000fe20008010866 */
[----:B------:R-:W-:Y:S01]  /*4010*/  ISETP.LE.U32.AND P5, PT, R131, UR5, PT ;  /* 0x0000000583007c0c */ /* 0x000fe2000bfa3070 */
[----:B------:R-:W-:Y:S01]  /*4020*/  @!P1 FADD.FTZ R126, -R126, -RZ ;  /* 0x800000ff7e7e9221 */ /* 0x000fe20000010100 */
[----:B------:R-:W-:Y:S01]  /*4030*/  ISETP.GT.U32.AND P1, PT, R12, UR5, PT ;  /* 0x000000050c007c0c */ /* 0x000fe2000bf24070 */
[----:B------:R-:W-:Y:S01]  /*4040*/  @!P3 FADD.FTZ R123, -R123, -RZ ;  /* 0x800000ff7b7bb221 */ /* 0x000fe20000010100 */
[----:B------:R-:W-:Y:S01]  /*4050*/  @P0 ISETP.GE.AND P3, PT, R216, R226, PT ;  /* 0x000000e2d800020c */ /* 0x000fe20003f66270 */
[----:B------:R-:W4:Y:S01]  /*4060*/  MUFU.EX2 R239, R24 ;  /* 0x0000001800ef7308 */ /* 0x000f220000000800 */
[----:B------:R-:W-:Y:S01]  /*4070*/  LOP3.LUT R16, R9, 0xff, RZ, 0xc0, !PT ;  /* 0x000000ff09107812 */ /* 0x000fe200078ec0ff */
[----:B------:R-:W-:Y:S01]  /*4080*/  FFMA.FTZ R26, R26, UR7, -R8 ;  /* 0x000000071a1a7c23 */ /* 0x000fe20008010808 */
[----:B------:R-:W-:Y:S02]  /*4090*/  @P0 FSEL R23, R23, -INF , !P3 ;  /* 0xff80000017170808 */ /* 0x000fe40005800000 */
[----:B-1----:R-:W-:Y:S01]  /*40a0*/  SHF.R.U32.HI R17, RZ, 0x18, R9 ;  /* 0x00000018ff117819 */ /* 0x002fe20000011609 */
[----:B------:R-:W-:Y:S01]  /*40b0*/  @P6 FADD.FTZ R110, -R110, -RZ ;  /* 0x800000ff6e6e6221 */ /* 0x000fe20000010100 */
[----:B------:R-:W-:Y:S01]  /*40c0*/  ISETP.GT.U32.AND P6, PT, R11, UR5, PT ;  /* 0x000000050b007c0c */ /* 0x000fe2000bfc4070 */
[----:B------:R-:W-:Y:S01]  /*40d0*/  FFMA.FTZ R23, R23, UR7, -R101 ;  /* 0x0000000717177c23 */ /* 0x000fe20008010865 */
[----:B------:R-:W-:Y:S01]  /*40e0*/  @!P5 FADD.FTZ R128, -R128, -RZ ;  /* 0x800000ff8080d221 */ /* 0x000fe20000010100 */
[----:B------:R-:W-:Y:S01]  /*40f0*/  @P1 FADD.FTZ R111, -R111, -RZ ;  /* 0x800000ff6f6f1221 */ /* 0x000fe20000010100 */
[----:B------:R-:W-:Y:S01]  /*4100*/  ISETP.LE.U32.AND P1, PT, R16, UR5, PT ;  /* 0x0000000510007c0c */ /* 0x000fe2000bf23070 */
[----:B------:R-:W1:Y:S01]  /*4110*/  MUFU.EX2 R238, R23 ;  /* 0x0000001700ee7308 */ /* 0x000e620000000800 */
[----:B------:R-:W-:Y:S02]  /*4120*/  LOP3.LUT R16, R10, 0xff, RZ, 0xc0, !PT ;  /* 0x000000ff0a107812 */ /* 0x000fe400078ec0ff */
[----:B------:R-:W-:Y:S02]  /*4130*/  PRMT R5, R242, 0x7771, RZ ;  /* 0x00007771f2057816 */ /* 0x000fe400000000ff */
[----:B------:R-:W-:Y:S02]  /*4140*/  ISETP.LE.U32.AND P5, PT, R16, UR5, PT ;  /* 0x0000000510007c0c */ /* 0x000fe4000bfa3070 */
[----:B------:R-:W-:Y:S01]  /*4150*/  PRMT R4, R242, 0x7772, RZ ;  /* 0x00007772f2047816 */ /* 0x000fe200000000ff */
[----:B----4-:R-:W-:Y:S01]  /*4160*/  @P6 FADD.FTZ R127, -R127, -RZ ;  /* 0x800000ff7f7f6221 */ /* 0x010fe20000010100 */
[----:B------:R-:W-:Y:S01]  /*4170*/  ISETP.LE.U32.AND P6, PT, R17, UR5, PT ;  /* 0x0000000511007c0c */ /* 0x000fe2000bfc3070 */
[----:B------:R-:W4:Y:S01]  /*4180*/  MUFU.EX2 R131, R19 ;  /* 0x0000001300837308 */ /* 0x000f220000000800 */
[----:B------:R-:W-:Y:S02]  /*4190*/  ISETP.LE.U32.AND P4, PT, R13, UR5, PT ;  /* 0x000000050d007c0c */ /* 0x000fe4000bf83070 */
[----:B------:R-:W-:Y:S02]  /*41a0*/  @P0 FSEL R21, R21, -INF , !P3 ;  /* 0xff80000015150808 */ /* 0x000fe40005800000 */
[----:B------:R-:W-:Y:S02]  /*41b0*/  @P0 FSEL R25, R25, -INF , !P3 ;  /* 0xff80000019190808 */ /* 0x000fe40005800000 */
[----:B------:R-:W-:Y:S01]  /*41c0*/  @P0 FSEL R27, R27, -INF , !P3 ;  /* 0xff8000001b1b0808 */ /* 0x000fe20005800000 */
[----:B------:R-:W-:Y:S01]  /*41d0*/  @!P5 FADD.FTZ R239, -R239, -RZ ;  /* 0x800000ffefefd221 */ /* 0x000fe20000010100 */
[----:B------:R-:W-:Y:S01]  /*41e0*/  ISETP.GT.U32.AND P5, PT, R4, UR5, PT ;  /* 0x0000000504007c0c */ /* 0x000fe2000bfa4070 */
[----:B------:R-:W-:Y:S01]  /*41f0*/  MUFU.EX2 R231, R22 ;  /* 0x0000001600e77308 */ /* 0x000fe20000000800 */
[----:B------:R-:W-:Y:S01]  /*4200*/  F2FP.RELU.BF16.F32.PACK_AB R4, R121, R120 ;  /* 0x000000787904723e */ /* 0x000fe200000018ff */
[----:B-1----:R-:W-:Y:S01]  /*4210*/  @!P6 FADD.FTZ R238, -R238, -RZ ;  /* 0x800000ffeeeee221 */ /* 0x002fe20000010100 */
[----:B------:R-:W-:Y:S01]  /*4220*/  ISETP.GT.U32.AND P6, PT, R5, UR5, PT ;  /* 0x0000000505007c0c */ /* 0x000fe2000bfc4070 */
[----:B------:R-:W-:Y:S01]  /*4230*/  @!P4 FADD.FTZ R125, -R125, -RZ ;  /* 0x800000ff7d7dc221 */ /* 0x000fe20000010100 */
[----:B------:R-:W-:Y:S01]  /*4240*/  F2FP.RELU.BF16.F32.PACK_AB R5, R109, R108 ;  /* 0x0000006c6d05723e */ /* 0x000fe200000018ff */
[----:B------:R1:W-:Y:S01]  /*4250*/  STS [R195+0x400], R4 ;  /* 0x00040004c3007388 */ /* 0x0003e20000000800 */
[----:B------:R-:W-:Y:S01]  /*4260*/  ISETP.GT.U32.AND P3, PT, R103, UR5, PT ;  /* 0x0000000567007c0c */ /* 0x000fe2000bf64070 */
[----:B------:R-:W-:Y:S01]  /*4270*/  FFMA.FTZ R21, R21, UR7, -R100 ;  /* 0x0000000715157c23 */ /* 0x000fe20008010864 */
[----:B------:R-:W-:Y:S01]  /*4280*/  ISETP.GT.U32.AND P2, PT, R180, UR5, PT ;  /* 0x00000005b4007c0c */ /* 0x000fe2000bf44070 */
[----:B------:R3:W-:Y:S01]  /*4290*/  STS [R195], R5 ;  /* 0x00000005c3007388 */ /* 0x0007e20000000800 */
[----:B------:R-:W-:Y:S01]  /*42a0*/  ISETP.GT.U32.AND P4, PT, R205, UR5, PT ;  /* 0x00000005cd007c0c */ /* 0x000fe2000bf84070 */
[----:B------:R-:W1:Y:S01]  /*42b0*/  MUFU.EX2 R180, R20 ;  /* 0x0000001400b47308 */ /* 0x000e620000000800 */
[----:B------:R-:W-:Y:S01]  /*42c0*/  PRMT R6, R9, 0x7632, R6 ;  /* 0x0000763209067816 */ /* 0x000fe20000000006 */
[----:B------:R-:W-:Y:S01]  /*42d0*/  FFMA.FTZ R27, R27, UR7, -R8 ;  /* 0x000000071b1b7c23 */ /* 0x000fe20008010808 */
[----:B------:R-:W-:Y:S01]  /*42e0*/  PRMT R7, R10, 0x7632, R7 ;  /* 0x000076320a077816 */ /* 0x000fe20000000007 */
[----:B------:R-:W-:Y:S01]  /*42f0*/  FFMA.FTZ R25, R25, UR7, -R102 ;  /* 0x0000000719197c23 */ /* 0x000fe20008010866 */
[----:B------:R-:W-:Y:S02]  /*4300*/  LOP3.LUT R6, R6, 0xff, RZ, 0xc0, !PT ;  /* 0x000000ff06067812 */ /* 0x000fe400078ec0ff */
[----:B------:R-:W-:Y:S01]  /*4310*/  LOP3.LUT R7, R7, 0xff, RZ, 0xc0, !PT ;  /* 0x000000ff07077812 */ /* 0x000fe200078ec0ff */
[----:B----4-:R-:W-:Y:S01]  /*4320*/  @P3 FADD.FTZ R131, -R131, -RZ ;  /* 0x800000ff83833221 */ /* 0x010fe20000010100 */
[----:B------:R-:W-:Y:S01]  /*4330*/  ISETP.LE.U32.AND P3, PT, R6, UR5, PT ;  /* 0x0000000506007c0c */ /* 0x000fe2000bf63070 */
[----:B------:R-:W-:Y:S01]  /*4340*/  @P2 FADD.FTZ R129, -R129, -RZ ;  /* 0x800000ff81812221 */ /* 0x000fe20000010100 */
[----:B------:R-:W-:Y:S01]  /*4350*/  LOP3.LUT R6, R10, 0xffff, RZ, 0xc0, !PT ;  /* 0x0000ffff0a067812 */ /* 0x000fe200078ec0ff */
[----:B------:R-:W-:Y:S01]  /*4360*/  @P4 FADD.FTZ R130, -R130, -RZ ;  /* 0x800000ff82824221 */ /* 0x000fe20000010100 */
[----:B------:R-:W-:Y:S01]  /*4370*/  @P0 ISETP.GE.AND P4, PT, R218, R226, PT ;  /* 0x000000e2da00020c */ /* 0x000fe20003f86270 */
[----:B------:R-:W-:Y:S01]  /*4380*/  MUFU.EX2 R205, R21 ;  /* 0x0000001500cd7308 */ /* 0x000fe20000000800 */
[----:B------:R-:W-:Y:S01]  /*4390*/  SHF.R.U32.HI R6, RZ, 0x8, R6 ;  /* 0x00000008ff067819 */ /* 0x000fe20000011606 */
[----:B-1----:R-:W-:Y:S01]  /*43a0*/  @!P1 FADD.FTZ R180, -R180, -RZ ;  /* 0x800000ffb4b49221 */ /* 0x002fe20000010100 */
[----:B------:R-:W-:Y:S02]  /*43b0*/  ISETP.LE.U32.AND P1, PT, R7, UR5, PT ;  /* 0x0000000507007c0c */ /* 0x000fe4000bf23070 */
[----:B------:R-:W-:Y:S02]  /*43c0*/  F2FP.RELU.BF16.F32.PACK_AB R4, R131, R130 ;  /* 0x000000828304723e */ /* 0x000fe400000018ff */
[----:B------:R-:W-:Y:S01]  /*43d0*/  LOP3.LUT R6, R6, 0xffff, RZ, 0xc0, !PT ;  /* 0x0000ffff06067812 */ /* 0x000fe200078ec0ff */
[----:B------:R-:W-:Y:S01]  /*43e0*/  @!P3 FADD.FTZ R231, -R231, -RZ ;  /* 0x800000ffe7e7b221 */ /* 0x000fe20000010100 */
[----:B---3--:R-:W-:Y:S01]  /*43f0*/  F2FP.RELU.BF16.F32.PACK_AB R5, R129, R128 ;  /* 0x000000808105723e */ /* 0x008fe200000018ff */
[----:B------:R-:W-:Y:S01]  /*4400*/  STS [R230+0x400], R4 ;  /* 0x00040004e6007388 */ /* 0x000fe20000000800 */
[----:B------:R-:W-:Y:S01]  /*4410*/  @P0 ISETP.GE.AND P2, PT, R217, R226, PT ;  /* 0x000000e2d900020c */ /* 0x000fe20003f46270 */
[----:B------:R-:W1:Y:S01]  /*4420*/  MUFU.EX2 R112, R25 ;  /* 0x0000001900707308 */ /* 0x000e620000000800 */
[----:B------:R-:W-:Y:S01]  /*4430*/  F2FP.RELU.BF16.F32.PACK_AB R7, R125, R124 ;  /* 0x0000007c7d07723e */ /* 0x000fe200000018ff */
[----:B------:R-:W-:Y:S01]  /*4440*/  STS [R230], R5 ;  /* 0x00000005e6007388 */ /* 0x000fe20000000800 */
[----:B------:R-:W-:Y:S02]  /*4450*/  @P0 FSEL R29, R29, -INF , !P4 ;  /* 0xff8000001d1d0808 */ /* 0x000fe40006000000 */
[----:B------:R-:W-:Y:S01]  /*4460*/  @P0 FSEL R31, R31, -INF , !P4 ;  /* 0xff8000001f1f0808 */ /* 0x000fe20006000000 */
[----:B------:R3:W-:Y:S01]  /*4470*/  STS [R195+0x1400], R7 ;  /* 0x00140007c3007388 */ /* 0x0007e20000000800 */
[----:B------:R-:W-:Y:S03]  /*4480*/  @P0 FSEL R33, R33, -INF , !P4 ;  /* 0xff80000021210808 */ /* 0x000fe60006000000 */
[----:B------:R-:W-:Y:S01]  /*4490*/  MUFU.EX2 R114, R26 ;  /* 0x0000001a00727308 */ /* 0x000fe20000000800 */
[----:B------:R-:W-:Y:S02]  /*44a0*/  @P0 FSEL R35, R35, -INF , !P4 ;  /* 0xff80000023230808 */ /* 0x000fe40006000000 */
[----:B------:R-:W-:Y:S02]  /*44b0*/  @P0 FSEL R30, R30, -INF , !P2 ;  /* 0xff8000001e1e0808 */ /* 0x000fe40005000000 */
[----:B------:R-:W-:Y:S02]  /*44c0*/  ISETP.LE.U32.AND P4, PT, R6, UR5, PT ;  /* 0x0000000506007c0c */ /* 0x000fe4000bf83070 */
[----:B------:R-:W-:Y:S01]  /*44d0*/  F2FP.RELU.BF16.F32.PACK_AB R6, R123, R122 ;  /* 0x0000007a7b06723e */ /* 0x000fe200000018ff */
[--C-:B------:R-:W-:Y:S01]  /*44e0*/  FFMA.FTZ R30, R30, UR7, -R8.reuse ;  /* 0x000000071e1e7c23 */ /* 0x100fe20008010808 */
[----:B------:R-:W-:Y:S01]  /*44f0*/  LOP3.LUT R9, R9, 0xffff, RZ, 0xc0, !PT ;  /* 0x0000ffff09097812 */ /* 0x000fe200078ec0ff */
[----:B------:R-:W-:Y:S01]  /*4500*/  FFMA.FTZ R8, R31, UR7, -R8 ;  /* 0x000000071f087c23 */ /* 0x000fe20008010808 */
[----:B------:R-:W-:Y:S01]  /*4510*/  @P0 FSEL R32, R32, -INF , !P2 ;  /* 0xff80000020200808 */ /* 0x000fe20005000000 */
[----:B------:R4:W-:Y:S01]  /*4520*/  STS [R195+0x1000], R6 ;  /* 0x00100006c3007388 */ /* 0x0009e20000000800 */
[----:B------:R-:W-:Y:S01]  /*4530*/  SHF.R.U32.HI R9, RZ, 0x8, R9 ;  /* 0x00000008ff097819 */ /* 0x000fe20000011609 */
[----:B------:R2:W-:Y:S01]  /*4540*/  MUFU.EX2 R246, R8 ;  /* 0x0000000800f67308 */ /* 0x0005e20000000800 */
[----:B------:R-:W-:Y:S01]  /*4550*/  @P0 FSEL R28, R28, -INF , !P2 ;  /* 0xff8000001c1c0808 */ /* 0x000fe20005000000 */
[--C-:B------:R-:W-:Y:S01]  /*4560*/  FFMA.FTZ R32, R32, UR7, -R100.reuse ;  /* 0x0000000720207c23 */ /* 0x100fe20008010864 */
[----:B------:R-:W-:Y:S01]  /*4570*/  LOP3.LUT R9, R9, 0xffff, RZ, 0xc0, !PT ;  /* 0x0000ffff09097812 */ /* 0x000fe200078ec0ff */
[----:B------:R-:W-:Y:S01]  /*4580*/  FFMA.FTZ R100, R33, UR7, -R100 ;  /* 0x0000000721647c23 */ /* 0x000fe20008010864 */
[----:B------:R-:W-:Y:S01]  /*4590*/  @P0 FSEL R34, R34, -INF , !P2 ;  /* 0xff80000022220808 */ /* 0x000fe20005000000 */
[----:B------:R-:W-:Y:S01]  /*45a0*/  FFMA.FTZ R28, R28, UR7, -R102 ;  /* 0x000000071c1c7c23 */ /* 0x000fe20008010866 */
[----:B------:R-:W-:Y:S03]  /*45b0*/  ISETP.LE.U32.AND P2, PT, R9, UR5, PT ;  /* 0x0000000509007c0c */ /* 0x000fe6000bf43070 */
[----:B------:R-:W4:Y:S01]  /*45c0*/  MUFU.EX2 R241, R32 ;  /* 0x0000002000f17308 */ /* 0x000f220000000800 */
[----:B------:R-:W-:Y:S01]  /*45d0*/  PRMT R12, R242, 0x7770, RZ ;  /* 0x00007770f20c7816 */ /* 0x000fe200000000ff */
[--C-:B------:R-:W-:Y:S01]  /*45e0*/  FFMA.FTZ R34, R34, UR7, -R101.reuse ;  /* 0x0000000722227c23 */ /* 0x100fe20008010865 */
[----:B---3--:R-:W-:Y:S01]  /*45f0*/  F2FP.RELU.BF16.F32.PACK_AB R7, R127, R111 ;  /* 0x0000006f7f07723e */ /* 0x008fe200000018ff */
[----:B------:R-:W-:Y:S01]  /*4600*/  FFMA.FTZ R101, R35, UR7, -R101 ;  /* 0x0000000723657c23 */ /* 0x000fe20008010865 */
[----:B------:R-:W-:Y:S01]  /*4610*/  ISETP.LE.U32.AND P3, PT, R12, UR5, PT ;  /* 0x000000050c007c0c */ /* 0x000fe2000bf63070 */
[----:B-1----:R-:W-:Y:S01]  /*4620*/  @!P4 FADD.FTZ R112, -R112, -RZ ;  /* 0x800000ff7070c221 */ /* 0x002fe20000010100 */
[----:B------:R-:W-:Y:S03]  /*4630*/  SHF.R.U32.HI R10, RZ, 0x18, R10 ;  /* 0x00000018ff0a7819 */ /* 0x000fe6000001160a */
[----:B------:R-:W1:Y:S01]  /*4640*/  MUFU.EX2 R242, R100 ;  /* 0x0000006400f27308 */ /* 0x000e620000000800 */
[----:B--2---:R-:W-:Y:S01]  /*4650*/  F2FP.RELU.BF16.F32.PACK_AB R8, R110, R126 ;  /* 0x0000007e6e08723e */ /* 0x004fe200000018ff */
[----:B------:R-:W-:Y:S01]  /*4660*/  STS [R230+0x1400], R7 ;  /* 0x00140007e6007388 */ /* 0x000fe20000000800 */
[----:B------:R-:W-:Y:S01]  /*4670*/  F2FP.RELU.BF16.F32.PACK_AB R5, R238, R231 ;  /* 0x000000e7ee05723e */ /* 0x000fe200000018ff */
[----:B------:R-:W-:Y:S01]  /*4680*/  @!P2 FADD.FTZ R205, -R205, -RZ ;  /* 0x800000ffcdcda221 */ /* 0x000fe20000010100 */
[----:B------:R-:W-:Y:S01]  /*4690*/  ISETP.LE.U32.AND P2, PT, R10, UR5, PT ;  /* 0x000000050a007c0c */ /* 0x000fe2000bf43070 */
[----:B------:R2:W-:Y:S01]  /*46a0*/  STS [R230+0x1000], R8 ;  /* 0x00100008e6007388 */ /* 0x0005e20000000800 */
[----:B------:R-:W-:Y:S03]  /*46b0*/  FFMA.FTZ R102, R29, UR7, -R102 ;  /* 0x000000071d667c23 */ /* 0x000fe60008010866 */
[----:B------:R-:W3:Y:S01]  /*46c0*/  MUFU.EX2 R113, R27 ;  /* 0x0000001b00717308 */ /* 0x000ee20000000800 */
[----:B----4-:R-:W-:Y:S01]  /*46d0*/  F2FP.RELU.BF16.F32.PACK_AB R6, R205, R180 ;  /* 0x000000b4cd06723e */ /* 0x010fe200000018ff */
[----:B------:R-:W-:Y:S01]  /*46e0*/  @!P3 FADD.FTZ R241, -R241, -RZ ;  /* 0x800000fff1f1b221 */ /* 0x000fe20000010100 */
[----:B------:R-:W-:Y:S01]  /*46f0*/  STS [R229+0x400], R5 ;  /* 0x00040005e5007388 */ /* 0x000fe20000000800 */
[----:B------:R-:W-:Y:S01]  /*4700*/  ISETP.GT.U32.AND P4, PT, R243, UR5, PT ;  /* 0x00000005f3007c0c */ /* 0x000fe2000bf84070 */
[----:B------:R-:W-:Y:S01]  /*4710*/  @!P1 FADD.FTZ R114, -R114, -RZ ;  /* 0x800000ff72729221 */ /* 0x000fe20000010100 */
[----:B------:R-:W-:Y:S01]  /*4720*/  PRMT R14, R240, 0x7770, RZ ;  /* 0x00007770f00e7816 */ /* 0x000fe200000000ff */
[----:B------:R4:W-:Y:S03]  /*4730*/  STS [R229], R6 ;  /* 0x00000006e5007388 */ /* 0x0009e60000000800 */
[----:B------:R-:W2:Y:S01]  /*4740*/  MUFU.EX2 R244, R34 ;  /* 0x0000002200f47308 */ /* 0x000ea20000000800 */
[----:B-1----:R-:W-:Y:S01]  /*4750*/  @P6 FADD.FTZ R242, -R242, -RZ ;  /* 0x800000fff2f26221 */ /* 0x002fe20000010100 */
[C---:B------:R-:W-:Y:S02]  /*4760*/  PRMT R13, R240.reuse, 0x7771, RZ ;  /* 0x00007771f00d7816 */ /* 0x040fe400000000ff */
[----:B------:R-:W-:Y:S02]  /*4770*/  PRMT R11, R240, 0x7772, RZ ;  /* 0x00007772f00b7816 */ /* 0x000fe400000000ff */
[----:B------:R-:W-:Y:S04]  /*4780*/  F2FP.RELU.BF16.F32.PACK_AB R4, R242, R241 ;  /* 0x000000f1f204723e */ /* 0x000fe800000018ff */
[----:B------:R-:W1:Y:S01]  /*4790*/  MUFU.EX2 R245, R101 ;  /* 0x0000006500f57308 */ /* 0x000e620000000800 */
[----:B------:R-:W-:Y:S01]  /*47a0*/  PRMT R15, R240, 0x7773, RZ ;  /* 0x00007773f00f7816 */ /* 0x000fe200000000ff */
[----:B---3--:R-:W-:Y:S01]  /*47b0*/  @!P2 FADD.FTZ R113, -R113, -RZ ;  /* 0x800000ff7171a221 */ /* 0x008fe20000010100 */
[----:B------:R3:W-:Y:S01]  /*47c0*/  STS [R202], R4 ;  /* 0x00000004ca007388 */ /* 0x0007e20000000800 */
[----:B------:R-:W-:Y:S02]  /*47d0*/  ISETP.LE.U32.AND P1, PT, R14, UR5, PT ;  /* 0x000000050e007c0c */ /* 0x000fe4000bf23070 */
[----:B------:R-:W-:Y:S04]  /*47e0*/  ISETP.GT.U32.AND P2, PT, R13, UR5, PT ;  /* 0x000000050d007c0c */ /* 0x000fe8000bf44070 */
[----:B------:R-:W3:Y:S01]  /*47f0*/  MUFU.EX2 R240, R28 ;  /* 0x0000001c00f07308 */ /* 0x000ee20000000800 */
[----:B------:R-:W-:Y:S01]  /*4800*/  ISETP.GT.U32.AND P3, PT, R11, UR5, PT ;  /* 0x000000050b007c0c */ /* 0x000fe2000bf64070 */
[----:B--2---:R-:W-:Y:S01]  /*4810*/  @P5 FADD.FTZ R244, -R244, -RZ ;  /* 0x800000fff4f45221 */ /* 0x004fe20000010100 */
[----:B------:R-:W-:Y:S02]  /*4820*/  ISETP.GT.U32.AND P6, PT, R15, UR5, PT ;  /* 0x000000050f007c0c */ /* 0x000fe4000bfc4070 */
[----:B------:R-:W-:Y:S02]  /*4830*/  F2FP.RELU.BF16.F32.PACK_AB R8, R112, R239 ;  /* 0x000000ef7008723e */ /* 0x000fe400000018ff */
[----:B------:R-:W-:Y:S03]  /*4840*/  F2FP.RELU.BF16.F32.PACK_AB R7, R113, R114 ;  /* 0x000000727107723e */ /* 0x000fe600000018ff */
[----:B------:R-:W2:Y:S01]  /*4850*/  MUFU.EX2 R115, R102 ;  /* 0x0000006600737308 */ /* 0x000ea20000000800 */
[----:B-1----:R-:W-:Y:S01]  /*4860*/  @P4 FADD.FTZ R245, -R245, -RZ ;  /* 0x800000fff5f54221 */ /* 0x002fe20000010100 */
[----:B------:R-:W-:Y:S02]  /*4870*/  FSETP.GE.FTZ.AND P5, PT, R128, RZ, PT ;  /* 0x000000ff8000720b */ /* 0x000fe40003fb6000 */
[----:B------:R-:W-:Y:S02]  /*4880*/  FSETP.GE.FTZ.AND P4, PT, R129, RZ, PT ;  /* 0x000000ff8100720b */ /* 0x000fe40003f96000 */
[----:B----4-:R-:W-:Y:S04]  /*4890*/  F2FP.RELU.BF16.F32.PACK_AB R6, R245, R244 ;  /* 0x000000f4f506723e */ /* 0x010fe800000018ff */
[----:B------:R-:W1:Y:S01]  /*48a0*/  MUFU.EX2 R243, R30 ;  /* 0x0000001e00f37308 */ /* 0x000e620000000800 */
[----:B---3--:R-:W-:Y:S01]  /*48b0*/  @!P1 FADD.FTZ R240, -R240, -RZ ;  /* 0x800000fff0f09221 */ /* 0x008fe20000010100 */
[----:B------:R-:W-:Y:S01]  /*48c0*/  @P6 FADD.FTZ R246, -R246, -RZ ;  /* 0x800000fff6f66221 */ /* 0x000fe20000010100 */
[----:B------:R-:W-:Y:S01]  /*48d0*/  STS [R202+0x400], R6 ;  /* 0x00040006ca007388 */ /* 0x000fe20000000800 */
[----:B------:R-:W-:Y:S02]  /*48e0*/  FSETP.GE.FTZ.AND P1, PT, R108, RZ, PT ;  /* 0x000000ff6c00720b */ /* 0x000fe40003f36000 */
[----:B------:R-:W-:Y:S01]  /*48f0*/  FSETP.GE.FTZ.AND P6, PT, R109, RZ, PT ;  /* 0x000000ff6d00720b */ /* 0x000fe20003fd6000 */
[----:B------:R-:W-:Y:S01]  /*4900*/  STS [R229+0x1000], R8 ;  /* 0x00100008e5007388 */ /* 0x000fe20000000800 */
[----:B--2---:R-:W-:Y:S01]  /*4910*/  @P2 FADD.FTZ R115, -R115, -RZ ;  /* 0x800000ff73732221 */ /* 0x004fe20000010100 */
[----:B------:R-:W-:Y:S02]  /*4920*/  FSETP.GE.FTZ.AND P2, PT, R205, RZ, PT ;  /* 0x000000ffcd00720b */ /* 0x000fe40003f56000 */
[----:B------:R-:W-:Y:S02]  /*4930*/  STS [R229+0x1400], R7 ;  /* 0x00140007e5007388 */ /* 0x000fe40000000800 */
[----:B------:R-:W-:Y:S01]  /*4940*/  F2FP.RELU.BF16.F32.PACK_AB R5, R115, R240 ;  /* 0x000000f07305723e */ /* 0x000fe200000018ff */
[----:B-1----:R-:W-:Y:S01]  /*4950*/  @P3 FADD.FTZ R243, -R243, -RZ ;  /* 0x800000fff3f33221 */ /* 0x002fe20000010100 */
[----:B------:R-:W-:Y:S03]  /*4960*/  FSETP.GE.FTZ.AND P3, PT, R180, RZ, PT ;  /* 0x000000ffb400720b */ /* 0x000fe60003f76000 */
[----:B------:R-:W-:Y:S01]  /*4970*/  STS [R202+0x1000], R5 ;  /* 0x00100005ca007388 */ /* 0x000fe20000000800 */
[----:B------:R-:W-:Y:S05]  /*4980*/  F2FP.RELU.BF16.F32.PACK_AB R4, R246, R243 ;  /* 0x000000f3f604723e */ /* 0x000fea00000018ff */
[----:B------:R-:W-:Y:S04]  /*4990*/  STS [R202+0x1400], R4 ;  /* 0x00140004ca007388 */ /* 0x000fe80000000800 */
[----:B------:R-:W1:Y:S08]  /*49a0*/  LDSM.16.M88.4 R32, [R179+0x4000] ;  /* 0x00400000b320783b */ /* 0x000e700000000200 */
[----:B------:R-:W2:Y:S08]  /*49b0*/  LDSM.16.M88.4 R28, [R179+0x5000] ;  /* 0x00500000b31c783b */ /* 0x000eb00000000200 */
[----:B------:R-:W3:Y:S08]  /*49c0*/  LDSM.16.M88.4 R100, [R164+0x4000] ;  /* 0x00400000a464783b */ /* 0x000ef00000000200 */
        /* <DEDUP_REMOVED lines=29> */
[-C--:B-1----:R-:W-:Y:S08]  /*4ba0*/  HMMA.16816.F32.BF16 R4, R104, R156.reuse, R4 ;  /* 0x0000009c6804723c */ /* 0x082ff00000041804 */
[C---:B--2---:R-:W-:Y:S08]  /*4bb0*/  HMMA.16816.F32.BF16 R8, R100.reuse, R156, R8 ;  /* 0x0000009c6408723c */ /* 0x044ff00000041808 */
[-C--:B------:R-:W-:Y:S03]  /*4bc0*/  HMMA.16816.F32.BF16 R12, R100, R158.reuse, R12 ;  /* 0x0000009e640c723c */ /* 0x080fe6000004180c */
[C---:B------:R-:W-:Y:S01]  /*4bd0*/  FADD.FTZ R4, -R119.reuse, R4 ;  /* 0x0000000477047221 */ /* 0x040fe20000010100 */
[----:B------:R-:W-:Y:S01]  /*4be0*/  FADD.FTZ R5, -R119, R5 ;  /* 0x0000000577057221 */ /* 0x000fe20000010100 */
[C---:B------:R-:W-:Y:S01]  /*4bf0*/  FADD.FTZ R6, -R118.reuse, R6 ;  /* 0x0000000676067221 */ /* 0x040fe20000010100 */
[----:B------:R-:W-:Y:S02]  /*4c00*/  FADD.FTZ R7, -R118, R7 ;  /* 0x0000000776077221 */ /* 0x000fe40000010100 */
[C---:B------:R-:W-:Y:S04]  /*4c10*/  HMMA.16816.F32.BF16 R16, R104.reuse, R158, R16 ;  /* 0x0000009e6810723c */ /* 0x040fe80000041810 */
[-C--:B------:R-:W-:Y:S02]  /*4c20*/  FSEL R4, R4, R119.reuse, P1 ;  /* 0x0000007704047208 */ /* 0x080fe40000800000 */
[----:B------:R-:W-:Y:S02]  /*4c30*/  FSETP.GE.FTZ.AND P1, PT, R242, RZ, PT ;  /* 0x000000fff200720b */ /* 0x000fe40003f36000 */
[-C--:B------:R-:W-:Y:S03]  /*4c40*/  HMMA.16816.F32.BF16 R20, R104, R160.reuse, R20 ;  /* 0x000000a06814723c */ /* 0x080fe60000041814 */
[----:B------:R-:W-:Y:S01]  /*4c50*/  FSEL R5, R5, R119, P6 ;  /* 0x0000007705057208 */ /* 0x000fe20003000000 */
[----:B------:R-:W-:Y:S04]  /*4c60*/  FMUL.FTZ R4, R108, R4 ;  /* 0x000000046c047220 */ /* 0x000fe80000410000 */
[C---:B------:R-:W-:Y:S04]  /*4c70*/  HMMA.16816.F32.BF16 R24, R100.reuse, R160, R24 ;  /* 0x000000a06418723c */ /* 0x040fe80000041818 */
[C---:B------:R-:W-:Y:S01]  /*4c80*/  FADD.FTZ R16, -R119.reuse, R16 ;  /* 0x0000001077107221 */ /* 0x040fe20000010100 */
[----:B------:R-:W-:Y:S01]  /*4c90*/  FADD.FTZ R17, -R119, R17 ;  /* 0x0000001177117221 */ /* 0x000fe20000010100 */
[----:B------:R-:W-:Y:S02]  /*4ca0*/  FMUL.FTZ R5, R109, R5 ;  /* 0x000000056d057220 */ /* 0x000fe40000410000 */
[-C--:B------:R-:W-:Y:S03]  /*4cb0*/  HMMA.16816.F32.BF16 R28, R100, R162.reuse, R28 ;  /* 0x000000a2641c723c */ /* 0x080fe6000004181c */
[-C--:B------:R-:W-:Y:S01]  /*4cc0*/  FSEL R16, R16, R119.reuse, P5 ;  /* 0x0000007710107208 */ /* 0x080fe20002800000 */
[----:B------:R-:W-:Y:S01]  /*4cd0*/  FADD.FTZ R21, -R119, R21 ;  /* 0x0000001577157221 */ /* 0x000fe20000010100 */
[-C--:B------:R-:W-:Y:S01]  /*4ce0*/  FSEL R17, R17, R119.reuse, P4 ;  /* 0x0000007711117208 */ /* 0x080fe20002000000 */
[----:B------:R-:W-:Y:S01]  /*4cf0*/  FADD.FTZ R20, -R119, R20 ;  /* 0x0000001477147221 */ /* 0x000fe20000010100 */
[----:B------:R-:W-:Y:S01]  /*4d00*/  F2FP.BF16.F32.PACK_AB R4, R5, R4 ;  /* 0x000000040504723e */ /* 0x000fe200000010ff */
[----:B------:R-:W-:Y:S04]  /*4d10*/  HMMA.16816.F32.BF16 R32, R104, R162, R32 ;  /* 0x000000a26820723c */ /* 0x000fe80000041820 */
[----:B------:R-:W-:Y:S01]  /*4d20*/  FSEL R21, R21, R119, P2 ;  /* 0x0000007715157208 */ /* 0x000fe20001000000 */
[----:B------:R-:W-:Y:S01]  /*4d30*/  FMUL.FTZ R16, R128, R16 ;  /* 0x0000001080107220 */ /* 0x000fe20000410000 */
[----:B------:R-:W-:Y:S01]  /*4d40*/  FSETP.GE.FTZ.AND P2, PT, R241, RZ, PT ;  /* 0x000000fff100720b */ /* 0x000fe20003f56000 */
[----:B------:R-:W-:Y:S01]  /*4d50*/  FMUL.FTZ R17, R129, R17 ;  /* 0x0000001181117220 */ /* 0x000fe20000410000 */
[----:B------:R-:W-:Y:S01]  /*4d60*/  FSEL R20, R20, R119, P3 ;  /* 0x0000007714147208 */ /* 0x000fe20001800000 */
[----:B------:R-:W-:Y:S01]  /*4d70*/  FMUL.FTZ R21, R205, R21 ;  /* 0x00000015cd157220 */ /* 0x000fe20000410000 */
[----:B------:R-:W-:Y:S02]  /*4d80*/  FSETP.GE.FTZ.AND P3, PT, R120, RZ, PT ;  /* 0x000000ff7800720b */ /* 0x000fe40003f76000 */
[----:B------:R-:W-:Y:S01]  /*4d90*/  F2FP.BF16.F32.PACK_AB R16, R17, R16 ;  /* 0x000000101110723e */ /* 0x000fe200000010ff */
[----:B------:R-:W-:Y:S05]  /*4da0*/  FMUL.FTZ R20, R180, R20 ;  /* 0x00000014b4147220 */ /* 0x000fea0000410000 */
[----:B------:R-:W-:Y:S01]  /*4db0*/  F2FP.BF16.F32.PACK_AB R20, R21, R20 ;  /* 0x000000141514723e */ /* 0x000fe200000010ff */
[C---:B------:R-:W-:Y:S05]  /*4dc0*/  FADD.FTZ R32, -R119.reuse, R32 ;  /* 0x0000002077207221 */ /* 0x040fea0000010100 */
[----:B------:R-:W-:Y:S01]  /*4dd0*/  FSEL R32, R32, R119, P2 ;  /* 0x0000007720207208 */ /* 0x000fe20001000000 */
[----:B------:R-:W-:Y:S01]  /*4de0*/  @P1 FADD.FTZ R119, -R119, R33 ;  /* 0x0000002177771221 */ /* 0x000fe20000010100 */
[----:B------:R-:W-:Y:S02]  /*4df0*/  ISETP.NE.AND P1, PT, R225, RZ, PT ;  /* 0x000000ffe100720c */ /* 0x000fe40003f25270 */
[----:B------:R-:W-:Y:S01]  /*4e00*/  FSETP.GE.FTZ.AND P2, PT, R121, RZ, PT ;  /* 0x000000ff7900720b */ /* 0x000fe20003f56000 */
[----:B------:R-:W-:Y:S01]  /*4e10*/  FMUL.FTZ R241, R241, R32 ;  /* 0x00000020f1f17220 */ /* 0x000fe20000410000 */
[-C--:B------:R-:W-:Y:S01]  /*4e20*/  FSEL R33, R6, R118.reuse, P3 ;  /* 0x0000007606217208 */ /* 0x080fe20001800000 */
[----:B------:R-:W-:Y:S01]  /*4e30*/  FMUL.FTZ R119, R242, R119 ;  /* 0x00000077f2777220 */ /* 0x000fe20000410000 */
[----:B------:R-:W-:Y:S07]  /*4e40*/  FSEL R32, R7, R118, P2 ;  /* 0x0000007607207208 */ /* 0x000fee0001000000 */
[----:B------:R-:W-:Y:S05]  /*4e50*/  @!P1 BRA `(.L_x_942) ;  /* 0x0000000000609947 */ /* 0x000fea0003800000 */
        /* <DEDUP_REMOVED lines=9> */
[C---:B-1----:R-:W-:Y:S04]  /*4ef0*/  IMAD.SHL.U32 R17, R6.reuse, 0x40, RZ ;  /* 0x0000004006117824 */ /* 0x042fe800078e00ff */
        /* <DEDUP_REMOVED lines=14> */
.L_x_942:
[----:B------:R-:W-:Y:S01]  /*4fe0*/  FADD.FTZ R18, -R118, R18 ;  /* 0x0000001276127221 */ /* 0x000fe20000010100 */
[----:B------:R-:W-:Y:S01]  /*4ff0*/  FSETP.GE.FTZ.AND P2, PT, R130, RZ, PT ;  /* 0x000000ff8200720b */ /* 0x000fe20003f56000 */
[----:B------:R2:W-:Y:S01]  /*5000*/  STS [R195+-0x4000], R4 ;  /* 0xffc00004c3007388 */ /* 0x0005e20000000800 */
[----:B------:R-:W-:Y:S01]  /*5010*/  FADD.FTZ R23, -R118, R23 ;  /* 0x0000001776177221 */ /* 0x000fe20000010100 */
[----:B------:R-:W-:Y:S01]  /*5020*/  FSETP.GE.FTZ.AND P3, PT, R238, RZ, PT ;  /* 0x000000ffee00720b */ /* 0x000fe20003f76000 */
[----:B------:R-:W-:Y:S01]  /*5030*/  FADD.FTZ R19, -R118, R19 ;  /* 0x0000001376137221 */ /* 0x000fe20000010100 */
[-C--:B------:R-:W-:Y:S01]  /*5040*/  FSEL R18, R18, R118.reuse, P2 ;  /* 0x0000007612127208 */ /* 0x080fe20001000000 */
[C---:B------:R-:W-:Y:S01]  /*5050*/  FADD.FTZ R22, -R118.reuse, R22 ;  /* 0x0000001676167221 */ /* 0x040fe20000010100 */
[----:B------:R-:W-:Y:S01]  /*5060*/  FSETP.GE.FTZ.AND P2, PT, R245, RZ, PT ;  /* 0x000000fff500720b */ /* 0x000fe20003f56000 */
[----:B------:R-:W-:Y:S01]  /*5070*/  FADD.FTZ R34, -R118, R34 ;  /* 0x0000002276227221 */ /* 0x000fe20000010100 */
[-C--:B------:R-:W-:Y:S01]  /*5080*/  FSEL R23, R23, R118.reuse, P3 ;  /* 0x0000007617177208 */ /* 0x080fe20001800000 */
[----:B-----5:R-:W-:Y:S01]  /*5090*/  FADD.FTZ R12, -R117, R12 ;  /* 0x0000000c750c7221 */ /* 0x020fe20000010100 */
[----:B------:R-:W-:Y:S01]  /*50a0*/  FSETP.GE.FTZ.AND P5, PT, R131, RZ, PT ;  /* 0x000000ff8300720b */ /* 0x000fe20003fb6000 */
[----:B------:R-:W-:Y:S01]  /*50b0*/  FADD.FTZ R9, -R117, R9 ;  /* 0x0000000975097221 */ /* 0x000fe20000010100 */
[----:B------:R-:W-:Y:S01]  /*50c0*/  FSETP.GE.FTZ.AND P4, PT, R231, RZ, PT ;  /* 0x000000ffe700720b */ /* 0x000fe20003f96000 */
[C---:B------:R-:W-:Y:S01]  /*50d0*/  FADD.FTZ R8, -R117.reuse, R8 ;  /* 0x0000000875087221 */ /* 0x040fe20000010100 */
[----:B------:R-:W-:Y:S01]  /*50e0*/  FSETP.GE.FTZ.AND P3, PT, R244, RZ, PT ;  /* 0x000000fff400720b */ /* 0x000fe20003f76000 */
[----:B------:R-:W-:Y:S01]  /*50f0*/  FADD.FTZ R24, -R117, R24 ;  /* 0x0000001875187221 */ /* 0x000fe20000010100 */
[-C--:B------:R-:W-:Y:S01]  /*5100*/  FSEL R19, R19, R118.reuse, P5 ;  /* 0x0000007613137208 */ /* 0x080fe20002800000 */
[C---:B------:R-:W-:Y:S01]  /*5110*/  FADD.FTZ R25, -R117.reuse, R25 ;  /* 0x0000001975197221 */ /* 0x040fe20000010100 */
[-C--:B------:R-:W-:Y:S01]  /*5120*/  FSEL R22, R22, R118.reuse, P4 ;  /* 0x0000007616167208 */ /* 0x080fe20002000000 */
[----:B------:R-:W-:Y:S01]  /*5130*/  FADD.FTZ R28, -R117, R28 ;  /* 0x0000001c751c7221 */ /* 0x000fe20000010100 */
[----:B------:R-:W-:Y:S01]  /*5140*/  FSEL R34, R34, R118, P3 ;  /* 0x0000007622227208 */ /* 0x000fe20001800000 */
[----:B------:R-:W-:Y:S01]  /*5150*/  @P2 FADD.FTZ R118, -R118, R35 ;  /* 0x0000002376762221 */ /* 0x000fe20000010100 */
[----:B------:R-:W-:Y:S01]  /*5160*/  FSETP.GE.FTZ.AND P2, PT, R126, RZ, PT ;  /* 0x000000ff7e00720b */ /* 0x000fe20003f56000 */
[----:B------:R-:W-:Y:S01]  /*5170*/  FADD.FTZ R10, -R116, R10 ;  /* 0x0000000a740a7221 */ /* 0x000fe20000010100 */
[----:B------:R-:W-:Y:S01]  /*5180*/  FSETP.GE.FTZ.AND P3, PT, R123, RZ, PT ;  /* 0x000000ff7b00720b */ /* 0x000fe20003f76000 */
[----:B--2---:R-:W-:Y:S01]  /*5190*/  FADD.FTZ R4, -R117, R13 ;  /* 0x0000000d75047221 */ /* 0x004fe20000010100 */
[----:B------:R-:W-:Y:S01]  /*51a0*/  FSEL R12, R12, R117, P2 ;  /* 0x000000750c0c7208 */ /* 0x000fe20001000000 */
[----:B------:R-:W-:Y:S01]  /*51b0*/  FADD.FTZ R11, -R116, R11 ;  /* 0x0000000b740b7221 */ /* 0x000fe20000010100 */
[----:B------:R-:W-:Y:S01]  /*51c0*/  FSETP.GE.FTZ.AND P2, PT, R115, RZ, PT ;  /* 0x000000ff7300720b */ /* 0x000fe20003f56000 */
[----:B------:R-:W-:Y:S01]  /*51d0*/  FMUL.FTZ R33, R120, R33 ;  /* 0x0000002178217220 */ /* 0x000fe20000410000 */
[-C--:B------:R-:W-:Y:S01]  /*51e0*/  FSEL R9, R9, R117.reuse, P3 ;  /* 0x0000007509097208 */ /* 0x080fe20001800000 */
[----:B------:R-:W-:Y:S01]  /*51f0*/  FMUL.FTZ R32, R121, R32 ;  /* 0x0000002079207220 */ /* 0x000fe20000410000 */
[----:B------:R-:W-:Y:S01]  /*5200*/  FSETP.GE.FTZ.AND P4, PT, R122, RZ, PT ;  /* 0x000000ff7a00720b */ /* 0x000fe20003f96000 */
[----:B------:R-:W-:Y:S01]  /*5210*/  FADD.FTZ R14, -R116, R14 ;  /* 0x0000000e740e7221 */ /* 0x000fe20000010100 */
[----:B------:R-:W-:Y:S01]  /*5220*/  FSETP.GE.FTZ.AND P3, PT, R110, RZ, PT ;  /* 0x000000ff6e00720b */ /* 0x000fe20003f76000 */
[----:B------:R-:W-:Y:S01]  /*5230*/  FADD.FTZ R15, -R116, R15 ;  /* 0x0000000f740f7221 */ /* 0x000fe20000010100 */
[----:B------:R-:W-:Y:S01]  /*5240*/  FSEL R8, R8, R117, P4 ;  /* 0x0000007508087208 */ /* 0x000fe20002000000 */
[----:B------:R-:W-:Y:S01]  /*5250*/  FMUL.FTZ R19, R131, R19 ;  /* 0x0000001383137220 */ /* 0x000fe20000410000 */
[----:B------:R-:W-:Y:S01]  /*5260*/  FSEL R4, R4, R117, P3 ;  /* 0x0000007504047208 */ /* 0x000fe20001800000 */
[----:B------:R-:W-:Y:S01]  /*5270*/  FMUL.FTZ R18, R130, R18 ;  /* 0x0000001282127220 */ /* 0x000fe20000410000 */
[----:B------:R-:W-:Y:S01]  /*5280*/  FSETP.GE.FTZ.AND P5, PT, R239, RZ, PT ;  /* 0x000000ffef00720b */ /* 0x000fe20003fb6000 */
[----:B------:R-:W-:Y:S01]  /*5290*/  FMUL.FTZ R9, R123, R9 ;  /* 0x000000097b097220 */ /* 0x000fe20000410000 */
[----:B------:R-:W-:Y:S01]  /*52a0*/  FSETP.GE.FTZ.AND P4, PT, R112, RZ, PT ;  /* 0x000000ff7000720b */ /* 0x000fe20003f96000 */
[----:B------:R-:W-:Y:S01]  /*52b0*/  FMUL.FTZ R8, R122, R8 ;  /* 0x000000087a087220 */ /* 0x000fe20000410000 */
[----:B------:R-:W-:Y:S01]  /*52c0*/  FSETP.GE.FTZ.AND P3, PT, R240, RZ, PT ;  /* 0x000000fff000720b */ /* 0x000fe20003f76000 */
[----:B------:R-:W-:Y:S01]  /*52d0*/  FMUL.FTZ R12, R126, R12 ;  /* 0x0000000c7e0c7220 */ /* 0x000fe20000410000 */
[-C--:B------:R-:W-:Y:S01]  /*52e0*/  FSEL R24, R24, R117.reuse, P5 ;  /* 0x0000007518187208 */ /* 0x080fe20002800000 */
[----:B------:R-:W-:Y:S01]  /*52f0*/  FMUL.FTZ R4, R110, R4 ;  /* 0x000000046e047220 */ /* 0x000fe20000410000 */
[-C--:B------:R-:W-:Y:S01]  /*5300*/  FSEL R25, R25, R117.reuse, P4 ;  /* 0x0000007519197208 */ /* 0x080fe20002000000 */
[----:B------:R-:W-:Y:S01]  /*5310*/  FADD.FTZ R26, -R116, R26 ;  /* 0x0000001a741a7221 */ /* 0x000fe20000010100 */
[----:B------:R-:W-:Y:S01]  /*5320*/  FSEL R28, R28, R117, P3 ;  /* 0x000000751c1c7208 */ /* 0x000fe20001800000 */
[----:B------:R-:W-:Y:S01]  /*5330*/  @P2 FADD.FTZ R117, -R117, R29 ;  /* 0x0000001d75752221 */ /* 0x000fe20000010100 */
[----:B------:R-:W-:Y:S01]  /*5340*/  FSETP.GE.FTZ.AND P3, PT, R124, RZ, PT ;  /* 0x000000ff7c00720b */ /* 0x000fe20003f76000 */
[----:B------:R-:W-:Y:S01]  /*5350*/  FADD.FTZ R27, -R116, R27 ;  /* 0x0000001b741b7221 */ /* 0x000fe20000010100 */
[----:B------:R-:W-:Y:S01]  /*5360*/  FSETP.GE.FTZ.AND P2, PT, R125, RZ, PT ;  /* 0x000000ff7d00720b */ /* 0x000fe20003f56000 */
[----:B------:R-:W-:Y:S01]  /*5370*/  FMUL.FTZ R23, R238, R23 ;  /* 0x00000017ee177220 */ /* 0x000fe20000410000 */
[----:B------:R-:W-:Y:S01]  /*5380*/  FSEL R10, R10, R116, P3 ;  /* 0x000000740a0a7208 */ /* 0x000fe20001800000 */
[----:B------:R-:W-:Y:S01]  /*5390*/  FMUL.FTZ R22, R231, R22 ;  /* 0x00000016e7167220 */ /* 0x000fe20000410000 */
[----:B------:R-:W-:Y:S01]  /*53a0*/  FSEL R11, R11, R116, P2 ;  /* 0x000000740b0b7208 */ /* 0x000fe20001000000 */
[----:B------:R-:W-:Y:S01]  /*53b0*/  FADD.FTZ R30, -R116, R30 ;  /* 0x0000001e741e7221 */ /* 0x000fe20000010100 */
[----:B------:R-:W-:Y:S01]  /*53c0*/  FSETP.GE.FTZ.AND P3, PT, R111, RZ, PT ;  /* 0x000000ff6f00720b */ /* 0x000fe20003f76000 */
[----:B------:R-:W-:Y:S01]  /*53d0*/  FMUL.FTZ R10, R124, R10 ;  /* 0x0000000a7c0a7220 */ /* 0x000fe20000410000 */
[----:B------:R-:W-:Y:S01]  /*53e0*/  FSETP.GE.FTZ.AND P6, PT, R127, RZ, PT ;  /* 0x000000ff7f00720b */ /* 0x000fe20003fd6000 */
[----:B------:R-:W-:Y:S01]  /*53f0*/  FMUL.FTZ R11, R125, R11 ;  /* 0x0000000b7d0b7220 */ /* 0x000fe20000410000 */
[----:B------:R-:W-:Y:S01]  /*5400*/  F2FP.BF16.F32.PACK_AB R32, R32, R33 ;  /* 0x000000212020723e */ /* 0x000fe200000010ff */
[----:B------:R-:W-:Y:S01]  /*5410*/  FMUL.FTZ R34, R244, R34 ;  /* 0x00000022f4227220 */ /* 0x000fe20000410000 */
[----:B------:R-:W-:Y:S01]  /*5420*/  FSEL R14, R14, R116, P3 ;  /* 0x000000740e0e7208 */ /* 0x000fe20001800000 */
[----:B------:R-:W-:Y:S01]  /*5430*/  FMUL.FTZ R118, R245, R118 ;  /* 0x00000076f5767220 */ /* 0x000fe20000410000 */
[----:B------:R-:W-:Y:S01]  /*5440*/  FSEL R15, R15, R116, P6 ;  /* 0x000000740f0f7208 */ /* 0x000fe20003000000 */
[----:B------:R-:W-:Y:S01]  /*5450*/  STS [R195+-0x3c00], R32 ;  /* 0xffc40020c3007388 */ /* 0x000fe20000000800 */
[----:B------:R-:W-:Y:S01]  /*5460*/  F2FP.BF16.F32.PACK_AB R18, R19, R18 ;  /* 0x000000121312723e */ /* 0x000fe200000010ff */
[----:B------:R-:W-:Y:S01]  /*5470*/  FMUL.FTZ R14, R111, R14 ;  /* 0x0000000e6f0e7220 */ /* 0x000fe20000410000 */
[----:B------:R-:W-:Y:S01]  /*5480*/  FSETP.GE.FTZ.AND P2, PT, R246, RZ, PT ;  /* 0x000000fff600720b */ /* 0x000fe20003f56000 */
[----:B------:R-:W-:Y:S01]  /*5490*/  FMUL.FTZ R15, R127, R15 ;  /* 0x0000000f7f0f7220 */ /* 0x000fe20000410000 */
[----:B------:R-:W-:Y:S01]  /*54a0*/  F2FP.BF16.F32.PACK_AB R8, R9, R8 ;  /* 0x000000080908723e */ /* 0x000fe200000010ff */
[----:B------:R-:W-:Y:S01]  /*54b0*/  STS [R230+-0x4000], R16 ;  /* 0xffc00010e6007388 */ /* 0x000fe20000000800 */
[----:B------:R-:W-:Y:S01]  /*54c0*/  F2FP.BF16.F32.PACK_AB R10, R11, R10 ;  /* 0x0000000a0b0a723e */ /* 0x000fe200000010ff */
[----:B------:R-:W-:Y:S01]  /*54d0*/  FMUL.FTZ R25, R112, R25 ;  /* 0x0000001970197220 */ /* 0x000fe20000410000 */
[----:B------:R-:W-:Y:S02]  /*54e0*/  FSETP.GE.FTZ.AND P5, PT, R114, RZ, PT ;  /* 0x000000ff7200720b */ /* 0x000fe40003fb6000 */
[----:B------:R-:W-:Y:S01]  /*54f0*/  STS [R230+-0x3c00], R18 ;  /* 0xffc40012e6007388 */ /* 0x000fe20000000800 */
[----:B------:R-:W-:Y:S01]  /*5500*/  FSETP.GE.FTZ.AND P4, PT, R113, RZ, PT ;  /* 0x000000ff7100720b */ /* 0x000fe20003f96000 */
[----:B------:R-:W-:Y:S01]  /*5510*/  FMUL.FTZ R24, R239, R24 ;  /* 0x00000018ef187220 */ /* 0x000fe20000410000 */
[----:B------:R-:W-:Y:S02]  /*5520*/  F2FP.BF16.F32.PACK_AB R4, R4, R12 ;  /* 0x0000000c0404723e */ /* 0x000fe400000010ff */
[----:B------:R-:W-:Y:S01]  /*5530*/  STS [R195+-0x3000], R8 ;  /* 0xffd00008c3007388 */ /* 0x000fe20000000800 */
[----:B------:R-:W-:Y:S01]  /*5540*/  F2FP.BF16.F32.PACK_AB R14, R15, R14 ;  /* 0x0000000e0f0e723e */ /* 0x000fe200000010ff */
[----:B------:R-:W-:Y:S01]  /*5550*/  FMUL.FTZ R28, R240, R28 ;  /* 0x0000001cf01c7220 */ /* 0x000fe20000410000 */
[-C--:B------:R-:W-:Y:S02]  /*5560*/  FSEL R26, R26, R116.reuse, P5 ;  /* 0x000000741a1a7208 */ /* 0x080fe40002800000 */
[----:B------:R-:W-:Y:S01]  /*5570*/  STS [R195+-0x2c00], R10 ;  /* 0xffd4000ac3007388 */ /* 0x000fe20000000800 */
[----:B------:R-:W-:Y:S01]  /*5580*/  FSEL R27, R27, R116, P4 ;  /* 0x000000741b1b7208 */ /* 0x000fe20002000000 */
[----:B------:R-:W-:Y:S01]  /*5590*/  FMUL.FTZ R115, R115, R117 ;  /* 0x0000007573737220 */ /* 0x000fe20000410000 */
[----:B------:R-:W-:Y:S02]  /*55a0*/  FSETP.GE.FTZ.AND P3, PT, R243, RZ, PT ;  /* 0x000000fff300720b */ /* 0x000fe40003f76000 */
[----:B------:R-:W-:Y:S01]  /*55b0*/  STS [R230+-0x3000], R4 ;  /* 0xffd00004e6007388 */ /* 0x000fe20000000800 */
[----:B------:R-:W-:Y:S01]  /*55c0*/  F2FP.BF16.F32.PACK_AB R22, R23, R22 ;  /* 0x000000161716723e */ /* 0x000fe200000010ff */
[----:B------:R-:W-:Y:S01]  /*55d0*/  FMUL.FTZ R27, R113, R27 ;  /* 0x0000001b711b7220 */ /* 0x000fe20000410000 */
[----:B------:R-:W-:Y:S02]  /*55e0*/  FSEL R30, R30, R116, P3 ;  /* 0x000000741e1e7208 */ /* 0x000fe40001800000 */
[----:B------:R-:W-:Y:S01]  /*55f0*/  STS [R230+-0x2c00], R14 ;  /* 0xffd4000ee6007388 */ /* 0x000fe20000000800 */
[----:B------:R-:W-:Y:S01]  /*5600*/  @P2 FADD.FTZ R116, -R116, R31 ;  /* 0x0000001f74742221 */ /* 0x000fe20000010100 */
[----:B------:R-:W-:Y:S01]  /*5610*/  FMUL.FTZ R26, R114, R26 ;  /* 0x0000001a721a7220 */ /* 0x000fe20000410000 */
[----:B------:R-:W-:Y:S02]  /*5620*/  F2FP.BF16.F32.PACK_AB R34, R118, R34 ;  /* 0x000000227622723e */ /* 0x000fe400000010ff */
[----:B------:R-:W-:Y:S01]  /*5630*/  STS [R229+-0x4000], R20 ;  /* 0xffc00014e5007388 */ /* 0x000fe20000000800 */
[----:B------:R-:W-:Y:S01]  /*5640*/  F2FP.BF16.F32.PACK_AB R119, R119, R241 ;  /* 0x000000f17777723e */ /* 0x000fe200000010ff */
[----:B------:R-:W-:Y:S01]  /*5650*/  FMUL.FTZ R30, R243, R30 ;  /* 0x0000001ef31e7220 */ /* 0x000fe20000410000 */
[----:B------:R-:W-:Y:S02]  /*5660*/  FMUL.FTZ R116, R246, R116 ;  /* 0x00000074f6747220 */ /* 0x000fe40000410000 */
[----:B------:R-:W-:Y:S01]  /*5670*/  STS [R229+-0x3c00], R22 ;  /* 0xffc40016e5007388 */ /* 0x000fe20000000800 */
[----:B------:R-:W-:Y:S02]  /*5680*/  F2FP.BF16.F32.PACK_AB R24, R25, R24 ;  /* 0x000000181918723e */ /* 0x000fe400000010ff */
[----:B------:R-:W-:Y:S02]  /*5690*/  F2FP.BF16.F32.PACK_AB R26, R27, R26 ;  /* 0x0000001a1b1a723e */ /* 0x000fe400000010ff */
[----:B------:R-:W-:Y:S01]  /*56a0*/  STS [R202+-0x4000], R119 ;  /* 0xffc00077ca007388 */ /* 0x000fe20000000800 */
[----:B------:R-:W-:Y:S02]  /*56b0*/  F2FP.BF16.F32.PACK_AB R28, R115, R28 ;  /* 0x0000001c731c723e */ /* 0x000fe400000010ff */
[----:B------:R-:W-:Y:S02]  /*56c0*/  F2FP.BF16.F32.PACK_AB R30, R116, R30 ;  /* 0x0000001e741e723e */ /* 0x000fe400000010ff */
[----:B------:R-:W-:Y:S01]  /*56d0*/  STS [R202+-0x3c00], R34 ;  /* 0xffc40022ca007388 */ /* 0x000fe20000000800 */
[----:B------:R-:W-:Y:S04]  /*56e0*/  IMAD R116, R198, UR4, RZ ;  /* 0x00000004c6747c24 */ /* 0x000fe8000f8e02ff */
[----:B------:R-:W-:Y:S05]  /*56f0*/  STS [R229+-0x3000], R24 ;  /* 0xffd00018e5007388 */ /* 0x000fea0000000800 */
[----:B------:R-:W-:Y:S05]  /*5700*/  STS [R229+-0x2c00], R26 ;  /* 0xffd4001ae5007388 */ /* 0x000fea0000000800 */
[----:B------:R-:W-:Y:S05]  /*5710*/  STS [R202+-0x3000], R28 ;  /* 0xffd0001cca007388 */ /* 0x000fea0000000800 */
[----:B------:R-:W-:Y:S01]  /*5720*/  STS [R202+-0x2c00], R30 ;  /* 0xffd4001eca007388 */ /* 0x000fe20000000800 */
[----:B------:R-:W-:Y:S06]  /*5730*/  BAR.SYNC.DEFER_BLOCKING 0x0 ;  /* 0x0000000000007b1d */ /* 0x000fec0000010000 */
[----:B------:R-:W-:Y:S05]  /*5740*/  LDSM.16.MT88.4 R4, [R170] ;  /* 0x00000000aa04783b */ /* 0x000fea0000004200 */
[----:B------:R-:W2:Y:S05]  /*5750*/  LDSM.16.MT88.4 R8, [R178+0x4000] ;  /* 0x00400000b208783b */ /* 0x000eaa0000004200 */
[----:B------:R-:W3:Y:S05]  /*5760*/  LDSM.16.MT88.4 R12, [R170+0x2000] ;  /* 0x00200000aa0c783b */ /* 0x000eea0000004200 */
[----:B------:R-:W4:Y:S05]  /*5770*/  LDSM.16.MT88.4 R16, [R0+0x4000] ;  /* 0x004000000010783b */ /* 0x000f2a0000004200 */
[----:B------:R-:W-:Y:S05]  /*5780*/  LDSM.16.MT88.4 R20, [R170+0x800] ;  /* 0x00080000aa14783b */ /* 0x000fea0000004200 */
[----:B------:R-:W4:Y:S05]  /*5790*/  LDSM.16.MT88.4 R24, [R178+0x4800] ;  /* 0x00480000b218783b */ /* 0x000f2a0000004200 */
[----:B------:R-:W4:Y:S05]  /*57a0*/  LDSM.16.MT88.4 R28, [R170+0x2800] ;  /* 0x00280000aa1c783b */ /* 0x000f2a0000004200 */
[----:B------:R-:W4:Y:S05]  /*57b0*/  LDSM.16.MT88.4 R32, [R0+0x4800] ;  /* 0x004800000020783b */ /* 0x000f2a0000004200 */
[----:B-1----:R-:W-:Y:S01]  /*57c0*/  LDSM.16.MT88.4 R100, [R178+0x5000] ;  /* 0x00500000b264783b */ /* 0x002fe20000004200 */
[-C--:B--2---:R-:W-:Y:S04]  /*57d0*/  HMMA.16816.F32.BF16 R36, R4, R8.reuse, R36 ;  /* 0x000000080424723c */ /* 0x084fe80000041824 */
[----:B------:R-:W-:Y:S04]  /*57e0*/  LDSM.16.MT88.4 R104, [R170+0x3000] ;  /* 0x00300000aa68783b */ /* 0x000fe80000004200 */
        /* <DEDUP_REMOVED lines=9> */
[----:B------:R-:W-:Y:S05]  /*5880*/  LDSM.16.MT88.4 R4, [R170+0x1800] ;  /* 0x00180000aa04783b */ /* 0x000fea0000004200 */
[----:B------:R-:W3:Y:S02]  /*5890*/  LDSM.16.MT88.4 R16, [R178+0x5800] ;  /* 0x00580000b210783b */ /* 0x000ee40000004200 */
        /* <DEDUP_REMOVED lines=27> */
[----:B------:R-:W-:Y:S05]  /*5a50*/  IMAD.U32 R4, R116, -0x40, RZ ;  /* 0xffffffc074047824 */ /* 0x000fea00078e00ff */
[C---:B------:R-:W-:Y:S04]  /*5a60*/  LEA R234, P2, R4.reuse, R234, 0x2 ;  /* 0x000000ea04ea7211 */ /* 0x040fe800078410ff */
[----:B------:R-:W-:Y:S01]  /*5a70*/  LEA.HI.X.SX32 R235, R4, R235, 0x2, P2 ;  /* 0x000000eb04eb7211 */ /* 0x000fe200010f16ff */
[----:B------:R-:W-:Y:S08]  /*5a80*/  @!P1 BRA `(.L_x_943) ;  /* 0x0000000000489947 */ /* 0x000ff00003800000 */
[----:B------:R-:W-:Y:S01]  /*5a90*/  IADD3 R5, P2, PT, RZ, -UR25, RZ ;  /* 0x80000019ff057c10 */ /* 0x000fe2000ff5e0ff */
[----:B------:R-:W-:Y:S04]  /*5aa0*/  IMAD.U32 R6, RZ, RZ, UR6 ;  /* 0x00000006ff067e24 */ /* 0x000fe8000f8e00ff */
[----:B------:R-:W-:Y:S05]  /*5ab0*/  IMAD.X R4, RZ, RZ, ~UR8, P2 ;  /* 0x80000008ff047e24 */ /* 0x000fea00090e06ff */
[----:B------:R-:W-:Y:S04]  /*5ac0*/  SHF.R.S64 R5, R5, 0x1f, R4 ;  /* 0x0000001f05057819 */ /* 0x000fe80000001004 */
[----:B------:R-:W-:Y:S01]  /*5ad0*/  IADD3 R209, P2, PT, R5, R209, RZ ;  /* 0x000000d105d17210 */ /* 0x000fe20007f5e0ff */
[----:B------:R-:W-:Y:S03]  /*5ae0*/  IMAD.U32 R5, RZ, RZ, UR6 ;  /* 0x00000006ff057e24 */ /* 0x000fe6000f8e00ff */
[----:B------:R-:W-:Y:S01]  /*5af0*/  LEA.HI.X.SX32 R208, R4, R208, 0x1, P2 ;  /* 0x000000d004d07211 */ /* 0x000fe200010f0eff */
[----:B------:R-:W-:Y:S01]  /*5b00*/  IMAD.U32 R4, RZ, RZ, UR12 ;  /* 0x0000000cff047e24 */ /* 0x000fe2000f8e00ff */
[----:B------:R-:W-:Y:S04]  /*5b10*/  LEA R6, P2, R6, R209, 0x1 ;  /* 0x000000d106067211 */ /* 0x000fe800078408ff */
[----:B------:R-:W-:Y:S01]  /*5b20*/  LEA.HI.X R7, R5, R208, R4, 0x1, P2 ;  /* 0x000000d005077211 */ /* 0x000fe200010f0c04 */
[----:B------:R-:W-:Y:S02]  /*5b30*/  IMAD.MOV.U32 R4, RZ, RZ, R209 ;  /* 0x000000ffff047224 */ /* 0x000fe400078e00d1 */
[----:B------:R-:W-:Y:S05]  /*5b40*/  IMAD.MOV.U32 R5, RZ, RZ, R208 ;  /* 0x000000ffff057224 */ /* 0x000fea00078e00d0 */
[----:B------:R-:W-:Y:S01]  /*5b50*/  @!PT LDS RZ, [RZ] ;  /* 0x00000000fffff984 */ /* 0x000fe20000000800 */
[----:B------:R-:W-:Y:S01]  /*5b60*/  @!PT LDS RZ, [RZ] ;  /* 0x00000000fffff984 */ /* 0x000fe20000000800 */
[----:B------:R-:W-:Y:S01]  /*5b70*/  @!PT LDS RZ, [RZ] ;  /* 0x00000000fffff984 */ /* 0x000fe20000000800 */
[----:B------:R1:W-:Y:S04]  /*5b80*/  LDGSTS.E.BYPASS.LTC128B.128 [R196+0x4000], desc[UR20][R4.64] ;  /* 0x0400000004c47fae */ /* 0x0003e8000b981a14 */
[----:B------:R1:W-:Y:S04]  /*5b90*/  LDGSTS.E.BYPASS.LTC128B.128 [R196+0x5000], desc[UR20][R6.64] ;  /* 0x0500000006c47fae */ /* 0x0003e8000b981a14 */
[----:B------:R-:W0:Y:S02]  /*5ba0*/  LDGDEPBAR ;  /* 0x00000000000079af */ /* 0x000e240000000000 */
.L_x_943:
        /* <DEDUP_REMOVED lines=71> */
[C---:B------:R-:W-:Y:S04]  /*6020*/  LEA R100, P2, R116.reuse, R34, 0x5 ;  /* 0x0000002274647211 */ /* 0x040fe800078428ff */
[C---:B------:R-:W-:Y:S02]  /*6030*/  LEA.HI.X.SX32 R101, R116.reuse, R35, 0x5, P2 ;  /* 0x0000002374657211 */ /* 0x040fe400010f2eff */
[----:B------:R-:W-:Y:S01]  /*6040*/  LEA R24, P2, R116, R100, 0x5 ;  /* 0x0000006474187211 */ /* 0x000fe200078428ff */
[C---:B---3--:R-:W-:Y:S05]  /*6050*/  HMMA.16816.F32.BF16 R4, R20.reuse, R28, R4 ;  /* 0x0000001c1404723c */ /* 0x048fea0000041804 */
[----:B------:R-:W-:Y:S01]  /*6060*/  @P1 IMAD.WIDE.U32 R28, R186, 0x4, R236 ;  /* 0x00000004ba1c1825 */ /* 0x000fe200078e00ec */
[C---:B------:R-:W-:Y:S02]  /*6070*/  LEA.HI.X.SX32 R25, R116.reuse, R101, 0x5, P2 ;  /* 0x0000006574197211 */ /* 0x040fe400010f2eff */
[C---:B------:R-:W-:Y:S02]  /*6080*/  HMMA.16816.F32.BF16 R8, R20.reuse, R30, R8 ;  /* 0x0000001e1408723c */ /* 0x040fe40000041808 */
[----:B------:R-:W5:Y:S01]  /*6090*/  @P1 LDG.E R223, desc[UR20][R28.64+-0x100] ;  /* 0xffff00141cdf1981 */ /* 0x000f62000c1e1900 */
[C---:B------:R-:W-:Y:S03]  /*60a0*/  LEA R26, P2, R116.reuse, R24, 0x5 ;  /* 0x00000018741a7211 */ /* 0x040fe600078428ff */
[----:B------:R-:W5:Y:S01]  /*60b0*/  @P1 LDG.E R222, desc[UR20][R28.64+-0xe0] ;  /* 0xffff20141cde1981 */ /* 0x000f62000c1e1900 */
[C---:B------:R-:W-:Y:S01]  /*60c0*/  LEA.HI.X.SX32 R27, R116.reuse, R25, 0x5, P2 ;  /* 0x00000019741b7211 */ /* 0x040fe200010f2eff */
[C---:B------:R-:W-:Y:S02]  /*60d0*/  HMMA.16816.F32.BF16 R12, R20.reuse, R104, R12 ;  /* 0x00000068140c723c */ /* 0x040fe4000004180c */
[----:B------:R-:W5:Y:S01]  /*60e0*/  @P1 LDG.E R221, desc[UR20][R28.64+-0x80] ;  /* 0xffff80141cdd1981 */ /* 0x000f62000c1e1900 */
[C---:B------:R-:W-:Y:S03]  /*60f0*/  LEA R30, P2, R116.reuse, R26, 0x5 ;  /* 0x0000001a741e7211 */ /* 0x040fe600078428ff */
[----:B------:R1:W5:Y:S01]  /*6100*/  @P1 LDG.E R220, desc[UR20][R28.64+-0x60] ;  /* 0xffffa0141cdc1981 */ /* 0x000362000c1e1900 */
[C---:B------:R-:W-:Y:S01]  /*6110*/  LEA.HI.X.SX32 R31, R116.reuse, R27, 0x5, P2 ;  /* 0x0000001b741f7211 */ /* 0x040fe200010f2eff */
[----:B------:R-:W-:Y:S02]  /*6120*/  HMMA.16816.F32.BF16 R16, R20, R106, R16 ;  /* 0x0000006a1410723c */ /* 0x000fe40000041810 */
[----:B------:R2:W-:Y:S01]  /*6130*/  REDG.E.ADD.F32.FTZ.RN.STRONG.GPU desc[UR20][R234.64], R4 ;  /* 0x00000004ea0079a6 */ /* 0x0005e2000c12f314 */
[C---:B------:R-:W-:Y:S03]  /*6140*/  LEA R20, P2, R116.reuse, R30, 0x5 ;  /* 0x0000001e74147211 */ /* 0x040fe600078428ff */
[----:B------:R3:W-:Y:S01]  /*6150*/  REDG.E.ADD.F32.FTZ.RN.STRONG.GPU desc[UR20][R108.64], R5 ;  /* 0x000000056c0079a6 */ /* 0x0007e2000c12f314 */
[C---:B------:R-:W-:Y:S03]  /*6160*/  LEA.HI.X.SX32 R21, R116.reuse, R31, 0x5, P2 ;  /* 0x0000001f74157211 */ /* 0x040fe600010f2eff */
        /* <DEDUP_REMOVED lines=20> */
[----:B------:R-:W4:Y:S04]  /*62b0*/  LDSM.16.MT88.4 R24, [R112] ;  /* 0x000000007018783b */ /* 0x000f280000004200 */
[----:B-1----:R-:W-:Y:S04]  /*62c0*/  LDSM.16.MT88.4 R28, [R170+-0x3800] ;  /* 0xffc80000aa1c783b */ /* 0x002fe80000004200 */
[----:B------:R-:W1:Y:S04]  /*62d0*/  LDSM.16.MT88.4 R12, [R165+0x800] ;  /* 0x00080000a50c783b */ /* 0x000e680000004200 */
[----:B------:R-:W1:Y:S04]  /*62e0*/  LDSM.16.MT88.4 R32, [R170+-0x1800] ;  /* 0xffe80000aa20783b */ /* 0x000e680000004200 */
[----:B------:R-:W1:Y:S04]  /*62f0*/  LDSM.16.MT88.4 R16, [R112+0x800] ;  /* 0x000800007010783b */ /* 0x000e680000004200 */
        /* <DEDUP_REMOVED lines=8> */
[-C--:B----4-:R-:W-:Y:S08]  /*6380*/  HMMA.16816.F32.BF16 R84, R4, R24.reuse, R84 ;  /* 0x000000180454723c */ /* 0x090ff00000041854 */
[C---:B------:R-:W-:Y:S08]  /*6390*/  HMMA.16816.F32.BF16 R88, R20.reuse, R24, R88 ;  /* 0x000000181458723c */ /* 0x040ff00000041858 */
[-C--:B------:R-:W-:Y:S01]  /*63a0*/  HMMA.16816.F32.BF16 R92, R20, R26.reuse, R92 ;  /* 0x0000001a145c723c */ /* 0x080fe2000004185c */
[----:B------:R-:W-:Y:S07]  /*63b0*/  LDSM.16.MT88.4 R20, [R170+-0x800] ;  /* 0xfff80000aa14783b */ /* 0x000fee0000004200 */
[----:B------:R-:W-:Y:S01]  /*63c0*/  HMMA.16816.F32.BF16 R96, R4, R26, R96 ;  /* 0x0000001a0460723c */ /* 0x000fe20000041860 */
[----:B------:R-:W-:Y:S04]  /*63d0*/  LDSM.16.MT88.4 R4, [R170+-0x2800] ;  /* 0xffd80000aa04783b */ /* 0x000fe80000004200 */
[----:B------:R-:W-:Y:S03]  /*63e0*/  LDSM.16.MT88.4 R24, [R112+0x1800] ;  /* 0x001800007018783b */ /* 0x000fe60000004200 */
[-C--:B-1----:R-:W-:Y:S08]  /*63f0*/  HMMA.16816.F32.BF16 R68, R28, R12.reuse, R68 ;  /* 0x0000000c1c44723c */ /* 0x082ff00000041844 */
        /* <DEDUP_REMOVED lines=37> */
[----:B------:R-:W1:Y:S01]  /*6650*/  LDCU UR4, c[0x0][0x500] ;  /* 0x0000a000ff0477ac */ /* 0x000e620008000800 */
[----:B------:R-:W-:Y:S02]  /*6660*/  LOP3.LUT P0, RZ, R199, 0x8, RZ, 0xc0, !PT ;  /* 0x00000008c7ff7812 */ /* 0x000fe4000780c0ff */
[----:B------:R-:W-:Y:S01]  /*6670*/  MOV R4, 0x20 ;  /* 0x0000002000047802 */ /* 0x000fe20000000f00 */
[----:B------:R-:W2:Y:S03]  /*6680*/  LDCU UR5, c[0x0][0x4fc] ;  /* 0x00009f80ff0577ac */ /* 0x000ea60008000800 */
[----:B------:R-:W-:Y:S02]  /*6690*/  SEL R4, R4, 0xffffffe0, !P0 ;  /* 0xffffffe004047807 */ /* 0x000fe40004000000 */
[----:B------:R-:W-:Y:S02]  /*66a0*/  ISETP.NE.AND P0, PT, R228, -0x1, PT ;  /* 0xffffffffe400780c */ /* 0x000fe40003f05270 */
[----:B------:R-:W-:-:S02]  /*66b0*/  IADD3 R5, PT, PT, R185, R4, RZ ;  /* 0x00000004b9057210 */ /* 0x000fc40007ffe0ff */
[----:B------:R-:W-:Y:S01]  /*66c0*/  IADD3 R4, PT, PT, R184, R4, RZ ;  /* 0x00000004b8047210 */ /* 0x000fe20007ffe0ff */
        /* <DEDUP_REMOVED lines=38> */
[----:B--2---:R-:W-:Y:S01]  /*6930*/  FMUL.FTZ R36, R36, UR5 ;  /* 0x0000000524247c20 */ /* 0x004fe20008410000 */
[----:B------:R-:W-:Y:S01]  /*6940*/  F2FP.BF16.F32.PACK_AB R74, R75, R74 ;  /* 0x0000004a4b4a723e */ /* 0x000fe200000010ff */
        /* <DEDUP_REMOVED lines=17> */
[----:B------:R-:W-:Y:S01]  /*6a60*/  F2FP.BF16.F32.PACK_AB R98, R99, R98 ;  /* 0x000000626362723e */ /* 0x000fe200000010ff */
[----:B------:R-:W-:Y:S01]  /*6a70*/  FMUL.FTZ R44, R44, UR5 ;  /* 0x000000052c2c7c20 */ /* 0x000fe20008410000 */
[----:B------:R-:W-:Y:S01]  /*6a80*/  FMUL.FTZ R45, R45, UR5 ;  /* 0x000000052d2d7c20 */ /* 0x000fe20008410000 */
[----:B------:R1:W-:Y:S01]  /*6a90*/  STS [R185+0x6400], R70 ;  /* 0x00640046b9007388 */ /* 0x0003e20000000800 */
        /* <DEDUP_REMOVED lines=27> */
[----:B------:R1:W-:Y:S01]  /*6c50*/  STS [R184], R84 ;  /* 0x00000054b8007388 */ /* 0x0003e20000000800 */
        /* <DEDUP_REMOVED lines=53> */
.L_x_945:
[----:B------:R-:W2:Y:S01]  /*6fb0*/  LDCU.64 UR8, c[0x0][0x5c0] ;  /* 0x0000b800ff0877ac */ /* 0x000ea20008000a00 */
[----:B-1----:R-:W-:-:S05]  /*6fc0*/  IADD3 R4, PT, PT, R227, R228, RZ ;  /* 0x000000e4e3047210 */ /* 0x002fca0007ffe0ff */
[C---:B--2---:R-:W-:Y:S02]  /*6fd0*/  IMAD R8, R4.reuse, UR9, RZ ;  /* 0x0000000904087c24 */ /* 0x044fe4000f8e02ff */
[----:B------:R-:W-:-:S05]  /*6fe0*/  IMAD.WIDE.U32 R4, R4, UR8, RZ ;  /* 0x0000000804047c25 */ /* 0x000fca000f8e00ff */
[----:B------:R-:W-:Y:S02]  /*6ff0*/  IADD3 R8, PT, PT, R5, R8, RZ ;  /* 0x0000000805087210 */ /* 0x000fe40007ffe0ff */
[----:B------:R-:W-:Y:S02]  /*7000*/  MOV R9, R4 ;  /* 0x0000000400097202 */ /* 0x000fe40000000f00 */
.L_x_946:
        /* <DEDUP_REMOVED lines=13> */
.L_x_947:
[----:B------:R-:W1:Y:S01]  /*70e0*/  LDCU.64 UR6, c[0x0][0x5c8] ;  /* 0x0000b900ff0677ac */ /* 0x000e620008000a00 */
[----:B------:R-:W-:-:S05]  /*70f0*/  IADD3 R4, PT, PT, R227, R228, RZ ;  /* 0x000000e4e3047210 */ /* 0x000fca0007ffe0ff */
[C---:B-1----:R-:W-:Y:S02]  /*7100*/  IMAD R12, R4.reuse, UR7, RZ ;  /* 0x00000007040c7c24 */ /* 0x042fe4000f8e02ff */
[----:B------:R-:W-:-:S05]  /*7110*/  IMAD.WIDE.U32 R4, R4, UR6, RZ ;  /* 0x0000000604047c25 */ /* 0x000fca000f8e00ff */
[----:B------:R-:W-:Y:S02]  /*7120*/  IADD3 R12, PT, PT, R5, R12, RZ ;  /* 0x0000000c050c7210 */ /* 0x000fe40007ffe0ff */
[----:B------:R-:W-:-:S07]  /*7130*/  MOV R13, R4 ;  /* 0x00000004000d7202 */ /* 0x000fce0000000f00 */
.L_x_948:
[----:B------:R-:W-:Y:S01]  /*7140*/  BAR.SYNC.DEFER_BLOCKING 0x0 ;  /* 0x0000000000007b1d */ /* 0x000fe20000010000 */
[----:B------:R-:W-:Y:S01]  /*7150*/  USHF.L.U32 UR10, UR19, 0x7, URZ ;  /* 0x00000007130a7899 */ /* 0x000fe200080006ff */
[CC--:B------:R-:W-:Y:S02]  /*7160*/  ISETP.GE.AND P3, PT, R189.reuse, R200.reuse, PT ;  /* 0x000000c8bd00720c */ /* 0x0c0fe40003f66270 */
[----:B------:R-:W-:Y:S01]  /*7170*/  IADD3 R27, P2, PT, R189, 0x20, RZ ;  /* 0x00000020bd1b7810 */ /* 0x000fe20007f5e0ff */
[----:B------:R-:W-:Y:S01]  /*7180*/  USHF.R.S32.HI UR11, URZ, 0x1f, UR10 ;  /* 0x0000001fff0b7899 */ /* 0x000fe2000801140a */
[----:B------:R-:W-:Y:S01]  /*7190*/  BSSY.RECONVERGENT B0, `(.L_x_949) ;  /* 0x000001e000007945 */ /* 0x000fe20003800200 */
[----:B------:R-:W-:Y:S01]  /*71a0*/  UIMAD.WIDE.U32 UR12, UR10, UR8, URZ ;  /* 0x000000080a0c72a5 */ /* 0x000fe2000f8e00ff */
[-C--:B------:R-:W-:Y:S01]  /*71b0*/  ISETP.GE.AND P6, PT, R194, R200.reuse, PT ;  /* 0x000000c8c200720c */ /* 0x080fe20003fc6270 */
[----:B------:R-:W-:Y:S01]  /*71c0*/  UIMAD UR4, UR11, UR8, URZ ;  /* 0x000000080b0472a4 */ /* 0x000fe2000f8e02ff */
[-C--:B------:R-:W-:Y:S01]  /*71d0*/  ISETP.GE.AND P5, PT, R193, R200.reuse, PT ;  /* 0x000000c8c100720c */ /* 0x080fe20003fa6270 */
[----:B------:R-:W-:Y:S01]  /*71e0*/  IMAD.X R26, RZ, RZ, RZ, P2 ;  /* 0x000000ffff1a7224 */ /* 0x000fe200010e06ff */
[----:B------:R-:W-:Y:S01]  /*71f0*/  ISETP.GE.AND P4, PT, R192, R200, PT ;  /* 0x000000c8c000720c */ /* 0x000fe20003f86270 */
[----:B------:R-:W-:Y:S01]  /*7200*/  IMAD.U32 R16, RZ, RZ, UR12 ;  /* 0x0000000cff107e24 */ /* 0x000fe2000f8e00ff */
[----:B------:R-:W-:Y:S01]  /*7210*/  UIMAD UR12, UR10, UR9, UR4 ;  /* 0x000000090a0c72a4 */ /* 0x000fe2000f8e0204 */
[----:B------:R-:W-:Y:S01]  /*7220*/  IMAD.U32 R17, RZ, RZ, UR13 ;  /* 0x0000000dff117e24 */ /* 0x000fe2000f8e00ff */
[----:B------:R-:W-:-:S02]  /*7230*/  IADD3 R25, P1, PT, R189, 0x40, RZ ;  /* 0x00000040bd197810 */ /* 0x000fc40007f3e0ff */
[----:B------:R-:W-:Y:S02]  /*7240*/  LOP3.LUT R16, R16, 0x38, R188, 0xf8, !PT ;  /* 0x0000003810107812 */ /* 0x000fe400078ef8bc */
[----:B------:R-:W1:Y:S02]  /*7250*/  LDCU.64 UR4, c[0x0][0x5d8] ;  /* 0x0000bb00ff0477ac */ /* 0x000e640008000a00 */
[----:B------:R-:W-:Y:S01]  /*7260*/  IADD3 R16, P0, PT, R9, R16, RZ ;  /* 0x0000001009107210 */ /* 0x000fe20007f1e0ff */
[----:B------:R-:W-:Y:S01]  /*7270*/  IMAD.U32 R9, RZ, RZ, UR12 ;  /* 0x0000000cff097e24 */ /* 0x000fe2000f8e00ff */
[----:B------:R2:W3:Y:S04]  /*7280*/  LDS.128 R4, [R196+0x7000] ;  /* 0x00700000c4047984 */ /* 0x0004e80000000c00 */
[----:B------:R-:W-:-:S02]  /*7290*/  IADD3.X R17, PT, PT, R8, UR13, R9, P0, !PT ;  /* 0x0000000d08117c10 */ /* 0x000fc400087fe409 */
[----:B------:R-:W-:Y:S01]  /*72a0*/  IADD3 R24, P0, PT, R189, 0x60, RZ ;  /* 0x00000060bd187810 */ /* 0x000fe20007f1e0ff */
[----:B-1----:R-:W-:-:S04]  /*72b0*/  IMAD.WIDE.U32 R16, R182, UR4, R16 ;  /* 0x00000004b6107c25 */ /* 0x002fc8000f8e0010 */
[----:B------:R-:W-:Y:S01]  /*72c0*/  IMAD R14, R182, UR5, R17 ;  /* 0x00000005b60e7c24 */ /* 0x000fe2000f8e0211 */
[----:B------:R-:W-:Y:S07]  /*72d0*/  @P3 BRA `(.L_x_950) ;  /* 0x0000000000243947 */ /* 0x000fee0003800000 */
        /* <DEDUP_REMOVED lines=9> */
.L_x_950:
[----:B------:R-:W-:Y:S05]  /*7370*/  BSYNC.RECONVERGENT B0 ;  /* 0x0000000000007941 */ /* 0x000fea0003800200 */
.L_x_949:
        /* <DEDUP_REMOVED lines=12> */
.L_x_952:
[----:B------:R-:W-:Y:S05]  /*7440*/  BSYNC.RECONVERGENT B0 ;  /* 0x0000000000007941 */ /* 0x000fea0003800200 */
.L_x_951:
        /* <DEDUP_REMOVED lines=14> */
.L_x_954:
[----:B------:R-:W-:Y:S05]  /*7530*/  BSYNC.RECONVERGENT B0 ;  /* 0x0000000000007941 */ /* 0x000fea0003800200 */
.L_x_953:
[----:B-1--4-:R1:W4:Y:S01]  /*7540*/  LDS.128 R4, [R196+0x9000] ;  /* 0x00900000c4047984 */ /* 0x0123220000000c00 */
[----:B------:R-:W-:Y:S01]  /*7550*/  BSSY.RECONVERGENT B0, `(.L_x_955) ;  /* 0x000000e000007945 */ /* 0x000fe20003800200 */
[----:B------:R-:W-:Y:S02]  /*7560*/  MOV R8, UR6 ;  /* 0x0000000600087c02 */ /* 0x000fe40008000f00 */
[----:B------:R-:W-:Y:S01]  /*7570*/  IADD3.X R29, PT, PT, RZ, RZ, RZ, P0, !PT ;  /* 0x000000ffff1d7210 */ /* 0x000fe200007fe4ff */
[----:B------:R-:W-:Y:S06]  /*7580*/  @P4 BRA `(.L_x_956) ;  /* 0x0000000000284947 */ /* 0x000fec0003800000 */
        /* <DEDUP_REMOVED lines=10> */
.L_x_956:
[----:B------:R-:W-:Y:S05]  /*7630*/  BSYNC.RECONVERGENT B0 ;  /* 0x0000000000007941 */ /* 0x000fea0003800200 */
.L_x_955:
[----:B--2-4-:R-:W-:Y:S01]  /*7640*/  MOV R4, R197 ;  /* 0x000000c500047202 */ /* 0x014fe20000000f00 */
[----:B------:R-:W2:Y:S01]  /*7650*/  LDCU.64 UR4, c[0x0][0x5e0] ;  /* 0x0000bc00ff0477ac */ /* 0x000ea20008000a00 */
[----:B------:R-:W-:Y:S01]  /*7660*/  MOV R5, RZ ;  /* 0x000000ff00057202 */ /* 0x000fe20000000f00 */
[----:B------:R-:W4:Y:S01]  /*7670*/  LDS.128 R20, [R196+0xa000] ;  /* 0x00a00000c4147984 */ /* 0x000f220000000c00 */
[----:B------:R-:W-:Y:S01]  /*7680*/  BSSY.RECONVERGENT B0, `(.L_x_957) ;  /* 0x000001d000007945 */ /* 0x000fe20003800200 */
[----:B------:R-:W-:Y:S01]  /*7690*/  UIMAD UR11, UR11, UR6, URZ ;  /* 0x000000060b0b72a4 */ /* 0x000fe2000f8e02ff */
[----:B------:R-:W-:Y:S01]  /*76a0*/  IMAD.WIDE.U32 R8, R8, UR10, R4 ;  /* 0x0000000a08087c25 */ /* 0x000fe2000f8e0004 */
[----:B------:R1:W1:Y:S02]  /*76b0*/  LDS.128 R16, [R196+0xb000] ;  /* 0x00b00000c4107984 */ /* 0x0002640000000c00 */
[----:B------:R-:W-:Y:S01]  /*76c0*/  UIMAD UR11, UR10, UR7, UR11 ;  /* 0x000000070a0b72a4 */ /* 0x000fe2000f8e020b */
[----:B------:R-:W3:Y:S01]  /*76d0*/  @!P3 LDC.64 R4, c[0x0][0x568] ;  /* 0x00015a00ff04bb82 */ /* 0x000ee20000000a00 */
[----:B------:R-:W-:-:S04]  /*76e0*/  IADD3 R30, P0, PT, R13, R8, RZ ;  /* 0x000000080d1e7210 */ /* 0x000fc80007f1e0ff */
[----:B------:R-:W-:Y:S02]  /*76f0*/  IADD3.X R31, PT, PT, R12, UR11, R9, P0, !PT ;  /* 0x0000000b0c1f7c10 */ /* 0x000fe400087fe409 */
[----:B------:R1:W1:Y:S01]  /*7700*/  LDS.128 R12, [R196+0xc000] ;  /* 0x00c00000c40c7984 */ /* 0x0002620000000c00 */
[----:B--2---:R-:W-:-:S03]  /*7710*/  IMAD.WIDE.U32 R30, R182, UR4, R30 ;  /* 0x00000004b61e7c25 */ /* 0x004fc6000f8e001e */
[----:B------:R2:W1:Y:S01]  /*7720*/  LDS.128 R8, [R196+0xd000] ;  /* 0x00d00000c4087984 */ /* 0x0004620000000c00 */
[----:B------:R-:W-:Y:S01]  /*7730*/  IMAD R33, R182, UR5, R31 ;  /* 0x00000005b6217c24 */ /* 0x000fe2000f8e021f */
[----:B------:R-:W-:-:S05]  /*7740*/  @!P3 MOV R32, R30 ;  /* 0x0000001e0020b202 */ /* 0x000fca0000000f00 */
[----:B------:R-:W-:-:S04]  /*7750*/  @!P3 IMAD.WIDE.U32 R34, R189, UR6, R32 ;  /* 0x00000006bd22bc25 */ /* 0x000fc8000f8e0020 */
[----:B------:R-:W-:Y:S01]  /*7760*/  @!P3 IMAD R6, R189, UR7, R35 ;  /* 0x00000007bd06bc24 */ /* 0x000fe2000f8e0223 */
[----:B---3--:R-:W-:-:S04]  /*7770*/  @!P3 LEA R4, P0, R34, R4, 0x1 ;  /* 0x000000042204b211 */ /* 0x008fc800078008ff */
[----:B------:R-:W-:-:S05]  /*7780*/  @!P3 LEA.HI.X R5, R34, R5, R6, 0x1, P0 ;  /* 0x000000052205b211 */ /* 0x000fca00000f0c06 */
[----:B----4-:R2:W-:Y:S01]  /*7790*/  @!P3 STG.E.128 desc[UR20][R4.64], R20 ;  /* 0x000000140400b986 */ /* 0x0105e2000c101d14 */
[----:B-1----:R-:W-:Y:S05]  /*77a0*/  @P6 BRA `(.L_x_958) ;  /* 0x0000000000286947 */ /* 0x002fea0003800000 */
[----:B------:R-:W1:Y:S01]  /*77b0*/  LDCU.64 UR4, c[0x0][0x568] ;  /* 0x0000ad00ff0477ac */ /* 0x000e620008000a00 */
[----:B------:R-:W-:Y:S01]  /*77c0*/  MOV R6, R30 ;  /* 0x0000001e00067202 */ /* 0x000fe20000000f00 */
[----:B--2---:R-:W-:Y:S01]  /*77d0*/  IMAD R4, R26, UR6, RZ ;  /* 0x000000061a047c24 */ /* 0x004fe2000f8e02ff */
[----:B------:R-:W-:-:S03]  /*77e0*/  MOV R7, R33 ;  /* 0x0000002100077202 */ /* 0x000fc60000000f00 */
[C---:B------:R-:W-:Y:S02]  /*77f0*/  IMAD R4, R27.reuse, UR7, R4 ;  /* 0x000000071b047c24 */ /* 0x040fe4000f8e0204 */
[----:B------:R-:W-:-:S05]  /*7800*/  IMAD.WIDE.U32 R6, R27, UR6, R6 ;  /* 0x000000061b067c25 */ /* 0x000fca000f8e0006 */
[----:B------:R-:W-:Y:S02]  /*7810*/  IADD3 R4, PT, PT, R4, R7, RZ ;  /* 0x0000000704047210 */ /* 0x000fe40007ffe0ff */
[----:B-1----:R-:W-:-:S04]  /*7820*/  LEA R20, P0, R6, UR4, 0x1 ;  /* 0x0000000406147c11 */ /* 0x002fc8000f8008ff */
[----:B------:R-:W-:-:S05]  /*7830*/  LEA.HI.X R21, R6, UR5, R4, 0x1, P0 ;  /* 0x0000000506157c11 */ /* 0x000fca00080f0c04 */
[----:B------:R1:W-:Y:S04]  /*7840*/  STG.E.128 desc[UR20][R20.64], R16 ;  /* 0x0000001014007986 */ /* 0x0003e8000c101d14 */
.L_x_958:
[----:B------:R-:W-:Y:S05]  /*7850*/  BSYNC.RECONVERGENT B0 ;  /* 0x0000000000007941 */ /* 0x000fea0003800200 */
.L_x_957:
[----:B------:R-:W-:Y:S04]  /*7860*/  BSSY.RECONVERGENT B0, `(.L_x_959) ;  /* 0x000000c000007945 */ /* 0x000fe80003800200 */
[----:B------:R-:W-:Y:S05]  /*7870*/  @P5 BRA `(.L_x_960) ;  /* 0x0000000000285947 */ /* 0x000fea0003800000 */
        /* <DEDUP_REMOVED lines=10> */
.L_x_960:
[----:B------:R-:W-:Y:S05]  /*7920*/  BSYNC.RECONVERGENT B0 ;  /* 0x0000000000007941 */ /* 0x000fea0003800200 */
.L_x_959:
[----:B------:R-:W-:Y:S05]  /*7930*/  @P4 BRA `(.L_x_941) ;  /* 0x0000000000284947 */ /* 0x000fea0003800000 */
[----:B------:R-:W4:Y:S01]  /*7940*/  LDCU.64 UR4, c[0x0][0x568] ;  /* 0x0000ad00ff0477ac */ /* 0x000f220008000a00 */
[----:B--2---:R-:W-:Y:S01]  /*7950*/  MOV R4, R30 ;  /* 0x0000001e00047202 */ /* 0x004fe20000000f00 */
        /* <DEDUP_REMOVED lines=8> */
.L_x_941:
[----:B------:R-:W-:Y:S05]  /*79e0*/  BSYNC.RECONVERGENT B1 ;  /* 0x0000000000017941 */ /* 0x000fea0003800200 */
.L_x_915:
        /* <DEDUP_REMOVED lines=11> */
.L_x_962:
        /* <DEDUP_REMOVED lines=14> */
.L_x_2768:


//--------------------- .text._ZN5flash44flash_bwd_dq_dk_dv_loop_seqk_parallel_kernelI23Flash_bwd_kernel_traitsILi64ELi64ELi128ELi8ELi2ELi4ELi4ELb1ELb0EN7cutlass10bfloat16_tE19Flash_kernel_traitsILi64ELi64ELi128ELi8ES3_EELb0ELb0ELb0ELb0ELb0ELb1ELb1EEEvNS_16Flash_bwd_paramsE --------------------------
	.section	.text._ZN5flash44flash_bwd_dq_dk_dv_loop_seqk_parallel_kernelI23Flash_bwd_kernel_traitsILi64ELi64ELi128ELi8ELi2ELi4ELi4ELb1ELb0EN7cutlass10bfloat16_tE19Flash_kernel_traitsILi64ELi64ELi128ELi8ES3_EELb0ELb0ELb0ELb0ELb0ELb1ELb1EEEvNS_16Flash_bwd_paramsE,"ax",@progbits
	.align	128
        .global         _ZN5flash44flash_bwd_dq_dk_dv_loop_seqk_parallel_kernelI23Flash_bwd_kernel_traitsILi64ELi64ELi128ELi8ELi2ELi4ELi4ELb1ELb0EN7cutlass10bfloat16_tE19Flash_kernel_traitsILi64ELi64ELi128ELi8ES3_EELb0ELb0ELb0ELb0ELb0ELb1ELb1EEEvNS_16Flash_bwd_paramsE
        .type           _ZN5flash44flash_bwd_dq_dk_dv_loop_seqk_parallel_kernelI23Flash_bwd_kernel_traitsILi64ELi64ELi128ELi8ELi2ELi4ELi4ELb1ELb0EN7cutlass10bfloat16_tE19Flash_kernel_traitsILi64ELi64ELi128ELi8ES3_EELb0ELb0ELb0ELb0ELb0ELb1ELb1EEEvNS_16Flash_bwd_paramsE,@function
        .size           _ZN5flash44flash_bwd_dq_dk_dv_loop_seqk_parallel_kernelI23Flash_bwd_kernel_traitsILi64ELi64ELi128ELi8ELi2ELi4ELi4ELb1ELb0EN7cutlass10bfloat16_tE19Flash_kernel_traitsILi64ELi64ELi128ELi8ES3_EELb0ELb0ELb0ELb0ELb0ELb1ELb1EEEvNS_16Flash_bwd_paramsE,(.L_x_2769 - _ZN5flash44flash_bwd_dq_dk_dv_loop_seqk_parallel_kernelI23Flash_bwd_kernel_traitsILi64ELi64ELi128ELi8ELi2ELi4ELi4ELb1ELb0EN7cutlass10bfloat16_tE19Flash_kernel_traitsILi64ELi64ELi128ELi8ES3_EELb0ELb0ELb0ELb0ELb0ELb1ELb1EEEvNS_16Flash_bwd_paramsE)
        .other          _ZN5flash44flash_bwd_dq_dk_dv_loop_seqk_parallel_kernelI23Flash_bwd_kernel_traitsILi64ELi64ELi128ELi8ELi2ELi4ELi4ELb1ELb0EN7cutlass10bfloat16_tE19Flash_kernel_traitsILi64ELi64ELi128ELi8ES3_EELb0ELb0ELb0ELb0ELb0ELb1ELb1EEEvNS_16Flash_bwd_paramsE,@"STO_CUDA_ENTRY STV_DEFAULT"
_ZN5flash44flash_bwd_dq_dk_dv_loop_seqk_parallel_kernelI23Flash_bwd_kernel_traitsILi64ELi64ELi128ELi8ELi2ELi4ELi4ELb1ELb0EN7cutlass10bfloat16_tE19Flash_kernel_traitsILi64ELi64ELi128ELi8ES3_EELb0ELb0ELb0ELb0ELb0ELb1ELb1EEEvNS_16Flash_bwd_paramsE:
.text._ZN5flash44flash_bwd_dq_dk_dv_loop_seqk_parallel_kernelI23Flash_bwd_kernel_traitsILi64ELi64ELi128ELi8ELi2ELi4ELi4ELb1ELb0EN7cutlass10bfloat16_tE19Flash_kernel_traitsILi64ELi64ELi128ELi8ES3_EELb0ELb0ELb0ELb0ELb0ELb1ELb1EEEvNS_16Flash_bwd_paramsE:
        /* <DEDUP_REMOVED lines=11> */
[----:B------:R-:W3:Y:S01]  /*00b0*/  LDCU UR4, c[0x0][0x438] ;  /* 0x00008700ff0477ac */ /* 0x000ee20008000800 */
[----:B------:R-:W-:Y:S02]  /*00c0*/  IMAD.MOV.U32 R181, RZ, RZ, 0x20 ;  /* 0x00000020ffb57424 */ /* 0x000fe400078e00ff */
[----:B------:R-:W-:Y:S01]  /*00d0*/  IMAD.U32 R184, RZ, RZ, UR12 ;  /* 0x0000000cffb87e24 */ /* 0x000fe2000f8e00ff */
[----:B------:R-:W-:Y:S01]  /*00e0*/  UMOV UR5, 0x400 ;  /* 0x0000040000057882 */ /* 0x000fe20000000000 */
[----:B------:R-:W-:Y:S01]  /*00f0*/  UMOV UR7, 0x400 ;  /* 0x0000040000077882 */ /* 0x000fe20000000000 */
[----:B------:R-:W4:Y:S01]  /*0100*/  LDCU.64 UR24, c[0x0][0x358] ;  /* 0x00006b00ff1877ac */ /* 0x000f220008000a00 */
[----:B------:R-:W5:Y:S01]  /*0110*/  S2UR UR20, SR_CgaCtaId ;  /* 0x00000000001479c3 */ /* 0x000f620000008800 */
[----:B------:R-:W1:Y:S01]  /*0120*/  LDCU.64 UR10, c[0x0][0x460] ;  /* 0x00008c00ff0a77ac */ /* 0x000e620008000a00 */
[----:B------:R-:W1:Y:S06]  /*0130*/  LDCU.64 UR8, c[0x0][0x470] ;  /* 0x00008e00ff0877ac */ /* 0x000e6c0008000a00 */
[----:B------:R-:W3:Y:S01]  /*0140*/  S2UR UR23, SR_CTAID.X ;  /* 0x00000000001779c3 */ /* 0x000ee20000002500 */
[----:B------:R-:W-:Y:S01]  /*0150*/  UMOV UR26, URZ ;  /* 0x000000ff001a7c82 */ /* 0x000fe20008000000 */
[----:B------:R-:W-:-:S06]  /*0160*/  UMOV UR27, URZ ;  /* 0x000000ff001b7c82 */ /* 0x000fcc0008000000 */
[----:B------:R-:W3:Y:S01]  /*0170*/  S2UR UR22, SR_CTAID.Y ;  /* 0x00000000001679c3 */ /* 0x000ee20000002600 */
[----:B--2---:R-:W-:-:S04]  /*0180*/  ULEA UR6, UR6, UR5, 0x18 ;  /* 0x0000000506067291 */ /* 0x004fc8000f8ec0ff */
[----:B------:R-:W-:Y:S01]  /*0190*/  UIADD3 UR5, UPT, UPT, UR6, 0xe000, URZ ;  /* 0x0000e00006057890 */ /* 0x000fe2000fffe0ff */
[--C-:B-1----:R-:W-:Y:S01]  /*01a0*/  SHF.R.U32.HI R2, RZ, 0x1, R177.reuse ;  /* 0x00000001ff027819 */ /* 0x102fe200000116b1 */
[C---:B------:R-:W-:Y:S01]  /*01b0*/  IMAD.SHL.U32 R5, R177.reuse, 0x10, RZ ;  /* 0x00000010b1057824 */ /* 0x040fe200078e00ff */
[--C-:B------:R-:W-:Y:S01]  /*01c0*/  SHF.R.U32.HI R0, RZ, 0x2, R177.reuse ;  /* 0x00000002ff007819 */ /* 0x100fe200000116b1 */
[C---:B------:R-:W-:Y:S01]  /*01d0*/  IMAD.SHL.U32 R185, R177.reuse, 0x2, RZ ;  /* 0x00000002b1b97824 */ /* 0x040fe200078e00ff */
[C---:B------:R-:W-:Y:S01]  /*01e0*/  LOP3.LUT R183, R2.reuse, 0x10, RZ, 0xc0, !PT ;  /* 0x0000001002b77812 */ /* 0x040fe200078ec0ff */
[----:B------:R-:W-:Y:S01]  /*01f0*/  IMAD.SHL.U32 R176, R177, 0x8, RZ ;  /* 0x00000008b1b07824 */ /* 0x000fe200078e00ff */
[----:B------:R-:W-:Y:S01]  /*0200*/  LOP3.LUT R5, R5, 0x1c0, RZ, 0xc0, !PT ;  /* 0x000001c005057812 */ /* 0x000fe200078ec0ff */
[----:B------:R-:W-:Y:S01]  /*0210*/  IMAD.SHL.U32 R3, R177, 0x40, RZ ;  /* 0x00000040b1037824 */ /* 0x000fe200078e00ff */
[----:B------:R-:W-:Y:S01]  /*0220*/  LOP3.LUT R183, R183, 0x7, R0, 0xf8, !PT ;  /* 0x00000007b7b77812 */ /* 0x000fe200078ef800 */
[----:B------:R-:W-:Y:S01]  /*0230*/  IMAD.SHL.U32 R0, R177, 0x20, RZ ;  /* 0x00000020b1007824 */ /* 0x000fe200078e00ff */
[----:B------:R-:W-:Y:S01]  /*0240*/  SHF.R.U32.HI R179, RZ, 0x4, R177 ;  /* 0x00000004ffb37819 */ /* 0x000fe200000116b1 */
[----:B------:R-:W1:Y:S01]  /*0250*/  S2UR UR21, SR_CTAID.Z ;  /* 0x00000000001579c3 */ /* 0x000e620000002700 */
[----:B------:R-:W-:Y:S01]  /*0260*/  LOP3.LUT R4, R2, 0x30, RZ, 0xc0, !PT ;  /* 0x0000003002047812 */ /* 0x000fe200078ec0ff */
[----:B-----5:R-:W-:Y:S01]  /*0270*/  ULEA UR20, UR20, UR7, 0x18 ;  /* 0x0000000714147291 */ /* 0x020fe2000f8ec0ff */
[----:B------:R-:W-:-:S02]  /*0280*/  LOP3.LUT R5, R5, 0x38, R185, 0xf8, !PT ;  /* 0x0000003805057812 */ /* 0x000fc400078ef8b9 */
[--C-:B------:R-:W-:Y:S02]  /*0290*/  LOP3.LUT R185, R185, 0x7006, R0.reuse, 0xc8, !PT ;  /* 0x00007006b9b97812 */ /* 0x100fe400078ec800 */
[----:B------:R-:W-:Y:S02]  /*02a0*/  LOP3.LUT R186, R176, 0x1f8, RZ, 0xc0, !PT ;  /* 0x000001f8b0ba7812 */ /* 0x000fe400078ec0ff */
[----:B------:R-:W-:Y:S02]  /*02b0*/  LOP3.LUT R179, R179, 0x8, RZ, 0xc0, !PT ;  /* 0x00000008b3b37812 */ /* 0x000fe400078ec0ff */
[----:B------:R-:W-:Y:S02]  /*02c0*/  LOP3.LUT R6, R3, 0x1c0, RZ, 0xc0, !PT ;  /* 0x000001c003067812 */ /* 0x000fe400078ec0ff */
[----:B------:R-:W-:Y:S02]  /*02d0*/  LOP3.LUT R4, R4, 0x8, R177, 0xf8, !PT ;  /* 0x0000000804047812 */ /* 0x000fe400078ef8b1 */
[----:B------:R-:W-:-:S02]  /*02e0*/  LOP3.LUT R185, R185, 0x400, R0, 0xf8, !PT ;  /* 0x00000400b9b97812 */ /* 0x000fc400078ef800 */
[----:B------:R-:W-:Y:S02]  /*02f0*/  LOP3.LUT R5, R5, 0x20, R2, 0x78, !PT ;  /* 0x0000002005057812 */ /* 0x000fe400078e7802 */
[----:B------:R-:W-:Y:S02]  /*0300*/  R2P PR, R177, 0xc ;  /* 0x0000000cb1007804 */ /* 0x000fe40000000000 */
[--C-:B------:R-:W-:Y:S02]  /*0310*/  LOP3.LUT R186, R186, 0x38, R177.reuse, 0x78, !PT ;  /* 0x00000038baba7812 */ /* 0x100fe400078e78b1 */
[----:B------:R-:W-:Y:S02]  /*0320*/  LOP3.LUT R178, R3, 0x200, RZ, 0xc0, !PT ;  /* 0x0000020003b27812 */ /* 0x000fe400078ec0ff */
[----:B------:R-:W-:Y:S02]  /*0330*/  LOP3.LUT R6, R6, 0x38, R176, 0xf8, !PT ;  /* 0x0000003806067812 */ /* 0x000fe400078ef8b0 */
[----:B------:R-:W-:-:S02]  /*0340*/  LOP3.LUT R179, R179, 0x10, R177, 0xf8, !PT ;  /* 0x00000010b3b37812 */ /* 0x000fc400078ef8b1 */
[----:B------:R-:W-:Y:S02]  /*0350*/  LOP3.LUT R4, R4, 0x1c0, R3, 0xf8, !PT ;  /* 0x000001c004047812 */ /* 0x000fe400078ef803 */
[----:B------:R-:W-:Y:S02]  /*0360*/  LOP3.LUT R185, R185, R5, RZ, 0xfc, !PT ;  /* 0x00000005b9b97212 */ /* 0x000fe400078efcff */
[----:B------:R-:W-:Y:S02]  /*0370*/  LOP3.LUT R186, R186, 0x1e00, R176, 0xf8, !PT ;  /* 0x00001e00baba7812 */ /* 0x000fe400078ef8b0 */
[----:B------:R-:W-:Y:S02]  /*0380*/  LOP3.LUT R180, R178, 0x400, R0, 0xf8, !PT ;  /* 0x00000400b2b47812 */ /* 0x000fe400078ef800 */
[C---:B------:R-:W-:Y:S02]  /*0390*/  LOP3.LUT R2, R6.reuse, 0x8, R2, 0x78, !PT ;  /* 0x0000000806027812 */ /* 0x040fe400078e7802 */
[----:B------:R-:W-:-:S02]  /*03a0*/  LOP3.LUT R177, R6, 0x8, R177, 0x78, !PT ;  /* 0x0000000806b17812 */ /* 0x000fc400078e78b1 */
[----:B------:R-:W-:Y:S01]  /*03b0*/  LOP3.LUT R179, R179, R6, RZ, 0x3c, !PT ;  /* 0x00000006b3b37212 */ /* 0x000fe200078e3cff */
[----:B---3--:R-:W-:Y:S01]  /*03c0*/  IMAD.U32 R6, RZ, RZ, UR4 ;  /* 0x00000004ff067e24 */ /* 0x008fe2000f8e00ff */
[----:B------:R-:W-:Y:S01]  /*03d0*/  LOP3.LUT R176, R4, 0x38, R176, 0x78, !PT ;  /* 0x0000003804b07812 */ /* 0x000fe200078e78b0 */
[----:B------:R-:W-:Y:S01]  /*03e0*/  UIADD3 UR4, UPT, UPT, UR6, 0xa000, URZ ;  /* 0x0000a00006047890 */ /* 0x000fe2000fffe0ff */
[--C-:B------:R-:W-:Y:S02]  /*03f0*/  LOP3.LUT R178, R178, 0xc00, R0.reuse, 0xf8, !PT ;  /* 0x00000c00b2b27812 */ /* 0x100fe400078ef800 */
[----:B------:R-:W-:Y:S02]  /*0400*/  LEA R185, R185, UR5, 0x1 ;  /* 0x00000005b9b97c11 */ /* 0x000fe4000f8e08ff */
[----:B------:R-:W-:Y:S02]  /*0410*/  LOP3.LUT R179, R179, 0x200, R3, 0xf8, !PT ;  /* 0x00000200b3b37812 */ /* 0x000fe400078ef803 */
[-C--:B------:R-:W-:Y:S01]  /*0420*/  LOP3.LUT R180, R180, R2.reuse, RZ, 0xfc, !PT ;  /* 0x00000002b4b47212 */ /* 0x080fe200078efcff */
[C---:B------:R-:W-:Y:S01]  /*0430*/  VIADD R187, R185.reuse, 0x20 ;  /* 0x00000020b9bb7836 */ /* 0x040fe20000000000 */
[----:B------:R-:W-:Y:S01]  /*0440*/  LOP3.LUT R178, R178, R2, RZ, 0xfc, !PT ;  /* 0x00000002b2b27212 */ /* 0x000fe200078efcff */
[----:B------:R-:W-:Y:S01]  /*0450*/  @P3 VIADD R187, R185, 0xffffffe0 ;  /* 0xffffffe0b9bb3836 */ /* 0x000fe20000000000 */
[----:B------:R-:W-:-:S02]  /*0460*/  LOP3.LUT R177, R177, 0x7a00, R0, 0xf8, !PT ;  /* 0x00007a00b1b17812 */ /* 0x000fc400078ef800 */
[----:B------:R-:W-:Y:S02]  /*0470*/  LOP3.LUT R176, R176, 0x200, R0, 0xf8, !PT ;  /* 0x00000200b0b07812 */ /* 0x000fe400078ef800 */
[----:B------:R-:W-:Y:S02]  /*0480*/  SEL R181, R181, 0xffffffe0, !P2 ;  /* 0xffffffe0b5b57807 */ /* 0x000fe40005000000 */
[----:B------:R-:W-:Y:S02]  /*0490*/  LEA R186, R186, UR6, 0x1 ;  /* 0x00000006baba7c11 */ /* 0x000fe4000f8e08ff */
[----:B------:R-:W-:Y:S02]  /*04a0*/  LEA R179, R179, UR6, 0x1 ;  /* 0x00000006b3b37c11 */ /* 0x000fe4000f8e08ff */
[----:B------:R-:W-:Y:S02]  /*04b0*/  LEA R180, R180, UR6, 0x1 ;  /* 0x00000006b4b47c11 */ /* 0x000fe4000f8e08ff */
[----:B------:R-:W-:-:S02]  /*04c0*/  LEA R178, R178, UR4, 0x1 ;  /* 0x00000004b2b27c11 */ /* 0x000fc4000f8e08ff */
[----:B------:R-:W-:Y:S02]  /*04d0*/  LEA R177, R177, UR4, 0x1 ;  /* 0x00000004b1b17c11 */ /* 0x000fe4000f8e08ff */
[----:B-1--4-:R-:W-:-:S07]  /*04e0*/  LEA R176, R176, UR5, 0x1 ;  /* 0x00000005b0b07c11 */ /* 0x012fce000f8e08ff */
.L_x_1010:
[----:B------:R-:W1:Y:S01]  /*04f0*/  S2R R33, SR_CTAID.Y ;  /* 0x0000000000217919 */ /* 0x000e620000002600 */
[----:B------:R-:W2:Y:S01]  /*0500*/  LDCU.64 UR4, c[0x0][0x478] ;  /* 0x00008f00ff0477ac */ /* 0x000ea20008000a00 */
[----:B------:R-:W-:Y:S01]  /*0510*/  ISETP.NE.U32.AND P1, PT, RZ, UR8, PT ;  /* 0x00000008ff007c0c */ /* 0x000fe2000bf25070 */
[----:B------:R-:W-:Y:S01]  /*0520*/  IMAD.MOV.U32 R207, RZ, RZ, RZ ;  /* 0x000000ffffcf7224 */ /* 0x000fe200078e00ff */
[----:B------:R-:W3:Y:S01]  /*0530*/  LDC.64 R4, c[0x0][0x468] ;  /* 0x00011a00ff047b82 */ /* 0x000ee20000000a00 */
[----:B------:R-:W-:Y:S02]  /*0540*/  ISETP.NE.U32.AND P4, PT, RZ, UR10, PT ;  /* 0x0000000aff007c0c */ /* 0x000fe4000bf85070 */
[----:B------:R-:W-:Y:S02]  /*0550*/  ISETP.NE.AND.EX P1, PT, RZ, UR9, PT, P1 ;  /* 0x00000009ff007c0c */ /* 0x000fe4000bf25310 */
[----:B------:R-:W-:-:S03]  /*0560*/  ISETP.NE.AND.EX P4, PT, RZ, UR11, PT, P4 ;  /* 0x0000000bff007c0c */ /* 0x000fc6000bf85340 */
[----:B------:R-:W4:Y:S01]  /*0570*/  LDC.U8 R3, c[0x0][0x532] ;  /* 0x00014c80ff037b82 */ /* 0x000f220000000000 */
[----:B--2---:R-:W-:-:S07]  /*0580*/  ISETP.NE.U32.AND P3, PT, RZ, UR4, PT ;  /* 0x00000004ff007c0c */ /* 0x004fce000bf65070 */
[----:B------:R-:W2:Y:S01]  /*0590*/  LDC.64 R8, c[0x0][0x460] ;  /* 0x00011800ff087b82 */ /* 0x000ea20000000a00 */
[----:B------:R-:W-:Y:S01]  /*05a0*/  ISETP.NE.AND.EX P3, PT, RZ, UR5, PT, P3 ;  /* 0x00000005ff007c0c */ /* 0x000fe2000bf65330 */
[----:B-1----:R-:W-:Y:S01]  /*05b0*/  IMAD.SHL.U32 R10, R33, 0x4, RZ ;  /* 0x00000004210a7824 */ /* 0x002fe200078e00ff */
[----:B------:R-:W-:-:S11]  /*05c0*/  SHF.R.U32.HI R2, RZ, 0x1e, R33 ;  /* 0x0000001eff027819 */ /* 0x000fd60000011621 */
[C---:B------:R-:W-:Y:S02]  /*05d0*/  @P3 IADD3 R12, P2, PT, R10.reuse, UR4, RZ ;  /* 0x000000040a0c3c10 */ /* 0x040fe4000ff5e0ff */
[----:B------:R-:W-:Y:S02]  /*05e0*/  @P1 IADD3 R14, P0, PT, R10, UR8, RZ ;  /* 0x000000080a0e1c10 */ /* 0x000fe4000ff1e0ff */
[C---:B------:R-:W-:Y:S02]  /*05f0*/  @P3 IADD3.X R13, PT, PT, R2.reuse, UR5, RZ, P2, !PT ;  /* 0x00000005020d3c10 */ /* 0x040fe400097fe4ff */
[----:B------:R-:W-:Y:S02]  /*0600*/  @P1 IADD3.X R15, PT, PT, R2, UR9, RZ, P0, !PT ;  /* 0x00000009020f1c10 */ /* 0x000fe400087fe4ff */
[----:B------:R-:W-:Y:S01]  /*0610*/  ISETP.NE.U32.AND P2, PT, RZ, UR10, PT ;  /* 0x0000000aff007c0c */ /* 0x000fe2000bf45070 */
[----:B------:R1:W2:Y:S01]  /*0620*/  @P3 LDG.E R206, desc[UR24][R12.64] ;  /* 0x000000180cce3981 */ /* 0x0002a2000c1e1900 */
[----:B----4-:R-:W-:-:S02]  /*0630*/  ISETP.NE.AND P5, PT, R3, RZ, PT ;  /* 0x000000ff0300720c */ /* 0x010fc40003fa5270 */
[----:B------:R-:W-:Y:S01]  /*0640*/  ISETP.NE.AND.EX P0, PT, RZ, UR11, PT, P2 ;  /* 0x0000000bff007c0c */ /* 0x000fe2000bf05320 */
[----:B------:R-:W4:Y:S01]  /*0650*/  @P1 LDG.E R207, desc[UR24][R14.64] ;  /* 0x000000180ecf1981 */ /* 0x000f22000c1e1900 */
[----:B---3--:R-:W-:Y:S02]  /*0660*/  IADD3 R10, P1, PT, R10, R4, RZ ;  /* 0x000000040a0a7210 */ /* 0x008fe40007f3e0ff */
[----:B------:R-:W-:Y:S01]  /*0670*/  ISETP.EQ.U32.AND P2, PT, R4, RZ, PT ;  /* 0x000000ff0400720c */ /* 0x000fe20003f42070 */
[----:B------:R-:W-:Y:S02]  /*0680*/  IMAD.MOV.U32 R0, RZ, RZ, -0x1 ;  /* 0xffffffffff007424 */ /* 0x000fe400078e00ff */
[----:B------:R-:W-:Y:S01]  /*0690*/  IMAD.X R11, R2, 0x1, R5, P1 ;  /* 0x00000001020b7824 */ /* 0x000fe200008e0605 */
[----:B------:R-:W-:Y:S01]  /*06a0*/  ISETP.EQ.OR.EX P2, PT, R5, RZ, !P5, P2 ;  /* 0x000000ff0500720c */ /* 0x000fe20006f42720 */
[----:B------:R-:W3:Y:S01]  /*06b0*/  @!P3 LDC.64 R2, c[0x0][0x488] ;  /* 0x00012200ff02bb82 */ /* 0x000ee20000000a00 */
[----:B--2---:R-:W-:-:S04]  /*06c0*/  IMAD.WIDE.U32 R8, R33, 0x4, R8 ;  /* 0x0000000421087825 */ /* 0x004fc800078e0008 */
[----:B------:R-:W-:Y:S01]  /*06d0*/  IMAD.MOV.U32 R208, RZ, RZ, -0x1 ;  /* 0xffffffffffd07424 */ /* 0x000fe200078e00ff */
[----:B-----5:R-:W5:Y:S04]  /*06e0*/  @P0 LDG.E R0, desc[UR24][R8.64] ;  /* 0x0000001808000981 */ /* 0x020f68000c1e1900 */
[----:B------:R2:W5:Y:S01]  /*06f0*/  @P4 LDG.E R7, desc[UR24][R8.64+0x4] ;  /* 0x0000041808074981 */ /* 0x000562000c1e1900 */
[----:B-1----:R-:W1:Y:S03]  /*0700*/  @!P4 LDC R12, c[0x0][0x434] ;  /* 0x00010d00ff0ccb82 */ /* 0x002e660000000800 */
[----:B------:R1:W5:Y:S01]  /*0710*/  @!P2 LDG.E R208, desc[UR24][R10.64] ;  /* 0x000000180ad0a981 */ /* 0x000362000c1e1900 */
[----:B------:R-:W-:-:S04]  /*0720*/  ISETP.NE.U32.AND P2, PT, R4, RZ, PT ;  /* 0x000000ff0400720c */ /* 0x000fc80003f45070 */
[----:B------:R-:W-:Y:S01]  /*0730*/  ISETP.NE.AND.EX P2, PT, R5, RZ, PT, P2 ;  /* 0x000000ff0500720c */ /* 0x000fe20003f45320 */
[----:B--2---:R-:W2:Y:S01]  /*0740*/  @!P3 LDC R8, c[0x0][0x43c] ;  /* 0x00010f00ff08bb82 */ /* 0x004ea20000000800 */
[----:B---3--:R-:W-:-:S04]  /*0750*/  @!P3 ISETP.NE.U32.AND P1, PT, R2, RZ, PT ;  /* 0x000000ff0200b20c */ /* 0x008fc80003f25070 */
[----:B------:R-:W-:-:S04]  /*0760*/  @!P3 ISETP.NE.AND.EX P1, PT, R3, RZ, PT, P1 ;  /* 0x000000ff0300b20c */ /* 0x000fc80003f25310 */
[----:B--2---:R-:W-:Y:S01]  /*0770*/  @!P3 SEL R8, R8, RZ, P1 ;  /* 0x000000ff0808b207 */ /* 0x004fe20000800000 */
[----:B----4-:R-:W-:Y:S02]  /*0780*/  @P3 IMAD.IADD R206, R206, 0x1, -R207 ;  /* 0x00000001cece3824 */ /* 0x010fe400078e0acf */
[----:B-1----:R-:W-:Y:S06]  /*0790*/  @!P2 BRA `(.L_x_963) ;  /* 0x00000000000ca947 */ /* 0x002fec0003800000 */
[----:B------:R-:W2:Y:S02]  /*07a0*/  @P5 LDG.E R6, desc[UR24][R10.64+0x4] ;  /* 0x000004180a065981 */ /* 0x000ea4000c1e1900 */
[----:B--2--5:R-:W-:-:S06]  /*07b0*/  @P5 IADD3 R6, PT, PT, R6, -R208, RZ ;  /* 0x800000d006065210 */ /* 0x024fcc0007ffe0ff */
[----:B------:R1:W5:Y:S02]  /*07c0*/  @!P5 LDG.E R6, desc[UR24][R10.64] ;  /* 0x000000180a06d981 */ /* 0x000364000c1e1900 */
.L_x_963:
[----:B-1----:R-:W-:Y:S01]  /*07d0*/  IMAD.SHL.U32 R10, R184, 0x80, RZ ;  /* 0x00000080b80a7824 */ /* 0x002fe200078e00ff */
[----:B-----5:R-:W-:Y:S01]  /*07e0*/  @!P3 IADD3 R206, PT, PT, R8, R6, -R207 ;  /* 0x0000000608ceb210 */ /* 0x020fe20007ffe8cf */
[----:B------:R-:W-:-:S03]  /*07f0*/  @P4 IMAD.IADD R12, R7, 0x1, -R0 ;  /* 0x00000001070c4824 */ /* 0x000fc600078e0a00 */
[----:B------:R-:W-:-:S13]  /*0800*/  ISETP.GT.AND P1, PT, R206, R10, PT ;  /* 0x0000000ace00720c */ /* 0x000fda0003f24270 */
[----:B------:R-:W-:Y:S05]  /*0810*/  @!P1 BRA `(.L_x_964) ;  /* 0x0000006c00209947 */ /* 0x000fea0003800000 */
[----:B------:R-:W-:Y:S01]  /*0820*/  ISETP.NE.AND P3, PT, R0, -0x1, PT ;  /* 0xffffffff0000780c */ /* 0x000fe20003f65270 */
[----:B------:R-:W-:Y:S01]  /*0830*/  VIADD R7, R12, 0x3f ;  /* 0x0000003f0c077836 */ /* 0x000fe20000000000 */
[----:B------:R-:W-:-:S04]  /*0840*/  ISETP.NE.AND P5, PT, R208, -0x1, PT ;  /* 0xffffffffd000780c */ /* 0x000fc80003fa5270 */
[----:B------:R-:W-:-:S04]  /*0850*/  SHF.R.S32.HI R6, RZ, 0x1f, R7 ;  /* 0x0000001fff067819 */ /* 0x000fc80000011407 */
[----:B------:R-:W-:-:S03]  /*0860*/  LEA.HI R6, R6, R7, RZ, 0x6 ;  /* 0x0000000706067211 */ /* 0x000fc600078f30ff */
[----:B------:R-:W1:Y:S01]  /*0870*/  @!P3 LDC.64 R14, c[0x0][0x398] ;  /* 0x0000e600ff0ebb82 */ /* 0x000e620000000a00 */
[----:B------:R-:W-:-:S07]  /*0880*/  SHF.R.S32.HI R28, RZ, 0x6, R6 ;  /* 0x00000006ff1c7819 */ /* 0x000fce0000011406 */
[----:B------:R-:W2:Y:S01]  /*0890*/  @P3 LDC.64 R2, c[0x0][0x3b0] ;  /* 0x0000ec00ff023b82 */ /* 0x000ea20000000a00 */
[----:B-1----:R-:W-:Y:S01]  /*08a0*/  @!P3 IMAD.WIDE.U32 R4, R33, R14, RZ ;  /* 0x0000000e2104b225 */ /* 0x002fe200078e00ff */
[----:B------:R-:W-:-:S03]  /*08b0*/  LEA R14, R28, 0xffffffc0, 0x6 ;  /* 0xffffffc01c0e7811 */ /* 0x000fc600078e30ff */
[----:B------:R-:W-:Y:S01]  /*08c0*/  @!P3 IMAD R15, R33, R15, R5 ;  /* 0x0000000f210fb224 */ /* 0x000fe200078e0205 */
[----:B------:R-:W-:Y:S01]  /*08d0*/  SHF.R.S32.HI R11, RZ, 0x1f, R14 ;  /* 0x0000001fff0b7819 */ /* 0x000fe2000001140e */
        /* <DEDUP_REMOVED lines=17> */
.L_x_965:
[----:B------:R-:W1:Y:S01]  /*09f0*/  LDCU.64 UR18, c[0x0][0x3b8] ;  /* 0x00007700ff1277ac */ /* 0x000e620008000a00 */
[----:B------:R-:W-:-:S05]  /*0a00*/  IADD3 R2, PT, PT, R207, R208, RZ ;  /* 0x000000d0cf027210 */ /* 0x000fca0007ffe0ff */
[C---:B-1----:R-:W-:Y:S02]  /*0a10*/  IMAD R19, R2.reuse, UR19, RZ ;  /* 0x0000001302137c24 */ /* 0x042fe4000f8e02ff */
[----:B------:R-:W-:-:S05]  /*0a20*/  IMAD.WIDE.U32 R2, R2, UR18, RZ ;  /* 0x0000001202027c25 */ /* 0x000fca000f8e00ff */
[----:B------:R-:W-:Y:S02]  /*0a30*/  IADD3 R19, PT, PT, R3, R19, RZ ;  /* 0x0000001303137210 */ /* 0x000fe40007ffe0ff */
[----:B------:R-:W-:-:S07]  /*0a40*/  MOV R20, R2 ;  /* 0x0000000200147202 */ /* 0x000fce0000000f00 */
.L_x_966:
[----:B------:R-:W1:Y:S01]  /*0a50*/  LDC R2, c[0x0][0x3e8] ;  /* 0x0000fa00ff027b82 */ /* 0x000e620000000800 */
[----:B------:R-:W2:Y:S01]  /*0a60*/  S2R R32, SR_CTAID.Z ;  /* 0x0000000000207919 */ /* 0x000ea20000002700 */
        /* <DEDUP_REMOVED lines=9> */
[----:B--2---:R-:W-:-:S03]  /*0b00*/  IABS R3, R32 ;  /* 0x0000002000037213 */ /* 0x004fc60000000000 */
        /* <DEDUP_REMOVED lines=29> */
.L_x_967:
[----:B------:R-:W1:Y:S01]  /*0ce0*/  LDCU.64 UR16, c[0x0][0x3c0] ;  /* 0x00007800ff1077ac */ /* 0x000e620008000a00 */
[----:B------:R-:W-:-:S05]  /*0cf0*/  IADD3 R2, PT, PT, R207, R208, RZ ;  /* 0x000000d0cf027210 */ /* 0x000fca0007ffe0ff */
[C---:B-1----:R-:W-:Y:S02]  /*0d00*/  IMAD R30, R2.reuse, UR17, RZ ;  /* 0x00000011021e7c24 */ /* 0x042fe4000f8e02ff */
[----:B------:R-:W-:-:S05]  /*0d10*/  IMAD.WIDE.U32 R2, R2, UR16, RZ ;  /* 0x0000001002027c25 */ /* 0x000fca000f8e00ff */
[----:B------:R-:W-:Y:S02]  /*0d20*/  IADD3 R30, PT, PT, R3, R30, RZ ;  /* 0x0000001e031e7210 */ /* 0x000fe40007ffe0ff */
[----:B------:R-:W-:-:S07]  /*0d30*/  MOV R31, R2 ;  /* 0x00000002001f7202 */ /* 0x000fce0000000f00 */
.L_x_968:
        /* <DEDUP_REMOVED lines=11> */
[----:B------:R-:W1:Y:S01]  /*0df0*/  LDCU UR4, c[0x0][0x444] ;  /* 0x00008880ff0477ac */ /* 0x000e620008000800 */
[----:B------:R-:W-:Y:S01]  /*0e00*/  SHF.R.S32.HI R3, RZ, 0x1f, R198 ;  /* 0x0000001fff037819 */ /* 0x000fe200000114c6 */
[----:B-1----:R-:W-:Y:S01]  /*0e10*/  USHF.R.S32.HI UR5, URZ, 0x1f, UR4 ;  /* 0x0000001fff057899 */ /* 0x002fe20008011404 */
[----:B------:R-:W-:Y:S01]  /*0e20*/  IMAD.WIDE.U32 R8, R33, UR4, RZ ;  /* 0x0000000421087c25 */ /* 0x000fe2000f8e00ff */
[----:B------:R-:W-:-:S04]  /*0e30*/  USHF.R.S32.HI UR4, URZ, 0x1f, UR6 ;  /* 0x0000001fff047899 */ /* 0x000fc80008011406 */
[----:B------:R-:W-:Y:S02]  /*0e40*/  IMAD R2, R33, UR5, RZ ;  /* 0x0000000521027c24 */ /* 0x000fe4000f8e02ff */
[----:B------:R-:W-:-:S03]  /*0e50*/  IMAD.WIDE.U32 R4, R8, R198, RZ ;  /* 0x000000c608047225 */ /* 0x000fc600078e00ff */
[----:B------:R-:W-:-:S05]  /*0e60*/  IADD3 R2, PT, PT, R9, R2, RZ ;  /* 0x0000000209027210 */ /* 0x000fca0007ffe0ff */
[----:B------:R-:W-:-:S04]  /*0e70*/  IMAD R2, R2, R198, RZ ;  /* 0x000000c602027224 */ /* 0x000fc800078e02ff */
[----:B------:R-:W-:-:S05]  /*0e80*/  IMAD R2, R3, R8, R2 ;  /* 0x0000000803027224 */ /* 0x000fca00078e0202 */
[----:B------:R-:W-:-:S05]  /*0e90*/  IADD3 R2, PT, PT, R5, R2, RZ ;  /* 0x0000000205027210 */ /* 0x000fca0007ffe0ff */
[----:B------:R-:W-:Y:S02]  /*0ea0*/  IMAD R9, R2, UR6, RZ ;  /* 0x0000000602097c24 */ /* 0x000fe4000f8e02ff */
[----:B------:R-:W-:-:S04]  /*0eb0*/  IMAD.WIDE.U32 R2, R4, UR6, RZ ;  /* 0x0000000604027c25 */ /* 0x000fc8000f8e00ff */
[----:B------:R-:W-:Y:S01]  /*0ec0*/  IMAD R9, R4, UR4, R9 ;  /* 0x0000000404097c24 */ /* 0x000fe2000f8e0209 */
[----:B------:R-:W-:-:S04]  /*0ed0*/  MOV R34, R2 ;  /* 0x0000000200227202 */ /* 0x000fc80000000f00 */
[----:B------:R-:W-:Y:S01]  /*0ee0*/  IADD3 R9, PT, PT, R3, R9, RZ ;  /* 0x0000000903097210 */ /* 0x000fe20007ffe0ff */
[----:B------:R-:W-:Y:S06]  /*0ef0*/  BRA `(.L_x_970) ;  /* 0x00000000000c7947 */ /* 0x000fec0003800000 */
.L_x_969:
[-C--:B------:R-:W-:Y:S02]  /*0f00*/  IMAD R9, R7, R0.reuse, RZ ;  /* 0x0000000007097224 */ /* 0x080fe400078e02ff */
[----:B------:R-:W-:-:S05]  /*0f10*/  IMAD.WIDE.U32 R34, R6, R0, RZ ;  /* 0x0000000006227225 */ /* 0x000fca00078e00ff */
[----:B------:R-:W-:Y:S02]  /*0f20*/  IADD3 R9, PT, PT, R35, R9, RZ ;  /* 0x0000000923097210 */ /* 0x000fe40007ffe0ff */
.L_x_970:
[----:B------:R-:W1:Y:S01]  /*0f30*/  LDCU.U8 UR4, c[0x0][0x548] ;  /* 0x0000a900ff0477ac */ /* 0x000e620008000000 */
[----:B------:R-:W-:Y:S01]  /*0f40*/  SHF.L.U32 R2, R33, 0x7, RZ ;  /* 0x0000000721027819 */ /* 0x000fe200000006ff */
[----:B------:R-:W-:Y:S01]  /*0f50*/  IMAD R24, R32, UR6, RZ ;  /* 0x0000000620187c24 */ /* 0x000fe2000f8e02ff */
        /* <DEDUP_REMOVED lines=17> */
.L_x_971:
[----:B------:R-:W1:Y:S01]  /*1070*/  LDC R13, c[0x0][0x434] ;  /* 0x00010d00ff0d7b82 */ /* 0x000e620000000800 */
[----:B------:R-:W-:-:S04]  /*1080*/  IMAD R3, R33, R198, R32 ;  /* 0x000000c621037224 */ /* 0x000fc800078e0220 */
[----:B-1----:R-:W-:-:S03]  /*1090*/  IMAD R13, R3, R13, RZ ;  /* 0x0000000d030d7224 */ /* 0x002fc600078e02ff */
.L_x_972:
        /* <DEDUP_REMOVED lines=12> */
.L_x_973:
[----:B------:R-:W1:Y:S01]  /*1160*/  LDC R23, c[0x0][0x444] ;  /* 0x00011100ff177b82 */ /* 0x000e620000000800 */
[----:B------:R-:W-:-:S04]  /*1170*/  IMAD R0, R33, R198, R32 ;  /* 0x000000c621007224 */ /* 0x000fc800078e0220 */
[----:B-1----:R-:W-:-:S07]  /*1180*/  IMAD R23, R0, R23, RZ ;  /* 0x0000001700177224 */ /* 0x002fce00078e02ff */
.L_x_974:
[----:B------:R-:W1:Y:S01]  /*1190*/  S2R R0, SR_TID.X ;  /* 0x0000000000007919 */ /* 0x000e620000002100 */
[----:B------:R-:W2:Y:S01]  /*11a0*/  LDC.64 R4, c[0x0][0x3b0] ;  /* 0x0000ec00ff047b82 */ /* 0x000ea20000000a00 */
[--C-:B------:R-:W-:Y:S01]  /*11b0*/  IADD3 R34, P1, P0, R26, R34, R24.reuse ;  /* 0x000000221a227210 */ /* 0x100fe2000783e018 */
[----:B------:R-:W-:Y:S01]  /*11c0*/  IMAD R198, R198, UR6, RZ ;  /* 0x00000006c6c67c24 */ /* 0x000fe2000f8e02ff */
[----:B------:R-:W-:Y:S01]  /*11d0*/  SHF.R.S32.HI R24, RZ, 0x1f, R24 ;  /* 0x0000001fff187819 */ /* 0x000fe20000011418 */
[----:B------:R-:W3:Y:S01]  /*11e0*/  LDCU.64 UR14, c[0x0][0x3c8] ;  /* 0x00007900ff0e77ac */ /* 0x000ee20008000a00 */
[----:B------:R-:W-:Y:S01]  /*11f0*/  IMAD.MOV.U32 R27, RZ, RZ, RZ ;  /* 0x000000ffff1b7224 */ /* 0x000fe200078e00ff */
[----:B------:R-:W-:Y:S01]  /*1200*/  ISETP.NE.AND P2, PT, RZ, UR5, PT ;  /* 0x00000005ff007c0c */ /* 0x000fe2000bf45270 */
[----:B------:R-:W-:Y:S01]  /*1210*/  IMAD R23, R28, 0x40, R23 ;  /* 0x000000401c177824 */ /* 0x000fe200078e0217 */
[----:B------:R-:W4:Y:S01]  /*1220*/  LDC.64 R2, c[0x0][0x590] ;  /* 0x00016400ff027b82 */ /* 0x000f220000000a00 */
[----:B------:R-:W-:Y:S01]  /*1230*/  IADD3.X R29, PT, PT, R29, R9, R24, P1, P0 ;  /* 0x000000091d1d7210 */ /* 0x000fe20000fe0418 */
[----:B------:R-:W5:Y:S01]  /*1240*/  LDCU.64 UR6, c[0x0][0x550] ;  /* 0x0000aa00ff0677ac */ /* 0x000f620008000a00 */
[----:B------:R-:W3:Y:S01]  /*1250*/  S2R R24, SR_TID.X ;  /* 0x0000000000187919 */ /* 0x000ee20000002100 */
[----:B------:R-:W-:Y:S01]  /*1260*/  ISETP.GT.AND P4, PT, R12, RZ, PT ;  /* 0x000000ff0c00720c */ /* 0x000fe20003f84270 */
[----:B------:R-:W-:Y:S01]  /*1270*/  IMAD R13, R28, 0x40, R13 ;  /* 0x000000401c0d7824 */ /* 0x000fe200078e020d */
[----:B------:R-:W5:Y:S01]  /*1280*/  LDCU.64 UR4, c[0x0][0x570] ;  /* 0x0000ae00ff0477ac */ /* 0x000f620008000a00 */
[----:B------:R-:W-:Y:S01]  /*1290*/  BSSY.RECONVERGENT B1, `(.L_x_964) ;  /* 0x0000620000017945 */ /* 0x000fe20003800200 */
[----:B------:R-:W5:Y:S01]  /*12a0*/  LDC.64 R6, c[0x0][0x5f8] ;  /* 0x00017e00ff067b82 */ /* 0x000f620000000a00 */
[----:B------:R-:W3:Y:S01]  /*12b0*/  LDCU.64 UR12, c[0x0][0x380] ;  /* 0x00007000ff0c77ac */ /* 0x000ee20008000a00 */
[----:B--2---:R-:W-:-:S06]  /*12c0*/  IMAD R25, R11, R4, RZ ;  /* 0x000000040b197224 */ /* 0x004fcc00078e02ff */
[----:B------:R-:W2:Y:S01]  /*12d0*/  LDC.64 R214, c[0x0][0x420] ;  /* 0x00010800ffd67b82 */ /* 0x000ea20000000a00 */
[----:B------:R-:W-:Y:S01]  /*12e0*/  IMAD R25, R14, R5, R25 ;  /* 0x000000050e197224 */ /* 0x000fe200078e0219 */
[----:B-1----:R-:W-:Y:S01]  /*12f0*/  SHF.R.U32.HI R8, RZ, 0x5, R0 ;  /* 0x00000005ff087819 */ /* 0x002fe20000011600 */
[C---:B------:R-:W-:Y:S01]  /*1300*/  IMAD.SHL.U32 R26, R0.reuse, 0x8, RZ ;  /* 0x00000008001a7824 */ /* 0x040fe200078e00ff */
[----:B------:R-:W-:Y:S01]  /*1310*/  LOP3.LUT R35, R0, 0x1f, RZ, 0xc0, !PT ;  /* 0x0000001f00237812 */ /* 0x000fe200078ec0ff */
[----:B----4-:R-:W-:Y:S01]  /*1320*/  IMAD R11, R11, R2, RZ ;  /* 0x000000020b0b7224 */ /* 0x010fe200078e02ff */
[C---:B------:R-:W-:Y:S01]  /*1330*/  SHF.L.U64.HI R190, R2.reuse, 0x5, R3 ;  /* 0x0000000502be7819 */ /* 0x040fe20000010203 */
[----:B------:R-:W-:Y:S01]  /*1340*/  IMAD.SHL.U32 R191, R2, 0x20, RZ ;  /* 0x0000002002bf7824 */ /* 0x000fe200078e00ff */
[----:B------:R-:W-:Y:S01]  /*1350*/  LOP3.LUT R26, R26, 0x38, RZ, 0xc0, !PT ;  /* 0x000000381a1a7812 */ /* 0x000fe200078ec0ff */
[----:B------:R-:W-:Y:S02]  /*1360*/  IMAD R35, R198, R8, R35 ;  /* 0x00000008c6237224 */ /* 0x000fe400078e0223 */
[----:B------:R-:W1:Y:S01]  /*1370*/  LDC.64 R8, c[0x0][0x598] ;  /* 0x00016600ff087b82 */ /* 0x000e620000000a00 */
[----:B------:R-:W-:Y:S01]  /*1380*/  IADD3 R36, P0, PT, R26, R36, RZ ;  /* 0x000000241a247210 */ /* 0x000fe20007f1e0ff */
[----:B------:R-:W-:-:S04]  /*1390*/  IMAD.WIDE.U32 R40, R14, R4, R26 ;  /* 0x000000040e287225 */ /* 0x000fc800078e001a */
[----:B------:R-:W-:Y:S02]  /*13a0*/  IMAD.X R37, RZ, RZ, R22, P0 ;  /* 0x000000ffff257224 */ /* 0x000fe400000e0616 */
[C---:B------:R-:W-:Y:S02]  /*13b0*/  IMAD R11, R14.reuse, R3, R11 ;  /* 0x000000030e0b7224 */ /* 0x040fe400078e020b */
[----:B------:R-:W-:Y:S01]  /*13c0*/  IMAD.WIDE.U32 R42, R14, R2, R36 ;  /* 0x000000020e2a7225 */ /* 0x000fe200078e0024 */
[----:B------:R-:W-:Y:S01]  /*13d0*/  IADD3 R14, P3, PT, R21, R40, RZ ;  /* 0x00000028150e7210 */ /* 0x000fe20007f7e0ff */
[----:B------:R-:W4:Y:S02]  /*13e0*/  LDC.64 R36, c[0x0][0x5e8] ;  /* 0x00017a00ff247b82 */ /* 0x000f240000000a00 */
[----:B-----5:R-:W-:Y:S01]  /*13f0*/  IMAD.WIDE.U32 R38, R6, UR23, RZ ;  /* 0x0000001706267c25 */ /* 0x020fe2000f8e00ff */
[----:B------:R-:W-:-:S03]  /*1400*/  IADD3.X R15, PT, PT, R15, R41, R25, P3, !PT ;  /* 0x000000290f0f7210 */ /* 0x000fc60001ffe419 */
[----:B------:R-:W-:Y:S01]  /*1410*/  IMAD.IADD R43, R43, 0x1, R11 ;  /* 0x000000012b2b7824 */ /* 0x000fe200078e020b */
[----:B------:R-:W-:Y:S01]  /*1420*/  SEL R6, R38, RZ, P2 ;  /* 0x000000ff26067207 */ /* 0x000fe20001000000 */
[----:B------:R-:W-:Y:S01]  /*1430*/  IMAD R7, R7, UR23, R39 ;  /* 0x0000001707077c24 */ /* 0x000fe2000f8e0227 */
[----:B---3--:R-:W-:Y:S01]  /*1440*/  SHF.R.U32.HI R11, RZ, 0x3, R24 ;  /* 0x00000003ff0b7819 */ /* 0x008fe20000011618 */
[C---:B------:R-:W-:Y:S01]  /*1450*/  IMAD.WIDE.U32 R14, R32.reuse, UR14, R14 ;  /* 0x0000000e200e7c25 */ /* 0x040fe2000f8e000e */
[----:B------:R-:W-:Y:S02]  /*1460*/  IADD3 R6, P1, P0, R35, R34, R6 ;  /* 0x0000002223067210 */ /* 0x000fe4000783e006 */
[----:B------:R-:W-:Y:S01]  /*1470*/  SHF.R.S32.HI R35, RZ, 0x1f, R35 ;  /* 0x0000001fff237819 */ /* 0x000fe20000011423 */
[----:B-1----:R-:W-:Y:S01]  /*1480*/  IMAD.WIDE.U32 R42, R32, R8, R42 ;  /* 0x00000008202a7225 */ /* 0x002fe200078e002a */
[----:B------:R-:W-:-:S03]  /*1490*/  SEL R7, R7, RZ, P2 ;  /* 0x000000ff07077207 */ /* 0x000fc60001000000 */
[----:B------:R-:W-:Y:S01]  /*14a0*/  IMAD.SHL.U32 R8, R198, 0x40, RZ ;  /* 0x00000040c6087824 */ /* 0x000fe200078e00ff */
[----:B------:R-:W-:Y:S01]  /*14b0*/  IADD3.X R7, PT, PT, R35, R29, R7, P1, P0 ;  /* 0x0000001d23077210 */ /* 0x000fe20000fe0407 */
[----:B------:R-:W-:Y:S01]  /*14c0*/  IMAD R43, R32, R9, R43 ;  /* 0x00000009202b7224 */ /* 0x000fe200078e022b */
[----:B------:R-:W-:Y:S01]  /*14d0*/  LEA.HI R29, R0, 0x20, RZ, 0x1d ;  /* 0x00000020001d7811 */ /* 0x000fe200078fe8ff */
[----:B------:R-:W-:Y:S01]  /*14e0*/  IMAD R15, R32, UR15, R15 ;  /* 0x0000000f200f7c24 */ /* 0x000fe2000f8e020f */
[----:B------:R-:W-:Y:S01]  /*14f0*/  IADD3 R6, P0, PT, R8, R6, RZ ;  /* 0x0000000608067210 */ /* 0x000fe20007f1e0ff */
[C---:B------:R-:W-:Y:S01]  /*1500*/  IMAD.WIDE.U32 R42, R11.reuse, R2, R42 ;  /* 0x000000020b2a7225 */ /* 0x040fe200078e002a */
[----:B------:R-:W-:Y:S02]  /*1510*/  LEA.HI R2, R0, 0x40, RZ, 0x1d ;  /* 0x0000004000027811 */ /* 0x000fe400078fe8ff */
[----:B------:R-:W-:Y:S01]  /*1520*/  LEA.HI.X.SX32 R7, R8, R7, 0x1, P0 ;  /* 0x0000000708077211 */ /* 0x000fe200000f0eff */
[----:B------:R-:W-:Y:S01]  /*1530*/  IMAD.WIDE.U32 R14, R11, R4, R14 ;  /* 0x000000040b0e7225 */ /* 0x000fe200078e000e */
[----:B------:R-:W-:-:S02]  /*1540*/  LEA R212, P0, R6, UR4, 0x2 ;  /* 0x0000000406d47c11 */ /* 0x000fc4000f8010ff */
[----:B------:R-:W-:Y:S01]  /*1550*/  LEA R197, P1, R42, UR6, 0x1 ;  /* 0x000000062ac57c11 */ /* 0x000fe2000f8208ff */
[C---:B------:R-:W-:Y:S01]  /*1560*/  IMAD R196, R11.reuse, R3, R43 ;  /* 0x000000030bc47224 */ /* 0x040fe200078e022b */
[----:B------:R-:W-:Y:S01]  /*1570*/  LEA R195, P3, R14, UR12, 0x1 ;  /* 0x0000000c0ec37c11 */ /* 0x000fe2000f8608ff */
[----:B------:R-:W-:Y:S01]  /*1580*/  IMAD R194, R11, R5, R15 ;  /* 0x000000050bc27224 */ /* 0x000fe200078e020f */
[----:B------:R-:W-:Y:S01]  /*1590*/  LEA.HI.X R213, R6, UR5, R7, 0x2, P0 ;  /* 0x0000000506d57c11 */ /* 0x000fe200080f1407 */
[----:B----4-:R-:W-:Y:S01]  /*15a0*/  IMAD.WIDE R36, R23, 0x4, R36 ;  /* 0x0000000417247825 */ /* 0x010fe200078e0224 */
[----:B------:R-:W-:Y:S02]  /*15b0*/  LEA.HI.X R196, R42, UR7, R196, 0x1, P1 ;  /* 0x000000072ac47c11 */ /* 0x000fe400088f0cc4 */
[----:B------:R-:W-:Y:S01]  /*15c0*/  LEA.HI.X R194, R14, UR13, R194, 0x1, P3 ;  /* 0x0000000d0ec27c11 */ /* 0x000fe200098f0cc2 */
[----:B--2---:R-:W-:Y:S01]  /*15d0*/  IMAD.WIDE R214, R13, 0x4, R214 ;  /* 0x000000040dd67825 */ /* 0x004fe200078e02d6 */
[----:B------:R-:W-:-:S02]  /*15e0*/  IADD3 R21, P1, PT, R11, 0x20, RZ ;  /* 0x000000200b157810 */ /* 0x000fc40007f3e0ff */
[C---:B------:R-:W-:Y:S01]  /*15f0*/  IADD3 R22, P0, PT, R11.reuse, 0x40, RZ ;  /* 0x000000400b167810 */ /* 0x040fe20007f1e0ff */
[----:B------:R-:W-:Y:S01]  /*1600*/  IMAD.MOV.U32 R192, RZ, RZ, R37 ;  /* 0x000000ffffc07224 */ /* 0x000fe200078e0025 */
[----:B------:R-:W-:Y:S01]  /*1610*/  IADD3 R14, P3, PT, R11, 0x60, RZ ;  /* 0x000000600b0e7810 */ /* 0x000fe20007f7e0ff */
[C---:B------:R-:W-:Y:S01]  /*1620*/  IMAD.SHL.U32 R23, R4.reuse, 0x20, RZ ;  /* 0x0000002004177824 */ /* 0x040fe200078e00ff */
[----:B------:R-:W-:Y:S01]  /*1630*/  MOV R193, R36 ;  /* 0x0000002400c17202 */ /* 0x000fe20000000f00 */
[----:B------:R-:W-:Y:S01]  /*1640*/  IMAD.X R24, RZ, RZ, RZ, P1 ;  /* 0x000000ffff187224 */ /* 0x000fe200008e06ff */
[----:B------:R-:W-:Y:S01]  /*1650*/  SHF.L.U64.HI R15, R4, 0x5, R5 ;  /* 0x00000005040f7819 */ /* 0x000fe20000010205 */
[----:B------:R-:W-:Y:S01]  /*1660*/  IMAD.X R25, RZ, RZ, RZ, P0 ;  /* 0x000000ffff197224 */ /* 0x000fe200000e06ff */
[----:B------:R-:W-:Y:S02]  /*1670*/  LEA.HI R3, R0, 0x60, RZ, 0x1d ;  /* 0x0000006000037811 */ /* 0x000fe400078fe8ff */
[----:B------:R-:W-:Y:S01]  /*1680*/  IADD3.X R13, PT, PT, RZ, RZ, RZ, P3, !PT ;  /* 0x000000ffff0d7210 */ /* 0x000fe20001ffe4ff */
        /* <DEDUP_REMOVED lines=11> */
[----:B------:R-:W-:Y:S05]  /*1740*/  BRA `(.L_x_977) ;  /* 0x0000000000187947 */ /* 0x000fea0003800000 */
.L_x_976:
[----:B------:R-:W1:Y:S01]  /*1750*/  LDCU.64 UR12, c[0x0][0x5c0] ;  /* 0x0000b800ff0c77ac */ /* 0x000e620008000a00 */
[----:B------:R-:W-:-:S05]  /*1760*/  IADD3 R0, PT, PT, R207, R208, RZ ;  /* 0x000000d0cf007210 */ /* 0x000fca0007ffe0ff */
[C---:B-1----:R-:W-:Y:S02]  /*1770*/  IMAD R4, R0.reuse, UR13, RZ ;  /* 0x0000000d00047c24 */ /* 0x042fe4000f8e02ff */
[----:B------:R-:W-:-:S05]  /*1780*/  IMAD.WIDE.U32 R6, R0, UR12, RZ ;  /* 0x0000000c00067c25 */ /* 0x000fca000f8e00ff */
[----:B------:R-:W-:Y:S02]  /*1790*/  IADD3 R0, PT, PT, R7, R4, RZ ;  /* 0x0000000407007210 */ /* 0x000fe40007ffe0ff */
[----:B------:R-:W-:Y:S02]  /*17a0*/  MOV R4, R6 ;  /* 0x0000000600047202 */ /* 0x000fe40000000f00 */
.L_x_977:
        /* <DEDUP_REMOVED lines=11> */
.L_x_978:
[----:B------:R-:W1:Y:S01]  /*1860*/  LDCU.64 UR6, c[0x0][0x5c8] ;  /* 0x0000b900ff0677ac */ /* 0x000e620008000a00 */
[----:B------:R-:W-:-:S05]  /*1870*/  IADD3 R207, PT, PT, R207, R208, RZ ;  /* 0x000000d0cfcf7210 */ /* 0x000fca0007ffe0ff */
[C---:B-1----:R-:W-:Y:S02]  /*1880*/  IMAD R33, R207.reuse, UR7, RZ ;  /* 0x00000007cf217c24 */ /* 0x042fe4000f8e02ff */
[----:B------:R-:W-:-:S05]  /*1890*/  IMAD.WIDE.U32 R6, R207, UR6, RZ ;  /* 0x00000006cf067c25 */ /* 0x000fca000f8e00ff */
[----:B------:R-:W-:-:S07]  /*18a0*/  IADD3 R33, PT, PT, R7, R33, RZ ;  /* 0x0000002107217210 */ /* 0x000fce0007ffe0ff */
.L_x_979:
        /* <DEDUP_REMOVED lines=32> */
.L_x_981:
[----:B------:R-:W-:Y:S05]  /*1ab0*/  BSYNC.RECONVERGENT B0 ;  /* 0x0000000000007941 */ /* 0x000fea0003800200 */
.L_x_980:
        /* <DEDUP_REMOVED lines=12> */
.L_x_983:
[----:B------:R-:W-:Y:S05]  /*1b80*/  BSYNC.RECONVERGENT B0 ;  /* 0x0000000000007941 */ /* 0x000fea0003800200 */
.L_x_982:
        /* <DEDUP_REMOVED lines=9> */
[----:B-123--:R-:W-:-:S04]  /*1c20*/  LEA R4, P0, R2, UR4, 0x1 ;  /* 0x0000000402047c11 */ /* 0x00efc8000f8008ff */
[----:B------:R-:W-:-:S05]  /*1c30*/  LEA.HI.X R5, R2, UR5, R0, 0x1, P0 ;  /* 0x0000000502057c11 */ /* 0x000fca00080f0c00 */
[----:B------:R4:W-:Y:S04]  /*1c40*/  STG.E.128 desc[UR24][R4.64], RZ ;  /* 0x000000ff04007986 */ /* 0x0009e8000c101d18 */
.L_x_985:
[----:B------:R-:W-:Y:S05]  /*1c50*/  BSYNC.RECONVERGENT B0 ;  /* 0x0000000000007941 */ /* 0x000fea0003800200 */
.L_x_984:
[----:B------:R-:W5:Y:S01]  /*1c60*/  LDCU.64 UR4, c[0x0][0x5e0] ;  /* 0x0000bc00ff0477ac */ /* 0x000f620008000a00 */
[----:B------:R-:W-:Y:S01]  /*1c70*/  IMAD.WIDE.U32 R26, R10, UR6, R26 ;  /* 0x000000060a1a7c25 */ /* 0x000fe2000f8e001a */
[----:B------:R-:W5:Y:S01]  /*1c80*/  @!P4 LDC.64 R2, c[0x0][0x568] ;  /* 0x00015a00ff02cb82 */ /* 0x000f620000000a00 */
[----:B------:R-:W-:Y:S02]  /*1c90*/  BSSY.RECONVERGENT B0, `(.L_x_986) ;  /* 0x0000018000007945 */ /* 0x000fe40003800200 */
[----:B------:R-:W-:Y:S01]  /*1ca0*/  IMAD R18, R18, UR6, RZ ;  /* 0x0000000612127c24 */ /* 0x000fe2000f8e02ff */
[----:B-1234-:R-:W-:-:S03]  /*1cb0*/  IADD3 R4, P0, PT, R6, R26, RZ ;  /* 0x0000001a06047210 */ /* 0x01efc60007f1e0ff */
[----:B------:R-:W-:-:S05]  /*1cc0*/  IMAD R10, R10, UR7, R18 ;  /* 0x000000070a0a7c24 */ /* 0x000fca000f8e0212 */
[----:B------:R-:W-:-:S03]  /*1cd0*/  IADD3.X R5, PT, PT, R33, R27, R10, P0, !PT ;  /* 0x0000001b21057210 */ /* 0x000fc600007fe40a */
[----:B-----5:R-:W-:-:S04]  /*1ce0*/  IMAD.WIDE.U32 R4, R32, UR4, R4 ;  /* 0x0000000420047c25 */ /* 0x020fc8000f8e0004 */
[----:B------:R-:W-:Y:S01]  /*1cf0*/  IMAD R33, R32, UR5, R5 ;  /* 0x0000000520217c24 */ /* 0x000fe2000f8e0205 */
[----:B------:R-:W-:-:S05]  /*1d00*/  @!P4 MOV R32, R4 ;  /* 0x000000040020c202 */ /* 0x000fca0000000f00 */
[----:B------:R-:W-:-:S04]  /*1d10*/  @!P4 IMAD.WIDE.U32 R6, R11, UR6, R32 ;  /* 0x000000060b06cc25 */ /* 0x000fc8000f8e0020 */
[----:B------:R-:W-:Y:S01]  /*1d20*/  @!P4 IMAD R11, R11, UR7, R7 ;  /* 0x000000070b0bcc24 */ /* 0x000fe2000f8e0207 */
[----:B------:R-:W-:-:S04]  /*1d30*/  @!P4 LEA R2, P0, R6, R2, 0x1 ;  /* 0x000000020602c211 */ /* 0x000fc800078008ff */
        /* <DEDUP_REMOVED lines=13> */
.L_x_987:
[----:B------:R-:W-:Y:S05]  /*1e10*/  BSYNC.RECONVERGENT B0 ;  /* 0x0000000000007941 */ /* 0x000fea0003800200 */
.L_x_986:
        /* <DEDUP_REMOVED lines=12> */
.L_x_989:
[----:B------:R-:W-:Y:S05]  /*1ee0*/  BSYNC.RECONVERGENT B0 ;  /* 0x0000000000007941 */ /* 0x000fea0003800200 */
.L_x_988:
        /* <DEDUP_REMOVED lines=11> */
.L_x_975:
[----:B------:R-:W-:Y:S01]  /*1fa0*/  IMAD.IADD R4, R206, 0x1, -R10 ;  /* 0x00000001ce047824 */ /* 0x000fe200078e0a0a */
[----:B------:R-:W1:Y:S01]  /*1fb0*/  LDCU.64 UR4, c[0x0][0x3d8] ;  /* 0x00007b00ff0477ac */ /* 0x000e620008000a00 */
[----:B------:R-:W-:Y:S01]  /*1fc0*/  IMAD R5, R18, UR16, RZ ;  /* 0x0000001012057c24 */ /* 0x000fe2000f8e02ff */
[----:B------:R-:W2:Y:S01]  /*1fd0*/  LDC R188, c[0x0][0x44c] ;  /* 0x00011300ffbc7b82 */ /* 0x000ea20000000800 */
[C---:B------:R-:W-:Y:S01]  /*1fe0*/  IMAD.WIDE.U32 R6, R10.reuse, UR16, R26 ;  /* 0x000000100a067c25 */ /* 0x040fe2000f8e001a */
[-C--:B------:R-:W-:Y:S01]  /*1ff0*/  ISETP.GE.AND P6, PT, R11, R4.reuse, PT ;  /* 0x000000040b00720c */ /* 0x080fe20003fc6270 */
[----:B------:R-:W3:Y:S01]  /*2000*/  LDCU UR7, c[0x0][0x50c] ;  /* 0x0000a180ff0777ac */ /* 0x000ee20008000800 */
[----:B------:R-:W-:Y:S01]  /*2010*/  ISETP.GE.AND P5, PT, R29, R4, PT ;  /* 0x000000041d00720c */ /* 0x000fe20003fa6270 */
[----:B------:R-:W-:Y:S01]  /*2020*/  IMAD R5, R10, UR17, R5 ;  /* 0x000000110a057c24 */ /* 0x000fe2000f8e0205 */
[----:B------:R-:W-:Y:S01]  /*2030*/  IADD3 R32, P0, PT, R31, R6, RZ ;  /* 0x000000061f207210 */ /* 0x000fe20007f1e0ff */
[----:B------:R-:W-:Y:S01]  /*2040*/  IMAD R12, R28, -0x40, R12 ;  /* 0xffffffc01c0c7824 */ /* 0x000fe200078e020c */
[-C--:B------:R-:W-:Y:S01]  /*2050*/  ISETP.GE.AND P4, PT, R2, R4.reuse, PT ;  /* 0x000000040200720c */ /* 0x080fe20003f86270 */
[----:B------:R-:W-:Y:S01]  /*2060*/  IMAD.WIDE.U32 R26, R10, UR18, R26 ;  /* 0x000000120a1a7c25 */ /* 0x000fe2000f8e001a */
[----:B------:R-:W-:Y:S01]  /*2070*/  IADD3.X R33, PT, PT, R30, R7, R5, P0, !PT ;  /* 0x000000071e217210 */ /* 0x000fe200007fe405 */
[----:B------:R-:W4:Y:S01]  /*2080*/  LDCU UR6, c[0x0][0x45c] ;  /* 0x00008b80ff0677ac */ /* 0x000f220008000800 */
[----:B------:R-:W-:Y:S01]  /*2090*/  ISETP.GE.AND P3, PT, R3, R4, PT ;  /* 0x000000040300720c */ /* 0x000fe20003f66270 */
[----:B------:R-:W-:-:S02]  /*20a0*/  IMAD R18, R18, UR18, RZ ;  /* 0x0000001212127c24 */ /* 0x000fc4000f8e02ff */
[----:B------:R-:W3:Y:S01]  /*20b0*/  @!P6 LDC.64 R8, c[0x0][0x390] ;  /* 0x0000e400ff08eb82 */ /* 0x000ee20000000a00 */
[----:B-1----:R-:W-:Y:S02]  /*20c0*/  IMAD R5, R16, UR4, RZ ;  /* 0x0000000410057c24 */ /* 0x002fe4000f8e02ff */
[----:B------:R-:W-:-:S04]  /*20d0*/  IMAD.WIDE.U32 R32, R17, UR4, R32 ;  /* 0x0000000411207c25 */ /* 0x000fc8000f8e0020 */
[----:B------:R-:W-:Y:S01]  /*20e0*/  IMAD R5, R17, UR5, R5 ;  /* 0x0000000511057c24 */ /* 0x000fe2000f8e0205 */
[----:B------:R-:W1:Y:S01]  /*20f0*/  @!P5 LDC.64 R6, c[0x0][0x390] ;  /* 0x0000e400ff06db82 */ /* 0x000e620000000a00 */
[--C-:B------:R-:W-:Y:S01]  /*2100*/  @!P5 IMAD.MOV.U32 R30, RZ, RZ, R32.reuse ;  /* 0x000000ffff1ed224 */ /* 0x100fe200078e0020 */
[----:B------:R-:W4:Y:S01]  /*2110*/  LDCU.64 UR4, c[0x0][0x3d0] ;  /* 0x00007a00ff0477ac */ /* 0x000f220008000a00 */
[----:B------:R-:W-:Y:S02]  /*2120*/  IMAD.IADD R33, R33, 0x1, R5 ;  /* 0x0000000121217824 */ /* 0x000fe400078e0205 */
[--C-:B------:R-:W-:Y:S02]  /*2130*/  @!P4 IMAD.MOV.U32 R34, RZ, RZ, R32.reuse ;  /* 0x000000ffff22c224 */ /* 0x100fe400078e0020 */
[C---:B------:R-:W-:Y:S01]  /*2140*/  @!P6 IMAD.WIDE.U32 R38, R11.reuse, UR16, R32 ;  /* 0x000000100b26ec25 */ /* 0x040fe2000f8e0020 */
[----:B------:R-:W4:Y:S03]  /*2150*/  @!P4 LDC.64 R4, c[0x0][0x390] ;  /* 0x0000e400ff04cb82 */ /* 0x000f260000000a00 */
[----:B------:R-:W-:-:S02]  /*2160*/  @!P6 IMAD R28, R11, UR17, R39 ;  /* 0x000000110b1cec24 */ /* 0x000fc4000f8e0227 */
[--C-:B------:R-:W-:Y:S02]  /*2170*/  @!P5 IMAD.MOV.U32 R31, RZ, RZ, R33.reuse ;  /* 0x000000ffff1fd224 */ /* 0x100fe400078e0021 */
[----:B------:R-:W-:Y:S01]  /*2180*/  @!P4 IMAD.MOV.U32 R35, RZ, RZ, R33 ;  /* 0x000000ffff23c224 */ /* 0x000fe200078e0021 */
[----:B------:R-:W2:Y:S01]  /*2190*/  @!P3 LDC.64 R2, c[0x0][0x390] ;  /* 0x0000e400ff02bb82 */ /* 0x000ea20000000a00 */
[----:B---3--:R-:W-:Y:S01]  /*21a0*/  @!P6 LEA R36, P0, R38, R8, 0x1 ;  /* 0x000000082624e211 */ /* 0x008fe200078008ff */
[----:B------:R-:W-:Y:S02]  /*21b0*/  @!P5 IMAD R8, R24, UR16, RZ ;  /* 0x000000101808dc24 */ /* 0x000fe4000f8e02ff */
[----:B------:R-:W-:Y:S01]  /*21c0*/  @!P5 IMAD.WIDE.U32 R30, R21, UR16, R30 ;  /* 0x00000010151edc25 */ /* 0x000fe2000f8e001e */
[----:B------:R-:W-:-:S03]  /*21d0*/  @!P6 LEA.HI.X R37, R38, R9, R28, 0x1, P0 ;  /* 0x000000092625e211 */ /* 0x000fc600000f0c1c */
[----:B------:R-:W-:Y:S01]  /*21e0*/  @P2 BAR.SYNC.DEFER_BLOCKING 0x0 ;  /* 0x0000000000002b1d */ /* 0x000fe20000010000 */
[----:B------:R-:W-:Y:S01]  /*21f0*/  @!P4 IMAD R28, R25, UR16, RZ ;  /* 0x00000010191ccc24 */ /* 0x000fe2000f8e02ff */
[----:B-1----:R-:W-:Y:S01]  /*2200*/  @!P5 LEA R6, P1, R30, R6, 0x1 ;  /* 0x000000061e06d211 */ /* 0x002fe200078208ff */
[----:B------:R-:W-:Y:S02]  /*2210*/  @!P5 IMAD R8, R21, UR17, R8 ;  /* 0x000000111508dc24 */ /* 0x000fe4000f8e0208 */
[C---:B------:R-:W-:Y:S02]  /*2220*/  @!P4 IMAD R28, R22.reuse, UR17, R28 ;  /* 0x00000011161ccc24 */ /* 0x040fe4000f8e021c */
[----:B------:R-:W-:-:S04]  /*2230*/  @!P4 IMAD.WIDE.U32 R34, R22, UR16, R34 ;  /* 0x000000101622cc25 */ /* 0x000fc8000f8e0022 */
[----:B------:R-:W-:Y:S01]  /*2240*/  @!P3 IMAD R9, R13, UR16, RZ ;  /* 0x000000100d09bc24 */ /* 0x000fe2000f8e02ff */
[----:B----4-:R-:W-:Y:S01]  /*2250*/  @!P4 LEA R4, P0, R34, R4, 0x1 ;  /* 0x000000042204c211 */ /* 0x010fe200078008ff */
[----:B------:R-:W-:Y:S02]  /*2260*/  @!P5 IMAD.IADD R8, R31, 0x1, R8 ;  /* 0x000000011f08d824 */ /* 0x000fe400078e0208 */
[----:B------:R-:W-:Y:S02]  /*2270*/  @!P4 IMAD.IADD R28, R35, 0x1, R28 ;  /* 0x00000001231cc824 */ /* 0x000fe400078e021c */
[----:B------:R-:W-:Y:S01]  /*2280*/  @!P3 IMAD R9, R14, UR17, R9 ;  /* 0x000000110e09bc24 */ /* 0x000fe2000f8e0209 */
[----:B------:R-:W-:Y:S01]  /*2290*/  @!P5 LEA.HI.X R7, R30, R7, R8, 0x1, P1 ;  /* 0x000000071e07d211 */ /* 0x000fe200008f0c08 */
[----:B------:R-:W-:Y:S01]  /*22a0*/  @!P3 IMAD.WIDE.U32 R32, R14, UR16, R32 ;  /* 0x000000100e20bc25 */ /* 0x000fe2000f8e0020 */
[----:B------:R-:W-:Y:S02]  /*22b0*/  ISETP.GE.AND P1, PT, R29, R12, PT ;  /* 0x0000000c1d00720c */ /* 0x000fe40003f26270 */
[----:B------:R-:W-:Y:S01]  /*22c0*/  @!P4 LEA.HI.X R5, R34, R5, R28, 0x1, P0 ;  /* 0x000000052205c211 */ /* 0x000fe200000f0c1c */
[----:B------:R-:W-:Y:S01]  /*22d0*/  @!P3 IMAD.IADD R9, R33, 0x1, R9 ;  /* 0x000000012109b824 */ /* 0x000fe200078e0209 */
[----:B--2---:R-:W-:Y:S01]  /*22e0*/  @!P3 LEA R8, P0, R32, R2, 0x1 ;  /* 0x000000022008b211 */ /* 0x004fe200078008ff */
[----:B------:R-:W-:Y:S01]  /*22f0*/  IMAD R18, R10, UR19, R18 ;  /* 0x000000130a127c24 */ /* 0x000fe2000f8e0212 */
[----:B------:R-:W-:Y:S01]  /*2300*/  LOP3.LUT R2, R205, 0x80000001, RZ, 0xc0, !PT ;  /* 0x80000001cd027812 */ /* 0x000fe200078ec0ff */
[----:B------:R-:W-:Y:S01]  /*2310*/  @!PT LDS RZ, [RZ] ;  /* 0x00000000fffff984 */ /* 0x000fe20000000800 */
[----:B------:R-:W-:Y:S01]  /*2320*/  @!PT LDS RZ, [RZ] ;  /* 0x00000000fffff984 */ /* 0x000fe20000000800 */
[----:B------:R-:W-:Y:S01]  /*2330*/  @!PT LDS RZ, [RZ] ;  /* 0x00000000fffff984 */ /* 0x000fe20000000800 */
[----:B------:R-:W-:Y:S01]  /*2340*/  @!P6 LDGSTS.E.BYPASS.LTC128B.128 [R186+0xa000], desc[UR24][R36.64] ;  /* 0x0a00000024baefae */ /* 0x000fe2000b981a18 */
[----:B------:R-:W-:Y:S01]  /*2350*/  @!P3 LEA.HI.X R9, R32, R3, R9, 0x1, P0 ;  /* 0x000000032009b211 */ /* 0x000fe200000f0c09 */
[----:B------:R-:W-:Y:S01]  /*2360*/  IMAD R16, R16, UR4, RZ ;  /* 0x0000000410107c24 */ /* 0x000fe2000f8e02ff */
[----:B------:R-:W-:Y:S01]  /*2370*/  IADD3 R26, P0, PT, R20, R26, RZ ;  /* 0x0000001a141a7210 */ /* 0x000fe20007f1e0ff */
[----:B------:R1:W-:Y:S01]  /*2380*/  @P6 STS.128 [R186+0xa000], RZ ;  /* 0x00a000ffba006388 */ /* 0x0003e20000000c00 */
[----:B------:R-:W-:-:S02]  /*2390*/  VIADD R3, R183, 0x8 ;  /* 0x00000008b7037836 */ /* 0x000fc40000000000 */
[----:B------:R-:W-:Y:S01]  /*23a0*/  IADD3.X R27, PT, PT, R19, R27, R18, P0, !PT ;  /* 0x0000001b131b7210 */ /* 0x000fe200007fe412 */
[----:B------:R1:W-:Y:S01]  /*23b0*/  @P5 STS.128 [R186+0xb000], RZ ;  /* 0x00b000ffba005388 */ /* 0x0003e20000000c00 */
[C---:B------:R-:W-:Y:S01]  /*23c0*/  @!P1 LEA R18, P2, R191.reuse, R197, 0x1 ;  /* 0x000000c5bf129211 */ /* 0x040fe200078408ff */
[----:B------:R-:W-:Y:S01]  /*23d0*/  @!P5 IMAD R24, R24, UR18, RZ ;  /* 0x000000121818dc24 */ /* 0x000fe2000f8e02ff */
[----:B------:R-:W-:Y:S01]  /*23e0*/  ISETP.NE.AND P0, PT, R2, 0x1, PT ;  /* 0x000000010200780c */ /* 0x000fe20003f05270 */
[----:B------:R-:W-:Y:S01]  /*23f0*/  @!PT LDS RZ, [RZ] ;  /* 0x00000000fffff984 */ /* 0x000fe20000000800 */
[----:B------:R-:W-:Y:S01]  /*2400*/  @!PT LDS RZ, [RZ] ;  /* 0x00000000fffff984 */ /* 0x000fe20000000800 */
[----:B------:R-:W-:Y:S01]  /*2410*/  @!PT LDS RZ, [RZ] ;  /* 0x00000000fffff984 */ /* 0x000fe20000000800 */
[----:B------:R2:W-:Y:S01]  /*2420*/  @!P5 LDGSTS.E.BYPASS.LTC128B.128 [R186+0xb000], desc[UR24][R6.64] ;  /* 0x0b00000006badfae */ /* 0x0005e2000b981a18 */
[----:B------:R-:W-:Y:S01]  /*2430*/  @!P1 LEA.HI.X R19, R191, R196, R190, 0x1, P2 ;  /* 0x000000c4bf139211 */ /* 0x000fe200010f0cbe */
[----:B------:R-:W-:Y:S01]  /*2440*/  IMAD R2, R17, UR5, R16 ;  /* 0x0000000511027c24 */ /* 0x000fe2000f8e0210 */
[----:B------:R-:W-:Y:S01]  /*2450*/  ISETP.GE.AND P2, PT, R11, R12, PT ;  /* 0x0000000c0b00720c */ /* 0x000fe20003f46270 */
[----:B------:R1:W-:Y:S01]  /*2460*/  @P4 STS.128 [R186+0xc000], RZ ;  /* 0x00c000ffba004388 */ /* 0x0003e20000000c00 */
[----:B------:R-:W-:Y:S01]  /*2470*/  SEL R172, RZ, 0x2000, P0 ;  /* 0x00002000ffac7807 */ /* 0x000fe20000000000 */
[----:B------:R-:W-:Y:S01]  /*2480*/  IMAD.WIDE.U32 R16, R17, UR4, R26 ;  /* 0x0000000411107c25 */ /* 0x000fe2000f8e001a */
[----:B------:R-:W3:Y:S01]  /*2490*/  LDCU UR4, c[0x0][0x590] ;  /* 0x0000b200ff0477ac */ /* 0x000ee20008000800 */
[----:B------:R-:W-:Y:S01]  /*24a0*/  @!PT LDS RZ, [RZ] ;  /* 0x00000000fffff984 */ /* 0x000fe20000000800 */
[----:B------:R-:W-:Y:S01]  /*24b0*/  @!PT LDS RZ, [RZ] ;  /* 0x00000000fffff984 */ /* 0x000fe20000000800 */
[----:B------:R-:W-:Y:S01]  /*24c0*/  @!PT LDS RZ, [RZ] ;  /* 0x00000000fffff984 */ /* 0x000fe20000000800 */
[----:B------:R4:W-:Y:S02]  /*24d0*/  @!P4 LDGSTS.E.BYPASS.LTC128B.128 [R186+0xc000], desc[UR24][R4.64] ;  /* 0x0c00000004bacfae */ /* 0x0009e4000b981a18 */
[----:B------:R-:W-:-:S02]  /*24e0*/  IMAD.IADD R204, R186, 0x1, R172 ;  /* 0x00000001bacc7824 */ /* 0x000fc400078e02ac */
[----:B------:R-:W-:Y:S01]  /*24f0*/  IMAD.MOV.U32 R203, RZ, RZ, 0x7f800000 ;  /* 0x7f800000ffcb7424 */ /* 0x000fe200078e00ff */
[----:B------:R1:W-:Y:S01]  /*2500*/  @P3 STS.128 [R186+0xd000], RZ ;  /* 0x00d000ffba003388 */ /* 0x0003e20000000c00 */
[----:B------:R-:W-:Y:S02]  /*2510*/  IMAD.IADD R17, R17, 0x1, R2 ;  /* 0x0000000111117824 */ /* 0x000fe400078e0202 */
[----:B------:R-:W-:Y:S01]  /*2520*/  @!P3 IMAD R13, R13, UR18, RZ ;  /* 0x000000120d0dbc24 */ /* 0x000fe2000f8e02ff */
[----:B------:R-:W-:Y:S01]  /*2530*/  @!PT LDS RZ, [RZ] ;  /* 0x00000000fffff984 */ /* 0x000fe20000000800 */
[----:B------:R-:W-:Y:S01]  /*2540*/  @!PT LDS RZ, [RZ] ;  /* 0x00000000fffff984 */ /* 0x000fe20000000800 */
[----:B------:R-:W-:Y:S01]  /*2550*/  @!PT LDS RZ, [RZ] ;  /* 0x00000000fffff984 */ /* 0x000fe20000000800 */
[----:B------:R3:W-:Y:S01]  /*2560*/  @!P3 LDGSTS.E.BYPASS.LTC128B.128 [R186+0xd000], desc[UR24][R8.64] ;  /* 0x0d00000008babfae */ /* 0x0007e2000b981a18 */
[--C-:B------:R-:W-:Y:S02]  /*2570*/  @!P4 IMAD.MOV.U32 R2, RZ, RZ, R16.reuse ;  /* 0x000000ffff02c224 */ /* 0x100fe400078e0010 */
[----:B------:R-:W-:Y:S01]  /*2580*/  IMAD.MOV.U32 R202, RZ, RZ, 0x7f800000 ;  /* 0x7f800000ffca7424 */ /* 0x000fe200078e00ff */
[----:B------:R-:W0:Y:S01]  /*2590*/  LDGDEPBAR ;  /* 0x00000000000079af */ /* 0x000e220000000000 */
[----:B------:R-:W-:-:S02]  /*25a0*/  @!P6 IMAD.MOV.U32 R28, RZ, RZ, R16 ;  /* 0x000000ffff1ce224 */ /* 0x000fc400078e0010 */
[----:B------:R-:W-:Y:S02]  /*25b0*/  IMAD.MOV.U32 R201, RZ, RZ, 0x7f800000 ;  /* 0x7f800000ffc97424 */ /* 0x000fe400078e00ff */
[----:B------:R-:W-:Y:S01]  /*25c0*/  IMAD.MOV.U32 R200, RZ, RZ, 0x7f800000 ;  /* 0x7f800000ffc87424 */ /* 0x000fe200078e00ff */
[----:B--2---:R-:W2:Y:S01]  /*25d0*/  @!P5 LDC.64 R6, c[0x0][0x388] ;  /* 0x0000e200ff06db82 */ /* 0x004ea20000000a00 */
[----:B------:R-:W-:Y:S02]  /*25e0*/  @!P6 IMAD.MOV.U32 R29, RZ, RZ, R17 ;  /* 0x000000ffff1de224 */ /* 0x000fe400078e0011 */
[----:B------:R-:W-:Y:S02]  /*25f0*/  IMAD.MOV.U32 R128, RZ, RZ, 0x20 ;  /* 0x00000020ff807424 */ /* 0x000fe400078e00ff */
[----:B------:R-:W-:Y:S02]  /*2600*/  IMAD.SHL.U32 R160, R181, 0x2, RZ ;  /* 0x00000002b5a07824 */ /* 0x000fe400078e00ff */
[----:B------:R-:W-:-:S02]  /*2610*/  VIADD R10, R10, 0x80 ;  /* 0x000000800a0a7836 */ /* 0x000fc40000000000 */
[----:B------:R-:W-:Y:S01]  /*2620*/  IMAD.MOV.U32 R210, RZ, RZ, 0x10 ;  /* 0x00000010ffd27424 */ /* 0x000fe200078e00ff */
[----:B------:R-:W-:Y:S01]  /*2630*/  CS2R R94, SRZ ;  /* 0x00000000005e7805 */ /* 0x000fe2000001ff00 */
[----:B----4-:R-:W-:Y:S01]  /*2640*/  @!P2 IMAD.MOV.U32 R4, RZ, RZ, R197 ;  /* 0x000000ffff04a224 */ /* 0x010fe200078e00c5 */
[----:B------:R-:W-:Y:S01]  /*2650*/  CS2R R92, SRZ ;  /* 0x00000000005c7805 */ /* 0x000fe2000001ff00 */
[----:B------:R-:W-:Y:S01]  /*2660*/  @!P2 IMAD.MOV.U32 R5, RZ, RZ, R196 ;  /* 0x000000ffff05a224 */ /* 0x000fe200078e00c4 */
[----:B------:R-:W-:Y:S01]  /*2670*/  CS2R R98, SRZ ;  /* 0x0000000000627805 */ /* 0x000fe2000001ff00 */
[----:B------:R-:W-:Y:S01]  /*2680*/  @!P6 IMAD.WIDE.U32 R28, R11, UR18, R28 ;  /* 0x000000120b1cec25 */ /* 0x000fe2000f8e001c */
[----:B------:R-:W-:Y:S01]  /*2690*/  CS2R R96, SRZ ;  /* 0x0000000000607805 */ /* 0x000fe2000001ff00 */
[----:B---3--:R-:W3:Y:S01]  /*26a0*/  @!P6 LDC.64 R8, c[0x0][0x388] ;  /* 0x0000e200ff08eb82 */ /* 0x008ee20000000a00 */
[----:B------:R4:W-:Y:S01]  /*26b0*/  @!P2 LDGSTS.E.BYPASS.LTC128B.128 [R186+0x4000], desc[UR24][R4.64] ;  /* 0x0400000004baafae */ /* 0x0009e2000b981a18 */
[----:B------:R-:W-:Y:S01]  /*26c0*/  @!P5 IMAD R24, R21, UR19, R24 ;  /* 0x000000131518dc24 */ /* 0x000fe2000f8e0218 */
[----:B------:R-:W-:Y:S01]  /*26d0*/  CS2R R90, SRZ ;  /* 0x00000000005a7805 */ /* 0x000fe2000001ff00 */
[----:B------:R-:W-:Y:S01]  /*26e0*/  @!P6 IMAD R11, R11, UR19, R29 ;  /* 0x000000130b0bec24 */ /* 0x000fe2000f8e021d */
[----:B------:R1:W-:Y:S01]  /*26f0*/  @P2 STS.128 [R186+0x4000], RZ ;  /* 0x004000ffba002388 */ /* 0x0003e20000000c00 */
[----:B------:R-:W-:Y:S01]  /*2700*/  @!P5 IMAD.WIDE.U32 R20, R21, UR18, R16 ;  /* 0x000000121514dc25 */ /* 0x000fe2000f8e0010 */
[----:B------:R-:W-:-:S02]  /*2710*/  CS2R R88, SRZ ;  /* 0x0000000000587805 */ /* 0x000fc4000001ff00 */
[----:B------:R-:W-:Y:S01]  /*2720*/  CS2R R86, SRZ ;  /* 0x0000000000567805 */ /* 0x000fe2000001ff00 */
[----:B------:R1:W-:Y:S01]  /*2730*/  @P1 STS.128 [R186+0x5000], RZ ;  /* 0x005000ffba001388 */ /* 0x0003e20000000c00 */
[----:B------:R-:W-:Y:S01]  /*2740*/  @!P5 IMAD.IADD R24, R21, 0x1, R24 ;  /* 0x000000011518d824 */ /* 0x000fe200078e0218 */
[----:B------:R-:W-:Y:S01]  /*2750*/  CS2R R84, SRZ ;  /* 0x0000000000547805 */ /* 0x000fe2000001ff00 */
[----:B------:R-:W-:Y:S01]  /*2760*/  @!P3 IMAD R13, R14, UR19, R13 ;  /* 0x000000130e0dbc24 */ /* 0x000fe2000f8e020d */
[----:B------:R-:W-:Y:S01]  /*2770*/  @!PT LDS RZ, [RZ] ;  /* 0x00000000fffff984 */ /* 0x000fe20000000800 */
[----:B------:R-:W-:Y:S01]  /*2780*/  @!PT LDS RZ, [RZ] ;  /* 0x00000000fffff984 */ /* 0x000fe20000000800 */
[----:B------:R-:W-:Y:S01]  /*2790*/  @!PT LDS RZ, [RZ] ;  /* 0x00000000fffff984 */ /* 0x000fe20000000800 */
[----:B------:R2:W-:Y:S01]  /*27a0*/  @!P1 LDGSTS.E.BYPASS.LTC128B.128 [R186+0x5000], desc[UR24][R18.64] ;  /* 0x0500000012ba9fae */ /* 0x0005e2000b981a18 */
[----:B------:R-:W-:Y:S01]  /*27b0*/  IMAD.SHL.U32 R198, R198, 0x8, RZ ;  /* 0x00000008c6c67824 */ /* 0x000fe200078e00ff */
[----:B------:R-:W-:Y:S01]  /*27c0*/  CS2R R78, SRZ ;  /* 0x00000000004e7805 */ /* 0x000fe2000001ff00 */
[----:B------:R-:W-:Y:S01]  /*27d0*/  IMAD.MOV.U32 R189, RZ, RZ, 0x20 ;  /* 0x00000020ffbd7424 */ /* 0x000fe200078e00ff */
        /* <DEDUP_REMOVED lines=10> */
[----:B------:R-:W-:Y:S01]  /*2880*/  CS2R R64, SRZ ;  /* 0x0000000000407805 */ /* 0x000fe2000001ff00 */
[----:B----4-:R-:W-:Y:S01]  /*2890*/  @!P2 IMAD.MOV.U32 R4, RZ, RZ, R195 ;  /* 0x000000ffff04a224 */ /* 0x010fe200078e00c3 */
[----:B------:R-:W-:Y:S01]  /*28a0*/  CS2R R58, SRZ ;  /* 0x00000000003a7805 */ /* 0x000fe2000001ff00 */
[----:B------:R-:W-:Y:S01]  /*28b0*/  @!P2 IMAD.MOV.U32 R5, RZ, RZ, R194 ;  /* 0x000000ffff05a224 */ /* 0x000fe200078e00c2 */
[----:B------:R-:W-:Y:S02]  /*28c0*/  CS2R R56, SRZ ;  /* 0x0000000000387805 */ /* 0x000fe4000001ff00 */
[----:B------:R-:W-:-:S02]  /*28d0*/  CS2R R54, SRZ ;  /* 0x0000000000367805 */ /* 0x000fc4000001ff00 */
[----:B------:R-:W-:Y:S02]  /*28e0*/  CS2R R52, SRZ ;  /* 0x0000000000347805 */ /* 0x000fe4000001ff00 */
[----:B------:R-:W-:Y:S01]  /*28f0*/  CS2R R46, SRZ ;  /* 0x00000000002e7805 */ /* 0x000fe2000001ff00 */
[----:B------:R4:W-:Y:S01]  /*2900*/  @!P2 LDGSTS.E.BYPASS.LTC128B.128 [R204], desc[UR24][R4.64] ;  /* 0x0000000004ccafae */ /* 0x0009e2000b981a18 */
[----:B------:R-:W-:Y:S02]  /*2910*/  CS2R R44, SRZ ;  /* 0x00000000002c7805 */ /* 0x000fe4000001ff00 */
[----:B------:R-:W-:Y:S02]  /*2920*/  CS2R R50, SRZ ;  /* 0x0000000000327805 */ /* 0x000fe4000001ff00 */
[----:B------:R-:W-:Y:S01]  /*2930*/  CS2R R48, SRZ ;  /* 0x0000000000307805 */ /* 0x000fe2000001ff00 */
[----:B------:R1:W-:Y:S01]  /*2940*/  @P2 STS.128 [R204], RZ ;  /* 0x000000ffcc002388 */ /* 0x0003e20000000c00 */
[----:B--2---:R-:W-:-:S02]  /*2950*/  @!P1 LEA R18, P0, R23, R195, 0x1 ;  /* 0x000000c317129211 */ /* 0x004fc400078008ff */
[----:B------:R-:W-:Y:S02]  /*2960*/  CS2R R42, SRZ ;  /* 0x00000000002a7805 */ /* 0x000fe4000001ff00 */
[----:B------:R-:W-:Y:S01]  /*2970*/  ISETP.GE.AND P2, PT, R3, R12, PT ;  /* 0x0000000c0300720c */ /* 0x000fe20003f46270 */
[----:B------:R-:W-:Y:S01]  /*2980*/  @!P4 IMAD.MOV.U32 R3, RZ, RZ, R17 ;  /* 0x000000ffff03c224 */ /* 0x000fe200078e0011 */
[----:B------:R-:W-:Y:S01]  /*2990*/  @!P1 LEA.HI.X R19, R23, R194, R15, 0x1, P0 ;  /* 0x000000c217139211 */ /* 0x000fe200000f0c0f */
[----:B------:R-:W-:Y:S01]  /*29a0*/  @!P4 IMAD R15, R25, UR18, RZ ;  /* 0x00000012190fcc24 */ /* 0x000fe2000f8e02ff */
[----:B---3--:R-:W-:Y:S01]  /*29b0*/  @!P6 LEA R26, P0, R28, R8, 0x1 ;  /* 0x000000081c1ae211 */ /* 0x008fe200078008ff */
[----:B------:R-:W-:Y:S01]  /*29c0*/  @!P3 IMAD.WIDE.U32 R16, R14, UR18, R16 ;  /* 0x000000120e10bc25 */ /* 0x000fe2000f8e0010 */
[----:B------:R1:W-:Y:S01]  /*29d0*/  @P1 STS.128 [R204+0x1000], RZ ;  /* 0x001000ffcc001388 */ /* 0x0003e20000000c00 */
[----:B------:R-:W-:Y:S02]  /*29e0*/  LOP3.LUT R8, R183, 0x20, RZ, 0xfc, !PT ;  /* 0x00000020b7087812 */ /* 0x000fe400078efcff */
[----:B------:R-:W-:Y:S01]  /*29f0*/  CS2R R40, SRZ ;  /* 0x0000000000287805 */ /* 0x000fe2000001ff00 */
[----:B------:R-:W-:Y:S01]  /*2a00*/  @!P4 IMAD R15, R22, UR19, R15 ;  /* 0x00000013160fcc24 */ /* 0x000fe2000f8e020f */
[----:B------:R-:W-:Y:S01]  /*2a10*/  @!P6 LEA.HI.X R27, R28, R9, R11, 0x1, P0 ;  /* 0x000000091c1be211 */ /* 0x000fe200000f0c0b */
[----:B------:R-:W-:Y:S01]  /*2a20*/  @!P4 IMAD.WIDE.U32 R22, R22, UR18, R2 ;  /* 0x000000121616cc25 */ /* 0x000fe2000f8e0002 */
[C---:B------:R-:W-:Y:S01]  /*2a30*/  @!P5 LEA R6, P0, R20.reuse, R6, 0x1 ;  /* 0x000000061406d211 */ /* 0x040fe200078008ff */
[----:B------:R-:W2:Y:S01]  /*2a40*/  @!P3 LDC.64 R2, c[0x0][0x388] ;  /* 0x0000e200ff02bb82 */ /* 0x000ea20000000a00 */
[----:B------:R-:W-:Y:S01]  /*2a50*/  @!PT LDS RZ, [RZ] ;  /* 0x00000000fffff984 */ /* 0x000fe20000000800 */
[----:B------:R-:W-:Y:S01]  /*2a60*/  @!PT LDS RZ, [RZ] ;  /* 0x00000000fffff984 */ /* 0x000fe20000000800 */
[----:B------:R-:W-:Y:S01]  /*2a70*/  @!PT LDS RZ, [RZ] ;  /* 0x00000000fffff984 */ /* 0x000fe20000000800 */
[----:B------:R-:W-:Y:S01]  /*2a80*/  @!P1 LDGSTS.E.BYPASS.LTC128B.128 [R204+0x1000], desc[UR24][R18.64] ;  /* 0x0100000012cc9fae */ /* 0x000fe2000b981a18 */
[----:B------:R-:W-:Y:S01]  /*2a90*/  @!P4 IMAD.IADD R15, R23, 0x1, R15 ;  /* 0x00000001170fc824 */ /* 0x000fe200078e020f */
[----:B------:R-:W-:Y:S01]  /*2aa0*/  @!P5 LEA.HI.X R7, R20, R7, R24, 0x1, P0 ;  /* 0x000000071407d211 */ /* 0x000fe200000f0c18 */
[----:B------:R-:W-:Y:S01]  /*2ab0*/  @!P3 IMAD.IADD R13, R17, 0x1, R13 ;  /* 0x00000001110db824 */ /* 0x000fe200078e020d */
[----:B------:R-:W-:Y:S01]  /*2ac0*/  @!P6 LDGSTS.E.BYPASS.LTC128B.128 [R186+0x6000], desc[UR24][R26.64] ;  /* 0x060000001abaefae */ /* 0x000fe2000b981a18 */
[----:B------:R-:W-:-:S02]  /*2ad0*/  ISETP.GE.AND P1, PT, R8, R12, PT ;  /* 0x0000000c0800720c */ /* 0x000fc40003f26270 */
[----:B------:R-:W-:Y:S01]  /*2ae0*/  CS2R R38, SRZ ;  /* 0x0000000000267805 */ /* 0x000fe2000001ff00 */
[----:B----4-:R-:W3:Y:S01]  /*2af0*/  @!P4 LDC.64 R4, c[0x0][0x388] ;  /* 0x0000e200ff04cb82 */ /* 0x010ee20000000a00 */
[----:B------:R1:W-:Y:S01]  /*2b00*/  @P6 STS.128 [R186+0x6000], RZ ;  /* 0x006000ffba006388 */ /* 0x0003e20000000c00 */
[C---:B------:R-:W-:Y:S02]  /*2b10*/  IADD3 R8, PT, PT, R183.reuse, 0x28, RZ ;  /* 0x00000028b7087810 */ /* 0x040fe40007ffe0ff */
[----:B------:R-:W-:Y:S01]  /*2b20*/  CS2R R36, SRZ ;  /* 0x0000000000247805 */ /* 0x000fe2000001ff00 */
[----:B------:R-:W4:Y:S01]  /*2b30*/  LDCU UR5, c[0x0][0x3e0] ;  /* 0x00007c00ff0577ac */ /* 0x000f220008000800 */
[----:B------:R1:W-:Y:S04]  /*2b40*/  @P5 STS.128 [R186+0x7000], RZ ;  /* 0x007000ffba005388 */ /* 0x0003e80000000c00 */
[----:B------:R-:W-:Y:S01]  /*2b50*/  @!PT LDS RZ, [RZ] ;  /* 0x00000000fffff984 */ /* 0x000fe20000000800 */
[----:B------:R-:W-:Y:S01]  /*2b60*/  @!PT LDS RZ, [RZ] ;  /* 0x00000000fffff984 */ /* 0x000fe20000000800 */
[----:B------:R-:W-:Y:S01]  /*2b70*/  @!PT LDS RZ, [RZ] ;  /* 0x00000000fffff984 */ /* 0x000fe20000000800 */
[----:B------:R-:W-:Y:S01]  /*2b80*/  @!P5 LDGSTS.E.BYPASS.LTC128B.128 [R186+0x7000], desc[UR24][R6.64] ;  /* 0x0700000006badfae */ /* 0x000fe2000b981a18 */
[----:B------:R-:W-:Y:S01]  /*2b90*/  ISETP.GE.AND P5, PT, R8, R12, PT ;  /* 0x0000000c0800720c */ /* 0x000fe20003fa6270 */
[----:B------:R-:W-:-:S02]  /*2ba0*/  IMAD.WIDE.U32 R8, R183, 0x4, R214 ;  /* 0x00000004b7087825 */ /* 0x000fc400078e00d6 */
[----:B------:R1:W-:Y:S04]  /*2bb0*/  @P4 STS.128 [R186+0x8000], RZ ;  /* 0x008000ffba004388 */ /* 0x0003e80000000c00 */
[----:B------:R-:W5:Y:S01]  /*2bc0*/  @!P2 LDG.E R202, desc[UR24][R8.64+0x20] ;  /* 0x0000201808caa981 */ /* 0x000f62000c1e1900 */
[----:B------:R-:W-:-:S03]  /*2bd0*/  ISETP.GE.AND P2, PT, R10, R206, PT ;  /* 0x000000ce0a00720c */ /* 0x000fc60003f46270 */
[----:B------:R-:W5:Y:S01]  /*2be0*/  @!P1 LDG.E R201, desc[UR24][R8.64+0x80] ;  /* 0x0000801808c99981 */ /* 0x000f62000c1e1900 */
[----:B---3--:R-:W-:-:S03]  /*2bf0*/  @!P4 LEA R4, P0, R22, R4, 0x1 ;  /* 0x000000041604c211 */ /* 0x008fc600078008ff */
[----:B------:R-:W5:Y:S01]  /*2c00*/  @!P5 LDG.E R200, desc[UR24][R8.64+0xa0] ;  /* 0x0000a01808c8d981 */ /* 0x000f62000c1e1900 */
[----:B------:R-:W-:Y:S02]  /*2c10*/  @!P4 LEA.HI.X R5, R22, R5, R15, 0x1, P0 ;  /* 0x000000051605c211 */ /* 0x000fe400000f0c0f */
[----:B--2---:R-:W-:-:S03]  /*2c20*/  @!P3 LEA R2, P0, R16, R2, 0x1 ;  /* 0x000000021002b211 */ /* 0x004fc600078008ff */
[----:B------:R-:W-:Y:S01]  /*2c30*/  @!PT LDS RZ, [RZ] ;  /* 0x00000000fffff984 */ /* 0x000fe20000000800 */
[----:B------:R-:W-:Y:S01]  /*2c40*/  @!PT LDS RZ, [RZ] ;  /* 0x00000000fffff984 */ /* 0x000fe20000000800 */
[----:B------:R-:W-:Y:S01]  /*2c50*/  @!PT LDS RZ, [RZ] ;  /* 0x00000000fffff984 */ /* 0x000fe20000000800 */
[----:B------:R-:W-:Y:S01]  /*2c60*/  @!P4 LDGSTS.E.BYPASS.LTC128B.128 [R186+0x8000], desc[UR24][R4.64] ;  /* 0x0800000004bacfae */ /* 0x000fe2000b981a18 */
[----:B------:R-:W-:Y:S02]  /*2c70*/  @!P3 LEA.HI.X R3, R16, R3, R13, 0x1, P0 ;  /* 0x000000031003b211 */ /* 0x000fe400000f0c0d */
[----:B------:R-:W-:Y:S01]  /*2c80*/  ISETP.GE.AND P0, PT, R183, R12, PT ;  /* 0x0000000cb700720c */ /* 0x000fe20003f06270 */
[----:B------:R1:W-:Y:S04]  /*2c90*/  @P3 STS.128 [R186+0x9000], RZ ;  /* 0x009000ffba003388 */ /* 0x0003e80000000c00 */
[----:B------:R-:W-:Y:S01]  /*2ca0*/  @!PT LDS RZ, [RZ] ;  /* 0x00000000fffff984 */ /* 0x000fe20000000800 */
[----:B------:R-:W-:Y:S01]  /*2cb0*/  @!PT LDS RZ, [RZ] ;  /* 0x00000000fffff984 */ /* 0x000fe20000000800 */
[----:B------:R-:W-:Y:S01]  /*2cc0*/  @!PT LDS RZ, [RZ] ;  /* 0x00000000fffff984 */ /* 0x000fe20000000800 */
[----:B------:R2:W-:Y:S04]  /*2cd0*/  @!P3 LDGSTS.E.BYPASS.LTC128B.128 [R186+0x9000], desc[UR24][R2.64] ;  /* 0x0900000002babfae */ /* 0x0005e8000b981a18 */
[----:B------:R-:W0:Y:S04]  /*2ce0*/  LDGDEPBAR ;  /* 0x00000000000079af */ /* 0x000e280000000000 */
[----:B------:R1:W5:Y:S01]  /*2cf0*/  @!P0 LDG.E R203, desc[UR24][R8.64] ;  /* 0x0000001808cb8981 */ /* 0x000362000c1e1900 */
[----:B------:R-:W-:Y:S01]  /*2d00*/  LOP3.LUT P3, RZ, R0, 0x2, RZ, 0xc0, !PT ;  /* 0x0000000200ff7812 */ /* 0x000fe2000786c0ff */
[----:B------:R-:W-:Y:S01]  /*2d10*/  IMAD.IADD R160, R177, 0x1, R160 ;  /* 0x00000001b1a07824 */ /* 0x000fe200078e02a0 */
[----:B------:R-:W-:-:S04]  /*2d20*/  DEPBAR.LE SB0, 0x1 ;  /* 0x000080400000791a */ /* 0x000fc80000000000 */
[----:B------:R-:W-:Y:S01]  /*2d30*/  BAR.SYNC.DEFER_BLOCKING 0x0 ;  /* 0x0000000000007b1d */ /* 0x000fe20000010000 */
[----:B------:R-:W-:-:S05]  /*2d40*/  SEL R128, R128, 0xffffffe0, !P3 ;  /* 0xffffffe080807807 */ /* 0x000fca0005800000 */
[----:B------:R-:W-:Y:S01]  /*2d50*/  IMAD.IADD R175, R128, 0x1, R160 ;  /* 0x0000000180af7824 */ /* 0x000fe200078e02a0 */
[----:B--2---:R-:W2:Y:S01]  /*2d60*/  S2R R2, SR_TID.X ;  /* 0x0000000000027919 */ /* 0x004ea20000002100 */
[----:B------:R-:W-:Y:S01]  /*2d70*/  IMAD.IADD R174, R177, 0x1, R128 ;  /* 0x00000001b1ae7824 */ /* 0x000fe200078e0280 */
[----:B------:R1:W3:Y:S04]  /*2d80*/  LDSM.16.M88.4 R156, [R160] ;  /* 0x00000000a09c783b */ /* 0x0002e80000000200 */
[----:B------:R-:W1:Y:S04]  /*2d90*/  LDSM.16.M88.4 R160, [R160+0x800] ;  /* 0x00080000a0a0783b */ /* 0x000e680000000200 */
[----:B------:R1:W1:Y:S04]  /*2da0*/  LDSM.16.M88.4 R140, [R177] ;  /* 0x00000000b18c783b */ /* 0x0002680000000200 */
[----:B------:R1:W1:Y:S04]  /*2db0*/  LDSM.16.M88.4 R144, [R177+0x800] ;  /* 0x00080000b190783b */ /* 0x0002680000000200 */
[----:B------:R1:W1:Y:S04]  /*2dc0*/  LDSM.16.M88.4 R148, [R174] ;  /* 0x00000000ae94783b */ /* 0x0002680000000200 */
[----:B------:R1:W1:Y:S04]  /*2dd0*/  LDSM.16.M88.4 R152, [R174+0x800] ;  /* 0x00080000ae98783b */ /* 0x0002680000000200 */
[----:B------:R1:W1:Y:S04]  /*2de0*/  LDSM.16.M88.4 R164, [R175] ;  /* 0x00000000afa4783b */ /* 0x0002680000000200 */
[----:B------:R1:W1:Y:S01]  /*2df0*/  LDSM.16.M88.4 R168, [R175+0x800] ;  /* 0x00080000afa8783b */ /* 0x0002620000000200 */
[C---:B--2---:R-:W-:Y:S01]  /*2e00*/  @P2 IMAD.SHL.U32 R3, R2.reuse, 0x2, RZ ;  /* 0x0000000202032824 */ /* 0x044fe200078e00ff */
[----:B------:R-:W-:-:S02]  /*2e10*/  LOP3.LUT P0, RZ, R2, 0x4, RZ, 0xc0, !PT ;  /* 0x0000000402ff7812 */ /* 0x000fc4000780c0ff */
[----:B------:R-:W-:Y:S02]  /*2e20*/  @P2 SHF.R.U32.HI R199, RZ, 0x1, R2 ;  /* 0x00000001ffc72819 */ /* 0x000fe40000011602 */
[----:B------:R-:W-:Y:S02]  /*2e30*/  LOP3.LUT P1, RZ, R2, 0x2, RZ, 0xc0, !PT ;  /* 0x0000000202ff7812 */ /* 0x000fe4000782c0ff */
[----:B------:R-:W-:Y:S02]  /*2e40*/  @P2 LOP3.LUT R3, R3, 0x6, RZ, 0xc0, !PT ;  /* 0x0000000603032812 */ /* 0x000fe400078ec0ff */
[----:B------:R-:W-:Y:S02]  /*2e50*/  SHF.L.U32 R2, R181, 0x1, RZ ;  /* 0x00000001b5027819 */ /* 0x000fe400000006ff */
[----:B------:R-:W-:Y:S01]  /*2e60*/  SEL R210, R210, 0xfffffff0, !P0 ;  /* 0xfffffff0d2d27807 */ /* 0x000fe20004000000 */
[----:B------:R-:W-:Y:S01]  /*2e70*/  IMAD.IADD R173, R180, 0x1, R172 ;  /* 0x00000001b4ad7824 */ /* 0x000fe200078e02ac */
[----:B------:R-:W-:Y:S01]  /*2e80*/  @P2 LOP3.LUT R199, R3, 0x1e0, R199, 0xf8, !PT ;  /* 0x000001e003c72812 */ /* 0x000fe200078ef8c7 */
[----:B------:R-:W-:-:S02]  /*2e90*/  IMAD.IADD R0, R177, 0x1, R2 ;  /* 0x00000001b1007824 */ /* 0x000fc400078e0202 */
[----:B------:R-:W-:Y:S02]  /*2ea0*/  IMAD.IADD R3, R180, 0x1, R2 ;  /* 0x00000001b4037824 */ /* 0x000fe400078e0202 */
[----:B------:R-:W-:Y:S02]  /*2eb0*/  IMAD.IADD R172, R179, 0x1, R172 ;  /* 0x00000001b3ac7824 */ /* 0x000fe400078e02ac */
[----:B------:R-:W-:Y:S01]  /*2ec0*/  IMAD.IADD R209, R185, 0x1, R210 ;  /* 0x00000001b9d17824 */ /* 0x000fe200078e02d2 */
[----:B---34-:R-:W-:-:S12]  /*2ed0*/  USHF.L.U32 UR4, UR4, 0x6, URZ ;  /* 0x0000000604047899 */ /* 0x018fd800080006ff */
.L_x_993:
[----:B------:R-:W0:Y:S01]  /*2ee0*/  LDGDEPBAR ;  /* 0x00000000000079af */ /* 0x000e220000000000 */
[-C--:B------:R-:W-:Y:S02]  /*2ef0*/  IADD3 R112, PT, PT, R128, R173.reuse, RZ ;  /* 0x000000ad80707210 */ /* 0x080fe40007ffe0ff */
[----:B------:R-:W-:Y:S02]  /*2f00*/  IADD3 R129, PT, PT, R2, R173, RZ ;  /* 0x000000ad02817210 */ /* 0x000fe40007ffe0ff */
[----:B-----5:R-:W-:Y:S02]  /*2f10*/  FSETP.NEU.FTZ.AND P0, PT, R203, -INF , PT ;  /* 0xff800000cb00780b */ /* 0x020fe40003f1d000 */
[----:B------:R-:W-:Y:S02]  /*2f20*/  IADD3 R182, PT, PT, R128, R129, RZ ;  /* 0x0000008180b67210 */ /* 0x000fe40007ffe0ff */
[----:B------:R-:W-:Y:S02]  /*2f30*/  IADD3 R223, PT, PT, R187, R210, RZ ;  /* 0x000000d2bbdf7210 */ /* 0x000fe40007ffe0ff */
[----:B------:R-:W-:Y:S02]  /*2f40*/  MOV R250, R193 ;  /* 0x000000c100fa7202 */ /* 0x000fe40000000f00 */
[----:B------:R-:W-:Y:S01]  /*2f50*/  MOV R251, R192 ;  /* 0x000000c000fb7202 */ /* 0x000fe20000000f00 */
        /* <DEDUP_REMOVED lines=9> */
[----:B------:R-:W2:Y:S01]  /*2ff0*/  LDSM.16.M88.4 R112, [R112+0x1000] ;  /* 0x001000007070783b */ /* 0x000ea20000000200 */
[C---:B-1----:R-:W-:Y:S07]  /*3000*/  HMMA.16816.F32.BF16 R8, R28.reuse, R16, RZ ;  /* 0x000000101c08723c */ /* 0x042fee00000418ff */
[----:B------:R-:W1:Y:S01]  /*3010*/  LDSM.16.M88.4 R116, [R174+-0x3800] ;  /* 0xffc80000ae74783b */ /* 0x000e620000000200 */
[-C--:B------:R-:W-:Y:S07]  /*3020*/  HMMA.16816.F32.BF16 R12, R28, R18.reuse, RZ ;  /* 0x000000121c0c723c */ /* 0x080fee00000418ff */
[----:B------:R-:W-:Y:S01]  /*3030*/  LDSM.16.M88.4 R120, [R129] ;  /* 0x000000008178783b */ /* 0x000fe20000000200 */
[C---:B------:R-:W-:Y:S07]  /*3040*/  HMMA.16816.F32.BF16 R16, R32.reuse, R18, RZ ;  /* 0x000000122010723c */ /* 0x040fee00000418ff */
[----:B------:R-:W1:Y:S01]  /*3050*/  LDSM.16.M88.4 R124, [R0+-0x4000] ;  /* 0xffc00000007c783b */ /* 0x000e620000000200 */
[-C--:B---3--:R-:W-:Y:S07]  /*3060*/  HMMA.16816.F32.BF16 R20, R32, R100.reuse, RZ ;  /* 0x000000642014723c */ /* 0x088fee00000418ff */
[----:B------:R-:W-:Y:S01]  /*3070*/  LDSM.16.M88.4 R132, [R182] ;  /* 0x00000000b684783b */ /* 0x000fe20000000200 */
[C---:B------:R-:W-:Y:S07]  /*3080*/  HMMA.16816.F32.BF16 R24, R28.reuse, R100, RZ ;  /* 0x000000641c18723c */ /* 0x040fee00000418ff */
[----:B------:R-:W-:Y:S01]  /*3090*/  LDSM.16.M88.4 R136, [R175+-0x4000] ;  /* 0xffc00000af88783b */ /* 0x000fe20000000200 */
[-C--:B------:R-:W-:Y:S08]  /*30a0*/  HMMA.16816.F32.BF16 R28, R28, R102.reuse, RZ ;  /* 0x000000661c1c723c */ /* 0x080ff000000418ff */
[----:B------:R-:W-:Y:S01]  /*30b0*/  HMMA.16816.F32.BF16 R32, R32, R102, RZ ;  /* 0x000000662020723c */ /* 0x000fe200000418ff */
[----:B------:R-:W3:Y:S07]  /*30c0*/  LDSM.16.M88.4 R100, [R129+0x1000] ;  /* 0x001000008164783b */ /* 0x000eee0000000200 */
[-C--:B----4-:R-:W-:Y:S01]  /*30d0*/  HMMA.16816.F32.BF16 R4, R104, R108.reuse, R4 ;  /* 0x0000006c6804723c */ /* 0x090fe20000041804 */
[----:B------:R-:W4:Y:S07]  /*30e0*/  LDSM.16.M88.4 R128, [R0+-0x3800] ;  /* 0xffc800000080783b */ /* 0x000f2e0000000200 */
[C---:B--2---:R-:W-:Y:S08]  /*30f0*/  HMMA.16816.F32.BF16 R8, R112.reuse, R108, R8 ;  /* 0x0000006c7008723c */ /* 0x044ff00000041808 */
[-C--:B------:R-:W-:Y:S08]  /*3100*/  HMMA.16816.F32.BF16 R12, R112, R110.reuse, R12 ;  /* 0x0000006e700c723c */ /* 0x080ff0000004180c */
[C---:B------:R-:W-:Y:S08]  /*3110*/  HMMA.16816.F32.BF16 R16, R104.reuse, R110, R16 ;  /* 0x0000006e6810723c */ /* 0x040ff00000041810 */
[-C--:B-1----:R-:W-:Y:S08]  /*3120*/  HMMA.16816.F32.BF16 R20, R104, R116.reuse, R20 ;  /* 0x000000746814723c */ /* 0x082ff00000041814 */
[C---:B------:R-:W-:Y:S08]  /*3130*/  HMMA.16816.F32.BF16 R24, R112.reuse, R116, R24 ;  /* 0x000000747018723c */ /* 0x040ff00000041818 */
[-C--:B------:R-:W-:Y:S08]  /*3140*/  HMMA.16816.F32.BF16 R28, R112, R118.reuse, R28 ;  /* 0x00000076701c723c */ /* 0x080ff0000004181c */
[----:B------:R-:W-:Y:S01]  /*3150*/  HMMA.16816.F32.BF16 R32, R104, R118, R32 ;  /* 0x000000766820723c */ /* 0x000fe20000041820 */
[----:B------:R-:W1:Y:S07]  /*3160*/  LDSM.16.M88.4 R104, [R182+0x1000] ;  /* 0x00100000b668783b */ /* 0x000e6e0000000200 */
[-C--:B------:R-:W-:Y:S08]  /*3170*/  HMMA.16816.F32.BF16 R4, R120, R124.reuse, R4 ;  /* 0x0000007c7804723c */ /* 0x080ff00000041804 */
[C---:B---3--:R-:W-:Y:S08]  /*3180*/  HMMA.16816.F32.BF16 R8, R100.reuse, R124, R8 ;  /* 0x0000007c6408723c */ /* 0x048ff00000041808 */
[-C--:B------:R-:W-:Y:S08]  /*3190*/  HMMA.16816.F32.BF16 R12, R100, R126.reuse, R12 ;  /* 0x0000007e640c723c */ /* 0x080ff0000004180c */
[C---:B------:R-:W-:Y:S08]  /*31a0*/  HMMA.16816.F32.BF16 R16, R120.reuse, R126, R16 ;  /* 0x0000007e7810723c */ /* 0x040ff00000041810 */
[-C--:B----4-:R-:W-:Y:S08]  /*31b0*/  HMMA.16816.F32.BF16 R20, R120, R128.reuse, R20 ;  /* 0x000000807814723c */ /* 0x090ff00000041814 */
[C---:B------:R-:W-:Y:S04]  /*31c0*/  HMMA.16816.F32.BF16 R24, R100.reuse, R128, R24 ;  /* 0x000000806418723c */ /* 0x040fe80000041818 */
[----:B------:R-:W-:Y:S04]  /*31d0*/  SEL R128, R189, 0xffffffe0, !P1 ;  /* 0xffffffe0bd807807 */ /* 0x000fe80004800000 */
[-C--:B------:R-:W-:Y:S03]  /*31e0*/  HMMA.16816.F32.BF16 R28, R100, R130.reuse, R28 ;  /* 0x00000082641c723c */ /* 0x080fe6000004181c */
[----:B------:R-:W-:Y:S05]  /*31f0*/  IADD3 R108, PT, PT, R128, R3, RZ ;  /* 0x00000003806c7210 */ /* 0x000fea0007ffe0ff */
[----:B------:R-:W-:Y:S08]  /*3200*/  HMMA.16816.F32.BF16 R32, R120, R130, R32 ;  /* 0x000000827820723c */ /* 0x000ff00000041820 */
[-C--:B------:R-:W-:Y:S08]  /*3210*/  HMMA.16816.F32.BF16 R4, R132, R136.reuse, R4 ;  /* 0x000000888404723c */ /* 0x080ff00000041804 */
[C---:B-1----:R-:W-:Y:S08]  /*3220*/  HMMA.16816.F32.BF16 R8, R104.reuse, R136, R8 ;  /* 0x000000886808723c */ /* 0x042ff00000041808 */
[-C--:B------:R-:W-:Y:S03]  /*3230*/  HMMA.16816.F32.BF16 R12, R104, R138.reuse, R12 ;  /* 0x0000008a680c723c */ /* 0x080fe6000004180c */
[----:B------:R-:W-:Y:S01]  /*3240*/  FMUL.FTZ R4, R4, UR7 ;  /* 0x0000000704047c20 */ /* 0x000fe20008410000 */
[----:B------:R-:W-:Y:S01]  /*3250*/  FMUL.FTZ R5, R5, UR7 ;  /* 0x0000000705057c20 */ /* 0x000fe20008410000 */
[----:B------:R-:W-:Y:S01]  /*3260*/  FMUL.FTZ R6, R6, UR7 ;  /* 0x0000000706067c20 */ /* 0x000fe20008410000 */
[----:B------:R-:W-:Y:S01]  /*3270*/  FMUL.FTZ R7, R7, UR7 ;  /* 0x0000000707077c20 */ /* 0x000fe20008410000 */
[----:B------:R-:W-:Y:S01]  /*3280*/  MUFU.TANH R109, R4 ;  /* 0x00000004006d7308 */ /* 0x000fe20000002400 */
[C---:B------:R-:W-:Y:S04]  /*3290*/  HMMA.16816.F32.BF16 R16, R132.reuse, R138, R16 ;  /* 0x0000008a8410723c */ /* 0x040fe80000041810 */
[----:B------:R-:W-:Y:S01]  /*32a0*/  FMUL.FTZ R9, R9, UR7 ;  /* 0x0000000709097c20 */ /* 0x000fe20008410000 */
[----:B------:R-:W-:Y:S01]  /*32b0*/  FMUL.FTZ R8, R8, UR7 ;  /* 0x0000000708087c20 */ /* 0x000fe20008410000 */
[----:B------:R-:W-:Y:S03]  /*32c0*/  FMUL.FTZ R11, R11, UR7 ;  /* 0x000000070b0b7c20 */ /* 0x000fe60008410000 */
[----:B------:R-:W-:Y:S01]  /*32d0*/  MUFU.TANH R112, R5 ;  /* 0x0000000500707308 */ /* 0x000fe20000002400 */
[----:B------:R-:W-:Y:S01]  /*32e0*/  FMUL.FTZ R10, R10, UR7 ;  /* 0x000000070a0a7c20 */ /* 0x000fe20008410000 */
[----:B------:R-:W-:Y:S01]  /*32f0*/  FMUL.FTZ R15, R15, UR7 ;  /* 0x000000070f0f7c20 */ /* 0x000fe20008410000 */
[----:B------:R-:W-:Y:S01]  /*3300*/  FMUL.FTZ R14, R14, UR7 ;  /* 0x000000070e0e7c20 */ /* 0x000fe20008410000 */
[----:B------:R-:W-:Y:S01]  /*3310*/  FMUL.FTZ R13, R13, UR7 ;  /* 0x000000070d0d7c20 */ /* 0x000fe20008410000 */
[----:B------:R-:W-:Y:S05]  /*3320*/  FMUL.FTZ R12, R12, UR7 ;  /* 0x000000070c0c7c20 */ /* 0x000fea0008410000 */
[----:B------:R1:W2:Y:S01]  /*3330*/  MUFU.TANH R114, R9 ;  /* 0x0000000900727308 */ /* 0x0002a20000002400 */
[----:B------:R-:W-:Y:S01]  /*3340*/  FMUL.FTZ R16, R16, UR7 ;  /* 0x0000000710107c20 */ /* 0x000fe20008410000 */
[----:B------:R-:W-:Y:S01]  /*3350*/  FMUL.FTZ R18, R18, UR7 ;  /* 0x0000000712127c20 */ /* 0x000fe20008410000 */
[----:B------:R-:W-:Y:S01]  /*3360*/  FMUL.FTZ R17, R17, UR7 ;  /* 0x0000000711117c20 */ /* 0x000fe20008410000 */
[----:B------:R-:W-:Y:S06]  /*3370*/  FMUL.FTZ R19, R19, UR7 ;  /* 0x0000000713137c20 */ /* 0x000fec0008410000 */
[----:B------:R-:W3:Y:S10]  /*3380*/  MUFU.TANH R110, R6 ;  /* 0x00000006006e7308 */ /* 0x000ef40000002400 */
[----:B------:R2:W-:Y:S01]  /*3390*/  MUFU.TANH R117, R12 ;  /* 0x0000000c00757308 */ /* 0x0005e20000002400 */
[----:B-1----:R-:W-:Y:S04]  /*33a0*/  @P2 LEA R9, R184, R199, 0x7 ;  /* 0x000000c7b8092211 */ /* 0x002fe800078e38ff */
[----:B------:R-:W-:Y:S05]  /*33b0*/  @P2 ISETP.GE.AND P3, PT, R9, R206, PT ;  /* 0x000000ce0900220c */ /* 0x000fea0003f66270 */
[----:B------:R1:W-:Y:S10]  /*33c0*/  MUFU.TANH R111, R7 ;  /* 0x00000007006f7308 */ /* 0x0003f40000002400 */
[----:B------:R4:W-:Y:S01]  /*33d0*/  MUFU.TANH R113, R8 ;  /* 0x0000000800717308 */ /* 0x0009e20000002400 */
[----:B--2---:R-:W-:Y:S09]  /*33e0*/  MOV R12, R114 ;  /* 0x00000072000c7202 */ /* 0x004ff20000000f00 */
[----:B------:R2:W3:Y:S01]  /*33f0*/  MUFU.TANH R116, R11 ;  /* 0x0000000b00747308 */ /* 0x0004e20000002400 */
[----:B-1----:R-:W1:Y:S09]  /*3400*/  LDSM.16.M88.4 R4, [R175+-0x3800] ;  /* 0xffc80000af04783b */ /* 0x002e720000000200 */
[----:B------:R3:W1:Y:S01]  /*3410*/  MUFU.TANH R115, R10 ;  /* 0x0000000a00737308 */ /* 0x0006620000002400 */
[----:B----4-:R-:W-:Y:S05]  /*3420*/  FMUL.FTZ R8, R203, 1.4426950216293334961 ;  /* 0x3fb8aa3bcb087820 */ /* 0x010fea0000410000 */
[----:B------:R-:W-:Y:S04]  /*3430*/  FSEL R8, R8, RZ, P0 ;  /* 0x000000ff08087208 */ /* 0x000fe80000000000 */
[----:B------:R4:W-:Y:S01]  /*3440*/  MUFU.TANH R118, R13 ;  /* 0x0000000d00767308 */ /* 0x0009e20000002400 */
[----:B--2---:R-:W-:Y:S02]  /*3450*/  @P2 IADD3 R11, PT, PT, R9, 0x1, RZ ;  /* 0x00000001090b2810 */ /* 0x004fe40007ffe0ff */
[----:B------:R-:W-:Y:S02]  /*3460*/  FSETP.NEU.FTZ.AND P0, PT, R202, -INF , PT ;  /* 0xff800000ca00780b */ /* 0x000fe40003f1d000 */
[----:B------:R-:W-:Y:S02]  /*3470*/  @P2 ISETP.GE.AND P4, PT, R11, R206, PT ;  /* 0x000000ce0b00220c */ /* 0x000fe40003f86270 */
[-C--:B------:R-:W-:Y:S03]  /*3480*/  MOV R11, R112.reuse ;  /* 0x00000070000b7202 */ /* 0x080fe60000000f00 */
[----:B------:R-:W2:Y:S01]  /*3490*/  MUFU.TANH R120, R15 ;  /* 0x0000000f00787308 */ /* 0x000ea20000002400 */
[----:B---3--:R-:W-:Y:S02]  /*34a0*/  MOV R10, R109 ;  /* 0x0000006d000a7202 */ /* 0x008fe40000000f00 */
[----:B------:R-:W-:Y:S02]  /*34b0*/  @P2 FSEL R10, R109, -INF , !P3 ;  /* 0xff8000006d0a2808 */ /* 0x000fe40005800000 */
[C---:B------:R-:W-:Y:S01]  /*34c0*/  @P2 FSEL R11, R112.reuse, -INF , !P4 ;  /* 0xff800000700b2808 */ /* 0x040fe20006000000 */
[----:B------:R-:W-:Y:S01]  /*34d0*/  FFMA.FTZ R112, -R112, R112, 1 ;  /* 0x3f80000070707423 */ /* 0x000fe20000010170 */
[----:B------:R-:W-:Y:S03]  /*34e0*/  @P2 FSEL R12, R114, -INF , !P4 ;  /* 0xff800000720c2808 */ /* 0x000fe60006000000 */
[----:B------:R-:W-:Y:S01]  /*34f0*/  MUFU.TANH R121, R16 ;  /* 0x0000001000797308 */ /* 0x000fe20000002400 */
[--C-:B------:R-:W-:Y:S01]  /*3500*/  FFMA.FTZ R248, R10, UR6, -R8.reuse ;  /* 0x000000060af87c23 */ /* 0x100fe20008010808 */
[-C--:B------:R-:W-:Y:S01]  /*3510*/  MOV R10, R110.reuse ;  /* 0x0000006e000a7202 */ /* 0x080fe20000000f00 */
[----:B------:R-:W-:Y:S01]  /*3520*/  FFMA.FTZ R247, R11, UR6, -R8 ;  /* 0x000000060bf77c23 */ /* 0x000fe20008010808 */
[C---:B------:R-:W-:Y:S01]  /*3530*/  @P2 FSEL R10, R110.reuse, -INF , !P3 ;  /* 0xff8000006e0a2808 */ /* 0x040fe20005800000 */
[----:B------:R-:W-:Y:S01]  /*3540*/  FFMA.FTZ R110, -R110, R110, 1 ;  /* 0x3f8000006e6e7423 */ /* 0x000fe2000001016e */
[----:B------:R-:W-:Y:S01]  /*3550*/  MOV R11, R116 ;  /* 0x00000074000b7202 */ /* 0x000fe20000000f00 */
[----:B------:R-:W-:Y:S03]  /*3560*/  FMUL.FTZ R112, R112, UR7 ;  /* 0x0000000770707c20 */ /* 0x000fe60008410000 */
[----:B------:R-:W3:Y:S01]  /*3570*/  MUFU.TANH R119, R14 ;  /* 0x0000000e00777308 */ /* 0x000ee20000002400 */
[-C--:B-1----:R-:W-:Y:S03]  /*3580*/  HMMA.16816.F32.BF16 R20, R132, R4.reuse, R20 ;  /* 0x000000048414723c */ /* 0x082fe60000041814 */
[----:B------:R-:W-:Y:S01]  /*3590*/  @P2 FSEL R11, R116, -INF , !P4 ;  /* 0xff800000740b2808 */ /* 0x000fe20006000000 */
[----:B------:R-:W-:Y:S01]  /*35a0*/  FMUL.FTZ R110, R110, UR7 ;  /* 0x000000076e6e7c20 */ /* 0x000fe20008410000 */
[----:B----4-:R-:W-:Y:S04]  /*35b0*/  MOV R13, R115 ;  /* 0x00000073000d7202 */ /* 0x010fe80000000f00 */
[----:B------:R-:W-:Y:S01]  /*35c0*/  MUFU.TANH R123, R18 ;  /* 0x00000012007b7308 */ /* 0x000fe20000002400 */
[C---:B------:R-:W-:Y:S04]  /*35d0*/  HMMA.16816.F32.BF16 R24, R104.reuse, R4, R24 ;  /* 0x000000046818723c */ /* 0x040fe80000041818 */
[----:B------:R-:W-:Y:S01]  /*35e0*/  FMUL.FTZ R4, R202, 1.4426950216293334961 ;  /* 0x3fb8aa3bca047820 */ /* 0x000fe20000410000 */
[----:B------:R-:W-:Y:S04]  /*35f0*/  MOV R5, R111 ;  /* 0x0000006f00057202 */ /* 0x000fe80000000f00 */
[----:B------:R-:W1:Y:S01]  /*3600*/  MUFU.TANH R122, R17 ;  /* 0x00000011007a7308 */ /* 0x000e620000002400 */
[----:B------:R-:W-:Y:S01]  /*3610*/  @P2 FSEL R5, R111, -INF , !P4 ;  /* 0xff8000006f052808 */ /* 0x000fe20006000000 */
[-C--:B------:R-:W-:Y:S03]  /*3620*/  HMMA.16816.F32.BF16 R28, R104, R6.reuse, R28 ;  /* 0x00000006681c723c */ /* 0x080fe6000004181c */
[----:B------:R-:W-:Y:S01]  /*3630*/  FSEL R4, R4, RZ, P0 ;  /* 0x000000ff04047208 */ /* 0x000fe20000000000 */
[----:B------:R-:W-:Y:S01]  /*3640*/  FMUL.FTZ R20, R20, UR7 ;  /* 0x0000000714147c20 */ /* 0x000fe20008410000 */
[----:B------:R-:W-:Y:S03]  /*3650*/  FSETP.NEU.FTZ.AND P0, PT, R201, -INF , PT ;  /* 0xff800000c900780b */ /* 0x000fe60003f1d000 */
[----:B------:R-:W4:Y:S01]  /*3660*/  MUFU.TANH R124, R19 ;  /* 0x00000013007c7308 */ /* 0x000f220000002400 */
[----:B------:R-:W-:Y:S01]  /*3670*/  @P2 FSEL R13, R115, -INF , !P3 ;  /* 0xff800000730d2808 */ /* 0x000fe20005800000 */
[--C-:B------:R-:W-:Y:S01]  /*3680*/  FFMA.FTZ R130, R5, UR6, -R4.reuse ;  /* 0x0000000605827c23 */ /* 0x100fe20008010804 */
[----:B------:R-:W-:Y:S01]  /*3690*/  FMUL.FTZ R5, R201, 1.4426950216293334961 ;  /* 0x3fb8aa3bc9057820 */ /* 0x000fe20000410000 */
[----:B------:R-:W-:Y:S01]  /*36a0*/  FFMA.FTZ R131, R10, UR6, -R4 ;  /* 0x000000060a837c23 */ /* 0x000fe20008010804 */
[----:B------:R-:W-:Y:S01]  /*36b0*/  MOV R10, R113 ;  /* 0x00000071000a7202 */ /* 0x000fe20000000f00 */
[----:B------:R-:W-:Y:S04]  /*36c0*/  HMMA.16816.F32.BF16 R32, R132, R6, R32 ;  /* 0x000000068420723c */ /* 0x000fe80000041820 */
[----:B------:R-:W4:Y:S01]  /*36d0*/  MUFU.TANH R125, R20 ;  /* 0x00000014007d7308 */ /* 0x000f220000002400 */
[----:B------:R-:W-:Y:S01]  /*36e0*/  FSEL R5, R5, RZ, P0 ;  /* 0x000000ff05057208 */ /* 0x000fe20000000000 */
[----:B------:R-:W-:Y:S01]  /*36f0*/  FMUL.FTZ R22, R22, UR7 ;  /* 0x0000000716167c20 */ /* 0x000fe20008410000 */
[----:B------:R-:W-:Y:S01]  /*3700*/  @P2 FSEL R10, R113, -INF , !P3 ;  /* 0xff800000710a2808 */ /* 0x000fe20005800000 */
[----:B------:R-:W-:Y:S01]  /*3710*/  FMUL.FTZ R21, R21, UR7 ;  /* 0x0000000715157c20 */ /* 0x000fe20008410000 */
[----:B------:R-:W-:Y:S01]  /*3720*/  FSETP.NEU.FTZ.AND P0, PT, R200, -INF , PT ;  /* 0xff800000c800780b */ /* 0x000fe20003f1d000 */
[----:B------:R-:W-:Y:S04]  /*3730*/  FMUL.FTZ R28, R28, UR7 ;  /* 0x000000071c1c7c20 */ /* 0x000fe80008410000 */
[----:B------:R-:W4:Y:S01]  /*3740*/  MUFU.TANH R127, R22 ;  /* 0x00000016007f7308 */ /* 0x000f220000002400 */
[--C-:B------:R-:W-:Y:S01]  /*3750*/  FFMA.FTZ R217, R10, UR6, -R5.reuse ;  /* 0x000000060ad97c23 */ /* 0x100fe20008010805 */
[----:B------:R-:W-:Y:S01]  /*3760*/  FMUL.FTZ R10, R200, 1.4426950216293334961 ;  /* 0x3fb8aa3bc80a7820 */ /* 0x000fe20000410000 */
[----:B--2---:R-:W-:Y:S01]  /*3770*/  MOV R6, R120 ;  /* 0x0000007800067202 */ /* 0x004fe20000000f00 */
[----:B------:R-:W-:Y:S01]  /*3780*/  FMUL.FTZ R29, R29, UR7 ;  /* 0x000000071d1d7c20 */ /* 0x000fe20008410000 */
[----:B---3--:R-:W-:Y:S01]  /*3790*/  MOV R7, R119 ;  /* 0x0000007700077202 */ /* 0x008fe20000000f00 */
[----:B------:R-:W-:Y:S01]  /*37a0*/  FMUL.FTZ R30, R30, UR7 ;  /* 0x000000071e1e7c20 */ /* 0x000fe20008410000 */
[----:B------:R-:W-:Y:S03]  /*37b0*/  FSEL R10, R10, RZ, P0 ;  /* 0x000000ff0a0a7208 */ /* 0x000fe60000000000 */
[----:B------:R-:W2:Y:S01]  /*37c0*/  MUFU.TANH R126, R21 ;  /* 0x00000015007e7308 */ /* 0x000ea20000002400 */
[----:B------:R-:W-:Y:S01]  /*37d0*/  FMUL.FTZ R24, R24, UR7 ;  /* 0x0000000718187c20 */ /* 0x000fe20008410000 */
[----:B------:R-:W-:Y:S01]  /*37e0*/  FMUL.FTZ R23, R23, UR7 ;  /* 0x0000000717177c20 */ /* 0x000fe20008410000 */
[--C-:B------:R-:W-:Y:S01]  /*37f0*/  FFMA.FTZ R216, R12, UR6, -R5.reuse ;  /* 0x000000060cd87c23 */ /* 0x100fe20008010805 */
[--C-:B------:R-:W-:Y:S01]  /*3800*/  FFMA.FTZ R182, R11, UR6, -R10.reuse ;  /* 0x000000060bb67c23 */ /* 0x100fe2000801080a */
[----:B------:R-:W-:Y:S01]  /*3810*/  @P2 IADD3 R11, PT, PT, R9, 0x8, RZ ;  /* 0x00000008090b2810 */ /* 0x000fe20007ffe0ff */
[----:B------:R-:W-:Y:S01]  /*3820*/  FMUL.FTZ R32, R32, UR7 ;  /* 0x0000000720207c20 */ /* 0x000fe20008410000 */
[----:B------:R-:W-:Y:S03]  /*3830*/  MOV R12, R117 ;  /* 0x00000075000c7202 */ /* 0x000fe60000000f00 */
[----:B------:R-:W3:Y:S01]  /*3840*/  MUFU.TANH R136, R24 ;  /* 0x0000001800887308 */ /* 0x000ee20000002400 */
[-C--:B------:R-:W-:Y:S01]  /*3850*/  @P2 ISETP.GE.AND P0, PT, R11, R206.reuse, PT ;  /* 0x000000ce0b00220c */ /* 0x080fe20003f06270 */
[----:B------:R-:W-:Y:S01]  /*3860*/  FMUL.FTZ R33, R33, UR7 ;  /* 0x0000000721217c20 */ /* 0x000fe20008410000 */
[----:B------:R-:W-:Y:S01]  /*3870*/  @P2 IADD3 R11, PT, PT, R9, 0x9, RZ ;  /* 0x00000009090b2810 */ /* 0x000fe20007ffe0ff */
[----:B------:R-:W-:Y:S01]  /*3880*/  FMUL.FTZ R34, R34, UR7 ;  /* 0x0000000722227c20 */ /* 0x000fe20008410000 */
[----:B------:R-:W-:Y:S01]  /*3890*/  @P2 FSEL R7, R119, -INF , !P0 ;  /* 0xff80000077072808 */ /* 0x000fe20004000000 */
[----:B------:R-:W-:Y:S01]  /*38a0*/  FMUL.FTZ R35, R35, UR7 ;  /* 0x0000000723237c20 */ /* 0x000fe20008410000 */
[----:B------:R-:W-:Y:S03]  /*38b0*/  @P2 ISETP.GE.AND P3, PT, R11, R206, PT ;  /* 0x000000ce0b00220c */ /* 0x000fe60003f66270 */
[----:B------:R-:W3:Y:S01]  /*38c0*/  MUFU.TANH R129, R23 ;  /* 0x0000001700817308 */ /* 0x000ee20000002400 */
[----:B------:R-:W-:Y:S01]  /*38d0*/  @P2 FSEL R12, R117, -INF , !P0 ;  /* 0xff800000750c2808 */ /* 0x000fe20004000000 */
[--C-:B------:R-:W-:Y:S01]  /*38e0*/  FFMA.FTZ R133, R7, UR6, -R10.reuse ;  /* 0x0000000607857c23 */ /* 0x100fe2000801080a */
[----:B------:R-:W-:Y:S01]  /*38f0*/  @P2 FSEL R6, R120, -INF , !P3 ;  /* 0xff80000078062808 */ /* 0x000fe20005800000 */
[----:B------:R-:W-:Y:S01]  /*3900*/  FMUL.FTZ R26, R26, UR7 ;  /* 0x000000071a1a7c20 */ /* 0x000fe20008410000 */
[----:B-1----:R-:W-:Y:S01]  /*3910*/  MOV R7, R122 ;  /* 0x0000007a00077202 */ /* 0x002fe20000000f00 */
[----:B------:R-:W-:Y:S01]  /*3920*/  FMUL.FTZ R25, R25, UR7 ;  /* 0x0000000719197c20 */ /* 0x000fe20008410000 */
[----:B------:R-:W-:Y:S03]  /*3930*/  @P2 FSEL R7, R122, -INF , !P3 ;  /* 0xff8000007a072808 */ /* 0x000fe60005800000 */
[----:B------:R-:W1:Y:S01]  /*3940*/  MUFU.TANH R138, R26 ;  /* 0x0000001a008a7308 */ /* 0x000e620000002400 */
[----:B------:R-:W-:Y:S01]  /*3950*/  FFMA.FTZ R132, R6, UR6, -R10 ;  /* 0x0000000606847c23 */ /* 0x000fe2000801080a */
[----:B------:R-:W-:Y:S01]  /*3960*/  MOV R6, R121 ;  /* 0x0000007900067202 */ /* 0x000fe20000000f00 */
[----:B------:R-:W-:Y:S01]  /*3970*/  FMUL.FTZ R31, R31, UR7 ;  /* 0x000000071f1f7c20 */ /* 0x000fe20008410000 */
[----:B------:R-:W-:Y:S01]  /*3980*/  @P2 FSEL R6, R121, -INF , !P0 ;  /* 0xff80000079062808 */ /* 0x000fe20004000000 */
[--C-:B------:R-:W-:Y:S01]  /*3990*/  FFMA.FTZ R245, R7, UR6, -R8.reuse ;  /* 0x0000000607f57c23 */ /* 0x100fe20008010808 */
[----:B----4-:R-:W-:Y:S01]  /*39a0*/  MOV R7, R124 ;  /* 0x0000007c00077202 */ /* 0x010fe20000000f00 */
[----:B------:R-:W-:Y:S03]  /*39b0*/  FMUL.FTZ R27, R27, UR7 ;  /* 0x000000071b1b7c20 */ /* 0x000fe60008410000 */
[----:B------:R-:W4:Y:S01]  /*39c0*/  MUFU.TANH R137, R25 ;  /* 0x0000001900897308 */ /* 0x000f220000002400 */
[----:B------:R-:W-:Y:S01]  /*39d0*/  FFMA.FTZ R246, R6, UR6, -R8 ;  /* 0x0000000606f67c23 */ /* 0x000fe20008010808 */
[----:B------:R-:W-:Y:S01]  /*39e0*/  MOV R6, R123 ;  /* 0x0000007b00067202 */ /* 0x000fe20000000f00 */
[--C-:B------:R-:W-:Y:S01]  /*39f0*/  FFMA.FTZ R12, R12, UR6, -R5.reuse ;  /* 0x000000060c0c7c23 */ /* 0x100fe20008010805 */
[----:B------:R-:W-:Y:S01]  /*3a00*/  @P2 FSEL R6, R123, -INF , !P0 ;  /* 0xff8000007b062808 */ /* 0x000fe20004000000 */
[----:B------:R-:W-:Y:S01]  /*3a10*/  FFMA.FTZ R211, R13, UR6, -R10 ;  /* 0x000000060dd37c23 */ /* 0x000fe2000801080a */
[----:B------:R-:W-:Y:S01]  /*3a20*/  @P2 FSEL R7, R124, -INF , !P3 ;  /* 0xff8000007c072808 */ /* 0x000fe20005800000 */
[----:B------:R-:W-:Y:S03]  /*3a30*/  FFMA.FTZ R121, -R121, R121, 1 ;  /* 0x3f80000079797423 */ /* 0x000fe60000010179 */
[----:B------:R-:W4:Y:S01]  /*3a40*/  MUFU.TANH R139, R27 ;  /* 0x0000001b008b7308 */ /* 0x000f220000002400 */
[--C-:B------:R-:W-:Y:S01]  /*3a50*/  FFMA.FTZ R240, R6, UR6, -R4.reuse ;  /* 0x0000000606f07c23 */ /* 0x100fe20008010804 */
[----:B------:R-:W-:Y:S01]  /*3a60*/  @P2 IADD3 R6, PT, PT, R9, 0x10, RZ ;  /* 0x0000001009062810 */ /* 0x000fe20007ffe0ff */
[----:B------:R-:W-:Y:S01]  /*3a70*/  FFMA.FTZ R239, R7, UR6, -R4 ;  /* 0x0000000607ef7c23 */ /* 0x000fe20008010804 */
[----:B------:R-:W-:Y:S01]  /*3a80*/  @P2 IADD3 R7, PT, PT, R9, 0x11, RZ ;  /* 0x0000001109072810 */ /* 0x000fe20007ffe0ff */
[----:B------:R-:W-:Y:S01]  /*3a90*/  FFMA.FTZ R122, -R122, R122, 1 ;  /* 0x3f8000007a7a7423 */ /* 0x000fe2000001017a */
[----:B------:R-:W-:Y:S01]  /*3aa0*/  @P2 ISETP.GE.AND P0, PT, R6, R206, PT ;  /* 0x000000ce0600220c */ /* 0x000fe20003f06270 */
[----:B------:R-:W-:Y:S03]  /*3ab0*/  FFMA.FTZ R111, -R111, R111, 1 ;  /* 0x3f8000006f6f7423 */ /* 0x000fe6000001016f */
[----:B------:R-:W4:Y:S01]  /*3ac0*/  MUFU.TANH R218, R28 ;  /* 0x0000001c00da7308 */ /* 0x000f220000002400 */
[-C--:B------:R-:W-:Y:S01]  /*3ad0*/  MOV R6, R125.reuse ;  /* 0x0000007d00067202 */ /* 0x080fe20000000f00 */
[----:B------:R-:W-:Y:S01]  /*3ae0*/  FMUL.FTZ R121, R121, UR7 ;  /* 0x0000000779797c20 */ /* 0x000fe20008410000 */
[C---:B------:R-:W-:Y:S01]  /*3af0*/  @P2 FSEL R6, R125.reuse, -INF , !P0 ;  /* 0xff8000007d062808 */ /* 0x040fe20004000000 */
[----:B------:R-:W-:Y:S01]  /*3b00*/  FFMA.FTZ R125, -R125, R125, 1 ;  /* 0x3f8000007d7d7423 */ /* 0x000fe2000001017d */
[----:B------:R-:W-:Y:S01]  /*3b10*/  MOV R11, R118 ;  /* 0x00000076000b7202 */ /* 0x000fe20000000f00 */
[----:B------:R-:W-:Y:S01]  /*3b20*/  FMUL.FTZ R122, R122, UR7 ;  /* 0x000000077a7a7c20 */ /* 0x000fe20008410000 */
[----:B------:R-:W-:Y:S03]  /*3b30*/  @P2 FSEL R11, R118, -INF , !P3 ;  /* 0xff800000760b2808 */ /* 0x000fe60005800000 */
[----:B------:R-:W4:Y:S01]  /*3b40*/  MUFU.TANH R219, R29 ;  /* 0x0000001d00db7308 */ /* 0x000f220000002400 */
[----:B------:R-:W-:Y:S01]  /*3b50*/  @P2 ISETP.GE.AND P3, PT, R7, R206, PT ;  /* 0x000000ce0700220c */ /* 0x000fe20003f66270 */
[----:B------:R-:W-:Y:S01]  /*3b60*/  FFMA.FTZ R244, R6, UR6, -R8 ;  /* 0x0000000606f47c23 */ /* 0x000fe20008010808 */
[----:B------:R-:W-:Y:S01]  /*3b70*/  MOV R6, R127 ;  /* 0x0000007f00067202 */ /* 0x000fe20000000f00 */
[--C-:B------:R-:W-:Y:S01]  /*3b80*/  FFMA.FTZ R134, R11, UR6, -R5.reuse ;  /* 0x000000060b867c23 */ /* 0x100fe20008010805 */
[----:B------:R-:W-:Y:S01]  /*3b90*/  @P2 FSEL R6, R127, -INF , !P0 ;  /* 0xff8000007f062808 */ /* 0x000fe20004000000 */
[----:B------:R-:W-:Y:S01]  /*3ba0*/  FMUL.FTZ R125, R125, UR7 ;  /* 0x000000077d7d7c20 */ /* 0x000fe20008410000 */
[----:B--2---:R-:W-:Y:S03]  /*3bb0*/  MOV R7, R126 ;  /* 0x0000007e00077202 */ /* 0x004fe60000000f00 */
[----:B------:R-:W2:Y:S01]  /*3bc0*/  MUFU.TANH R220, R30 ;  /* 0x0000001e00dc7308 */ /* 0x000ea20000002400 */
[----:B------:R-:W-:Y:S01]  /*3bd0*/  @P2 FSEL R7, R126, -INF , !P3 ;  /* 0xff8000007e072808 */ /* 0x000fe20005800000 */
[----:B------:R-:W-:Y:S01]  /*3be0*/  FFMA.FTZ R238, R6, UR6, -R4 ;  /* 0x0000000606ee7c23 */ /* 0x000fe20008010804 */
[----:B---3--:R-:W-:Y:S01]  /*3bf0*/  MOV R6, R136 ;  /* 0x0000008800067202 */ /* 0x008fe20000000f00 */
[----:B------:R-:W-:Y:S01]  /*3c00*/  FFMA.FTZ R126, -R126, R126, 1 ;  /* 0x3f8000007e7e7423 */ /* 0x000fe2000001017e */
[----:B------:R-:W-:Y:S01]  /*3c10*/  @P2 FSEL R6, R136, -INF , !P0 ;  /* 0xff80000088062808 */ /* 0x000fe20004000000 */
[----:B------:R-:W-:Y:S01]  /*3c20*/  FFMA.FTZ R243, R7, UR6, -R8 ;  /* 0x0000000607f37c23 */ /* 0x000fe20008010808 */
[----:B------:R-:W-:Y:S03]  /*3c30*/  MOV R7, R129 ;  /* 0x0000008100077202 */ /* 0x000fe60000000f00 */
[----:B------:R-:W-:Y:S01]  /*3c40*/  MUFU.TANH R222, R32 ;  /* 0x0000002000de7308 */ /* 0x000fe20000002400 */
[----:B------:R-:W-:Y:S01]  /*3c50*/  @P2 FSEL R7, R129, -INF , !P3 ;  /* 0xff80000081072808 */ /* 0x000fe20005800000 */
[--C-:B------:R-:W-:Y:S01]  /*3c60*/  FFMA.FTZ R234, R6, UR6, -R5.reuse ;  /* 0x0000000606ea7c23 */ /* 0x100fe20008010805 */
[----:B-1----:R-:W-:Y:S01]  /*3c70*/  MOV R6, R138 ;  /* 0x0000008a00067202 */ /* 0x002fe20000000f00 */
[----:B------:R-:W-:Y:S01]  /*3c80*/  FMUL.FTZ R126, R126, UR7 ;  /* 0x000000077e7e7c20 */ /* 0x000fe20008410000 */
[----:B------:R-:W-:Y:S01]  /*3c90*/  @P2 FSEL R6, R138, -INF , !P0 ;  /* 0xff8000008a062808 */ /* 0x000fe20004000000 */
[----:B------:R-:W-:Y:S01]  /*3ca0*/  FFMA.FTZ R237, R7, UR6, -R4 ;  /* 0x0000000607ed7c23 */ /* 0x000fe20008010804 */
[----:B----4-:R-:W-:Y:S03]  /*3cb0*/  MOV R7, R137 ;  /* 0x0000008900077202 */ /* 0x010fe60000000f00 */
[----:B------:R-:W1:Y:S01]  /*3cc0*/  MUFU.TANH R224, R33 ;  /* 0x0000002100e07308 */ /* 0x000e620000002400 */
[----:B------:R-:W-:Y:S01]  /*3cd0*/  @P2 FSEL R7, R137, -INF , !P3 ;  /* 0xff80000089072808 */ /* 0x000fe20005800000 */
[--C-:B------:R-:W-:Y:S01]  /*3ce0*/  FFMA.FTZ R230, R6, UR6, -R10.reuse ;  /* 0x0000000606e67c23 */ /* 0x100fe2000801080a */
[----:B------:R-:W-:Y:S01]  /*3cf0*/  @P2 IADD3 R6, PT, PT, R9, 0x18, RZ ;  /* 0x0000001809062810 */ /* 0x000fe20007ffe0ff */
[----:B------:R-:W-:Y:S01]  /*3d00*/  FMUL.FTZ R111, R111, UR7 ;  /* 0x000000076f6f7c20 */ /* 0x000fe20008410000 */
[----:B------:R-:W-:Y:S01]  /*3d10*/  @P2 IADD3 R9, PT, PT, R9, 0x19, RZ ;  /* 0x0000001909092810 */ /* 0x000fe20007ffe0ff */
[--C-:B------:R-:W-:Y:S01]  /*3d20*/  FFMA.FTZ R233, R7, UR6, -R5.reuse ;  /* 0x0000000607e97c23 */ /* 0x100fe20008010805 */
[----:B------:R-:W-:Y:S03]  /*3d30*/  MOV R7, R139 ;  /* 0x0000008b00077202 */ /* 0x000fe60000000f00 */
[----:B------:R-:W-:Y:S01]  /*3d40*/  MUFU.EX2 R131, R131 ;  /* 0x0000008300837308 */ /* 0x000fe20000000800 */
[----:B------:R-:W-:Y:S01]  /*3d50*/  @P2 FSEL R7, R139, -INF , !P3 ;  /* 0xff8000008b072808 */ /* 0x000fe20005800000 */
[----:B------:R-:W-:Y:S01]  /*3d60*/  FFMA.FTZ R123, -R123, R123, 1 ;  /* 0x3f8000007b7b7423 */ /* 0x000fe2000001017b */
[----:B------:R-:W-:Y:S01]  /*3d70*/  @P2 ISETP.GE.AND P0, PT, R6, R206, PT ;  /* 0x000000ce0600220c */ /* 0x000fe20003f06270 */
[----:B------:R-:W-:Y:S01]  /*3d80*/  FFMA.FTZ R124, -R124, R124, 1 ;  /* 0x3f8000007c7c7423 */ /* 0x000fe2000001017c */
[----:B------:R-:W-:Y:S01]  /*3d90*/  @P2 ISETP.GE.AND P3, PT, R9, R206, PT ;  /* 0x000000ce0900220c */ /* 0x000fe20003f66270 */
[--C-:B------:R-:W-:Y:S01]  /*3da0*/  FFMA.FTZ R229, R7, UR6, -R10.reuse ;  /* 0x0000000607e57c23 */ /* 0x100fe2000801080a */
[----:B------:R-:W-:Y:S03]  /*3db0*/  MOV R6, R218 ;  /* 0x000000da00067202 */ /* 0x000fe60000000f00 */
[----:B------:R-:W3:Y:S01]  /*3dc0*/  MUFU.EX2 R130, R130 ;  /* 0x0000008200827308 */ /* 0x000ee20000000800 */
[----:B------:R-:W-:Y:S01]  /*3dd0*/  @P2 FSEL R6, R218, -INF , !P0 ;  /* 0xff800000da062808 */ /* 0x000fe20004000000 */
[----:B------:R-:W-:Y:S01]  /*3de0*/  FFMA.FTZ R127, -R127, R127, 1 ;  /* 0x3f8000007f7f7423 */ /* 0x000fe2000001017f */
[----:B------:R-:W-:Y:S01]  /*3df0*/  MOV R7, R219 ;  /* 0x000000db00077202 */ /* 0x000fe20000000f00 */
[----:B------:R-:W-:Y:S01]  /*3e00*/  FFMA.FTZ R129, -R129, R129, 1 ;  /* 0x3f80000081817423 */ /* 0x000fe20000010181 */
[----:B------:R-:W-:Y:S01]  /*3e10*/  @P2 FSEL R7, R219, -INF , !P3 ;  /* 0xff800000db072808 */ /* 0x000fe20005800000 */
[--C-:B------:R-:W-:Y:S01]  /*3e20*/  FFMA.FTZ R232, R6, UR6, -R5.reuse ;  /* 0x0000000606e87c23 */ /* 0x100fe20008010805 */
[----:B--2---:R-:W-:Y:S03]  /*3e30*/  MOV R6, R220 ;  /* 0x000000dc00067202 */ /* 0x004fe60000000f00 */
[----:B------:R-:W2:Y:S01]  /*3e40*/  MUFU.TANH R225, R34 ;  /* 0x0000002200e17308 */ /* 0x000ea20000002400 */
[----:B------:R-:W-:Y:S01]  /*3e50*/  @P2 FSEL R6, R220, -INF , !P0 ;  /* 0xff800000dc062808 */ /* 0x000fe20004000000 */
[----:B------:R-:W-:Y:S01]  /*3e60*/  FFMA.FTZ R5, R7, UR6, -R5 ;  /* 0x0000000607057c23 */ /* 0x000fe20008010805 */
[----:B------:R-:W-:Y:S01]  /*3e70*/  IADD3 R104, PT, PT, R180, R128, RZ ;  /* 0x00000080b4687210 */ /* 0x000fe20007ffe0ff */
[----:B------:R-:W-:Y:S01]  /*3e80*/  FMUL.FTZ R123, R123, UR7 ;  /* 0x000000077b7b7c20 */ /* 0x000fe20008410000 */
[----:B------:R-:W-:Y:S01]  /*3e90*/  FMUL.FTZ R124, R124, UR7 ;  /* 0x000000077c7c7c20 */ /* 0x000fe20008410000 */
[----:B------:R-:W-:Y:S01]  /*3ea0*/  FFMA.FTZ R228, R6, UR6, -R10 ;  /* 0x0000000606e47c23 */ /* 0x000fe2000801080a */
[-C--:B-1----:R-:W-:Y:S03]  /*3eb0*/  MOV R6, R224.reuse ;  /* 0x000000e000067202 */ /* 0x082fe60000000f00 */
[----:B------:R1:W-:Y:S01]  /*3ec0*/  MUFU.EX2 R231, R5 ;  /* 0x0000000500e77308 */ /* 0x0003e20000000800 */
[C---:B------:R-:W-:Y:S01]  /*3ed0*/  @P2 FSEL R6, R224.reuse, -INF , !P3 ;  /* 0xff800000e0062808 */ /* 0x040fe20005800000 */
[----:B------:R-:W-:Y:S01]  /*3ee0*/  FFMA.FTZ R224, -R224, R224, 1 ;  /* 0x3f800000e0e07423 */ /* 0x000fe200000101e0 */
[----:B------:R-:W-:Y:S01]  /*3ef0*/  FMUL.FTZ R127, R127, UR7 ;  /* 0x000000077f7f7c20 */ /* 0x000fe20008410000 */
[----:B------:R-:W-:Y:S02]  /*3f00*/  FMUL.FTZ R129, R129, UR7 ;  /* 0x0000000781817c20 */ /* 0x000fe40008410000 */
[----:B------:R-:W-:Y:S04]  /*3f10*/  FMUL.FTZ R224, R224, UR7 ;  /* 0x00000007e0e07c20 */ /* 0x000fe80008410000 */
[----:B------:R-:W-:Y:S10]  /*3f20*/  MUFU.TANH R226, R35 ;  /* 0x0000002300e27308 */ /* 0x000ff40000002400 */
[----:B------:R-:W-:Y:S01]  /*3f30*/  MUFU.EX2 R248, R248 ;  /* 0x000000f800f87308 */ /* 0x000fe20000000800 */
[-C--:B-1----:R-:W-:Y:S02]  /*3f40*/  MOV R5, R222.reuse ;  /* 0x000000de00057202 */ /* 0x082fe40000000f00 */
[C---:B------:R-:W-:Y:S01]  /*3f50*/  @P2 FSEL R5, R222.reuse, -INF , !P0 ;  /* 0xff800000de052808 */ /* 0x040fe20004000000 */
[----:B------:R-:W-:Y:S04]  /*3f60*/  FFMA.FTZ R222, -R222, R222, 1 ;  /* 0x3f800000dede7423 */ /* 0x000fe800000101de */
[--C-:B------:R-:W-:Y:S01]  /*3f70*/  FFMA.FTZ R242, R5, UR6, -R8.reuse ;  /* 0x0000000605f27c23 */ /* 0x100fe20008010808 */
[----:B------:R-:W-:Y:S01]  /*3f80*/  FFMA.FTZ R8, R6, UR6, -R8 ;  /* 0x0000000606087c23 */ /* 0x000fe20008010808 */
[----:B------:R-:W1:Y:S01]  /*3f90*/  MUFU.EX2 R247, R247 ;  /* 0x000000f700f77308 */ /* 0x000e620000000800 */
[----:B---3--:R-:W-:Y:S01]  /*3fa0*/  F2FP.BF16.F32.PACK_AB R6, R130, R131 ;  /* 0x000000838206723e */ /* 0x008fe200000010ff */
[----:B------:R-:W-:Y:S01]  /*3fb0*/  FMUL.FTZ R222, R222, UR7 ;  /* 0x00000007dede7c20 */ /* 0x000fe20008410000 */
[-C--:B--2---:R-:W-:Y:S02]  /*3fc0*/  MOV R5, R225.reuse ;  /* 0x000000e100057202 */ /* 0x084fe40000000f00 */
[C---:B------:R-:W-:Y:S01]  /*3fd0*/  @P2 FSEL R5, R225.reuse, -INF , !P0 ;  /* 0xff800000e1052808 */ /* 0x040fe20004000000 */
[----:B------:R2:W-:Y:S01]  /*3fe0*/  STS [R185+0x400], R6 ;  /* 0x00040006b9007388 */ /* 0x0005e20000000800 */
[----:B------:R-:W-:Y:S03]  /*3ff0*/  FFMA.FTZ R225, -R225, R225, 1 ;  /* 0x3f800000e1e17423 */ /* 0x000fe600000101e1 */
[----:B------:R3:W-:Y:S01]  /*4000*/  MUFU.EX2 R241, R8 ;  /* 0x0000000800f17308 */ /* 0x0007e20000000800 */
[--C-:B------:R-:W-:Y:S01]  /*4010*/  FFMA.FTZ R236, R5, UR6, -R4.reuse ;  /* 0x0000000605ec7c23 */ /* 0x100fe20008010804 */
[----:B------:R-:W-:Y:S08]  /*4020*/  FMUL.FTZ R225, R225, UR7 ;  /* 0x00000007e1e17c20 */ /* 0x000ff00008410000 */
[----:B------:R-:W-:Y:S01]  /*4030*/  MUFU.EX2 R246, R246 ;  /* 0x000000f600f67308 */ /* 0x000fe20000000800 */
[----:B-1----:R-:W-:Y:S05]  /*4040*/  F2FP.BF16.F32.PACK_AB R7, R247, R248 ;  /* 0x000000f8f707723e */ /* 0x002fea00000010ff */
[----:B------:R1:W-:Y:S04]  /*4050*/  STS [R185], R7 ;  /* 0x00000007b9007388 */ /* 0x0003e80000000800 */
[----:B------:R-:W2:Y:S01]  /*4060*/  MUFU.EX2 R245, R245 ;  /* 0x000000f500f57308 */ /* 0x000ea20000000800 */
[-C--:B---3--:R-:W-:Y:S02]  /*4070*/  MOV R8, R226.reuse ;  /* 0x000000e200087202 */ /* 0x088fe40000000f00 */
[C---:B------:R-:W-:Y:S01]  /*4080*/  @P2 FSEL R8, R226.reuse, -INF , !P3 ;  /* 0xff800000e2082808 */ /* 0x040fe20005800000 */
[----:B------:R-:W-:Y:S04]  /*4090*/  FFMA.FTZ R226, -R226, R226, 1 ;  /* 0x3f800000e2e27423 */ /* 0x000fe800000101e2 */
[----:B------:R-:W-:Y:S02]  /*40a0*/  FFMA.FTZ R4, R8, UR6, -R4 ;  /* 0x0000000608047c23 */ /* 0x000fe40008010804 */
[----:B------:R-:W-:Y:S01]  /*40b0*/  MUFU.EX2 R240, R240 ;  /* 0x000000f000f07308 */ /* 0x000fe20000000800 */
[----:B------:R-:W-:Y:S09]  /*40c0*/  FMUL.FTZ R226, R226, UR7 ;  /* 0x00000007e2e27c20 */ /* 0x000ff20008410000 */
[----:B------:R-:W3:Y:S01]  /*40d0*/  MUFU.EX2 R239, R239 ;  /* 0x000000ef00ef7308 */ /* 0x000ee20000000800 */
[----:B--2---:R-:W-:Y:S05]  /*40e0*/  F2FP.BF16.F32.PACK_AB R6, R245, R246 ;  /* 0x000000f6f506723e */ /* 0x004fea00000010ff */
[----:B------:R-:W-:Y:S04]  /*40f0*/  STS [R209], R6 ;  /* 0x00000006d1007388 */ /* 0x000fe80000000800 */
[----:B------:R3:W-:Y:S10]  /*4100*/  MUFU.EX2 R235, R4 ;  /* 0x0000000400eb7308 */ /* 0x0007f40000000800 */
[----:B------:R-:W-:Y:S10]  /*4110*/  MUFU.EX2 R217, R217 ;  /* 0x000000d900d97308 */ /* 0x000ff40000000800 */
[----:B------:R-:W1:Y:S01]  /*4120*/  MUFU.EX2 R216, R216 ;  /* 0x000000d800d87308 */ /* 0x000e620000000800 */
[----:B---3--:R-:W-:Y:S05]  /*4130*/  F2FP.BF16.F32.PACK_AB R4, R239, R240 ;  /* 0x000000f0ef04723e */ /* 0x008fea00000010ff */
[----:B------:R-:W-:Y:S04]  /*4140*/  STS [R209+0x400], R4 ;  /* 0x00040004d1007388 */ /* 0x000fe80000000800 */
[----:B------:R-:W2:Y:S10]  /*4150*/  MUFU.TANH R221, R31 ;  /* 0x0000001f00dd7308 */ /* 0x000eb40000002400 */
[----:B------:R-:W-:Y:S01]  /*4160*/  MUFU.EX2 R211, R211 ;  /* 0x000000d300d37308 */ /* 0x000fe20000000800 */
[----:B-1----:R-:W-:Y:S05]  /*4170*/  F2FP.BF16.F32.PACK_AB R7, R216, R217 ;  /* 0x000000d9d807723e */ /* 0x002fea00000010ff */
[----:B------:R1:W-:Y:S04]  /*4180*/  STS [R185+0x1000], R7 ;  /* 0x00100007b9007388 */ /* 0x0003e80000000800 */
[----:B------:R-:W3:Y:S01]  /*4190*/  MUFU.EX2 R182, R182 ;  /* 0x000000b600b67308 */ /* 0x000ee20000000800 */
[----:B--2---:R-:W-:Y:S02]  /*41a0*/  MOV R5, R221 ;  /* 0x000000dd00057202 */ /* 0x004fe40000000f00 */
[----:B------:R-:W-:Y:S05]  /*41b0*/  @P2 FSEL R5, R221, -INF , !P3 ;  /* 0xff800000dd052808 */ /* 0x000fea0005800000 */
[----:B------:R-:W-:Y:S02]  /*41c0*/  FFMA.FTZ R10, R5, UR6, -R10 ;  /* 0x00000006050a7c23 */ /* 0x000fe4000801080a */
[----:B------:R-:W-:Y:S01]  /*41d0*/  MUFU.EX2 R135, R12 ;  /* 0x0000000c00877308 */ /* 0x000fe20000000800 */
[----:B---3--:R-:W-:Y:S09]  /*41e0*/  F2FP.BF16.F32.PACK_AB R5, R182, R211 ;  /* 0x000000d3b605723e */ /* 0x008ff200000010ff */
[----:B------:R-:W2:Y:S01]  /*41f0*/  MUFU.EX2 R134, R134 ;  /* 0x0000008600867308 */ /* 0x000ea20000000800 */
[----:B------:R3:W-:Y:S09]  /*4200*/  STS [R185+0x1400], R5 ;  /* 0x00140005b9007388 */ /* 0x0007f20000000800 */
        /* <DEDUP_REMOVED lines=11> */
[----:B------:R1:W-:Y:S04]  /*42c0*/  STS [R187], R6 ;  /* 0x00000006bb007388 */ /* 0x0003e80000000800 */
[----:B------:R-:W2:Y:S10]  /*42d0*/  MUFU.EX2 R242, R242 ;  /* 0x000000f200f27308 */ /* 0x000eb40000000800 */
[----:B------:R-:W1:Y:S01]  /*42e0*/  MUFU.EX2 R236, R236 ;  /* 0x000000ec00ec7308 */ /* 0x000e620000000800 */
[----:B---3--:R-:W-:Y:S05]  /*42f0*/  F2FP.BF16.F32.PACK_AB R5, R237, R238 ;  /* 0x000000eeed05723e */ /* 0x008fea00000010ff */
[----:B------:R3:W-:Y:S04]  /*4300*/  STS [R187+0x400], R5 ;  /* 0x00040005bb007388 */ /* 0x0007e80000000800 */
[----:B------:R-:W-:Y:S01]  /*4310*/  MUFU.EX2 R234, R234 ;  /* 0x000000ea00ea7308 */ /* 0x000fe20000000800 */
[----:B--2---:R-:W-:Y:S05]  /*4320*/  F2FP.BF16.F32.PACK_AB R4, R241, R242 ;  /* 0x000000f2f104723e */ /* 0x004fea00000010ff */
[----:B------:R2:W-:Y:S04]  /*4330*/  STS [R223], R4 ;  /* 0x00000004df007388 */ /* 0x0005e80000000800 */
[----:B------:R-:W4:Y:S01]  /*4340*/  MUFU.EX2 R233, R233 ;  /* 0x000000e900e97308 */ /* 0x000f220000000800 */
[----:B-1----:R-:W-:Y:S05]  /*4350*/  F2FP.BF16.F32.PACK_AB R6, R235, R236 ;  /* 0x000000eceb06723e */ /* 0x002fea00000010ff */
[----:B------:R-:W-:Y:S04]  /*4360*/  STS [R223+0x400], R6 ;  /* 0x00040006df007388 */ /* 0x000fe80000000800 */
[----:B------:R-:W-:Y:S10]  /*4370*/  MUFU.EX2 R230, R230 ;  /* 0x000000e600e67308 */ /* 0x000ff40000000800 */
[----:B------:R-:W1:Y:S01]  /*4380*/  MUFU.EX2 R229, R229 ;  /* 0x000000e500e57308 */ /* 0x000e620000000800 */
[----:B----4-:R-:W-:Y:S05]  /*4390*/  F2FP.BF16.F32.PACK_AB R8, R233, R234 ;  /* 0x000000eae908723e */ /* 0x010fea00000010ff */
[----:B------:R-:W-:Y:S04]  /*43a0*/  STS [R187+0x1000], R8 ;  /* 0x00100008bb007388 */ /* 0x000fe80000000800 */
[----:B------:R-:W3:Y:S10]  /*43b0*/  MUFU.EX2 R232, R232 ;  /* 0x000000e800e87308 */ /* 0x000ef40000000800 */
[----:B------:R-:W-:Y:S01]  /*43c0*/  MUFU.EX2 R228, R228 ;  /* 0x000000e400e47308 */ /* 0x000fe20000000800 */
[----:B-1----:R-:W-:Y:S05]  /*43d0*/  F2FP.BF16.F32.PACK_AB R7, R229, R230 ;  /* 0x000000e6e507723e */ /* 0x002fea00000010ff */
[----:B------:R-:W-:Y:S04]  /*43e0*/  STS [R187+0x1400], R7 ;  /* 0x00140007bb007388 */ /* 0x000fe80000000800 */
[----:B------:R-:W2:Y:S01]  /*43f0*/  MUFU.EX2 R227, R10 ;  /* 0x0000000a00e37308 */ /* 0x000ea20000000800 */
[----:B---3--:R-:W-:Y:S05]  /*4400*/  F2FP.BF16.F32.PACK_AB R5, R231, R232 ;  /* 0x000000e8e705723e */ /* 0x008fea00000010ff */
[----:B------:R-:W-:Y:S01]  /*4410*/  STS [R223+0x1000], R5 ;  /* 0x00100005df007388 */ /* 0x000fe20000000800 */
[----:B--2---:R-:W-:Y:S05]  /*4420*/  F2FP.BF16.F32.PACK_AB R4, R227, R228 ;  /* 0x000000e4e304723e */ /* 0x004fea00000010ff */
        /* <DEDUP_REMOVED lines=25> */
[-C--:B------:R-:W-:Y:S08]  /*45c0*/  HMMA.16816.F32.BF16 R12, R100, R158.reuse, R12 ;  /* 0x0000009e640c723c */ /* 0x080ff0000004180c */
[C---:B------:R-:W-:Y:S08]  /*45d0*/  HMMA.16816.F32.BF16 R16, R104.reuse, R158, R16 ;  /* 0x0000009e6810723c */ /* 0x040ff00000041810 */
[-C--:B------:R-:W-:Y:S08]  /*45e0*/  HMMA.16816.F32.BF16 R20, R104, R160.reuse, R20 ;  /* 0x000000a06814723c */ /* 0x080ff00000041814 */
[C---:B------:R-:W-:Y:S08]  /*45f0*/  HMMA.16816.F32.BF16 R24, R100.reuse, R160, R24 ;  /* 0x000000a06418723c */ /* 0x040ff00000041818 */
[-C--:B------:R-:W-:Y:S03]  /*4600*/  HMMA.16816.F32.BF16 R28, R100, R162.reuse, R28 ;  /* 0x000000a2641c723c */ /* 0x080fe6000004181c */
[C---:B------:R-:W-:Y:S04]  /*4610*/  LEA R100, P0, R183.reuse, R250, 0x2 ;  /* 0x000000fab7647211 */ /* 0x040fe800078010ff */
[----:B------:R-:W-:Y:S01]  /*4620*/  LEA.HI.X R101, R183, R251, RZ, 0x2, P0 ;  /* 0x000000fbb7657211 */ /* 0x000fe200000f14ff */
[----:B------:R-:W-:Y:S01]  /*4630*/  HMMA.16816.F32.BF16 R32, R104, R162, R32 ;  /* 0x000000a26820723c */ /* 0x000fe20000041820 */
[----:B------:R-:W-:Y:S08]  /*4640*/  LDSM.16.M88.4 R104, [R108+0x5000] ;  /* 0x005000006c68783b */ /* 0x000ff00000000200 */
[----:B------:R-:W2:Y:S04]  /*4650*/  LDG.E R252, desc[UR24][R100.64] ;  /* 0x0000001864fc7981 */ /* 0x000ea8000c1e1900 */
[----:B------:R-:W3:Y:S04]  /*4660*/  LDG.E R251, desc[UR24][R100.64+0x20] ;  /* 0x0000201864fb7981 */ /* 0x000ee8000c1e1900 */
[----:B------:R-:W5:Y:S04]  /*4670*/  LDG.E R250, desc[UR24][R100.64+0x80] ;  /* 0x0000801864fa7981 */ /* 0x000f68000c1e1900 */
[----:B------:R1:W5:Y:S04]  /*4680*/  LDG.E R249, desc[UR24][R100.64+0xa0] ;  /* 0x0000a01864f97981 */ /* 0x000368000c1e1900 */
[----:B-1----:R-:W1:Y:S02]  /*4690*/  LDSM.16.M88.4 R100, [R108+0x4000] ;  /* 0x004000006c64783b */ /* 0x002e640000000200 */
[-C--:B-1----:R-:W-:Y:S08]  /*46a0*/  HMMA.16816.F32.BF16 R4, R100, R164.reuse, R4 ;  /* 0x000000a46404723c */ /* 0x082ff00000041804 */
[C---:B------:R-:W-:Y:S08]  /*46b0*/  HMMA.16816.F32.BF16 R8, R104.reuse, R164, R8 ;  /* 0x000000a46808723c */ /* 0x040ff00000041808 */
[-C--:B------:R-:W-:Y:S08]  /*46c0*/  HMMA.16816.F32.BF16 R12, R104, R166.reuse, R12 ;  /* 0x000000a6680c723c */ /* 0x080ff0000004180c */
[C---:B------:R-:W-:Y:S08]  /*46d0*/  HMMA.16816.F32.BF16 R16, R100.reuse, R166, R16 ;  /* 0x000000a66410723c */ /* 0x040ff00000041810 */
[-C--:B------:R-:W-:Y:S08]  /*46e0*/  HMMA.16816.F32.BF16 R20, R100, R168.reuse, R20 ;  /* 0x000000a86414723c */ /* 0x080ff00000041814 */
        /* <DEDUP_REMOVED lines=8> */
[----:B------:R-:W-:Y:S01]  /*4770*/  IADD3 R5, PT, PT, R205, 0x1, RZ ;  /* 0x00000001cd057810 */ /* 0x000fe20007ffe0ff */
[----:B------:R-:W-:Y:S01]  /*4780*/  FMUL.FTZ R248, R248, R4 ;  /* 0x00000004f8f87220 */ /* 0x000fe20000410000 */
[----:B------:R-:W-:Y:S01]  /*4790*/  FFMA.FTZ R4, -R109, R109, 1 ;  /* 0x3f8000006d047423 */ /* 0x000fe2000001016d */
[C---:B------:R-:W-:Y:S01]  /*47a0*/  FADD.FTZ R20, -R252.reuse, R20 ;  /* 0x00000014fc147221 */ /* 0x040fe20000010100 */
[----:B------:R-:W-:Y:S01]  /*47b0*/  ISETP.NE.AND P0, PT, R5, 0x1, PT ;  /* 0x000000010500780c */ /* 0x000fe20003f05270 */
[C---:B------:R-:W-:Y:S05]  /*47c0*/  FADD.FTZ R21, -R252.reuse, R21 ;  /* 0x00000015fc157221 */ /* 0x040fea0000010100 */
[C---:B------:R-:W-:Y:S01]  /*47d0*/  FADD.FTZ R32, -R252.reuse, R32 ;  /* 0x00000020fc207221 */ /* 0x040fe20000010100 */
[----:B------:R-:W-:Y:S01]  /*47e0*/  FADD.FTZ R33, -R252, R33 ;  /* 0x00000021fc217221 */ /* 0x000fe20000010100 */
[C---:B---3--:R-:W-:Y:S01]  /*47f0*/  FADD.FTZ R6, -R251.reuse, R6 ;  /* 0x00000006fb067221 */ /* 0x048fe20000010100 */
[----:B------:R-:W-:Y:S01]  /*4800*/  FADD.FTZ R7, -R251, R7 ;  /* 0x00000007fb077221 */ /* 0x000fe20000010100 */
[----:B------:R-:W-:Y:S01]  /*4810*/  FMUL.FTZ R4, R4, UR7 ;  /* 0x0000000704047c20 */ /* 0x000fe20008410000 */
[----:B------:R-:W-:Y:S01]  /*4820*/  FMUL.FTZ R16, R246, R16 ;  /* 0x00000010f6107220 */ /* 0x000fe20000410000 */
[----:B------:R-:W-:Y:S01]  /*4830*/  FMUL.FTZ R17, R245, R17 ;  /* 0x00000011f5117220 */ /* 0x000fe20000410000 */
[----:B------:R-:W-:Y:S01]  /*4840*/  FMUL.FTZ R20, R244, R20 ;  /* 0x00000014f4147220 */ /* 0x000fe20000410000 */
[----:B------:R-:W-:Y:S01]  /*4850*/  FMUL.FTZ R21, R243, R21 ;  /* 0x00000015f3157220 */ /* 0x000fe20000410000 */
[----:B------:R-:W-:Y:S01]  /*4860*/  FMUL.FTZ R32, R242, R32 ;  /* 0x00000020f2207220 */ /* 0x000fe20000410000 */
[----:B------:R-:W-:Y:S01]  /*4870*/  FMUL.FTZ R33, R241, R33 ;  /* 0x00000021f1217220 */ /* 0x000fe20000410000 */
[----:B------:R-:W-:Y:S01]  /*4880*/  FMUL.FTZ R6, R131, R6 ;  /* 0x0000000683067220 */ /* 0x000fe20000410000 */
[----:B------:R-:W-:Y:S01]  /*4890*/  FMUL.FTZ R7, R130, R7 ;  /* 0x0000000782077220 */ /* 0x000fe20000410000 */
        /* <DEDUP_REMOVED lines=32> */
[----:B------:R-:W-:Y:S01]  /*4aa0*/  FMUL.FTZ R35, R35, R226 ;  /* 0x000000e223237220 */ /* 0x000fe20000410000 */
        /* <DEDUP_REMOVED lines=25> */
.L_x_991:
[----:B-----5:R-:W-:Y:S01]  /*4c40*/  FADD.FTZ R9, -R250, R9 ;  /* 0x00000009fa097221 */ /* 0x020fe20000010100 */
[----:B------:R-:W-:Y:S01]  /*4c50*/  FFMA.FTZ R114, -R114, R114, 1 ;  /* 0x3f80000072727423 */ /* 0x000fe20000010172 */
[----:B------:R-:W-:Y:S01]  /*4c60*/  FADD.FTZ R11, -R249, R11 ;  /* 0x0000000bf90b7221 */ /* 0x000fe20000010100 */
[----:B------:R-:W-:Y:S01]  /*4c70*/  FFMA.FTZ R116, -R116, R116, 1 ;  /* 0x3f80000074747423 */ /* 0x000fe20000010174 */
[----:B------:R-:W-:Y:S01]  /*4c80*/  FADD.FTZ R8, -R250, R8 ;  /* 0x00000008fa087221 */ /* 0x000fe20000010100 */
[----:B------:R-:W-:Y:S01]  /*4c90*/  FFMA.FTZ R113, -R113, R113, 1 ;  /* 0x3f80000071717423 */ /* 0x000fe20000010171 */
[----:B------:R-:W-:Y:S01]  /*4ca0*/  FADD.FTZ R10, -R249, R10 ;  /* 0x0000000af90a7221 */ /* 0x000fe20000010100 */
[----:B------:R-:W-:Y:S01]  /*4cb0*/  FFMA.FTZ R115, -R115, R115, 1 ;  /* 0x3f80000073737423 */ /* 0x000fe20000010173 */
[----:B------:R-:W-:Y:S01]  /*4cc0*/  FMUL.FTZ R9, R216, R9 ;  /* 0x00000009d8097220 */ /* 0x000fe20000410000 */
[----:B------:R-:W-:Y:S01]  /*4cd0*/  FMUL.FTZ R114, R114, UR7 ;  /* 0x0000000772727c20 */ /* 0x000fe20008410000 */
[----:B------:R-:W-:Y:S01]  /*4ce0*/  FMUL.FTZ R11, R182, R11 ;  /* 0x0000000bb60b7220 */ /* 0x000fe20000410000 */
[----:B------:R-:W-:Y:S01]  /*4cf0*/  FMUL.FTZ R116, R116, UR7 ;  /* 0x0000000774747c20 */ /* 0x000fe20008410000 */
[----:B------:R-:W-:Y:S01]  /*4d00*/  FADD.FTZ R13, -R250, R13 ;  /* 0x0000000dfa0d7221 */ /* 0x000fe20000010100 */
[----:B------:R-:W-:Y:S01]  /*4d10*/  FMUL.FTZ R8, R217, R8 ;  /* 0x00000008d9087220 */ /* 0x000fe20000410000 */
[----:B------:R-:W-:Y:S01]  /*4d20*/  FFMA.FTZ R117, -R117, R117, 1 ;  /* 0x3f80000075757423 */ /* 0x000fe20000010175 */
[----:B------:R-:W-:Y:S01]  /*4d30*/  FFMA.FTZ R118, -R118, R118, 1 ;  /* 0x3f80000076767423 */ /* 0x000fe20000010176 */
[----:B------:R-:W-:Y:S01]  /*4d40*/  FMUL.FTZ R113, R113, UR7 ;  /* 0x0000000771717c20 */ /* 0x000fe20008410000 */
[----:B------:R-:W-:Y:S01]  /*4d50*/  FADD.FTZ R15, -R249, R15 ;  /* 0x0000000ff90f7221 */ /* 0x000fe20000010100 */
[----:B------:R-:W-:Y:S01]  /*4d60*/  FMUL.FTZ R10, R211, R10 ;  /* 0x0000000ad30a7220 */ /* 0x000fe20000410000 */
[----:B------:R-:W-:Y:S01]  /*4d70*/  FFMA.FTZ R120, -R120, R120, 1 ;  /* 0x3f80000078787423 */ /* 0x000fe20000010178 */
[----:B------:R-:W-:Y:S01]  /*4d80*/  FMUL.FTZ R115, R115, UR7 ;  /* 0x0000000773737c20 */ /* 0x000fe20008410000 */
[----:B------:R-:W-:Y:S01]  /*4d90*/  FADD.FTZ R12, -R250, R12 ;  /* 0x0000000cfa0c7221 */ /* 0x000fe20000010100 */
[----:B------:R-:W-:Y:S01]  /*4da0*/  FADD.FTZ R14, -R249, R14 ;  /* 0x0000000ef90e7221 */ /* 0x000fe20000010100 */
[----:B------:R-:W-:Y:S01]  /*4db0*/  FFMA.FTZ R119, -R119, R119, 1 ;  /* 0x3f80000077777423 */ /* 0x000fe20000010177 */
[----:B------:R-:W-:Y:S01]  /*4dc0*/  FMUL.FTZ R9, R9, R114 ;  /* 0x0000007209097220 */ /* 0x000fe20000410000 */
[----:B------:R-:W-:Y:S01]  /*4dd0*/  FMUL.FTZ R11, R11, R116 ;  /* 0x000000740b0b7220 */ /* 0x000fe20000410000 */
[----:B------:R-:W-:Y:S01]  /*4de0*/  FMUL.FTZ R13, R134, R13 ;  /* 0x0000000d860d7220 */ /* 0x000fe20000410000 */
[----:B------:R-:W-:Y:S01]  /*4df0*/  FMUL.FTZ R117, R117, UR7 ;  /* 0x0000000775757c20 */ /* 0x000fe20008410000 */
[----:B------:R-:W-:Y:S01]  /*4e00*/  FMUL.FTZ R118, R118, UR7 ;  /* 0x0000000776767c20 */ /* 0x000fe20008410000 */
[----:B------:R-:W-:Y:S01]  /*4e10*/  FMUL.FTZ R8, R8, R113 ;  /* 0x0000007108087220 */ /* 0x000fe20000410000 */
[----:B------:R-:W-:Y:S01]  /*4e20*/  FMUL.FTZ R15, R132, R15 ;  /* 0x0000000f840f7220 */ /* 0x000fe20000410000 */
[----:B------:R-:W-:Y:S01]  /*4e30*/  FMUL.FTZ R120, R120, UR7 ;  /* 0x0000000778787c20 */ /* 0x000fe20008410000 */
[----:B------:R-:W-:Y:S01]  /*4e40*/  FMUL.FTZ R10, R10, R115 ;  /* 0x000000730a0a7220 */ /* 0x000fe20000410000 */
[----:B------:R-:W-:Y:S01]  /*4e50*/  FMUL.FTZ R12, R135, R12 ;  /* 0x0000000c870c7220 */ /* 0x000fe20000410000 */
[----:B------:R-:W-:Y:S01]  /*4e60*/  FMUL.FTZ R14, R133, R14 ;  /* 0x0000000e850e7220 */ /* 0x000fe20000410000 */
[----:B------:R-:W-:Y:S01]  /*4e70*/  FMUL.FTZ R119, R119, UR7 ;  /* 0x0000000777777c20 */ /* 0x000fe20008410000 */
        /* <DEDUP_REMOVED lines=8> */
[C---:B------:R-:W-:Y:S01]  /*4f00*/  FADD.FTZ R25, -R250.reuse, R25 ;  /* 0x00000019fa197221 */ /* 0x040fe20000010100 */
[----:B------:R-:W-:Y:S01]  /*4f10*/  F2FP.BF16.F32.PACK_AB R10, R11, R10 ;  /* 0x0000000a0b0a723e */ /* 0x000fe200000010ff */
[----:B------:R-:W-:Y:S01]  /*4f20*/  STS [R209+-0x4000], R16 ;  /* 0xffc00010d1007388 */ /* 0x000fe20000000800 */
[----:B------:R-:W-:Y:S01]  /*4f30*/  FFMA.FTZ R137, -R137, R137, 1 ;  /* 0x3f80000089897423 */ /* 0x000fe20000010189 */
[----:B------:R-:W-:Y:S01]  /*4f40*/  FADD.FTZ R27, -R249, R27 ;  /* 0x0000001bf91b7221 */ /* 0x000fe20000010100 */
[----:B------:R-:W-:Y:S01]  /*4f50*/  FFMA.FTZ R139, -R139, R139, 1 ;  /* 0x3f8000008b8b7423 */ /* 0x000fe2000001018b */
[----:B------:R-:W-:Y:S01]  /*4f60*/  STS [R209+-0x3c00], R18 ;  /* 0xffc40012d1007388 */ /* 0x000fe20000000800 */
[----:B------:R-:W-:Y:S01]  /*4f70*/  FADD.FTZ R24, -R250, R24 ;  /* 0x00000018fa187221 */ /* 0x000fe20000010100 */
[----:B------:R-:W-:Y:S01]  /*4f80*/  FFMA.FTZ R136, -R136, R136, 1 ;  /* 0x3f80000088887423 */ /* 0x000fe20000010188 */
[----:B------:R-:W-:Y:S01]  /*4f90*/  FADD.FTZ R26, -R249, R26 ;  /* 0x0000001af91a7221 */ /* 0x000fe20000010100 */
[----:B------:R-:W-:Y:S01]  /*4fa0*/  FFMA.FTZ R138, -R138, R138, 1 ;  /* 0x3f8000008a8a7423 */ /* 0x000fe2000001018a */
[----:B------:R-:W-:Y:S01]  /*4fb0*/  F2FP.BF16.F32.PACK_AB R12, R13, R12 ;  /* 0x0000000c0d0c723e */ /* 0x000fe200000010ff */
[----:B------:R-:W-:Y:S01]  /*4fc0*/  STS [R185+-0x3000], R8 ;  /* 0xffd00008b9007388 */ /* 0x000fe20000000800 */
[----:B------:R-:W-:Y:S01]  /*4fd0*/  F2FP.BF16.F32.PACK_AB R14, R15, R14 ;  /* 0x0000000e0f0e723e */ /* 0x000fe200000010ff */
[----:B------:R-:W-:Y:S01]  /*4fe0*/  FMUL.FTZ R25, R233, R25 ;  /* 0x00000019e9197220 */ /* 0x000fe20000410000 */
[----:B------:R-:W-:Y:S01]  /*4ff0*/  FMUL.FTZ R137, R137, UR7 ;  /* 0x0000000789897c20 */ /* 0x000fe20008410000 */
[----:B------:R-:W-:Y:S01]  /*5000*/  STS [R185+-0x2c00], R10 ;  /* 0xffd4000ab9007388 */ /* 0x000fe20000000800 */
[----:B------:R-:W-:Y:S01]  /*5010*/  FMUL.FTZ R27, R229, R27 ;  /* 0x0000001be51b7220 */ /* 0x000fe20000410000 */
[----:B------:R-:W-:Y:S01]  /*5020*/  FMUL.FTZ R139, R139, UR7 ;  /* 0x000000078b8b7c20 */ /* 0x000fe20008410000 */
[----:B------:R-:W-:Y:S01]  /*5030*/  FADD.FTZ R29, -R250, R29 ;  /* 0x0000001dfa1d7221 */ /* 0x000fe20000010100 */
[----:B------:R-:W-:Y:S01]  /*5040*/  FMUL.FTZ R24, R234, R24 ;  /* 0x00000018ea187220 */ /* 0x000fe20000410000 */
[----:B------:R-:W-:Y:S01]  /*5050*/  FFMA.FTZ R219, -R219, R219, 1 ;  /* 0x3f800000dbdb7423 */ /* 0x000fe200000101db */
[----:B------:R-:W-:Y:S01]  /*5060*/  FMUL.FTZ R136, R136, UR7 ;  /* 0x0000000788887c20 */ /* 0x000fe20008410000 */
[----:B------:R-:W-:Y:S01]  /*5070*/  FADD.FTZ R31, -R249, R31 ;  /* 0x0000001ff91f7221 */ /* 0x000fe20000010100 */
[----:B------:R-:W-:Y:S01]  /*5080*/  FMUL.FTZ R26, R230, R26 ;  /* 0x0000001ae61a7220 */ /* 0x000fe20000410000 */
[----:B------:R-:W-:Y:S01]  /*5090*/  FFMA.FTZ R221, -R221, R221, 1 ;  /* 0x3f800000dddd7423 */ /* 0x000fe200000101dd */
[----:B------:R-:W-:Y:S01]  /*50a0*/  FMUL.FTZ R138, R138, UR7 ;  /* 0x000000078a8a7c20 */ /* 0x000fe20008410000 */
[----:B------:R-:W-:Y:S01]  /*50b0*/  FADD.FTZ R28, -R250, R28 ;  /* 0x0000001cfa1c7221 */ /* 0x000fe20000010100 */
[----:B------:R-:W-:Y:S01]  /*50c0*/  FFMA.FTZ R218, -R218, R218, 1 ;  /* 0x3f800000dada7423 */ /* 0x000fe200000101da */
[----:B------:R-:W-:Y:S01]  /*50d0*/  FADD.FTZ R30, -R249, R30 ;  /* 0x0000001ef91e7221 */ /* 0x000fe20000010100 */
[----:B------:R-:W-:Y:S01]  /*50e0*/  FFMA.FTZ R220, -R220, R220, 1 ;  /* 0x3f800000dcdc7423 */ /* 0x000fe200000101dc */
[----:B------:R-:W-:Y:S01]  /*50f0*/  F2FP.BF16.F32.PACK_AB R22, R23, R22 ;  /* 0x000000161716723e */ /* 0x000fe200000010ff */
[----:B------:R-:W-:Y:S01]  /*5100*/  STS [R209+-0x3000], R12 ;  /* 0xffd0000cd1007388 */ /* 0x000fe20000000800 */
[----:B------:R-:W-:Y:S01]  /*5110*/  FMUL.FTZ R25, R25, R137 ;  /* 0x0000008919197220 */ /* 0x000fe20000410000 */
[----:B------:R-:W-:Y:S01]  /*5120*/  FMUL.FTZ R27, R27, R139 ;  /* 0x0000008b1b1b7220 */ /* 0x000fe20000410000 */
[----:B------:R-:W-:Y:S01]  /*5130*/  FMUL.FTZ R29, R231, R29 ;  /* 0x0000001de71d7220 */ /* 0x000fe20000410000 */
[----:B------:R-:W-:Y:S01]  /*5140*/  STS [R209+-0x2c00], R14 ;  /* 0xffd4000ed1007388 */ /* 0x000fe20000000800 */
[----:B------:R-:W-:Y:S01]  /*5150*/  FMUL.FTZ R219, R219, UR7 ;  /* 0x00000007dbdb7c20 */ /* 0x000fe20008410000 */
[----:B------:R-:W-:Y:S01]  /*5160*/  FMUL.FTZ R24, R24, R136 ;  /* 0x0000008818187220 */ /* 0x000fe20000410000 */
[----:B------:R-:W-:Y:S01]  /*5170*/  FMUL.FTZ R31, R227, R31 ;  /* 0x0000001fe31f7220 */ /* 0x000fe20000410000 */
[----:B------:R-:W-:Y:S01]  /*5180*/  FMUL.FTZ R221, R221, UR7 ;  /* 0x00000007dddd7c20 */ /* 0x000fe20008410000 */
[----:B------:R-:W-:Y:S01]  /*5190*/  FMUL.FTZ R26, R26, R138 ;  /* 0x0000008a1a1a7220 */ /* 0x000fe20000410000 */
[----:B------:R-:W-:Y:S01]  /*51a0*/  FMUL.FTZ R28, R232, R28 ;  /* 0x0000001ce81c7220 */ /* 0x000fe20000410000 */
[----:B------:R-:W-:Y:S01]  /*51b0*/  FMUL.FTZ R218, R218, UR7 ;  /* 0x00000007dada7c20 */ /* 0x000fe20008410000 */
        /* <DEDUP_REMOVED lines=11> */
[----:B------:R-:W-:Y:S01]  /*5270*/  F2FP.BF16.F32.PACK_AB R26, R27, R26 ;  /* 0x0000001a1b1a723e */ /* 0x000fe200000010ff */
[----:B------:R-:W-:Y:S01]  /*5280*/  STS [R223+-0x4000], R32 ;  /* 0xffc00020df007388 */ /* 0x000fe20000000800 */
[----:B------:R-:W-:Y:S02]  /*5290*/  F2FP.BF16.F32.PACK_AB R28, R29, R28 ;  /* 0x0000001c1d1c723e */ /* 0x000fe400000010ff */
[----:B------:R-:W-:Y:S01]  /*52a0*/  F2FP.BF16.F32.PACK_AB R30, R31, R30 ;  /* 0x0000001e1f1e723e */ /* 0x000fe200000010ff */
[----:B------:R-:W-:Y:S01]  /*52b0*/  STS [R223+-0x3c00], R34 ;  /* 0xffc40022df007388 */ /* 0x000fe20000000800 */
[----:B------:R-:W-:Y:S03]  /*52c0*/  SHF.L.U32 R116, R181, 0x1, RZ ;  /* 0x00000001b5747819 */ /* 0x000fe600000006ff */
[----:B------:R-:W-:Y:S01]  /*52d0*/  STS [R187+-0x3000], R24 ;  /* 0xffd00018bb007388 */ /* 0x000fe20000000800 */
[----:B------:R-:W-:Y:S03]  /*52e0*/  IADD3 R117, PT, PT, R179, R116, RZ ;  /* 0x00000074b3757210 */ /* 0x000fe60007ffe0ff */
        /* <DEDUP_REMOVED lines=72> */
.L_x_992:
[----:B------:R-:W-:Y:S01]  /*5770*/  LDSM.16.M88.4 R16, [R178] ;  /* 0x00000000b210783b */ /* 0x000fe20000000200 */
[C---:B------:R-:W-:Y:S01]  /*5780*/  IMAD.IADD R120, R178.reuse, 0x1, R128 ;  /* 0x00000001b2787824 */ /* 0x040fe200078e0280 */
[C---:B------:R-:W-:Y:S01]  /*5790*/  ISETP.NE.AND P6, PT, R205.reuse, RZ, PT ;  /* 0x000000ffcd00720c */ /* 0x040fe20003fc5270 */
[----:B------:R-:W-:Y:S01]  /*57a0*/  IMAD.IADD R119, R178, 0x1, R116 ;  /* 0x00000001b2777824 */ /* 0x000fe200078e0274 */
[----:B------:R-:W1:Y:S01]  /*57b0*/  LDSM.16.MT88.4 R8, [R179+0x6000] ;  /* 0x00600000b308783b */ /* 0x000e620000004200 */
[----:B------:R-:W-:Y:S02]  /*57c0*/  ISETP.GT.AND P5, PT, R205, RZ, PT ;  /* 0x000000ffcd00720c */ /* 0x000fe40003fa4270 */
[----:B------:R-:W-:Y:S01]  /*57d0*/  IMAD.IADD R118, R128, 0x1, R119 ;  /* 0x0000000180767824 */ /* 0x000fe200078e0277 */
[----:B------:R-:W2:Y:S04]  /*57e0*/  LDSM.16.MT88.4 R20, [R117+0x6000] ;  /* 0x006000007514783b */ /* 0x000ea80000004200 */
[----:B------:R-:W-:Y:S03]  /*57f0*/  LDSM.16.MT88.4 R28, [R179+0x6800] ;  /* 0x00680000b31c783b */ /* 0x000fe60000004200 */
[----:B------:R-:W-:Y:S01]  /*5800*/  @P6 IADD3 R193, P3, PT, R193, -0x100, RZ ;  /* 0xffffff00c1c16810 */ /* 0x000fe20007f7e0ff */
[----:B------:R-:W3:Y:S03]  /*5810*/  LDSM.16.M88.4 R24, [R120] ;  /* 0x000000007818783b */ /* 0x000ee60000000200 */
[----:B------:R-:W-:Y:S01]  /*5820*/  @P6 IADD3.X R192, PT, PT, R192, -0x1, RZ, P3, !PT ;  /* 0xffffffffc0c06810 */ /* 0x000fe20001ffe4ff */
[----:B------:R-:W4:Y:S04]  /*5830*/  LDSM.16.MT88.4 R32, [R117+0x6800] ;  /* 0x006800007520783b */ /* 0x000f280000004200 */
[----:B------:R-:W-:Y:S04]  /*5840*/  LDSM.16.MT88.4 R104, [R179+0x7000] ;  /* 0x00700000b368783b */ /* 0x000fe80000004200 */
[----:B------:R-:W4:Y:S04]  /*5850*/  LDSM.16.M88.4 R100, [R119] ;  /* 0x000000007764783b */ /* 0x000f280000000200 */
        /* <DEDUP_REMOVED lines=46> */
[----:B------:R-:W-:Y:S02]  /*5b40*/  LDSM.16.MT88.4 R28, [R179+0x9800] ;  /* 0x00980000b31c783b */ /* 0x000fe40000004200 */
[C---:B------:R-:W-:Y:S02]  /*5b50*/  LEA.HI.X.SX32 R113, R121.reuse, R111, 0x5, P0 ;  /* 0x0000006f79717211 */ /* 0x040fe400000f2eff */
[----:B------:R3:W4:Y:S01]  /*5b60*/  LDSM.16.M88.4 R20, [R118+0x2000] ;  /* 0x002000007614783b */ /* 0x0007220000000200 */
[C---:B------:R-:W-:Y:S02]  /*5b70*/  LEA R114, P0, R121.reuse, R112, 0x5 ;  /* 0x0000007079727211 */ /* 0x040fe400078028ff */
[C---:B--2---:R-:W-:Y:S05]  /*5b80*/  HMMA.16816.F32.BF16 R4, R24.reuse, R32, R4 ;  /* 0x000000201804723c */ /* 0x044fea0000041804 */
[C---:B------:R-:W-:Y:S03]  /*5b90*/  LEA.HI.X.SX32 R115, R121.reuse, R113, 0x5, P0 ;  /* 0x0000007179737211 */ /* 0x040fe600000f2eff */
[C---:B------:R-:W-:Y:S01]  /*5ba0*/  HMMA.16816.F32.BF16 R8, R24.reuse, R34, R8 ;  /* 0x000000221808723c */ /* 0x040fe20000041808 */
[----:B------:R-:W2:Y:S07]  /*5bb0*/  LDSM.16.MT88.4 R32, [R117+0x9800] ;  /* 0x009800007520783b */ /* 0x000eae0000004200 */
[C---:B-1----:R-:W-:Y:S03]  /*5bc0*/  HMMA.16816.F32.BF16 R12, R24.reuse, R100, R12 ;  /* 0x00000064180c723c */ /* 0x042fe6000004180c */
[C---:B---3--:R-:W-:Y:S04]  /*5bd0*/  LEA R118, P0, R121.reuse, R114, 0x5 ;  /* 0x0000007279767211 */ /* 0x048fe800078028ff */
[C---:B------:R-:W-:Y:S01]  /*5be0*/  LEA.HI.X.SX32 R119, R121.reuse, R115, 0x5, P0 ;  /* 0x0000007379777211 */ /* 0x040fe200000f2eff */
[----:B------:R-:W-:Y:S03]  /*5bf0*/  HMMA.16816.F32.BF16 R16, R24, R102, R16 ;  /* 0x000000661810723c */ /* 0x000fe60000041810 */
[C---:B------:R-:W-:Y:S03]  /*5c00*/  IMAD.WIDE R122, R121.reuse, -0xc0, R118 ;  /* 0xffffff40797a7825 */ /* 0x040fe600078e0276 */
[----:B------:R-:W-:Y:S02]  /*5c10*/  LEA R100, P0, R121, R122, 0x5 ;  /* 0x0000007a79647211 */ /* 0x000fe400078028ff */
[C---:B----4-:R-:W-:Y:S05]  /*5c20*/  HMMA.16816.F32.BF16 R4, R20.reuse, R28, R4 ;  /* 0x0000001c1404723c */ /* 0x050fea0000041804 */
[----:B------:R-:W-:Y:S01]  /*5c30*/  @P6 IMAD.WIDE.U32 R28, R183, 0x4, R214 ;  /* 0x00000004b71c6825 */ /* 0x000fe200078e00d6 */
[C---:B------:R-:W-:Y:S02]  /*5c40*/  LEA.HI.X.SX32 R101, R121.reuse, R123, 0x5, P0 ;  /* 0x0000007b79657211 */ /* 0x040fe400000f2eff */
[C---:B------:R-:W-:Y:S02]  /*5c50*/  HMMA.16816.F32.BF16 R8, R20.reuse, R30, R8 ;  /* 0x0000001e1408723c */ /* 0x040fe40000041808 */
[----:B------:R-:W5:Y:S01]  /*5c60*/  @P6 LDG.E R203, desc[UR24][R28.64+-0x100] ;  /* 0xffff00181ccb6981 */ /* 0x000f62000c1e1900 */
[C---:B------:R-:W-:Y:S03]  /*5c70*/  LEA R24, P0, R121.reuse, R100, 0x5 ;  /* 0x0000006479187211 */ /* 0x040fe600078028ff */
[----:B------:R-:W5:Y:S01]  /*5c80*/  @P6 LDG.E R202, desc[UR24][R28.64+-0xe0] ;  /* 0xffff20181cca6981 */ /* 0x000f62000c1e1900 */
[C---:B------:R-:W-:Y:S01]  /*5c90*/  LEA.HI.X.SX32 R25, R121.reuse, R101, 0x5, P0 ;  /* 0x0000006579197211 */ /* 0x040fe200000f2eff */
[C---:B--2---:R-:W-:Y:S02]  /*5ca0*/  HMMA.16816.F32.BF16 R12, R20.reuse, R32, R12 ;  /* 0x00000020140c723c */ /* 0x044fe4000004180c */
        /* <DEDUP_REMOVED lines=8> */
[C---:B------:R-:W-:Y:S02]  /*5d30*/  LEA.HI.X.SX32 R31, R121.reuse, R27, 0x5, P0 ;  /* 0x0000001b791f7211 */ /* 0x040fe400000f2eff */
[C---:B------:R-:W-:Y:S01]  /*5d40*/  LEA R32, P0, R121.reuse, R30, 0x5 ;  /* 0x0000001e79207211 */ /* 0x040fe200078028ff */
[----:B------:R-:W-:Y:S03]  /*5d50*/  REDG.E.ADD.F32.FTZ.RN.STRONG.GPU desc[UR24][R106.64], R6 ;  /* 0x000000066a0079a6 */ /* 0x000fe6000c12f318 */
[C---:B------:R-:W-:Y:S01]  /*5d60*/  LEA.HI.X.SX32 R33, R121.reuse, R31, 0x5, P0 ;  /* 0x0000001f79217211 */ /* 0x040fe200000f2eff */
        /* <DEDUP_REMOVED lines=25> */
[----:B------:R-:W-:Y:S01]  /*5f00*/  LDSM.16.MT88.4 R104, [R176+-0x1000] ;  /* 0xfff00000b068783b */ /* 0x000fe20000004200 */
        /* <DEDUP_REMOVED lines=8> */
[----:B------:R-:W3:Y:S04]  /*5f90*/  LDSM.16.MT88.4 R20, [R108+0x1000] ;  /* 0x001000006c14783b */ /* 0x000ee80000004200 */
[----:B------:R-:W-:Y:S03]  /*5fa0*/  LDSM.16.MT88.4 R108, [R108+0x1800] ;  /* 0x001800006c6c783b */ /* 0x000fe60000004200 */
[----:B------:R-:W-:Y:S01]  /*5fb0*/  HMMA.16816.F32.BF16 R96, R4, R26, R96 ;  /* 0x0000001a0460723c */ /* 0x000fe20000041860 */
[----:B------:R-:W-:Y:S04]  /*5fc0*/  LDSM.16.MT88.4 R4, [R176+-0x2800] ;  /* 0xffd80000b004783b */ /* 0x000fe80000004200 */
[----:B------:R-:W-:Y:S03]  /*5fd0*/  LDSM.16.MT88.4 R24, [R176+-0x800] ;  /* 0xfff80000b018783b */ /* 0x000fe60000004200 */
        /* <DEDUP_REMOVED lines=13> */
[-C--:B---3--:R-:W-:Y:S08]  /*60b0*/  HMMA.16816.F32.BF16 R84, R8, R20.reuse, R84 ;  /* 0x000000140854723c */ /* 0x088ff00000041854 */
        /* <DEDUP_REMOVED lines=14> */
[----:B------:R-:W-:Y:S01]  /*61a0*/  VIADD R6, R172, 0xffffe000 ;  /* 0xffffe000ac067836 */ /* 0x000fe20000000000 */
        /* <DEDUP_REMOVED lines=9> */
[----:B------:R-:W-:Y:S01]  /*6240*/  F2FP.BF16.F32.PACK_AB R36, R37, R36 ;  /* 0x000000242524723e */ /* 0x000fe200000010ff */
[----:B------:R-:W3:Y:S01]  /*6250*/  S2R R2, SR_TID.X ;  /* 0x0000000000027919 */ /* 0x000ee20000002100 */
[----:B------:R-:W-:Y:S02]  /*6260*/  F2FP.BF16.F32.PACK_AB R38, R39, R38 ;  /* 0x000000262726723e */ /* 0x000fe400000010ff */
[----:B------:R-:W-:Y:S02]  /*6270*/  F2FP.BF16.F32.PACK_AB R48, R49, R48 ;  /* 0x000000303130723e */ /* 0x000fe400000010ff */
[----:B------:R-:W-:Y:S02]  /*6280*/  F2FP.BF16.F32.PACK_AB R50, R51, R50 ;  /* 0x000000323332723e */ /* 0x000fe400000010ff */
[----:B------:R-:W-:-:S02]  /*6290*/  F2FP.BF16.F32.PACK_AB R40, R41, R40 ;  /* 0x000000282928723e */ /* 0x000fc400000010ff */
        /* <DEDUP_REMOVED lines=16> */
[C---:B-1----:R-:W-:Y:S01]  /*63a0*/  IMAD.SHL.U32 R3, R0.reuse, 0x10, RZ ;  /* 0x0000001000037824 */ /* 0x042fe200078e00ff */
[----:B------:R-:W-:Y:S01]  /*63b0*/  SHF.R.U32.HI R6, RZ, 0x4, R0 ;  /* 0x00000004ff067819 */ /* 0x000fe20000011600 */
[----:B------:R-:W-:-:S02]  /*63c0*/  IMAD.SHL.U32 R4, R0, 0x20, RZ ;  /* 0x0000002000047824 */ /* 0x000fc400078e00ff */
[----:B------:R-:W-:Y:S01]  /*63d0*/  FMUL.FTZ R77, R77, UR4 ;  /* 0x000000044d4d7c20 */ /* 0x000fe20008410000 */
[----:B------:R-:W-:Y:S01]  /*63e0*/  IMAD.SHL.U32 R5, R0, 0x2, RZ ;  /* 0x0000000200057824 */ /* 0x000fe200078e00ff */
[----:B------:R-:W-:Y:S01]  /*63f0*/  LOP3.LUT R3, R3, 0x1c0, RZ, 0xc0, !PT ;  /* 0x000001c003037812 */ /* 0x000fe200078ec0ff */
[----:B------:R-:W-:Y:S01]  /*6400*/  FMUL.FTZ R78, R78, UR4 ;  /* 0x000000044e4e7c20 */ /* 0x000fe20008410000 */
[----:B------:R-:W-:Y:S01]  /*6410*/  LOP3.LUT R4, R4, 0xc00, RZ, 0xc0, !PT ;  /* 0x00000c0004047812 */ /* 0x000fe200078ec0ff */
[----:B------:R-:W-:Y:S01]  /*6420*/  FMUL.FTZ R79, R79, UR4 ;  /* 0x000000044f4f7c20 */ /* 0x000fe20008410000 */
[--C-:B------:R-:W-:Y:S01]  /*6430*/  LOP3.LUT R3, R3, 0x38, R5.reuse, 0xf8, !PT ;  /* 0x0000003803037812 */ /* 0x100fe200078ef805 */
[----:B------:R-:W-:Y:S01]  /*6440*/  FMUL.FTZ R84, R84, UR4 ;  /* 0x0000000454547c20 */ /* 0x000fe20008410000 */
[----:B------:R-:W-:Y:S01]  /*6450*/  LOP3.LUT R4, R4, 0x6, R5, 0xf8, !PT ;  /* 0x0000000604047812 */ /* 0x000fe200078ef805 */
[----:B------:R-:W-:Y:S01]  /*6460*/  IMAD.MOV.U32 R5, RZ, RZ, 0x20 ;  /* 0x00000020ff057424 */ /* 0x000fe200078e00ff */
[----:B------:R-:W-:Y:S01]  /*6470*/  LOP3.LUT R6, R6, 0x8, RZ, 0xc0, !PT ;  /* 0x0000000806067812 */ /* 0x000fe200078ec0ff */
[----:B------:R-:W-:Y:S01]  /*6480*/  FMUL.FTZ R85, R85, UR4 ;  /* 0x0000000455557c20 */ /* 0x000fe20008410000 */
[----:B---3--:R-:W-:Y:S01]  /*6490*/  R2P PR, R2, 0x18 ;  /* 0x0000001802007804 */ /* 0x008fe20000000000 */
[----:B------:R-:W-:Y:S01]  /*64a0*/  FMUL.FTZ R86, R86, UR4 ;  /* 0x0000000456567c20 */ /* 0x000fe20008410000 */
[----:B------:R-:W-:Y:S01]  /*64b0*/  LOP3.LUT R3, R4, R3, R6, 0xf6, !PT ;  /* 0x0000000304037212 */ /* 0x000fe200078ef606 */
[----:B------:R-:W-:Y:S01]  /*64c0*/  FMUL.FTZ R87, R87, UR4 ;  /* 0x0000000457577c20 */ /* 0x000fe20008410000 */
[----:B------:R-:W-:Y:S01]  /*64d0*/  FMUL.FTZ R96, R96, UR4 ;  /* 0x0000000460607c20 */ /* 0x000fe20008410000 */
[----:B------:R-:W-:Y:S01]  /*64e0*/  SEL R5, R5, 0xffffffe0, !P3 ;  /* 0xffffffe005057807 */ /* 0x000fe20005800000 */
[----:B------:R-:W-:Y:S01]  /*64f0*/  FMUL.FTZ R97, R97, UR4 ;  /* 0x0000000461617c20 */ /* 0x000fe20008410000 */
[----:B------:R-:W-:Y:S01]  /*6500*/  LEA R3, R3, UR20, 0x1 ;  /* 0x0000001403037c11 */ /* 0x000fe2000f8e08ff */
[----:B------:R-:W-:Y:S01]  /*6510*/  FMUL.FTZ R98, R98, UR4 ;  /* 0x0000000462627c20 */ /* 0x000fe20008410000 */
[----:B------:R-:W-:Y:S01]  /*6520*/  FMUL.FTZ R99, R99, UR4 ;  /* 0x0000000463637c20 */ /* 0x000fe20008410000 */
[----:B------:R-:W-:Y:S01]  /*6530*/  F2FP.BF16.F32.PACK_AB R68, R69, R68 ;  /* 0x000000444544723e */ /* 0x000fe200000010ff */
[----:B------:R-:W-:Y:S01]  /*6540*/  BAR.SYNC.DEFER_BLOCKING 0x0 ;  /* 0x0000000000007b1d */ /* 0x000fe20000010000 */
[----:B------:R-:W-:Y:S01]  /*6550*/  VIADD R4, R3, 0x6000 ;  /* 0x0000600003047836 */ /* 0x000fe20000000000 */
        /* <DEDUP_REMOVED lines=43> */
[----:B------:R-:W-:Y:S01]  /*6810*/  ISETP.NE.AND P0, PT, R208, -0x1, PT ;  /* 0xffffffffd000780c */ /* 0x000fe20003f05270 */
        /* <DEDUP_REMOVED lines=26> */
[----:B-1----:R-:W1:Y:S01]  /*69c0*/  LDC.64 R4, c[0x0][0x5a8] ;  /* 0x00016a00ff047b82 */ /* 0x002e620000000a00 */
[----:B------:R-:W-:-:S05]  /*69d0*/  SHF.R.S32.HI R3, RZ, 0x1f, R207 ;  /* 0x0000001fff037819 */ /* 0x000fca00000114cf */
[----:B--2---:R-:W-:Y:S02]  /*69e0*/  IMAD R3, R3, UR12, RZ ;  /* 0x0000000c03037c24 */ /* 0x004fe4000f8e02ff */
[----:B------:R-:W-:-:S04]  /*69f0*/  IMAD.WIDE.U32 R6, R207, UR12, RZ ;  /* 0x0000000ccf067c25 */ /* 0x000fc8000f8e00ff */
[----:B------:R-:W-:-:S05]  /*6a00*/  IMAD R3, R207, UR13, R3 ;  /* 0x0000000dcf037c24 */ /* 0x000fca000f8e0203 */
[----:B------:R-:W-:-:S03]  /*6a10*/  IADD3 R7, PT, PT, R7, R3, RZ ;  /* 0x0000000307077210 */ /* 0x000fc60007ffe0ff */
[----:B-1----:R-:W-:-:S04]  /*6a20*/  IMAD.WIDE.U32 R10, R4, UR22, R6 ;  /* 0x00000016040a7c25 */ /* 0x002fc8000f8e0006 */
[----:B------:R-:W-:Y:S01]  /*6a30*/  IMAD R3, R5, UR22, R11 ;  /* 0x0000001605037c24 */ /* 0x000fe2000f8e020b */
[----:B------:R-:W-:Y:S05]  /*6a40*/  BRA `(.L_x_995) ;  /* 0x0000000000147947 */ /* 0x000fea0003800000 */
.L_x_994:
[----:B------:R-:W1:Y:S01]  /*6a50*/  LDCU.64 UR12, c[0x0][0x5c0] ;  /* 0x0000b800ff0c77ac */ /* 0x000e620008000a00 */
[----:B------:R-:W-:-:S05]  /*6a60*/  IADD3 R10, PT, PT, R207, R208, RZ ;  /* 0x000000d0cf0a7210 */ /* 0x000fca0007ffe0ff */
[C---:B-1----:R-:W-:Y:S02]  /*6a70*/  IMAD R3, R10.reuse, UR13, RZ ;  /* 0x0000000d0a037c24 */ /* 0x042fe4000f8e02ff */
[----:B------:R-:W-:-:S05]  /*6a80*/  IMAD.WIDE.U32 R10, R10, UR12, RZ ;  /* 0x0000000c0a0a7c25 */ /* 0x000fca000f8e00ff */
[----:B------:R-:W-:Y:S02]  /*6a90*/  IADD3 R3, PT, PT, R11, R3, RZ ;  /* 0x000000030b037210 */ /* 0x000fe40007ffe0ff */
.L_x_995:
[----:B------:R-:W-:Y:S05]  /*6aa0*/  @P0 BRA `(.L_x_996) ;  /* 0x0000000000300947 */ /* 0x000fea0003800000 */
[----:B------:R-:W1:Y:S01]  /*6ab0*/  LDCU.64 UR6, c[0x0][0x5c8] ;  /* 0x0000b900ff0677ac */ /* 0x000e620008000a00 */
[----:B------:R-:W2:Y:S01]  /*6ac0*/  LDC.64 R4, c[0x0][0x5b0] ;  /* 0x00016c00ff047b82 */ /* 0x000ea20000000a00 */
[----:B------:R-:W-:-:S05]  /*6ad0*/  SHF.R.S32.HI R6, RZ, 0x1f, R207 ;  /* 0x0000001fff067819 */ /* 0x000fca00000114cf */
        /* <DEDUP_REMOVED lines=9> */
.L_x_996:
[----:B------:R-:W1:Y:S01]  /*6b70*/  LDCU.64 UR6, c[0x0][0x5c8] ;  /* 0x0000b900ff0677ac */ /* 0x000e620008000a00 */
[----:B------:R-:W-:-:S05]  /*6b80*/  IADD3 R4, PT, PT, R207, R208, RZ ;  /* 0x000000d0cf047210 */ /* 0x000fca0007ffe0ff */
[C---:B-1----:R-:W-:Y:S02]  /*6b90*/  IMAD R8, R4.reuse, UR7, RZ ;  /* 0x0000000704087c24 */ /* 0x042fe4000f8e02ff */
[----:B------:R-:W-:-:S05]  /*6ba0*/  IMAD.WIDE.U32 R4, R4, UR6, RZ ;  /* 0x0000000604047c25 */ /* 0x000fca000f8e00ff */
[----:B------:R-:W-:-:S07]  /*6bb0*/  IADD3 R8, PT, PT, R5, R8, RZ ;  /* 0x0000000805087210 */ /* 0x000fce0007ffe0ff */
.L_x_997:
[----:B------:R-:W-:Y:S01]  /*6bc0*/  BAR.SYNC.DEFER_BLOCKING 0x0 ;  /* 0x0000000000007b1d */ /* 0x000fe20000010000 */
[----:B------:R-:W-:Y:S01]  /*6bd0*/  IMAD.SHL.U32 R40, R2, 0x8, RZ ;  /* 0x0000000802287824 */ /* 0x000fe200078e00ff */
[----:B------:R-:W-:Y:S01]  /*6be0*/  SHF.R.U32.HI R0, RZ, 0x3, R0 ;  /* 0x00000003ff007819 */ /* 0x000fe20000011600 */
[----:B------:R-:W-:Y:S01]  /*6bf0*/  IMAD.SHL.U32 R36, R184, 0x80, RZ ;  /* 0x00000080b8247824 */ /* 0x000fe200078e00ff */
[----:B------:R-:W-:Y:S01]  /*6c00*/  LEA.HI R11, R2, 0x20, RZ, 0x1d ;  /* 0x00000020020b7811 */ /* 0x000fe200078fe8ff */
[----:B------:R-:W-:Y:S01]  /*6c10*/  IMAD.SHL.U32 R5, R184, 0x80, RZ ;  /* 0x00000080b8057824 */ /* 0x000fe200078e00ff */
[----:B------:R-:W-:Y:S02]  /*6c20*/  LOP3.LUT R40, R40, 0x38, RZ, 0xc0, !PT ;  /* 0x0000003828287812 */ /* 0x000fe400078ec0ff */
[----:B------:R-:W1:Y:S01]  /*6c30*/  LDC.64 R6, c[0x0][0x5e0] ;  /* 0x00017800ff067b82 */ /* 0x000e620000000a00 */
[----:B------:R-:W-:Y:S01]  /*6c40*/  SHF.R.S32.HI R37, RZ, 0x1f, R36 ;  /* 0x0000001fff257819 */ /* 0x000fe20000011424 */
[----:B------:R-:W-:Y:S01]  /*6c50*/  IMAD.IADD R206, R206, 0x1, -R5 ;  /* 0x00000001cece7824 */ /* 0x000fe200078e0a05 */
[----:B------:R-:W-:Y:S01]  /*6c60*/  BSSY.RECONVERGENT B0, `(.L_x_998) ;  /* 0x000002f000007945 */ /* 0x000fe20003800200 */
[----:B------:R-:W-:-:S02]  /*6c70*/  IMAD.MOV.U32 R41, RZ, RZ, RZ ;  /* 0x000000ffff297224 */ /* 0x000fc400078e00ff */
[----:B------:R-:W-:Y:S01]  /*6c80*/  IMAD R9, R37, UR6, RZ ;  /* 0x0000000625097c24 */ /* 0x000fe2000f8e02ff */
[-C--:B------:R-:W-:Y:S01]  /*6c90*/  ISETP.GE.AND P2, PT, R0, R206.reuse, PT ;  /* 0x000000ce0000720c */ /* 0x080fe20003f46270 */
[----:B------:R-:W-:Y:S01]  /*6ca0*/  IMAD.WIDE.U32 R38, R36, UR6, R40 ;  /* 0x0000000624267c25 */ /* 0x000fe2000f8e0028 */
[----:B------:R-:W-:-:S03]  /*6cb0*/  ISETP.GE.AND P6, PT, R11, R206, PT ;  /* 0x000000ce0b00720c */ /* 0x000fc60003fc6270 */
[----:B------:R-:W-:Y:S01]  /*6cc0*/  IMAD R9, R36, UR7, R9 ;  /* 0x0000000724097c24 */ /* 0x000fe2000f8e0209 */
[----:B------:R-:W-:Y:S01]  /*6cd0*/  IADD3 R38, P0, PT, R4, R38, RZ ;  /* 0x0000002604267210 */ /* 0x000fe20007f1e0ff */
[----:B------:R-:W-:Y:S01]  /*6ce0*/  IMAD.WIDE.U32 R44, R36, UR12, RZ ;  /* 0x0000000c242c7c25 */ /* 0x000fe2000f8e00ff */
[----:B------:R2:W3:Y:S02]  /*6cf0*/  LDS.128 R32, [R186+0x7000] ;  /* 0x00700000ba207984 */ /* 0x0004e40000000c00 */
[----:B------:R-:W-:Y:S01]  /*6d00*/  IADD3.X R39, PT, PT, R8, R39, R9, P0, !PT ;  /* 0x0000002708277210 */ /* 0x000fe200007fe409 */
[----:B------:R-:W-:Y:S01]  /*6d10*/  IMAD R37, R37, UR12, RZ ;  /* 0x0000000c25257c24 */ /* 0x000fe2000f8e02ff */
[----:B------:R-:W4:Y:S01]  /*6d20*/  LDC.64 R8, c[0x0][0x5d8] ;  /* 0x00017600ff087b82 */ /* 0x000f220000000a00 */
[----:B------:R2:W2:Y:S02]  /*6d30*/  LDS.128 R28, [R186+0x9000] ;  /* 0x00900000ba1c7984 */ /* 0x0004a40000000c00 */
[----:B------:R-:W-:-:S02]  /*6d40*/  IMAD R37, R36, UR13, R37 ;  /* 0x0000000d24257c24 */ /* 0x000fc4000f8e0225 */
[----:B------:R1:W2:Y:S02]  /*6d50*/  LDS.128 R24, [R186+0xa000] ;  /* 0x00a00000ba187984 */ /* 0x0002a40000000c00 */
[----:B-1----:R-:W-:Y:S01]  /*6d60*/  IMAD.WIDE.U32 R38, R6, UR21, R38 ;  /* 0x0000001506267c25 */ /* 0x002fe2000f8e0026 */
[----:B------:R-:W-:Y:S01]  /*6d70*/  LOP3.LUT R6, R44, R40, RZ, 0xfc, !PT ;  /* 0x000000282c067212 */ /* 0x000fe200078efcff */
[----:B------:R-:W1:Y:S01]  /*6d80*/  @!P2 LDC.64 R4, c[0x0][0x568] ;  /* 0x00015a00ff04ab82 */ /* 0x000e620000000a00 */
[----:B------:R1:W1:Y:S01]  /*6d90*/  LDS.128 R20, [R186+0xb000] ;  /* 0x00b00000ba147984 */ /* 0x0002620000000c00 */
[----:B------:R-:W-:Y:S01]  /*6da0*/  IMAD R41, R7, UR21, R39 ;  /* 0x0000001507297c24 */ /* 0x000fe2000f8e0227 */
[----:B------:R-:W-:Y:S01]  /*6db0*/  IADD3 R44, P0, PT, R10, R6, RZ ;  /* 0x000000060a2c7210 */ /* 0x000fe20007f1e0ff */
[----:B------:R-:W-:Y:S01]  /*6dc0*/  @!P2 IMAD.MOV.U32 R40, RZ, RZ, R38 ;  /* 0x000000ffff28a224 */ /* 0x000fe200078e0026 */
[----:B------:R1:W1:Y:S01]  /*6dd0*/  LDS.128 R16, [R186+0xc000] ;  /* 0x00c00000ba107984 */ /* 0x0002620000000c00 */
[----:B------:R-:W-:-:S02]  /*6de0*/  LEA.HI R6, R2, 0x40, RZ, 0x1d ;  /* 0x0000004002067811 */ /* 0x000fc400078fe8ff */
[----:B------:R-:W-:Y:S01]  /*6df0*/  IADD3.X R45, PT, PT, R3, R45, R37, P0, !PT ;  /* 0x0000002d032d7210 */ /* 0x000fe200007fe425 */
[----:B------:R1:W2:Y:S01]  /*6e00*/  LDS.128 R12, [R186+0xd000] ;  /* 0x00d00000ba0c7984 */ /* 0x0002a20000000c00 */
[----:B------:R-:W-:Y:S01]  /*6e10*/  @!P2 IMAD.WIDE.U32 R42, R0, UR6, R40 ;  /* 0x00000006002aac25 */ /* 0x000fe2000f8e0028 */
[----:B------:R-:W-:Y:S02]  /*6e20*/  LEA.HI R2, R2, 0x60, RZ, 0x1d ;  /* 0x0000006002027811 */ /* 0x000fe400078fe8ff */
[----:B------:R-:W-:Y:S02]  /*6e30*/  IADD3 R3, P1, PT, R0, 0x20, RZ ;  /* 0x0000002000037810 */ /* 0x000fe40007f3e0ff */
[-C--:B------:R-:W-:Y:S01]  /*6e40*/  ISETP.GE.AND P5, PT, R6, R206.reuse, PT ;  /* 0x000000ce0600720c */ /* 0x080fe20003fa6270 */
[----:B----4-:R-:W-:Y:S01]  /*6e50*/  IMAD.WIDE.U32 R44, R8, UR21, R44 ;  /* 0x00000015082c7c25 */ /* 0x010fe2000f8e002c */
[----:B------:R-:W-:Y:S02]  /*6e60*/  ISETP.GE.AND P4, PT, R2, R206, PT ;  /* 0x000000ce0200720c */ /* 0x000fe40003f86270 */
[----:B------:R-:W-:Y:S01]  /*6e70*/  IADD3 R2, P0, PT, R0, 0x60, RZ ;  /* 0x0000006000027810 */ /* 0x000fe20007f1e0ff */
[----:B------:R-:W-:Y:S01]  /*6e80*/  IMAD R6, R9, UR21, R45 ;  /* 0x0000001509067c24 */ /* 0x000fe2000f8e022d */
[----:B-1----:R-:W-:Y:S01]  /*6e90*/  @!P2 LEA R36, P3, R42, R4, 0x1 ;  /* 0x000000042a24a211 */ /* 0x002fe200078608ff */
[----:B------:R-:W-:Y:S01]  /*6ea0*/  IMAD.X R4, RZ, RZ, RZ, P1 ;  /* 0x000000ffff047224 */ /* 0x000fe200008e06ff */
[----:B--23--:R-:W-:Y:S11]  /*6eb0*/  @P2 BRA `(.L_x_999) ;  /* 0x0000000000242947 */ /* 0x00cff60003800000 */
        /* <DEDUP_REMOVED lines=9> */
.L_x_999:
[----:B------:R-:W-:Y:S05]  /*6f50*/  BSYNC.RECONVERGENT B0 ;  /* 0x0000000000007941 */ /* 0x000fea0003800200 */
.L_x_998:
        /* <DEDUP_REMOVED lines=12> */
.L_x_1001:
[----:B------:R-:W-:Y:S05]  /*7020*/  BSYNC.RECONVERGENT B0 ;  /* 0x0000000000007941 */ /* 0x000fea0003800200 */
.L_x_1000:
[----:B-12---:R1:W2:Y:S01]  /*7030*/  LDS.128 R8, [R186+0x8000] ;  /* 0x00800000ba087984 */ /* 0x0062a20000000c00 */
[C---:B------:R-:W-:Y:S01]  /*7040*/  IADD3 R7, P1, PT, R0.reuse, 0x40, RZ ;  /* 0x0000004000077810 */ /* 0x040fe20007f3e0ff */
[----:B------:R-:W-:Y:S01]  /*7050*/  BSSY.RECONVERGENT B0, `(.L_x_1002) ;  /* 0x000000e000007945 */ /* 0x000fe20003800200 */
[----:B------:R-:W-:Y:S02]  /*7060*/  @!P2 IMAD R33, R0, UR7, R43 ;  /* 0x000000070021ac24 */ /* 0x000fe4000f8e022b */
[----:B------:R-:W-:Y:S01]  /*7070*/  IADD3.X R32, PT, PT, RZ, RZ, RZ, P1, !PT ;  /* 0x000000ffff207210 */ /* 0x000fe20000ffe4ff */
[----:B------:R-:W-:Y:S08]  /*7080*/  @P5 BRA `(.L_x_1003) ;  /* 0x0000000000285947 */ /* 0x000ff00003800000 */
[----:B------:R-:W3:Y:S01]  /*7090*/  LDCU.64 UR4, c[0x0][0x560] ;  /* 0x0000ac00ff0477ac */ /* 0x000ee20008000a00 */
[----:B------:R-:W-:Y:S01]  /*70a0*/  MOV R34, R44 ;  /* 0x0000002c00227202 */ /* 0x000fe20000000f00 */
[----:B------:R-:W-:Y:S01]  /*70b0*/  IMAD R0, R32, UR12, RZ ;  /* 0x0000000c20007c24 */ /* 0x000fe2000f8e02ff */
[----:B------:R-:W-:-:S03]  /*70c0*/  MOV R35, R6 ;  /* 0x0000000600237202 */ /* 0x000fc60000000f00 */
[C---:B------:R-:W-:Y:S02]  /*70d0*/  IMAD R0, R7.reuse, UR13, R0 ;  /* 0x0000000d07007c24 */ /* 0x040fe4000f8e0200 */
[----:B------:R-:W-:-:S05]  /*70e0*/  IMAD.WIDE.U32 R34, R7, UR12, R34 ;  /* 0x0000000c07227c25 */ /* 0x000fca000f8e0022 */
[----:B------:R-:W-:Y:S02]  /*70f0*/  IADD3 R0, PT, PT, R0, R35, RZ ;  /* 0x0000002300007210 */ /* 0x000fe40007ffe0ff */
[----:B---3--:R-:W-:-:S04]  /*7100*/  LEA R46, P1, R34, UR4, 0x1 ;  /* 0x00000004222e7c11 */ /* 0x008fc8000f8208ff */
[----:B------:R-:W-:-:S05]  /*7110*/  LEA.HI.X R47, R34, UR5, R0, 0x1, P1 ;  /* 0x00000005222f7c11 */ /* 0x000fca00088f0c00 */
[----:B--2---:R3:W-:Y:S04]  /*7120*/  STG.E.128 desc[UR24][R46.64], R8 ;  /* 0x000000082e007986 */ /* 0x0047e8000c101d18 */
.L_x_1003:
[----:B------:R-:W-:Y:S05]  /*7130*/  BSYNC.RECONVERGENT B0 ;  /* 0x0000000000007941 */ /* 0x000fea0003800200 */
.L_x_1002:
[----:B------:R-:W-:Y:S01]  /*7140*/  BSSY.RECONVERGENT B0, `(.L_x_1004) ;  /* 0x000000e000007945 */ /* 0x000fe20003800200 */
[----:B------:R-:W-:Y:S02]  /*7150*/  @!P2 LEA.HI.X R37, R42, R5, R33, 0x1, P3 ;  /* 0x000000052a25a211 */ /* 0x000fe400018f0c21 */
[----:B------:R-:W-:Y:S01]  /*7160*/  IADD3.X R5, PT, PT, RZ, RZ, RZ, P0, !PT ;  /* 0x000000ffff057210 */ /* 0x000fe200007fe4ff */
[----:B------:R-:W-:Y:S06]  /*7170*/  @P4 BRA `(.L_x_1005) ;  /* 0x0000000000284947 */ /* 0x000fec0003800000 */
[----:B------:R-:W4:Y:S01]  /*7180*/  LDCU.64 UR4, c[0x0][0x560] ;  /* 0x0000ac00ff0477ac */ /* 0x000f220008000a00 */
[----:B--23--:R-:W-:Y:S01]  /*7190*/  MOV R8, R44 ;  /* 0x0000002c00087202 */ /* 0x00cfe20000000f00 */
        /* <DEDUP_REMOVED lines=8> */
.L_x_1005:
[----:B------:R-:W-:Y:S05]  /*7220*/  BSYNC.RECONVERGENT B0 ;  /* 0x0000000000007941 */ /* 0x000fea0003800200 */
.L_x_1004:
[----:B------:R1:W-:Y:S01]  /*7230*/  @!P2 STG.E.128 desc[UR24][R36.64], R24 ;  /* 0x000000182400a986 */ /* 0x0003e2000c101d18 */
[----:B------:R-:W-:Y:S04]  /*7240*/  BSSY.RECONVERGENT B0, `(.L_x_1006) ;  /* 0x000000c000007945 */ /* 0x000fe80003800200 */
[----:B------:R-:W-:Y:S05]  /*7250*/  @P6 BRA `(.L_x_1007) ;  /* 0x0000000000286947 */ /* 0x000fea0003800000 */
        /* <DEDUP_REMOVED lines=10> */
.L_x_1007:
[----:B------:R-:W-:Y:S05]  /*7300*/  BSYNC.RECONVERGENT B0 ;  /* 0x0000000000007941 */ /* 0x000fea0003800200 */
.L_x_1006:
        /* <DEDUP_REMOVED lines=12> */
.L_x_1009:
[----:B------:R-:W-:Y:S05]  /*73d0*/  BSYNC.RECONVERGENT B0 ;  /* 0x0000000000007941 */ /* 0x000fea0003800200 */
.L_x_1008:
[----:B------:R-:W-:Y:S05]  /*73e0*/  @P4 BRA `(.L_x_990) ;  /* 0x0000000000284947 */ /* 0x000fea0003800000 */
[----:B------:R-:W1:Y:S01]  /*73f0*/  LDCU.64 UR4, c[0x0][0x568] ;  /* 0x0000ad00ff0477ac */ /* 0x000e620008000a00 */
[----:B--2---:R-:W-:Y:S01]  /*7400*/  MOV R6, R38 ;  /* 0x0000002600067202 */ /* 0x004fe20000000f00 */
        /* <DEDUP_REMOVED lines=8> */
.L_x_990:
[----:B------:R-:W-:Y:S05]  /*7490*/  BSYNC.RECONVERGENT B1 ;  /* 0x0000000000017941 */ /* 0x000fea0003800200 */
.L_x_964:
[----:B------:R-:W4:Y:S01]  /*74a0*/  LDCU UR5, c[0x0][0x438] ;  /* 0x00008700ff0577ac */ /* 0x000f220008000800 */
[----:B------:R-:W1:Y:S08]  /*74b0*/  LDC R0, c[0x0][0x370] ;  /* 0x0000dc00ff007b82 */ /* 0x000e700000000800 */
[----:B--23--:R-:W2:Y:S01]  /*74c0*/  LDC R6, c[0x0][0x438] ;  /* 0x00010e00ff067b82 */ /* 0x00cea20000000800 */
[----:B----4-:R-:W-:-:S04]  /*74d0*/  UIADD3 UR5, UPT, UPT, UR5, 0x7f, URZ ;  /* 0x0000007f05057890 */ /* 0x010fc8000fffe0ff */
[----:B------:R-:W-:Y:S01]  /*74e0*/  USHF.R.S32.HI UR4, URZ, 0x1f, UR5 ;  /* 0x0000001fff047899 */ /* 0x000fe20008011405 */
[----:B-1----:R-:W-:-:S03]  /*74f0*/  IADD3 R184, PT, PT, R0, R184, RZ ;  /* 0x000000b800b87210 */ /* 0x002fc60007ffe0ff */
[----:B------:R-:W-:-:S04]  /*7500*/  ULEA.HI UR4, UR4, UR5, URZ, 0x7 ;  /* 0x0000000504047291 */ /* 0x000fc8000f8f38ff */
[----:B------:R-:W-:-:S06]  /*7510*/  USHF.R.S32.HI UR4, URZ, 0x7, UR4 ;  /* 0x00000007ff047899 */ /* 0x000fcc0008011404 */
[----:B------:R-:W-:-:S13]  /*7520*/  ISETP.GE.AND P0, PT, R184, UR4, PT ;  /* 0x00000004b8007c0c */ /* 0x000fda000bf06270 */
[----:B--2---:R-:W-:Y:S05]  /*7530*/  @!P0 BRA `(.L_x_1010) ;  /* 0xffffff8c00ec8947 */ /* 0x004fea000383ffff */
[----:B------:R-:W-:Y:S05]  /*7540*/  EXIT ;  /* 0x000000000000794d */ /* 0x000fea0003800000 */
.L_x_1011:
        /* <DEDUP_REMOVED lines=11> */
.L_x_2769:


//--------------------- .text._ZN5flash44flash_bwd_dq_dk_dv_loop_seqk_parallel_kernelI23Flash_bwd_kernel_traitsILi64ELi64ELi128ELi8ELi2ELi4ELi4ELb1ELb0EN7cutlass10bfloat16_tE19Flash_kernel_traitsILi64ELi64ELi128ELi8ES3_EELb1ELb0ELb0ELb0ELb0ELb0ELb0EEEvNS_16Flash_bwd_paramsE --------------------------
	.section	.text._ZN5flash44flash_bwd_dq_dk_dv_loop_seqk_parallel_kernelI23Flash_bwd_kernel_traitsILi64ELi64ELi128ELi8ELi2ELi4ELi4ELb1ELb0EN7cutlass10bfloat16_tE19Flash_kernel_traitsILi64ELi64ELi128ELi8ES3_EELb1ELb0ELb0ELb0ELb0ELb0ELb0EEEvNS_16Flash_bwd_paramsE,"ax",@progbits
	.align	128
        .global         _ZN5flash44flash_bwd_dq_dk_dv_loop_seqk_parallel_kernelI23Flash_bwd_kernel_traitsILi64ELi64ELi128ELi8ELi2ELi4ELi4ELb1ELb0EN7cutlass10bfloat16_tE19Flash_kernel_traitsILi64ELi64ELi128ELi8ES3_EELb1ELb0ELb0ELb0ELb0ELb0ELb0EEEvNS_16Flash_bwd_paramsE
        .type           _ZN5flash44flash_bwd_dq_dk_dv_loop_seqk_parallel_kernelI23Flash_bwd_kernel_traitsILi64ELi64ELi128ELi8ELi2ELi4ELi4ELb1ELb0EN7cutlass10bfloat16_tE19Flash_kernel_traitsILi64ELi64ELi128ELi8ES3_EELb1ELb0ELb0ELb0ELb0ELb0ELb0EEEvNS_16Flash_bwd_paramsE,@function
        .size           _ZN5flash44flash_bwd_dq_dk_dv_loop_seqk_parallel_kernelI23Flash_bwd_kernel_traitsILi64ELi64ELi128ELi8ELi2ELi4ELi4ELb1ELb0EN7cutlass10bfloat16_tE19Flash_kernel_traitsILi64ELi64ELi128ELi8ES3_EELb1ELb0ELb0ELb0ELb0ELb0ELb0EEEvNS_16Flash_bwd_paramsE,(.L_x_2770 - _ZN5flash44flash_bwd_dq_dk_dv_loop_seqk_parallel_kernelI23Flash_bwd_kernel_traitsILi64ELi64ELi128ELi8ELi2ELi4ELi4ELb1ELb0EN7cutlass10bfloat16_tE19Flash_kernel_traitsILi64ELi64ELi128ELi8ES3_EELb1ELb0ELb0ELb0ELb0ELb0ELb0EEEvNS_16Flash_bwd_paramsE)
        .other          _ZN5flash44flash_bwd_dq_dk_dv_loop_seqk_parallel_kernelI23Flash_bwd_kernel_traitsILi64ELi64ELi128ELi8ELi2ELi4ELi4ELb1ELb0EN7cutlass10bfloat16_tE19Flash_kernel_traitsILi64ELi64ELi128ELi8ES3_EELb1ELb0ELb0ELb0ELb0ELb0ELb0EEEvNS_16Flash_bwd_paramsE,@"STO_CUDA_ENTRY STV_DEFAULT"
_ZN5flash44flash_bwd_dq_dk_dv_loop_seqk_parallel_kernelI23Flash_bwd_kernel_traitsILi64ELi64ELi128ELi8ELi2ELi4ELi4ELb1ELb0EN7cutlass10bfloat16_tE19Flash_kernel_traitsILi64ELi64ELi128ELi8ES3_EELb1ELb0ELb0ELb0ELb0ELb0ELb0EEEvNS_16Flash_bwd_paramsE:
.text._ZN5flash44flash_bwd_dq_dk_dv_loop_seqk_parallel_kernelI23Flash_bwd_kernel_traitsILi64ELi64ELi128ELi8ELi2ELi4ELi4ELb1ELb0EN7cutlass10bfloat16_tE19Flash_kernel_traitsILi64ELi64ELi128ELi8ES3_EELb1ELb0ELb0ELb0ELb0ELb0ELb0EEEvNS_16Flash_bwd_paramsE:
        /* <DEDUP_REMOVED lines=19> */
[----:B------:R-:W1:Y:S01]  /*0130*/  LDCU.64 UR8, c[0x0][0x470] ;  /* 0x00008e00ff0877ac */ /* 0x000e620008000a00 */
[----:B------:R-:W-:Y:S01]  /*0140*/  UMOV UR27, URZ ;  /* 0x000000ff001b7c82 */ /* 0x000fe20008000000 */
[----:B------:R-:W-:-:S05]  /*0150*/  UMOV UR28, URZ ;  /* 0x000000ff001c7c82 */ /* 0x000fca0008000000 */
[----:B------:R-:W3:Y:S01]  /*0160*/  S2UR UR20, SR_CTAID.X ;  /* 0x00000000001479c3 */ /* 0x000ee20000002500 */
[----:B--2---:R-:W-:Y:S01]  /*0170*/  ULEA UR6, UR6, UR4, 0x18 ;  /* 0x0000000406067291 */ /* 0x004fe2000f8ec0ff */
[----:B------:R-:W2:Y:S03]  /*0180*/  LDCU UR4, c[0x0][0x438] ;  /* 0x00008700ff0477ac */ /* 0x000ea60008000800 */
        /* <DEDUP_REMOVED lines=13> */
[----:B--2---:R-:W-:Y:S01]  /*0260*/  IMAD.U32 R9, RZ, RZ, UR4 ;  /* 0x00000004ff097e24 */ /* 0x004fe2000f8e00ff */
        /* <DEDUP_REMOVED lines=10> */
[----:B------:R-:W-:Y:S02]  /*0310*/  LOP3.LUT R171, R0, 0x30, RZ, 0xc0, !PT ;  /* 0x0000003000ab7812 */ /* 0x000fe400078ec0ff */
[----:B------:R-:W-:-:S02]  /*0320*/  LOP3.LUT R4, R4, 0x20, R0, 0x78, !PT ;  /* 0x0000002004047812 */ /* 0x000fc400078e7800 */
        /* <DEDUP_REMOVED lines=9> */
[----:B------:R-:W-:Y:S02]  /*03c0*/  LOP3.LUT R176, R176, 0x8, R186, 0x78, !PT ;  /* 0x00000008b0b07812 */ /* 0x000fe400078e78ba */
[----:B------:R-:W-:Y:S02]  /*03d0*/  LOP3.LUT P2, RZ, R186, 0x8, RZ, 0xc0, !PT ;  /* 0x00000008baff7812 */ /* 0x000fe4000784c0ff */
[-C--:B------:R-:W-:Y:S02]  /*03e0*/  LOP3.LUT R179, R179, R0.reuse, RZ, 0xfc, !PT ;  /* 0x00000000b3b37212 */ /* 0x080fe400078efcff */
[----:B------:R-:W-:Y:S01]  /*03f0*/  LOP3.LUT R177, R177, R0, RZ, 0xfc, !PT ;  /* 0x00000000b1b17212 */ /* 0x000fe200078efcff */
[----:B------:R-:W-:Y:S01]  /*0400*/  VIADD R0, R184, 0x6000 ;  /* 0x00006000b8007836 */ /* 0x000fe20000000000 */
[----:B------:R-:W-:-:S02]  /*0410*/  LOP3.LUT R194, R194, R4, RZ, 0xfc, !PT ;  /* 0x00000004c2c27212 */ /* 0x000fc400078efcff */
[----:B------:R-:W-:Y:S01]  /*0420*/  LEA.HI.X R191, R182, R191, RZ, 0x2, P0 ;  /* 0x000000bfb6bf7211 */ /* 0x000fe200000f14ff */
[----:B------:R-:W-:Y:S01]  /*0430*/  @P1 VIADD R183, R0, 0xffffffc0 ;  /* 0xffffffc000b71836 */ /* 0x000fe20000000000 */
[----:B------:R-:W-:Y:S02]  /*0440*/  LOP3.LUT R171, R171, 0x1c0, R3, 0xf8, !PT ;  /* 0x000001c0abab7812 */ /* 0x000fe400078ef803 */
[----:B------:R-:W-:Y:S02]  /*0450*/  LOP3.LUT R176, R176, 0x7a00, R2, 0xf8, !PT ;  /* 0x00007a00b0b07812 */ /* 0x000fe400078ef802 */
[----:B------:R-:W-:Y:S02]  /*0460*/  LOP3.LUT P0, RZ, R186, 0x4, RZ, 0xc0, !PT ;  /* 0x00000004baff7812 */ /* 0x000fe4000780c0ff */
[----:B------:R-:W-:Y:S02]  /*0470*/  LOP3.LUT R195, R187, 0x1f8, RZ, 0xc0, !PT ;  /* 0x000001f8bbc37812 */ /* 0x000fe400078ec0ff */
[----:B------:R-:W-:-:S02]  /*0480*/  LEA R194, R194, UR5, 0x1 ;  /* 0x00000005c2c27c11 */ /* 0x000fc4000f8e08ff */
[----:B------:R-:W-:Y:S02]  /*0490*/  LOP3.LUT R178, R178, 0x200, R3, 0xf8, !PT ;  /* 0x00000200b2b27812 */ /* 0x000fe400078ef803 */
[----:B------:R-:W-:Y:S01]  /*04a0*/  LOP3.LUT R171, R171, 0x38, R187, 0x78, !PT ;  /* 0x00000038abab7812 */ /* 0x000fe200078e78bb */
[----:B------:R-:W-:Y:S01]  /*04b0*/  VIADD R228, R194, 0x20 ;  /* 0x00000020c2e47836 */ /* 0x000fe20000000000 */
[----:B------:R-:W-:Y:S01]  /*04c0*/  LOP3.LUT P1, RZ, R186, 0x2, RZ, 0xc0, !PT ;  /* 0x00000002baff7812 */ /* 0x000fe2000782c0ff */
[----:B------:R-:W-:Y:S01]  /*04d0*/  @P2 VIADD R228, R194, 0xffffffe0 ;  /* 0xffffffe0c2e42836 */ /* 0x000fe20000000000 */
[----:B------:R-:W-:Y:S02]  /*04e0*/  SEL R174, R174, 0xffffffc0, !P0 ;  /* 0xffffffc0aeae7807 */ /* 0x000fe40004000000 */
[----:B------:R-:W-:Y:S02]  /*04f0*/  LEA R179, R179, UR6, 0x1 ;  /* 0x00000006b3b37c11 */ /* 0x000fe4000f8e08ff */
[----:B------:R-:W-:-:S02]  /*0500*/  LEA R177, R177, UR4, 0x1 ;  /* 0x00000004b1b17c11 */ /* 0x000fc4000f8e08ff */
[----:B------:R-:W-:Y:S02]  /*0510*/  LEA R176, R176, UR4, 0x1 ;  /* 0x00000004b0b07c11 */ /* 0x000fe4000f8e08ff */
[----:B------:R-:W-:Y:S01]  /*0520*/  LOP3.LUT R195, R195, 0x38, R186, 0x78, !PT ;  /* 0x00000038c3c37812 */ /* 0x000fe200078e78ba */
[--C-:B------:R-:W-:Y:S01]  /*0530*/  IMAD.IADD R168, R177, 0x1, R174.reuse ;  /* 0x00000001b1a87824 */ /* 0x100fe200078e02ae */
[----:B------:R-:W-:Y:S01]  /*0540*/  SEL R201, R201, 0xfffffff0, !P0 ;  /* 0xfffffff0c9c97807 */ /* 0x000fe20004000000 */
[----:B------:R-:W-:Y:S01]  /*0550*/  IMAD.IADD R173, R176, 0x1, R174 ;  /* 0x00000001b0ad7824 */ /* 0x000fe200078e02ae */
[----:B------:R-:W-:Y:S01]  /*0560*/  LOP3.LUT R171, R171, 0x200, R2, 0xf8, !PT ;  /* 0x00000200abab7812 */ /* 0x000fe200078ef802 */
[----:B------:R-:W-:Y:S01]  /*0570*/  IMAD.IADD R2, R179, 0x1, R174 ;  /* 0x00000001b3027824 */ /* 0x000fe200078e02ae */
[----:B------:R-:W-:Y:S01]  /*0580*/  SHF.R.U32.HI R188, RZ, 0x3, R186 ;  /* 0x00000003ffbc7819 */ /* 0x000fe200000116ba */
[----:B------:R-:W-:Y:S01]  /*0590*/  IMAD.IADD R229, R194, 0x1, R201 ;  /* 0x00000001c2e57824 */ /* 0x000fe200078e02c9 */
[----:B------:R-:W-:Y:S01]  /*05a0*/  SEL R175, R175, 0xffffffe0, !P1 ;  /* 0xffffffe0afaf7807 */ /* 0x000fe20004800000 */
[----:B------:R-:W-:Y:S01]  /*05b0*/  IMAD.IADD R201, R201, 0x1, R228 ;  /* 0x00000001c9c97824 */ /* 0x000fe200078e02e4 */
[----:B------:R-:W-:Y:S01]  /*05c0*/  LEA R178, R178, UR6, 0x1 ;  /* 0x00000006b2b27c11 */ /* 0x000fe2000f8e08ff */
[C---:B------:R-:W-:Y:S01]  /*05d0*/  VIADD R193, R188.reuse, 0x20 ;  /* 0x00000020bcc17836 */ /* 0x040fe20000000000 */
[----:B------:R-:W-:Y:S01]  /*05e0*/  LOP3.LUT R195, R195, 0x1e00, R187, 0xf8, !PT ;  /* 0x00001e00c3c37812 */ /* 0x000fe200078ef8bb */
[C---:B------:R-:W-:Y:S01]  /*05f0*/  VIADD R192, R188.reuse, 0x40 ;  /* 0x00000040bcc07836 */ /* 0x040fe20000000000 */
[----:B------:R-:W-:Y:S01]  /*0600*/  SHF.R.U32.HI R186, RZ, 0x5, R186 ;  /* 0x00000005ffba7819 */ /* 0x000fe200000116ba */
[----:B------:R-:W-:Y:S01]  /*0610*/  VIADD R189, R188, 0x60 ;  /* 0x00000060bcbd7836 */ /* 0x000fe20000000000 */
[----:B------:R-:W-:Y:S01]  /*0620*/  LOP3.LUT R196, R187, 0x38, RZ, 0xc0, !PT ;  /* 0x00000038bbc47812 */ /* 0x000fe200078ec0ff */
[--C-:B------:R-:W-:Y:S01]  /*0630*/  IMAD.IADD R3, R179, 0x1, R175.reuse ;  /* 0x00000001b3037824 */ /* 0x100fe200078e02af */
[----:B------:R-:W-:Y:S01]  /*0640*/  LEA R195, R195, UR6, 0x1 ;  /* 0x00000006c3c37c11 */ /* 0x000fe2000f8e08ff */
[----:B------:R-:W-:Y:S01]  /*0650*/  IMAD.IADD R170, R178, 0x1, R174 ;  /* 0x00000001b2aa7824 */ /* 0x000fe200078e02ae */
[----:B------:R-:W-:Y:S01]  /*0660*/  LEA R171, R171, UR5, 0x1 ;  /* 0x00000005abab7c11 */ /* 0x000fe2000f8e08ff */
[----:B------:R-:W-:-:S02]  /*0670*/  IMAD.IADD R169, R177, 0x1, R175 ;  /* 0x00000001b1a97824 */ /* 0x000fc400078e02af */
[C---:B------:R-:W-:Y:S02]  /*0680*/  IMAD.IADD R172, R175.reuse, 0x1, R173 ;  /* 0x00000001afac7824 */ /* 0x040fe400078e02ad */
[C---:B------:R-:W-:Y:S02]  /*0690*/  IMAD.IADD R0, R175.reuse, 0x1, R2 ;  /* 0x00000001af007824 */ /* 0x040fe400078e0202 */
[----:B----4-:R-:W-:-:S07]  /*06a0*/  IMAD.IADD R167, R175, 0x1, R168 ;  /* 0x00000001afa77824 */ /* 0x010fce00078e02a8 */
.L_x_1091:
[----:B------:R-:W1:Y:S01]  /*06b0*/  LDCU.64 UR4, c[0x0][0x478] ;  /* 0x00008f00ff0477ac */ /* 0x000e620008000a00 */
[----:B------:R-:W2:Y:S01]  /*06c0*/  LDC.64 R4, c[0x0][0x460] ;  /* 0x00011800ff047b82 */ /* 0x000ea20000000a00 */
[----:B------:R-:W-:Y:S01]  /*06d0*/  ISETP.NE.U32.AND P5, PT, RZ, UR8, PT ;  /* 0x00000008ff007c0c */ /* 0x000fe2000bfa5070 */
[----:B---3--:R-:W-:Y:S02]  /*06e0*/  IMAD.SHL.U32 R14, R182, 0x4, RZ ;  /* 0x00000004b60e7824 */ /* 0x008fe400078e00ff */
[----:B------:R-:W-:Y:S01]  /*06f0*/  IMAD.MOV.U32 R226, RZ, RZ, RZ ;  /* 0x000000ffffe27224 */ /* 0x000fe200078e00ff */
[----:B------:R-:W-:-:S03]  /*0700*/  ISETP.NE.AND.EX P5, PT, RZ, UR9, PT, P5 ;  /* 0x00000009ff007c0c */ /* 0x000fc6000bfa5350 */
[----:B------:R-:W3:Y:S08]  /*0710*/  LDC.64 R6, c[0x0][0x468] ;  /* 0x00011a00ff067b82 */ /* 0x000ef00000000a00 */
[----:B----4-:R-:W4:Y:S01]  /*0720*/  LDC.U8 R8, c[0x0][0x532] ;  /* 0x00014c80ff087b82 */ /* 0x010f220000000000 */
[----:B-1----:R-:W-:Y:S02]  /*0730*/  ISETP.NE.U32.AND P4, PT, RZ, UR4, PT ;  /* 0x00000004ff007c0c */ /* 0x002fe4000bf85070 */
[----:B------:R-:W-:-:S02]  /*0740*/  @P5 IADD3 R12, P2, PT, R14, UR8, RZ ;  /* 0x000000080e0c5c10 */ /* 0x000fc4000ff5e0ff */
[----:B------:R-:W-:Y:S02]  /*0750*/  ISETP.NE.AND.EX P4, PT, RZ, UR5, PT, P4 ;  /* 0x00000005ff007c0c */ /* 0x000fe4000bf85340 */
[C---:B--2---:R-:W-:Y:S02]  /*0760*/  ISETP.NE.U32.AND P0, PT, R4.reuse, RZ, PT ;  /* 0x000000ff0400720c */ /* 0x044fe40003f05070 */
[----:B------:R-:W-:Y:S02]  /*0770*/  ISETP.NE.U32.AND P3, PT, R4, RZ, PT ;  /* 0x000000ff0400720c */ /* 0x000fe40003f65070 */
[----:B------:R-:W-:Y:S02]  /*0780*/  SHF.R.U32.HI R4, RZ, 0x1e, R182 ;  /* 0x0000001eff047819 */ /* 0x000fe400000116b6 */
[C---:B------:R-:W-:Y:S02]  /*0790*/  ISETP.NE.AND.EX P0, PT, R5.reuse, RZ, PT, P0 ;  /* 0x000000ff0500720c */ /* 0x040fe40003f05300 */
[----:B------:R-:W-:-:S03]  /*07a0*/  ISETP.NE.AND.EX P3, PT, R5, RZ, PT, P3 ;  /* 0x000000ff0500720c */ /* 0x000fc60003f65330 */
[----:B------:R-:W-:Y:S02]  /*07b0*/  @P4 IADD3 R10, P1, PT, R14, UR4, RZ ;  /* 0x000000040e0a4c10 */ /* 0x000fe4000ff3e0ff */
[C---:B------:R-:W-:Y:S02]  /*07c0*/  @P5 IADD3.X R13, PT, PT, R4.reuse, UR9, RZ, P2, !PT ;  /* 0x00000009040d5c10 */ /* 0x040fe400097fe4ff */
[----:B------:R-:W-:-:S03]  /*07d0*/  @P4 IADD3.X R11, PT, PT, R4, UR5, RZ, P1, !PT ;  /* 0x00000005040b4c10 */ /* 0x000fc60008ffe4ff */
[----:B------:R1:W2:Y:S04]  /*07e0*/  @P5 LDG.E R226, desc[UR22][R12.64] ;  /* 0x000000160ce25981 */ /* 0x0002a8000c1e1900 */
[----:B------:R-:W2:Y:S01]  /*07f0*/  @P4 LDG.E R225, desc[UR22][R10.64] ;  /* 0x000000160ae14981 */ /* 0x000ea2000c1e1900 */
[----:B---3--:R-:W-:Y:S02]  /*0800*/  IADD3 R14, P1, PT, R14, R6, RZ ;  /* 0x000000060e0e7210 */ /* 0x008fe40007f3e0ff */
[----:B----4-:R-:W-:Y:S01]  /*0810*/  ISETP.NE.AND P5, PT, R8, RZ, PT ;  /* 0x000000ff0800720c */ /* 0x010fe20003fa5270 */
[----:B-1----:R-:W-:Y:S01]  /*0820*/  IMAD.MOV.U32 R13, RZ, RZ, -0x1 ;  /* 0xffffffffff0d7424 */ /* 0x002fe200078e00ff */
[----:B-----5:R1:W5:Y:S01]  /*0830*/  @P3 LDG.E R10, desc[UR22][R190.64+0x4] ;  /* 0x00000416be0a3981 */ /* 0x020362000c1e1900 */
[----:B------:R-:W-:Y:S01]  /*0840*/  ISETP.EQ.U32.AND P2, PT, R6, RZ, PT ;  /* 0x000000ff0600720c */ /* 0x000fe20003f42070 */
[----:B------:R-:W-:Y:S01]  /*0850*/  IMAD.MOV.U32 R227, RZ, RZ, -0x1 ;  /* 0xffffffffffe37424 */ /* 0x000fe200078e00ff */
[----:B------:R-:W3:Y:S02]  /*0860*/  @!P4 LDC R11, c[0x0][0x43c] ;  /* 0x00010f00ff0bcb82 */ /* 0x000ee40000000800 */
[----:B------:R1:W5:Y:S01]  /*0870*/  @P0 LDG.E R13, desc[UR22][R190.64] ;  /* 0x00000016be0d0981 */ /* 0x000362000c1e1900 */
[----:B------:R-:W-:Y:S01]  /*0880*/  ISETP.EQ.OR.EX P2, PT, R7, RZ, !P5, P2 ;  /* 0x000000ff0700720c */ /* 0x000fe20006f42720 */
[----:B------:R-:W-:-:S04]  /*0890*/  IMAD.X R15, R4, 0x1, R7, P1 ;  /* 0x00000001040f7824 */ /* 0x000fc800008e0607 */
[----:B------:R-:W4:Y:S08]  /*08a0*/  @!P4 LDC.64 R4, c[0x0][0x488] ;  /* 0x00012200ff04cb82 */ /* 0x000f300000000a00 */
[----:B------:R1:W5:Y:S01]  /*08b0*/  @!P2 LDG.E R227, desc[UR22][R14.64] ;  /* 0x000000160ee3a981 */ /* 0x000362000c1e1900 */
[----:B------:R-:W1:Y:S01]  /*08c0*/  @!P3 LDC R8, c[0x0][0x434] ;  /* 0x00010d00ff08bb82 */ /* 0x000e620000000800 */
[----:B------:R-:W-:-:S04]  /*08d0*/  ISETP.NE.U32.AND P2, PT, R6, RZ, PT ;  /* 0x000000ff0600720c */ /* 0x000fc80003f45070 */
[----:B------:R-:W-:Y:S01]  /*08e0*/  ISETP.NE.AND.EX P2, PT, R7, RZ, PT, P2 ;  /* 0x000000ff0700720c */ /* 0x000fe20003f45320 */
[----:B------:R-:W-:Y:S01]  /*08f0*/  USHF.L.U32 UR25, UR21, 0x7, URZ ;  /* 0x0000000715197899 */ /* 0x000fe200080006ff */
[----:B----4-:R-:W-:-:S04]  /*0900*/  @!P4 ISETP.NE.U32.AND P1, PT, R4, RZ, PT ;  /* 0x000000ff0400c20c */ /* 0x010fc80003f25070 */
[----:B------:R-:W-:-:S04]  /*0910*/  @!P4 ISETP.NE.AND.EX P1, PT, R5, RZ, PT, P1 ;  /* 0x000000ff0500c20c */ /* 0x000fc80003f25310 */
[----:B---3--:R-:W-:Y:S01]  /*0920*/  @!P4 SEL R11, R11, RZ, P1 ;  /* 0x000000ff0b0bc207 */ /* 0x008fe20000800000 */
[----:B--2---:R-:W-:Y:S02]  /*0930*/  @P4 IMAD.IADD R225, R225, 0x1, -R226 ;  /* 0x00000001e1e14824 */ /* 0x004fe400078e0ae2 */
[----:B-1----:R-:W-:Y:S06]  /*0940*/  @!P2 BRA `(.L_x_1012) ;  /* 0x00000000000ca947 */ /* 0x002fec0003800000 */
[----:B------:R-:W2:Y:S02]  /*0950*/  @P5 LDG.E R9, desc[UR22][R14.64+0x4] ;  /* 0x000004160e095981 */ /* 0x000ea4000c1e1900 */
[----:B--2--5:R-:W-:-:S06]  /*0960*/  @P5 IADD3 R9, PT, PT, R9, -R227, RZ ;  /* 0x800000e309095210 */ /* 0x024fcc0007ffe0ff */
[----:B------:R1:W5:Y:S02]  /*0970*/  @!P5 LDG.E R9, desc[UR22][R14.64] ;  /* 0x000000160e09d981 */ /* 0x000364000c1e1900 */
.L_x_1012:
        /* <DEDUP_REMOVED lines=33> */
.L_x_1014:
[----:B------:R-:W1:Y:S01]  /*0b90*/  LDCU.64 UR18, c[0x0][0x3b8] ;  /* 0x00007700ff1277ac */ /* 0x000e620008000a00 */
[----:B------:R-:W-:-:S05]  /*0ba0*/  IADD3 R4, PT, PT, R226, R227, RZ ;  /* 0x000000e3e2047210 */ /* 0x000fca0007ffe0ff */
[C---:B-1----:R-:W-:Y:S02]  /*0bb0*/  IMAD R11, R4.reuse, UR19, RZ ;  /* 0x00000013040b7c24 */ /* 0x042fe4000f8e02ff */
[----:B------:R-:W-:-:S05]  /*0bc0*/  IMAD.WIDE.U32 R4, R4, UR18, RZ ;  /* 0x0000001204047c25 */ /* 0x000fca000f8e00ff */
[----:B------:R-:W-:Y:S02]  /*0bd0*/  IADD3 R11, PT, PT, R5, R11, RZ ;  /* 0x0000000b050b7210 */ /* 0x000fe40007ffe0ff */
[----:B------:R-:W-:-:S07]  /*0be0*/  MOV R12, R4 ;  /* 0x00000004000c7202 */ /* 0x000fce0000000f00 */
.L_x_1015:
        /* <DEDUP_REMOVED lines=40> */
.L_x_1016:
[----:B------:R-:W1:Y:S01]  /*0e70*/  LDCU.64 UR16, c[0x0][0x3c0] ;  /* 0x00007800ff1077ac */ /* 0x000e620008000a00 */
[----:B------:R-:W-:-:S05]  /*0e80*/  IADD3 R4, PT, PT, R226, R227, RZ ;  /* 0x000000e3e2047210 */ /* 0x000fca0007ffe0ff */
[C---:B-1----:R-:W-:Y:S02]  /*0e90*/  IMAD R20, R4.reuse, UR17, RZ ;  /* 0x0000001104147c24 */ /* 0x042fe4000f8e02ff */
[----:B------:R-:W-:-:S05]  /*0ea0*/  IMAD.WIDE.U32 R4, R4, UR16, RZ ;  /* 0x0000001004047c25 */ /* 0x000fca000f8e00ff */
[----:B------:R-:W-:Y:S02]  /*0eb0*/  IADD3 R20, PT, PT, R5, R20, RZ ;  /* 0x0000001405147210 */ /* 0x000fe40007ffe0ff */
[----:B------:R-:W-:-:S07]  /*0ec0*/  MOV R21, R4 ;  /* 0x0000000400157202 */ /* 0x000fce0000000f00 */
.L_x_1017:
        /* <DEDUP_REMOVED lines=28> */
.L_x_1018:
[C---:B------:R-:W-:Y:S02]  /*1090*/  IMAD R25, R13.reuse, UR7, RZ ;  /* 0x000000070d197c24 */ /* 0x040fe4000f8e02ff */
[----:B------:R-:W-:-:S05]  /*10a0*/  IMAD.WIDE.U32 R26, R13, UR6, RZ ;  /* 0x000000060d1a7c25 */ /* 0x000fca000f8e00ff */
[----:B------:R-:W-:Y:S02]  /*10b0*/  IADD3 R25, PT, PT, R27, R25, RZ ;  /* 0x000000191b197210 */ /* 0x000fe40007ffe0ff */
.L_x_1019:
        /* <DEDUP_REMOVED lines=20> */
.L_x_1020:
[----:B------:R-:W1:Y:S01]  /*1200*/  LDC R14, c[0x0][0x434] ;  /* 0x00010d00ff0e7b82 */ /* 0x000e620000000800 */
[----:B------:R-:W-:-:S04]  /*1210*/  IMAD R4, R182, UR26, R181 ;  /* 0x0000001ab6047c24 */ /* 0x000fc8000f8e02b5 */
[----:B-1----:R-:W-:-:S03]  /*1220*/  IMAD R14, R4, R14, RZ ;  /* 0x0000000e040e7224 */ /* 0x002fc600078e02ff */
.L_x_1021:
        /* <DEDUP_REMOVED lines=12> */
.L_x_1022:
[----:B------:R-:W1:Y:S01]  /*12f0*/  LDC R27, c[0x0][0x444] ;  /* 0x00011100ff1b7b82 */ /* 0x000e620000000800 */
[----:B------:R-:W-:-:S04]  /*1300*/  IMAD R4, R182, UR26, R181 ;  /* 0x0000001ab6047c24 */ /* 0x000fc8000f8e02b5 */
[----:B-1----:R-:W-:-:S07]  /*1310*/  IMAD R27, R4, R27, RZ ;  /* 0x0000001b041b7224 */ /* 0x002fce00078e02ff */
.L_x_1023:
[----:B------:R-:W1:Y:S01]  /*1320*/  LDC.64 R4, c[0x0][0x3b0] ;  /* 0x0000ec00ff047b82 */ /* 0x000e620000000a00 */
[----:B------:R-:W2:Y:S01]  /*1330*/  S2R R13, SR_TID.X ;  /* 0x00000000000d7919 */ /* 0x000ea20000002100 */
[----:B------:R-:W3:Y:S01]  /*1340*/  LDCU.128 UR4, c[0x0][0x590] ;  /* 0x0000b200ff0477ac */ /* 0x000ee20008000c00 */
[----:B------:R-:W-:Y:S01]  /*1350*/  IADD3 R30, P0, PT, R196, R30, RZ ;  /* 0x0000001ec41e7210 */ /* 0x000fe20007f1e0ff */
[----:B------:R-:W-:Y:S01]  /*1360*/  IMAD.MOV.U32 R19, RZ, RZ, RZ ;  /* 0x000000ffff137224 */ /* 0x000fe200078e00ff */
[----:B------:R-:W-:Y:S01]  /*1370*/  ISETP.NE.AND P4, PT, RZ, UR10, PT ;  /* 0x0000000aff007c0c */ /* 0x000fe2000bf85270 */
[----:B------:R-:W4:Y:S01]  /*1380*/  LDCU.64 UR14, c[0x0][0x3c8] ;  /* 0x00007900ff0e77ac */ /* 0x000f220008000a00 */
[----:B------:R-:W-:Y:S01]  /*1390*/  ISETP.GT.AND P3, PT, R8, RZ, PT ;  /* 0x000000ff0800720c */ /* 0x000fe20003f64270 */
[----:B------:R-:W5:Y:S01]  /*13a0*/  LDC.64 R6, c[0x0][0x5f8] ;  /* 0x00017e00ff067b82 */ /* 0x000f620000000a00 */
[----:B------:R-:W-:Y:S01]  /*13b0*/  IMAD.X R31, RZ, RZ, R18, P0 ;  /* 0x000000ffff1f7224 */ /* 0x000fe200000e0612 */
[----:B------:R-:W-:Y:S01]  /*13c0*/  IADD3 R26, P1, P0, R32, R26, R28 ;  /* 0x0000001a201a7210 */ /* 0x000fe2000783e01c */
[----:B------:R-:W-:Y:S01]  /*13d0*/  IMAD.MOV.U32 R18, RZ, RZ, R196 ;  /* 0x000000ffff127224 */ /* 0x000fe200078e00c4 */
[----:B------:R-:W-:Y:S01]  /*13e0*/  UIMAD UR29, UR26, UR29, URZ ;  /* 0x0000001d1a1d72a4 */ /* 0x000fe2000f8e02ff */
[----:B------:R-:W-:Y:S01]  /*13f0*/  SHF.R.S32.HI R28, RZ, 0x1f, R28 ;  /* 0x0000001fff1c7819 */ /* 0x000fe2000001141c */
[----:B------:R-:W4:Y:S01]  /*1400*/  LDCU.64 UR12, c[0x0][0x380] ;  /* 0x00007000ff0c77ac */ /* 0x000f220008000a00 */
[----:B------:R-:W-:Y:S01]  /*1410*/  IMAD R27, R22, 0x40, R27 ;  /* 0x00000040161b7824 */ /* 0x000fe200078e021b */
[----:B------:R-:W-:Y:S01]  /*1420*/  BSSY.RECONVERGENT B1, `(.L_x_1013) ;  /* 0x00006db000017945 */ /* 0x000fe20003800200 */
[----:B------:R-:W-:Y:S01]  /*1430*/  IADD3.X R24, PT, PT, R24, R25, R28, P1, P0 ;  /* 0x0000001918187210 */ /* 0x000fe20000fe041c */
[----:B------:R-:W4:Y:S01]  /*1440*/  LDCU.64 UR10, c[0x0][0x550] ;  /* 0x0000aa00ff0a77ac */ /* 0x000f220008000a00 */
[----:B------:R-:W-:-:S02]  /*1450*/  IMAD R234, R22, 0x40, R14 ;  /* 0x0000004016ea7824 */ /* 0x000fc400078e020e */
[----:B---3--:R-:W-:Y:S01]  /*1460*/  IMAD R29, R23, UR4, RZ ;  /* 0x00000004171d7c24 */ /* 0x008fe2000f8e02ff */
[----:B------:R-:W-:Y:S01]  /*1470*/  USHF.L.U32 UR30, UR29, 0x6, URZ ;  /* 0x000000061d1e7899 */ /* 0x000fe200080006ff */
[----:B------:R-:W-:-:S04]  /*1480*/  IMAD.WIDE.U32 R30, R16, UR4, R30 ;  /* 0x00000004101e7c25 */ /* 0x000fc8000f8e001e */
[-C--:B-1----:R-:W-:Y:S02]  /*1490*/  IMAD R23, R23, R4.reuse, RZ ;  /* 0x0000000417177224 */ /* 0x082fe400078e02ff */
[----:B------:R-:W-:-:S04]  /*14a0*/  IMAD.WIDE.U32 R32, R16, R4, R18 ;  /* 0x0000000410207225 */ /* 0x000fc800078e0012 */
[C---:B------:R-:W-:Y:S01]  /*14b0*/  IMAD R29, R16.reuse, UR5, R29 ;  /* 0x00000005101d7c24 */ /* 0x040fe2000f8e021d */
[----:B--2---:R-:W-:Y:S01]  /*14c0*/  LOP3.LUT R230, R13, 0x1f, RZ, 0xc0, !PT ;  /* 0x0000001f0de67812 */ /* 0x004fe200078ec0ff */
[----:B------:R-:W-:Y:S01]  /*14d0*/  IMAD R23, R16, R5, R23 ;  /* 0x0000000510177224 */ /* 0x000fe200078e0217 */
[----:B------:R-:W-:Y:S02]  /*14e0*/  IADD3 R16, P2, PT, R17, R32, RZ ;  /* 0x0000002011107210 */ /* 0x000fe40007f5e0ff */
[----:B------:R-:W-:Y:S02]  /*14f0*/  IADD3 R31, PT, PT, R31, R29, RZ ;  /* 0x0000001d1f1f7210 */ /* 0x000fe40007ffe0ff */
[----:B------:R-:W-:Y:S01]  /*1500*/  IADD3.X R17, PT, PT, R15, R33, R23, P2, !PT ;  /* 0x000000210f117210 */ /* 0x000fe200017fe417 */
[----:B-----5:R-:W-:Y:S01]  /*1510*/  IMAD.WIDE.U32 R32, R6, UR20, RZ ;  /* 0x0000001406207c25 */ /* 0x020fe2000f8e00ff */
[----:B------:R-:W1:Y:S03]  /*1520*/  LDC.64 R28, c[0x0][0x5e8] ;  /* 0x00017a00ff1c7b82 */ /* 0x000e660000000a00 */
[----:B------:R-:W-:Y:S01]  /*1530*/  IMAD.WIDE.U32 R30, R181, UR6, R30 ;  /* 0x00000006b51e7c25 */ /* 0x000fe2000f8e001e */
[----:B------:R-:W-:-:S03]  /*1540*/  SEL R6, R32, RZ, P4 ;  /* 0x000000ff20067207 */ /* 0x000fc60002000000 */
[----:B------:R-:W-:Y:S02]  /*1550*/  IMAD R15, R186, UR29, R230 ;  /* 0x0000001dba0f7c24 */ /* 0x000fe4000f8e02e6 */
[----:B------:R-:W-:Y:S02]  /*1560*/  IMAD R7, R7, UR20, R33 ;  /* 0x0000001407077c24 */ /* 0x000fe4000f8e0221 */
[----:B------:R-:W-:Y:S01]  /*1570*/  IMAD R31, R181, UR7, R31 ;  /* 0x00000007b51f7c24 */ /* 0x000fe2000f8e021f */
[----:B------:R-:W2:Y:S01]  /*1580*/  LDCU.64 UR6, c[0x0][0x570] ;  /* 0x0000ae00ff0677ac */ /* 0x000ea20008000a00 */
[----:B------:R-:W-:Y:S01]  /*1590*/  IADD3 R6, P1, P0, R15, R26, R6 ;  /* 0x0000001a0f067210 */ /* 0x000fe2000783e006 */
[----:B----4-:R-:W-:Y:S01]  /*15a0*/  IMAD.WIDE.U32 R32, R181, UR14, R16 ;  /* 0x0000000eb5207c25 */ /* 0x010fe2000f8e0010 */
[----:B------:R-:W-:Y:S01]  /*15b0*/  SHF.R.S32.HI R15, RZ, 0x1f, R15 ;  /* 0x0000001fff0f7819 */ /* 0x000fe2000001140f */
[----:B------:R-:W3:Y:S01]  /*15c0*/  LDC.64 R16, c[0x0][0x420] ;  /* 0x00010800ff107b82 */ /* 0x000ee20000000a00 */
[----:B------:R-:W-:Y:S01]  /*15d0*/  SEL R7, R7, RZ, P4 ;  /* 0x000000ff07077207 */ /* 0x000fe20002000000 */
[----:B------:R-:W-:Y:S01]  /*15e0*/  IMAD R33, R181, UR15, R33 ;  /* 0x0000000fb5217c24 */ /* 0x000fe2000f8e0221 */
[----:B------:R-:W-:Y:S01]  /*15f0*/  USHF.L.U64.HI UR14, UR4, 0x5, UR5 ;  /* 0x00000005040e7899 */ /* 0x000fe20008010205 */
[----:B------:R-:W-:Y:S01]  /*1600*/  IMAD.WIDE.U32 R30, R188, UR4, R30 ;  /* 0x00000004bc1e7c25 */ /* 0x000fe2000f8e001e */
[----:B------:R-:W-:-:S02]  /*1610*/  IADD3.X R24, PT, PT, R15, R24, R7, P1, P0 ;  /* 0x000000180f187210 */ /* 0x000fc40000fe0407 */
[----:B------:R-:W-:Y:S01]  /*1620*/  IADD3 R6, P0, PT, R6, UR30, RZ ;  /* 0x0000001e06067c10 */ /* 0x000fe2000ff1e0ff */
[----:B------:R-:W-:Y:S01]  /*1630*/  IMAD.U32 R7, RZ, RZ, UR30 ;  /* 0x0000001eff077e24 */ /* 0x000fe2000f8e00ff */
[----:B------:R-:W-:Y:S01]  /*1640*/  LEA R207, P1, R30, UR10, 0x1 ;  /* 0x0000000a1ecf7c11 */ /* 0x000fe2000f8208ff */
[----:B------:R-:W-:Y:S02]  /*1650*/  IMAD R206, R188, UR5, R31 ;  /* 0x00000005bcce7c24 */ /* 0x000fe4000f8e021f */
[----:B-1----:R-:W-:Y:S01]  /*1660*/  IMAD.WIDE R28, R27, 0x4, R28 ;  /* 0x000000041b1c7825 */ /* 0x002fe200078e021c */
[----:B------:R-:W-:Y:S02]  /*1670*/  LEA.HI.X.SX32 R7, R7, R24, 0x1, P0 ;  /* 0x0000001807077211 */ /* 0x000fe400000f0eff */
[----:B--2---:R-:W-:Y:S01]  /*1680*/  LEA R232, P0, R6, UR6, 0x2 ;  /* 0x0000000606e87c11 */ /* 0x004fe2000f8010ff */
[----:B------:R-:W-:Y:S01]  /*1690*/  IMAD.WIDE.U32 R24, R188, R4, R32 ;  /* 0x00000004bc187225 */ /* 0x000fe200078e0020 */
[----:B------:R-:W-:Y:S01]  /*16a0*/  LEA.HI.X R206, R30, UR11, R206, 0x1, P1 ;  /* 0x0000000b1ece7c11 */ /* 0x000fe200088f0cce */
[----:B------:R-:W-:Y:S01]  /*16b0*/  USHF.L.U32 UR6, UR4, 0x5, URZ ;  /* 0x0000000504067899 */ /* 0x000fe200080006ff */
[----:B------:R-:W-:Y:S01]  /*16c0*/  LEA.HI.X R233, R6, UR7, R7, 0x2, P0 ;  /* 0x0000000706e97c11 */ /* 0x000fe200080f1407 */
[----:B------:R-:W-:Y:S01]  /*16d0*/  IMAD R204, R188, R5, R25 ;  /* 0x00000005bccc7224 */ /* 0x000fe200078e0219 */
[----:B------:R-:W-:Y:S01]  /*16e0*/  LEA R205, P2, R24, UR12, 0x1 ;  /* 0x0000000c18cd7c11 */ /* 0x000fe2000f8408ff */
[----:B------:R-:W-:Y:S01]  /*16f0*/  IMAD.MOV.U32 R202, RZ, RZ, R29 ;  /* 0x000000ffffca7224 */ /* 0x000fe200078e001d */
[----:B------:R-:W-:Y:S01]  /*1700*/  IADD3 R7, P1, PT, R188, 0x20, RZ ;  /* 0x00000020bc077810 */ /* 0x000fe20007f3e0ff */
[----:B---3--:R-:W-:Y:S01]  /*1710*/  IMAD.WIDE R234, R234, 0x4, R16 ;  /* 0x00000004eaea7825 */ /* 0x008fe200078e0210 */
[----:B------:R-:W-:-:S02]  /*1720*/  LEA.HI.X R204, R24, UR13, R204, 0x1, P2 ;  /* 0x0000000d18cc7c11 */ /* 0x000fc400090f0ccc */
[C---:B------:R-:W-:Y:S01]  /*1730*/  IADD3 R6, P2, PT, R188.reuse, 0x40, RZ ;  /* 0x00000040bc067810 */ /* 0x040fe20007f5e0ff */
[----:B------:R-:W-:Y:S01]  /*1740*/  IMAD.X R16, RZ, RZ, RZ, P1 ;  /* 0x000000ffff107224 */ /* 0x000fe200008e06ff */
[----:B------:R-:W-:Y:S02]  /*1750*/  IADD3 R14, P0, PT, R188, 0x60, RZ ;  /* 0x00000060bc0e7810 */ /* 0x000fe40007f1e0ff */
[C---:B------:R-:W-:Y:S01]  /*1760*/  SHF.L.U64.HI R5, R4.reuse, 0x5, R5 ;  /* 0x0000000504057819 */ /* 0x040fe20000010205 */
[----:B------:R-:W-:Y:S01]  /*1770*/  IMAD.X R15, RZ, RZ, RZ, P2 ;  /* 0x000000ffff0f7224 */ /* 0x000fe200010e06ff */
[----:B------:R-:W-:Y:S02]  /*1780*/  MOV R203, R28 ;  /* 0x0000001c00cb7202 */ /* 0x000fe40000000f00 */
[----:B------:R-:W-:Y:S02]  /*1790*/  SHF.L.U32 R4, R4, 0x5, RZ ;  /* 0x0000000504047819 */ /* 0x000fe400000006ff */
        /* <DEDUP_REMOVED lines=14> */
.L_x_1025:
[----:B------:R-:W1:Y:S01]  /*1880*/  LDCU.64 UR10, c[0x0][0x5c0] ;  /* 0x0000b800ff0a77ac */ /* 0x000e620008000a00 */
[----:B------:R-:W-:-:S05]  /*1890*/  IADD3 R4, PT, PT, R226, R227, RZ ;  /* 0x000000e3e2047210 */ /* 0x000fca0007ffe0ff */
[C---:B-1----:R-:W-:Y:S02]  /*18a0*/  IMAD R8, R4.reuse, UR11, RZ ;  /* 0x0000000b04087c24 */ /* 0x042fe4000f8e02ff */
[----:B------:R-:W-:-:S05]  /*18b0*/  IMAD.WIDE.U32 R4, R4, UR10, RZ ;  /* 0x0000000a04047c25 */ /* 0x000fca000f8e00ff */
[----:B------:R-:W-:Y:S02]  /*18c0*/  IADD3 R8, PT, PT, R5, R8, RZ ;  /* 0x0000000805087210 */ /* 0x000fe40007ffe0ff */
.L_x_1026:
        /* <DEDUP_REMOVED lines=11> */
.L_x_1027:
[----:B------:R-:W1:Y:S01]  /*1980*/  LDCU.64 UR6, c[0x0][0x5c8] ;  /* 0x0000b900ff0677ac */ /* 0x000e620008000a00 */
[----:B------:R-:W-:-:S05]  /*1990*/  IADD3 R226, PT, PT, R226, R227, RZ ;  /* 0x000000e3e2e27210 */ /* 0x000fca0007ffe0ff */
[C---:B-1----:R-:W-:Y:S02]  /*19a0*/  IMAD R9, R226.reuse, UR7, RZ ;  /* 0x00000007e2097c24 */ /* 0x042fe4000f8e02ff */
[----:B------:R-:W-:-:S05]  /*19b0*/  IMAD.WIDE.U32 R10, R226, UR6, RZ ;  /* 0x00000006e20a7c25 */ /* 0x000fca000f8e00ff */
[----:B------:R-:W-:Y:S02]  /*19c0*/  IADD3 R9, PT, PT, R11, R9, RZ ;  /* 0x000000090b097210 */ /* 0x000fe40007ffe0ff */
.L_x_1028:
[----:B------:R-:W1:Y:S01]  /*19d0*/  LDCU UR4, c[0x0][0x440] ;  /* 0x00008800ff0477ac */ /* 0x000e620008000800 */
[----:B------:R-:W-:Y:S01]  /*19e0*/  VIADD R225, R225, -UR25 ;  /* 0x80000019e1e17c36 */ /* 0x000fe20008000000 */
[----:B------:R-:W-:Y:S01]  /*19f0*/  BSSY.RECONVERGENT B0, `(.L_x_1029) ;  /* 0x0000022000007945 */ /* 0x000fe20003800200 */
[----:B------:R-:W-:Y:S01]  /*1a00*/  IMAD.U32 R5, RZ, RZ, UR10 ;  /* 0x0000000aff057e24 */ /* 0x000fe2000f8e00ff */
[----:B------:R-:W-:-:S03]  /*1a10*/  UIMAD UR12, UR24, UR10, URZ ;  /* 0x0000000a180c72a4 */ /* 0x000fc6000f8e02ff */
[----:B------:R-:W-:Y:S01]  /*1a20*/  IMAD.WIDE.U32 R12, R5, UR25, R18 ;  /* 0x00000019050c7c25 */ /* 0x000fe2000f8e0012 */
[----:B------:R-:W-:Y:S02]  /*1a30*/  UIMAD UR12, UR25, UR11, UR12 ;  /* 0x0000000b190c72a4 */ /* 0x000fe4000f8e020c */
[----:B------:R-:W-:-:S04]  /*1a40*/  IADD3 R12, P1, PT, R4, R12, RZ ;  /* 0x0000000c040c7210 */ /* 0x000fc80007f3e0ff */
[----:B------:R-:W-:Y:S02]  /*1a50*/  IADD3.X R13, PT, PT, R8, UR12, R13, P1, !PT ;  /* 0x0000000c080d7c10 */ /* 0x000fe40008ffe40d */
        /* <DEDUP_REMOVED lines=27> */
.L_x_1030:
[----:B------:R-:W-:Y:S05]  /*1c10*/  BSYNC.RECONVERGENT B0 ;  /* 0x0000000000007941 */ /* 0x000fea0003800200 */
.L_x_1029:
        /* <DEDUP_REMOVED lines=12> */
.L_x_1032:
[----:B------:R-:W-:Y:S05]  /*1ce0*/  BSYNC.RECONVERGENT B0 ;  /* 0x0000000000007941 */ /* 0x000fea0003800200 */
.L_x_1031:
        /* <DEDUP_REMOVED lines=11> */
.L_x_1034:
[----:B------:R-:W-:Y:S05]  /*1da0*/  BSYNC.RECONVERGENT B0 ;  /* 0x0000000000007941 */ /* 0x000fea0003800200 */
.L_x_1033:
        /* <DEDUP_REMOVED lines=27> */
.L_x_1036:
[----:B------:R-:W-:Y:S05]  /*1f60*/  BSYNC.RECONVERGENT B0 ;  /* 0x0000000000007941 */ /* 0x000fea0003800200 */
.L_x_1035:
        /* <DEDUP_REMOVED lines=12> */
.L_x_1038:
[----:B------:R-:W-:Y:S05]  /*2030*/  BSYNC.RECONVERGENT B0 ;  /* 0x0000000000007941 */ /* 0x000fea0003800200 */
.L_x_1037:
        /* <DEDUP_REMOVED lines=12> */
.L_x_1024:
[----:B------:R-:W1:Y:S01]  /*2100*/  LDCU.64 UR4, c[0x0][0x3d8] ;  /* 0x00007b00ff0477ac */ /* 0x000e620008000a00 */
[----:B------:R-:W-:Y:S01]  /*2110*/  IMAD.U32 R23, RZ, RZ, UR16 ;  /* 0x00000010ff177e24 */ /* 0x000fe2000f8e00ff */
[----:B------:R-:W-:Y:S01]  /*2120*/  IADD3 R199, PT, PT, R225, -UR25, RZ ;  /* 0x80000019e1c77c10 */ /* 0x000fe2000fffe0ff */
[----:B------:R-:W-:Y:S01]  /*2130*/  BSSY.RECONVERGENT B0, `(.L_x_1040) ;  /* 0x0000022000007945 */ /* 0x000fe20003800200 */
[----:B------:R-:W-:Y:S01]  /*2140*/  UIMAD UR7, UR24, UR16, URZ ;  /* 0x00000010180772a4 */ /* 0x000fe2000f8e02ff */
[----:B------:R-:W-:Y:S01]  /*2150*/  IMAD.WIDE.U32 R24, R23, UR25, R18 ;  /* 0x0000001917187c25 */ /* 0x000fe2000f8e0012 */
[----:B------:R-:W-:Y:S01]  /*2160*/  @P4 BAR.SYNC.DEFER_BLOCKING 0x0 ;  /* 0x0000000000004b1d */ /* 0x000fe20000010000 */
[----:B------:R-:W-:Y:S01]  /*2170*/  ISETP.GE.AND P6, PT, R188, R199, PT ;  /* 0x000000c7bc00720c */ /* 0x000fe20003fc6270 */
[----:B------:R-:W-:Y:S01]  /*2180*/  UIMAD UR7, UR25, UR17, UR7 ;  /* 0x00000011190772a4 */ /* 0x000fe2000f8e0207 */
[----:B------:R-:W-:Y:S02]  /*2190*/  IADD3 R24, P0, PT, R21, R24, RZ ;  /* 0x0000001815187210 */ /* 0x000fe40007f1e0ff */
[----:B------:R-:W-:-:S03]  /*21a0*/  LOP3.LUT R21, R224, 0x80000001, RZ, 0xc0, !PT ;  /* 0x80000001e0157812 */ /* 0x000fc600078ec0ff */
[----:B------:R-:W-:Y:S02]  /*21b0*/  IADD3.X R25, PT, PT, R20, UR7, R25, P0, !PT ;  /* 0x0000000714197c10 */ /* 0x000fe400087fe419 */
[----:B------:R-:W-:Y:S01]  /*21c0*/  ISETP.NE.AND P0, PT, R21, 0x1, PT ;  /* 0x000000011500780c */ /* 0x000fe20003f05270 */
[----:B-1----:R-:W-:Y:S02]  /*21d0*/  IMAD R20, R9, UR4, RZ ;  /* 0x0000000409147c24 */ /* 0x002fe4000f8e02ff */
[----:B------:R-:W-:Y:S01]  /*21e0*/  IMAD.WIDE.U32 R24, R10, UR4, R24 ;  /* 0x000000040a187c25 */ /* 0x000fe2000f8e0018 */
[----:B------:R-:W-:-:S03]  /*21f0*/  SEL R164, RZ, 0x2000, P0 ;  /* 0x00002000ffa47807 */ /* 0x000fc60000000000 */
[----:B------:R-:W-:-:S04]  /*2200*/  IMAD R20, R10, UR5, R20 ;  /* 0x000000050a147c24 */ /* 0x000fc8000f8e0214 */
[----:B------:R-:W-:Y:S01]  /*2210*/  IMAD.IADD R20, R25, 0x1, R20 ;  /* 0x0000000119147824 */ /* 0x000fe200078e0214 */
        /* <DEDUP_REMOVED lines=16> */
.L_x_1042:
[----:B------:R3:W-:Y:S01]  /*2320*/  STS.128 [R195+0xa000], RZ ;  /* 0x00a000ffc3007388 */ /* 0x0007e20000000c00 */
[----:B------:R-:W-:Y:S05]  /*2330*/  BRA `(.L_x_1043) ;  /* 0x0000000000047947 */ /* 0x000fea0003800000 */
.L_x_1041:
[----:B------:R1:W-:Y:S02]  /*2340*/  STS.128 [R195+0xa000], RZ ;  /* 0x00a000ffc3007388 */ /* 0x0003e40000000c00 */
.L_x_1043:
[----:B------:R-:W-:Y:S05]  /*2350*/  BSYNC.RECONVERGENT B0 ;  /* 0x0000000000007941 */ /* 0x000fea0003800200 */
.L_x_1040:
        /* <DEDUP_REMOVED lines=23> */
.L_x_1045:
[----:B------:R-:W-:Y:S05]  /*24d0*/  BSYNC.RECONVERGENT B0 ;  /* 0x0000000000007941 */ /* 0x000fea0003800200 */
.L_x_1044:
        /* <DEDUP_REMOVED lines=20> */
.L_x_1047:
[----:B------:R-:W-:Y:S05]  /*2620*/  BSYNC.RECONVERGENT B0 ;  /* 0x0000000000007941 */ /* 0x000fea0003800200 */
.L_x_1046:
        /* <DEDUP_REMOVED lines=19> */
.L_x_1049:
[----:B------:R-:W-:Y:S05]  /*2760*/  BSYNC.RECONVERGENT B0 ;  /* 0x0000000000007941 */ /* 0x000fea0003800200 */
.L_x_1048:
        /* <DEDUP_REMOVED lines=13> */
[----:B------:R1:W-:Y:S01]  /*2840*/  LDGSTS.E.BYPASS.LTC128B.128 [R195+0x4000], desc[UR22][R20.64] ;  /* 0x0400000014c37fae */ /* 0x0003e2000b981a16 */
[----:B------:R-:W-:Y:S05]  /*2850*/  BRA `(.L_x_1053) ;  /* 0x00000000000c7947 */ /* 0x000fea0003800000 */
.L_x_1052:
[----:B------:R1:W-:Y:S01]  /*2860*/  STS.128 [R195+0x4000], RZ ;  /* 0x004000ffc3007388 */ /* 0x0003e20000000c00 */
[----:B------:R-:W-:Y:S05]  /*2870*/  BRA `(.L_x_1053) ;  /* 0x0000000000047947 */ /* 0x000fea0003800000 */
.L_x_1051:
[----:B------:R1:W-:Y:S02]  /*2880*/  STS.128 [R195+0x4000], RZ ;  /* 0x004000ffc3007388 */ /* 0x0003e40000000c00 */
.L_x_1053:
[----:B------:R-:W-:Y:S05]  /*2890*/  BSYNC.RECONVERGENT B0 ;  /* 0x0000000000007941 */ /* 0x000fea0003800200 */
.L_x_1050:
        /* <DEDUP_REMOVED lines=8> */
[----:B------:R-:W-:Y:S01]  /*2920*/  IMAD.U32 R22, RZ, RZ, UR6 ;  /* 0x00000006ff167e24 */ /* 0x000fe2000f8e00ff */
[----:B-1----:R-:W-:Y:S01]  /*2930*/  MOV R21, UR6 ;  /* 0x0000000600157c02 */ /* 0x002fe20008000f00 */
[----:B------:R-:W-:-:S03]  /*2940*/  IMAD.U32 R20, RZ, RZ, UR14 ;  /* 0x0000000eff147e24 */ /* 0x000fc6000f8e00ff */
[----:B------:R-:W-:-:S04]  /*2950*/  LEA R22, P0, R22, R207, 0x1 ;  /* 0x000000cf16167211 */ /* 0x000fc800078008ff */
[----:B------:R-:W-:-:S05]  /*2960*/  LEA.HI.X R23, R21, R206, R20, 0x1, P0 ;  /* 0x000000ce15177211 */ /* 0x000fca00000f0c14 */
[----:B------:R-:W-:Y:S01]  /*2970*/  @!PT LDS RZ, [RZ] ;  /* 0x00000000fffff984 */ /* 0x000fe20000000800 */
[----:B------:R-:W-:Y:S01]  /*2980*/  @!PT LDS RZ, [RZ] ;  /* 0x00000000fffff984 */ /* 0x000fe20000000800 */
[----:B------:R-:W-:Y:S01]  /*2990*/  @!PT LDS RZ, [RZ] ;  /* 0x00000000fffff984 */ /* 0x000fe20000000800 */
[----:B------:R1:W-:Y:S04]  /*29a0*/  LDGSTS.E.BYPASS.LTC128B.128 [R195+0x5000], desc[UR22][R22.64] ;  /* 0x0500000016c37fae */ /* 0x0003e8000b981a16 */
.L_x_1055:
[----:B------:R-:W-:Y:S05]  /*29b0*/  BSYNC.RECONVERGENT B0 ;  /* 0x0000000000007941 */ /* 0x000fea0003800200 */
.L_x_1054:
        /* <DEDUP_REMOVED lines=13> */
.L_x_1058:
[----:B------:R1:W-:Y:S01]  /*2a90*/  STS.128 [R223], RZ ;  /* 0x000000ffdf007388 */ /* 0x0003e20000000c00 */
[----:B------:R-:W-:Y:S05]  /*2aa0*/  BRA `(.L_x_1059) ;  /* 0x0000000000047947 */ /* 0x000fea0003800000 */
.L_x_1057:
[----:B------:R1:W-:Y:S02]  /*2ab0*/  STS.128 [R223], RZ ;  /* 0x000000ffdf007388 */ /* 0x0003e40000000c00 */
.L_x_1059:
[----:B------:R-:W-:Y:S05]  /*2ac0*/  BSYNC.RECONVERGENT B0 ;  /* 0x0000000000007941 */ /* 0x000fea0003800200 */
.L_x_1056:
[C---:B-1----:R-:W-:Y:S01]  /*2ad0*/  VIADD R20, R185.reuse, 0x8 ;  /* 0x00000008b9147836 */ /* 0x042fe20000000000 */
[CC--:B------:R-:W-:Y:S01]  /*2ae0*/  ISETP.GE.AND P2, PT, R185.reuse, R8.reuse, PT ;  /* 0x00000008b900720c */ /* 0x0c0fe20003f46270 */
[----:B------:R-:W-:Y:S01]  /*2af0*/  IMAD.MOV.U32 R222, RZ, RZ, 0x7f800000 ;  /* 0x7f800000ffde7424 */ /* 0x000fe200078e00ff */
[C---:B------:R-:W-:Y:S01]  /*2b00*/  LOP3.LUT R21, R185.reuse, 0x20, RZ, 0xfc, !PT ;  /* 0x00000020b9157812 */ /* 0x040fe200078efcff */
        /* <DEDUP_REMOVED lines=25> */
.L_x_1061:
[----:B------:R-:W-:Y:S05]  /*2ca0*/  BSYNC.RECONVERGENT B0 ;  /* 0x0000000000007941 */ /* 0x000fea0003800200 */
.L_x_1060:
[----:B------:R-:W3:Y:S01]  /*2cb0*/  LDCU.64 UR4, c[0x0][0x3d0] ;  /* 0x00007a00ff0477ac */ /* 0x000ee20008000a00 */
[----:B------:R-:W-:Y:S01]  /*2cc0*/  MOV R4, UR18 ;  /* 0x0000001200047c02 */ /* 0x000fe20008000f00 */
[----:B------:R-:W-:Y:S01]  /*2cd0*/  BSSY.RECONVERGENT B0, `(.L_x_1062) ;  /* 0x000001d000007945 */ /* 0x000fe20003800200 */
[----:B------:R-:W-:-:S03]  /*2ce0*/  UIMAD UR7, UR24, UR18, URZ ;  /* 0x00000012180772a4 */ /* 0x000fc6000f8e02ff */
[----:B------:R-:W-:Y:S01]  /*2cf0*/  IMAD.WIDE.U32 R4, R4, UR25, R18 ;  /* 0x0000001904047c25 */ /* 0x000fe2000f8e0012 */
[----:B------:R-:W-:Y:S02]  /*2d00*/  UIMAD UR7, UR25, UR19, UR7 ;  /* 0x00000013190772a4 */ /* 0x000fe4000f8e0207 */
[----:B------:R-:W-:-:S04]  /*2d10*/  IADD3 R18, P0, PT, R12, R4, RZ ;  /* 0x000000040c127210 */ /* 0x000fc80007f1e0ff */
[----:B------:R-:W-:Y:S01]  /*2d20*/  IADD3.X R19, PT, PT, R11, UR7, R5, P0, !PT ;  /* 0x000000070b137c10 */ /* 0x000fe200087fe405 */
[----:B---3--:R-:W-:-:S04]  /*2d30*/  IMAD R4, R9, UR4, RZ ;  /* 0x0000000409047c24 */ /* 0x008fc8000f8e02ff */
[C---:B------:R-:W-:Y:S02]  /*2d40*/  IMAD R4, R10.reuse, UR5, R4 ;  /* 0x000000050a047c24 */ /* 0x040fe4000f8e0204 */
[----:B------:R-:W-:-:S05]  /*2d50*/  IMAD.WIDE.U32 R10, R10, UR4, R18 ;  /* 0x000000040a0a7c25 */ /* 0x000fca000f8e0012 */
[----:B------:R-:W-:Y:S01]  /*2d60*/  IADD3 R4, PT, PT, R11, R4, RZ ;  /* 0x000000040b047210 */ /* 0x000fe20007ffe0ff */
[----:B------:R-:W-:Y:S06]  /*2d70*/  @P6 BRA `(.L_x_1063) ;  /* 0x0000000000446947 */ /* 0x000fec0003800000 */
[----:B------:R-:W3:Y:S02]  /*2d80*/  LDCU UR4, c[0x0][0x440] ;  /* 0x00008800ff0477ac */ /* 0x000ee40008000800 */
[----:B---3--:R-:W-:-:S13]  /*2d90*/  ISETP.GE.AND P0, PT, R196, UR4, PT ;  /* 0x00000004c4007c0c */ /* 0x008fda000bf06270 */
[----:B------:R-:W-:Y:S05]  /*2da0*/  @P0 BRA `(.L_x_1064) ;  /* 0x0000000000300947 */ /* 0x000fea0003800000 */
[----:B------:R-:W3:Y:S01]  /*2db0*/  LDCU.64 UR4, c[0x0][0x388] ;  /* 0x00007100ff0477ac */ /* 0x000ee20008000a00 */
[----:B------:R-:W-:Y:S02]  /*2dc0*/  MOV R8, R10 ;  /* 0x0000000a00087202 */ /* 0x000fe40000000f00 */
[----:B------:R-:W-:-:S03]  /*2dd0*/  MOV R9, R4 ;  /* 0x0000000400097202 */ /* 0x000fc60000000f00 */
[----:B------:R-:W-:-:S04]  /*2de0*/  IMAD.WIDE.U32 R18, R188, UR18, R8 ;  /* 0x00000012bc127c25 */ /* 0x000fc8000f8e0008 */
[----:B------:R-:W-:Y:S01]  /*2df0*/  IMAD R5, R188, UR19, R19 ;  /* 0x00000013bc057c24 */ /* 0x000fe2000f8e0213 */
[----:B---3--:R-:W-:-:S04]  /*2e00*/  LEA R8, P0, R18, UR4, 0x1 ;  /* 0x0000000412087c11 */ /* 0x008fc8000f8008ff */
[----:B------:R-:W-:-:S05]  /*2e10*/  LEA.HI.X R9, R18, UR5, R5, 0x1, P0 ;  /* 0x0000000512097c11 */ /* 0x000fca00080f0c05 */
[----:B------:R-:W-:Y:S01]  /*2e20*/  @!PT LDS RZ, [RZ] ;  /* 0x00000000fffff984 */ /* 0x000fe20000000800 */
[----:B------:R-:W-:Y:S01]  /*2e30*/  @!PT LDS RZ, [RZ] ;  /* 0x00000000fffff984 */ /* 0x000fe20000000800 */
[----:B------:R-:W-:Y:S01]  /*2e40*/  @!PT LDS RZ, [RZ] ;  /* 0x00000000fffff984 */ /* 0x000fe20000000800 */
[----:B------:R3:W-:Y:S01]  /*2e50*/  LDGSTS.E.BYPASS.LTC128B.128 [R195+0x6000], desc[UR22][R8.64] ;  /* 0x0600000008c37fae */ /* 0x0007e2000b981a16 */
[----:B------:R-:W-:Y:S05]  /*2e60*/  BRA `(.L_x_1065) ;  /* 0x00000000000c7947 */ /* 0x000fea0003800000 */
.L_x_1064:
[----:B------:R3:W-:Y:S01]  /*2e70*/  STS.128 [R195+0x6000], RZ ;  /* 0x006000ffc3007388 */ /* 0x0007e20000000c00 */
[----:B------:R-:W-:Y:S05]  /*2e80*/  BRA `(.L_x_1065) ;  /* 0x0000000000047947 */ /* 0x000fea0003800000 */
.L_x_1063:
[----:B------:R3:W-:Y:S02]  /*2e90*/  STS.128 [R195+0x6000], RZ ;  /* 0x006000ffc3007388 */ /* 0x0007e40000000c00 */
.L_x_1065:
[----:B------:R-:W-:Y:S05]  /*2ea0*/  BSYNC.RECONVERGENT B0 ;  /* 0x0000000000007941 */ /* 0x000fea0003800200 */
.L_x_1062:
        /* <DEDUP_REMOVED lines=20> */
.L_x_1067:
[----:B------:R-:W-:Y:S05]  /*2ff0*/  BSYNC.RECONVERGENT B0 ;  /* 0x0000000000007941 */ /* 0x000fea0003800200 */
.L_x_1066:
        /* <DEDUP_REMOVED lines=20> */
.L_x_1069:
[----:B------:R-:W-:Y:S05]  /*3140*/  BSYNC.RECONVERGENT B0 ;  /* 0x0000000000007941 */ /* 0x000fea0003800200 */
.L_x_1068:
        /* <DEDUP_REMOVED lines=20> */
.L_x_1071:
[----:B------:R-:W-:Y:S05]  /*3290*/  BSYNC.RECONVERGENT B0 ;  /* 0x0000000000007941 */ /* 0x000fea0003800200 */
.L_x_1070:
[----:B------:R-:W0:Y:S01]  /*32a0*/  LDGDEPBAR ;  /* 0x00000000000079af */ /* 0x000e220000000000 */
[----:B------:R-:W3:Y:S01]  /*32b0*/  LDC.64 R4, c[0x0][0x528] ;  /* 0x00014a00ff047b82 */ /* 0x000ee20000000a00 */
[----:B------:R-:W-:Y:S01]  /*32c0*/  IMAD.IADD R166, R176, 0x1, R175 ;  /* 0x00000001b0a67824 */ /* 0x000fe200078e02af */
[----:B------:R-:W4:Y:S01]  /*32d0*/  LDCU UR11, c[0x0][0x590] ;  /* 0x0000b200ff0b77ac */ /* 0x000f220008000800 */
[----:B------:R-:W2:Y:S01]  /*32e0*/  S2R R198, SR_TID.X ;  /* 0x0000000000c67919 */ /* 0x000ea20000002100 */
[----:B------:R-:W-:Y:S02]  /*32f0*/  IMAD R208, R182, UR26, R181 ;  /* 0x0000001ab6d07c24 */ /* 0x000fe4000f8e02b5 */
[----:B-1----:R-:W-:Y:S01]  /*3300*/  IMAD.SHL.U32 R6, R13, 0x2, RZ ;  /* 0x000000020d067824 */ /* 0x002fe200078e00ff */
[----:B------:R-:W-:Y:S01]  /*3310*/  SHF.R.U32.HI R200, RZ, 0x1, R13 ;  /* 0x00000001ffc87819 */ /* 0x000fe2000001160d */
[----:B------:R-:W1:Y:S01]  /*3320*/  LDC R197, c[0x0][0x44c] ;  /* 0x00011300ffc57b82 */ /* 0x000e620000000800 */
[----:B------:R-:W-:Y:S01]  /*3330*/  LOP3.LUT R7, R186, 0x1, RZ, 0xc0, !PT ;  /* 0x00000001ba077812 */ /* 0x000fe200078ec0ff */
[----:B------:R-:W1:Y:S01]  /*3340*/  LDCU UR4, c[0x0][0x440] ;  /* 0x00008800ff0477ac */ /* 0x000e620008000800 */
[----:B------:R-:W1:Y:S01]  /*3350*/  LDCU UR5, c[0x0][0x3e0] ;  /* 0x00007c00ff0577ac */ /* 0x000e620008000800 */
[----:B------:R-:W1:Y:S01]  /*3360*/  LDCU UR10, c[0x0][0x45c] ;  /* 0x00008b80ff0a77ac */ /* 0x000e620008000800 */
[----:B------:R-:W1:Y:S01]  /*3370*/  LDCU.U8 UR7, c[0x0][0x4f8] ;  /* 0x00009f00ff0777ac */ /* 0x000e620008000000 */
[----:B------:R-:W-:-:S04]  /*3380*/  DEPBAR.LE SB0, 0x1 ;  /* 0x000080400000791a */ /* 0x000fc80000000000 */
[----:B------:R-:W-:Y:S06]  /*3390*/  BAR.SYNC.DEFER_BLOCKING 0x0 ;  /* 0x0000000000007b1d */ /* 0x000fec0000010000 */
[----:B---3--:R-:W3:Y:S04]  /*33a0*/  LDG.E.64 R8, desc[UR22][R4.64+0x8] ;  /* 0x0000081604087981 */ /* 0x008ee8000c1e1b00 */
[----:B------:R1:W1:Y:S04]  /*33b0*/  LDSM.16.M88.4 R132, [R176] ;  /* 0x00000000b084783b */ /* 0x0002680000000200 */
[----:B------:R1:W1:Y:S04]  /*33c0*/  LDSM.16.M88.4 R136, [R176+0x800] ;  /* 0x00080000b088783b */ /* 0x0002680000000200 */
[----:B------:R1:W1:Y:S04]  /*33d0*/  LDSM.16.M88.4 R140, [R166] ;  /* 0x00000000a68c783b */ /* 0x0002680000000200 */
[----:B------:R1:W1:Y:S04]  /*33e0*/  LDSM.16.M88.4 R144, [R166+0x800] ;  /* 0x00080000a690783b */ /* 0x0002680000000200 */
[----:B------:R1:W1:Y:S04]  /*33f0*/  LDSM.16.M88.4 R148, [R173] ;  /* 0x00000000ad94783b */ /* 0x0002680000000200 */
[----:B------:R1:W1:Y:S04]  /*3400*/  LDSM.16.M88.4 R152, [R173+0x800] ;  /* 0x00080000ad98783b */ /* 0x0002680000000200 */
[----:B------:R-:W3:Y:S01]  /*3410*/  LDG.E.64 R4, desc[UR22][R4.64] ;  /* 0x0000001604047981 */ /* 0x000ee2000c1e1b00 */
[----:B------:R-:W-:Y:S01]  /*3420*/  IMAD.SHL.U32 R208, R208, 0x20, RZ ;  /* 0x00000020d0d07824 */ /* 0x000fe200078e00ff */
[----:B------:R-:W-:Y:S01]  /*3430*/  UIADD3 UR15, UPT, UPT, UR25, 0x80, URZ ;  /* 0x00000080190f7890 */ /* 0x000fe2000fffe0ff */
[----:B------:R-:W-:Y:S01]  /*3440*/  LOP3.LUT R6, R6, 0x6, RZ, 0xc0, !PT ;  /* 0x0000000606067812 */ /* 0x000fe200078ec0ff */
[----:B------:R1:W1:Y:S01]  /*3450*/  LDSM.16.M88.4 R156, [R172] ;  /* 0x00000000ac9c783b */ /* 0x0002620000000200 */
[----:B------:R-:W-:Y:S01]  /*3460*/  IMAD R218, R218, 0x4, R7 ;  /* 0x00000004dada7824 */ /* 0x000fe200078e0207 */
[----:B------:R-:W-:-:S02]  /*3470*/  CS2R R94, SRZ ;  /* 0x00000000005e7805 */ /* 0x000fc4000001ff00 */
[----:B------:R-:W-:Y:S01]  /*3480*/  LOP3.LUT R200, R6, 0x1e0, R200, 0xf8, !PT ;  /* 0x000001e006c87812 */ /* 0x000fe200078ef8c8 */
[----:B------:R1:W1:Y:S01]  /*3490*/  LDSM.16.M88.4 R160, [R172+0x800] ;  /* 0x00080000aca0783b */ /* 0x0002620000000200 */
[--C-:B------:R-:W-:Y:S01]  /*34a0*/  IMAD.IADD R165, R179, 0x1, R164.reuse ;  /* 0x00000001b3a57824 */ /* 0x100fe200078e02a4 */
[----:B------:R-:W-:Y:S01]  /*34b0*/  CS2R R92, SRZ ;  /* 0x00000000005c7805 */ /* 0x000fe2000001ff00 */
[----:B------:R-:W-:Y:S01]  /*34c0*/  IMAD.IADD R164, R178, 0x1, R164 ;  /* 0x00000001b2a47824 */ /* 0x000fe200078e02a4 */
[----:B------:R-:W-:Y:S01]  /*34d0*/  CS2R R98, SRZ ;  /* 0x0000000000627805 */ /* 0x000fe2000001ff00 */
[----:B------:R-:W-:Y:S01]  /*34e0*/  VIADD R200, R200, UR25 ;  /* 0x00000019c8c87c36 */ /* 0x000fe20008000000 */
        /* <DEDUP_REMOVED lines=30> */
[----:B--2---:R-:W-:Y:S01]  /*36d0*/  SHF.R.U32.HI R209, RZ, 0x6, R198 ;  /* 0x00000006ffd17819 */ /* 0x004fe200000116c6 */
[----:B------:R-:W-:Y:S01]  /*36e0*/  VIADD R218, R218, 0xfffffffc ;  /* 0xfffffffcdada7836 */ /* 0x000fe20000000000 */
[----:B----4-:R-:W-:Y:S02]  /*36f0*/  USHF.L.U32 UR11, UR11, 0x6, URZ ;  /* 0x000000060b0b7899 */ /* 0x010fe400080006ff */
[----:B------:R-:W-:Y:S01]  /*3700*/  USHF.L.U32 UR29, UR29, 0x3, URZ ;  /* 0x000000031d1d7899 */ /* 0x000fe200080006ff */
[----:B---3--:R-:W-:Y:S02]  /*3710*/  IADD3 R230, P1, P0, R208, R8, R230 ;  /* 0x00000008d0e67210 */ /* 0x008fe4000783e0e6 */
[----:B------:R-:W-:-:S03]  /*3720*/  SHF.R.S32.HI R208, RZ, 0x1f, R208 ;  /* 0x0000001fffd07819 */ /* 0x000fc600000114d0 */
[----:B------:R-:W-:Y:S01]  /*3730*/  IMAD.WIDE.U32 R230, R230, -0x2daee0ad, RZ ;  /* 0xd2511f53e6e67825 */ /* 0x000fe200078e00ff */
[----:B------:R-:W-:Y:S02]  /*3740*/  IADD3.X R208, PT, PT, R208, R9, RZ, P1, P0 ;  /* 0x00000009d0d07210 */ /* 0x000fe40000fe04ff */
[----:B------:R-:W-:-:S13]  /*3750*/  ISETP.LE.AND P0, PT, R225, UR15, PT ;  /* 0x0000000fe1007c0c */ /* 0x000fda000bf03270 */
[C---:B------:R-:W-:Y:S02]  /*3760*/  @P0 VIADD R216, R200.reuse, 0x19 ;  /* 0x00000019c8d80836 */ /* 0x040fe40000000000 */
[C---:B------:R-:W-:Y:S02]  /*3770*/  @P0 VIADD R215, R200.reuse, 0x18 ;  /* 0x00000018c8d70836 */ /* 0x040fe40000000000 */
[C---:B------:R-:W-:Y:S02]  /*3780*/  @P0 VIADD R214, R200.reuse, 0x11 ;  /* 0x00000011c8d60836 */ /* 0x040fe40000000000 */
[C---:B------:R-:W-:Y:S01]  /*3790*/  @P0 VIADD R213, R200.reuse, 0x10 ;  /* 0x00000010c8d50836 */ /* 0x040fe20000000000 */
[----:B------:R-:W-:Y:S01]  /*37a0*/  R2UR UR12, R5 ;  /* 0x00000000050c72ca */ /* 0x000fe200000e0000 */
[----:B------:R-:W-:Y:S01]  /*37b0*/  @P0 VIADD R212, R200, 0x9 ;  /* 0x00000009c8d40836 */ /* 0x000fe20000000000 */
[----:B------:R-:W-:Y:S01]  /*37c0*/  R2UR UR13, R4 ;  /* 0x00000000040d72ca */ /* 0x000fe200000e0000 */
[----:B------:R-:W-:-:S02]  /*37d0*/  @P0 VIADD R211, R200, 0x8 ;  /* 0x00000008c8d30836 */ /* 0x000fc40000000000 */
[----:B------:R-:W-:-:S08]  /*37e0*/  @P0 VIADD R210, R200, 0x1 ;  /* 0x00000001c8d20836 */ /* 0x000fd00000000000 */
        /* <DEDUP_REMOVED lines=12> */
.L_x_1074:
[----:B------:R-:W0:Y:S01]  /*38b0*/  LDGDEPBAR ;  /* 0x00000000000079af */ /* 0x000e220000000000 */
[C-C-:B------:R-:W-:Y:S01]  /*38c0*/  IMAD.IADD R112, R175.reuse, 0x1, R165.reuse ;  /* 0x00000001af707824 */ /* 0x140fe200078e02a5 */
[-C--:B------:R-:W-:Y:S01]  /*38d0*/  @P0 ISETP.GE.AND P2, PT, R200, R225.reuse, PT ;  /* 0x000000e1c800020c */ /* 0x080fe20003f46270 */
[----:B------:R-:W-:Y:S01]  /*38e0*/  IMAD.IADD R180, R174, 0x1, R165 ;  /* 0x00000001aeb47824 */ /* 0x000fe200078e02a5 */
[-C--:B------:R-:W-:Y:S02]  /*38f0*/  @P0 ISETP.GE.AND P3, PT, R210, R225.reuse, PT ;  /* 0x000000e1d200020c */ /* 0x080fe40003f66270 */
        /* <DEDUP_REMOVED lines=44> */
[----:B------:R-:W-:Y:S02]  /*3bc0*/  IMAD.MOV.U32 R126, RZ, RZ, R203 ;  /* 0x000000ffff7e7224 */ /* 0x000fe400078e00cb */
[----:B------:R-:W-:Y:S02]  /*3bd0*/  IMAD.MOV.U32 R127, RZ, RZ, R202 ;  /* 0x000000ffff7f7224 */ /* 0x000fe400078e00ca */
[-C--:B------:R-:W-:Y:S03]  /*3be0*/  HMMA.16816.F32.BF16 R20, R120, R100.reuse, R20 ;  /* 0x000000647814723c */ /* 0x080fe60000041814 */
[C---:B------:R-:W-:Y:S04]  /*3bf0*/  LEA R126, P1, R185.reuse, R126, 0x2 ;  /* 0x0000007eb97e7211 */ /* 0x040fe800078210ff */
[----:B------:R-:W-:Y:S01]  /*3c00*/  LEA.HI.X R127, R185, R127, RZ, 0x2, P1 ;  /* 0x0000007fb97f7211 */ /* 0x000fe200008f14ff */
[C---:B------:R-:W-:Y:S01]  /*3c10*/  HMMA.16816.F32.BF16 R24, R128.reuse, R100, R24 ;  /* 0x000000648018723c */ /* 0x040fe20000041818 */
[----:B------:R-:W-:Y:S03]  /*3c20*/  IMAD.U32 R101, RZ, RZ, UR21 ;  /* 0x00000015ff657e24 */ /* 0x000fe6000f8e00ff */
[----:B-----5:R-:W-:Y:S01]  /*3c30*/  FSETP.NEU.FTZ.AND P1, PT, R222, -INF , PT ;  /* 0xff800000de00780b */ /* 0x020fe20003f3d000 */
[----:B------:R-:W-:Y:S01]  /*3c40*/  IMAD R119, R101, 0x4, R209 ;  /* 0x0000000465777824 */ /* 0x000fe200078e02d1 */
[----:B------:R-:W-:Y:S02]  /*3c50*/  LOP3.LUT R100, R208, UR13, R117, 0x96, !PT ;  /* 0x0000000dd0647c12 */ /* 0x000fe4000f8e9675 */
[----:B------:R-:W-:Y:S01]  /*3c60*/  LOP3.LUT R117, R230, UR19, R125, 0x96, !PT ;  /* 0x00000013e6757c12 */ /* 0x000fe2000f8e967d */
        /* <DEDUP_REMOVED lines=170> */
[-C--:B------:R-:W-:Y:S01]  /*4710*/  @P0 ISETP.GE.AND P3, PT, R214, R225.reuse, PT ;  /* 0x000000e1d600020c */ /* 0x080fe20003f66270 */
        /* <DEDUP_REMOVED lines=49> */
[-C--:B------:R-:W-:Y:S01]  /*4a30*/  @P0 ISETP.GE.AND P4, PT, R216, R225.reuse, PT ;  /* 0x000000e1d800020c */ /* 0x080fe20003f86270 */
        /* <DEDUP_REMOVED lines=187> */
[C---:B------:R-:W-:Y:S02]  /*55f0*/  @!P2 LEA R100, P4, R6.reuse, R205, 0x6 ;  /* 0x000000cd0664a211 */ /* 0x040fe400078830ff */
[----:B------:R-:W-:Y:S01]  /*5600*/  SEL R17, R17, 0x2000, !P5 ;  /* 0x0000200011117807 */ /* 0x000fe20006800000 */
[----:B------:R-:W-:Y:S01]  /*5610*/  @!P3 IMAD.MOV.U32 R7, RZ, RZ, R204 ;  /* 0x000000ffff07b224 */ /* 0x000fe200078e00cc */
[----:B--2---:R-:W-:Y:S01]  /*5620*/  @!P2 LEA.HI.X R101, R6, R204, R5, 0x6, P4 ;  /* 0x000000cc0665a211 */ /* 0x004fe200020f3405 */
[----:B------:R-:W-:Y:S02]  /*5630*/  @!P3 IMAD.MOV.U32 R6, RZ, RZ, R205 ;  /* 0x000000ffff06b224 */ /* 0x000fe400078e00cd */
[--C-:B------:R-:W-:Y:S02]  /*5640*/  IMAD.IADD R217, R217, 0x1, R17.reuse ;  /* 0x00000001d9d97824 */ /* 0x100fe400078e0211 */
        /* <DEDUP_REMOVED lines=15> */
.L_x_1072:
        /* <DEDUP_REMOVED lines=118> */
[----:B-1----:R-:W-:Y:S05]  /*5ea0*/  LDSM.16.MT88.4 R4, [R171] ;  /* 0x00000000ab04783b */ /* 0x002fea0000004200 */
[----:B------:R-:W1:Y:S05]  /*5eb0*/  LDSM.16.MT88.4 R8, [R178+0x4000] ;  /* 0x00400000b208783b */ /* 0x000e6a0000004200 */
[----:B------:R-:W2:Y:S05]  /*5ec0*/  LDSM.16.MT88.4 R12, [R171+0x2000] ;  /* 0x00200000ab0c783b */ /* 0x000eaa0000004200 */
[----:B------:R-:W3:Y:S05]  /*5ed0*/  LDSM.16.MT88.4 R16, [R170+0x4000] ;  /* 0x00400000aa10783b */ /* 0x000eea0000004200 */
[----:B------:R-:W-:Y:S05]  /*5ee0*/  LDSM.16.MT88.4 R20, [R171+0x800] ;  /* 0x00080000ab14783b */ /* 0x000fea0000004200 */
[----:B------:R-:W4:Y:S05]  /*5ef0*/  LDSM.16.MT88.4 R24, [R178+0x4800] ;  /* 0x00480000b218783b */ /* 0x000f2a0000004200 */
[----:B------:R-:W4:Y:S05]  /*5f00*/  LDSM.16.MT88.4 R28, [R171+0x2800] ;  /* 0x00280000ab1c783b */ /* 0x000f2a0000004200 */
[----:B------:R-:W4:Y:S05]  /*5f10*/  LDSM.16.MT88.4 R32, [R170+0x4800] ;  /* 0x00480000aa20783b */ /* 0x000f2a0000004200 */
[----:B------:R-:W-:Y:S01]  /*5f20*/  LDSM.16.MT88.4 R100, [R178+0x5000] ;  /* 0x00500000b264783b */ /* 0x000fe20000004200 */
[-C--:B-1----:R-:W-:Y:S04]  /*5f30*/  HMMA.16816.F32.BF16 R36, R4, R8.reuse, R36 ;  /* 0x000000080424723c */ /* 0x082fe80000041824 */
[----:B------:R-:W-:Y:S04]  /*5f40*/  LDSM.16.MT88.4 R104, [R171+0x3000] ;  /* 0x00300000ab68783b */ /* 0x000fe80000004200 */
        /* <DEDUP_REMOVED lines=43> */
[----:B------:R-:W-:Y:S01]  /*6200*/  IMAD.U32 R6, RZ, RZ, UR6 ;  /* 0x00000006ff067e24 */ /* 0x000fe2000f8e00ff */
[C---:B------:R-:W-:Y:S02]  /*6210*/  ISETP.GE.AND P3, PT, R196.reuse, UR4, PT ;  /* 0x00000004c4007c0c */ /* 0x040fe4000bf66270 */
[----:B------:R-:W-:Y:S01]  /*6220*/  ISETP.GE.AND P4, PT, R196, UR4, PT ;  /* 0x00000004c4007c0c */ /* 0x000fe2000bf86270 */
[----:B------:R-:W-:Y:S05]  /*6230*/  IMAD.X R4, RZ, RZ, ~UR11, P2 ;  /* 0x8000000bff047e24 */ /* 0x000fea00090e06ff */
[----:B------:R-:W-:Y:S04]  /*6240*/  SHF.R.S64 R5, R5, 0x1f, R4 ;  /* 0x0000001f05057819 */ /* 0x000fe80000001004 */
[----:B------:R-:W-:Y:S01]  /*6250*/  IADD3 R207, P2, PT, R5, R207, RZ ;  /* 0x000000cf05cf7210 */ /* 0x000fe20007f5e0ff */
[----:B------:R-:W-:Y:S03]  /*6260*/  IMAD.U32 R5, RZ, RZ, UR6 ;  /* 0x00000006ff057e24 */ /* 0x000fe6000f8e00ff */
[----:B------:R-:W-:Y:S01]  /*6270*/  LEA.HI.X.SX32 R206, R4, R206, 0x1, P2 ;  /* 0x000000ce04ce7211 */ /* 0x000fe200010f0eff */
[----:B------:R-:W-:Y:S01]  /*6280*/  IMAD.U32 R4, RZ, RZ, UR14 ;  /* 0x0000000eff047e24 */ /* 0x000fe2000f8e00ff */
[----:B------:R-:W-:Y:S04]  /*6290*/  @!P3 LEA R6, P2, R6, R207, 0x1 ;  /* 0x000000cf0606b211 */ /* 0x000fe800078408ff */
[----:B------:R-:W-:Y:S01]  /*62a0*/  @!P3 LEA.HI.X R7, R5, R206, R4, 0x1, P2 ;  /* 0x000000ce0507b211 */ /* 0x000fe200010f0c04 */
[----:B------:R-:W-:Y:S02]  /*62b0*/  @!P4 IMAD.MOV.U32 R4, RZ, RZ, R207 ;  /* 0x000000ffff04c224 */ /* 0x000fe400078e00cf */
[----:B------:R-:W-:Y:S05]  /*62c0*/  @!P4 IMAD.MOV.U32 R5, RZ, RZ, R206 ;  /* 0x000000ffff05c224 */ /* 0x000fea00078e00ce */
        /* <DEDUP_REMOVED lines=11> */
.L_x_1073:
        /* <DEDUP_REMOVED lines=73> */
[C---:B------:R-:W-:Y:S01]  /*6810*/  LEA R24, P2, R116.reuse, R100, 0x5 ;  /* 0x0000006474187211 */ /* 0x040fe200078428ff */
        /* <DEDUP_REMOVED lines=246> */
.L_x_1075:
[----:B------:R-:W2:Y:S01]  /*7780*/  LDCU.64 UR10, c[0x0][0x5c0] ;  /* 0x0000b800ff0a77ac */ /* 0x000ea20008000a00 */
[----:B-1----:R-:W-:-:S05]  /*7790*/  IADD3 R4, PT, PT, R226, R227, RZ ;  /* 0x000000e3e2047210 */ /* 0x002fca0007ffe0ff */
[C---:B--2---:R-:W-:Y:S02]  /*77a0*/  IMAD R8, R4.reuse, UR11, RZ ;  /* 0x0000000b04087c24 */ /* 0x044fe4000f8e02ff */
[----:B------:R-:W-:-:S05]  /*77b0*/  IMAD.WIDE.U32 R4, R4, UR10, RZ ;  /* 0x0000000a04047c25 */ /* 0x000fca000f8e00ff */
[----:B------:R-:W-:Y:S02]  /*77c0*/  IADD3 R8, PT, PT, R5, R8, RZ ;  /* 0x0000000805087210 */ /* 0x000fe40007ffe0ff */
[----:B------:R-:W-:Y:S02]  /*77d0*/  MOV R9, R4 ;  /* 0x0000000400097202 */ /* 0x000fe40000000f00 */
.L_x_1076:
        /* <DEDUP_REMOVED lines=13> */
.L_x_1077:
[----:B------:R-:W1:Y:S01]  /*78b0*/  LDCU.64 UR6, c[0x0][0x5c8] ;  /* 0x0000b900ff0677ac */ /* 0x000e620008000a00 */
[----:B------:R-:W-:-:S05]  /*78c0*/  IADD3 R4, PT, PT, R226, R227, RZ ;  /* 0x000000e3e2047210 */ /* 0x000fca0007ffe0ff */
[C---:B-1----:R-:W-:Y:S02]  /*78d0*/  IMAD R12, R4.reuse, UR7, RZ ;  /* 0x00000007040c7c24 */ /* 0x042fe4000f8e02ff */
[----:B------:R-:W-:-:S05]  /*78e0*/  IMAD.WIDE.U32 R4, R4, UR6, RZ ;  /* 0x0000000604047c25 */ /* 0x000fca000f8e00ff */
[----:B------:R-:W-:Y:S02]  /*78f0*/  IADD3 R12, PT, PT, R5, R12, RZ ;  /* 0x0000000c050c7210 */ /* 0x000fe40007ffe0ff */
[----:B------:R-:W-:-:S07]  /*7900*/  MOV R13, R4 ;  /* 0x00000004000d7202 */ /* 0x000fce0000000f00 */
.L_x_1078:
[----:B------:R-:W-:Y:S01]  /*7910*/  BAR.SYNC.DEFER_BLOCKING 0x0 ;  /* 0x0000000000007b1d */ /* 0x000fe20000010000 */
[----:B------:R-:W-:Y:S01]  /*7920*/  USHF.L.U32 UR12, UR21, 0x7, URZ ;  /* 0x00000007150c7899 */ /* 0x000fe200080006ff */
[C---:B------:R-:W-:Y:S02]  /*7930*/  IADD3 R27, P2, PT, R188.reuse, 0x20, RZ ;  /* 0x00000020bc1b7810 */ /* 0x040fe40007f5e0ff */
[----:B------:R-:W-:Y:S01]  /*7940*/  IADD3 R25, P1, PT, R188, 0x40, RZ ;  /* 0x00000040bc197810 */ /* 0x000fe20007f3e0ff */
[----:B------:R-:W-:Y:S01]  /*7950*/  UIMAD.WIDE.U32 UR16, UR12, UR10, URZ ;  /* 0x0000000a0c1072a5 */ /* 0x000fe2000f8e00ff */
[----:B------:R-:W-:Y:S01]  /*7960*/  BSSY.RECONVERGENT B0, `(.L_x_1079) ;  /* 0x0000020000007945 */ /* 0x000fe20003800200 */
[----:B------:R-:W1:Y:S01]  /*7970*/  LDCU UR14, c[0x0][0x440] ;  /* 0x00008800ff0e77ac */ /* 0x000e620008000800 */
[----:B------:R-:W-:Y:S01]  /*7980*/  IMAD.X R26, RZ, RZ, RZ, P2 ;  /* 0x000000ffff1a7224 */ /* 0x000fe200010e06ff */
[----:B------:R-:W-:Y:S02]  /*7990*/  USHF.R.S32.HI UR13, URZ, 0x1f, UR12 ;  /* 0x0000001fff0d7899 */ /* 0x000fe4000801140c */
[----:B------:R-:W-:Y:S01]  /*79a0*/  IMAD.U32 R16, RZ, RZ, UR16 ;  /* 0x00000010ff107e24 */ /* 0x000fe2000f8e00ff */
[----:B------:R-:W2:Y:S01]  /*79b0*/  LDCU.64 UR4, c[0x0][0x5d8] ;  /* 0x0000bb00ff0477ac */ /* 0x000ea20008000a00 */
[----:B------:R-:W-:Y:S01]  /*79c0*/  IMAD.U32 R17, RZ, RZ, UR17 ;  /* 0x00000011ff117e24 */ /* 0x000fe2000f8e00ff */
[----:B------:R-:W-:-:S02]  /*79d0*/  UIMAD UR15, UR13, UR10, URZ ;  /* 0x0000000a0d0f72a4 */ /* 0x000fc4000f8e02ff */
[----:B------:R-:W-:Y:S02]  /*79e0*/  LOP3.LUT R16, R16, 0x38, R187, 0xf8, !PT ;  /* 0x0000003810107812 */ /* 0x000fe400078ef8bb */
[----:B------:R-:W-:Y:S02]  /*79f0*/  UIMAD UR15, UR12, UR11, UR15 ;  /* 0x0000000b0c0f72a4 */ /* 0x000fe4000f8e020f */
[----:B------:R-:W-:Y:S01]  /*7a00*/  IADD3 R16, P0, PT, R9, R16, RZ ;  /* 0x0000001009107210 */ /* 0x000fe20007f1e0ff */
[----:B------:R3:W4:Y:S01]  /*7a10*/  LDS.128 R4, [R195+0x7000] ;  /* 0x00700000c3047984 */ /* 0x0007220000000c00 */
[----:B-1----:R-:W-:Y:S02]  /*7a20*/  ISETP.GE.AND P3, PT, R196, UR14, PT ;  /* 0x0000000ec4007c0c */ /* 0x002fe4000bf66270 */
[----:B------:R-:W-:Y:S02]  /*7a30*/  IMAD.U32 R9, RZ, RZ, UR15 ;  /* 0x0000000fff097e24 */ /* 0x000fe4000f8e00ff */
[----:B------:R-:W-:-:S02]  /*7a40*/  ISETP.GE.OR P6, PT, R188, R199, P3 ;  /* 0x000000c7bc00720c */ /* 0x000fc40001fc6670 */
[-C--:B------:R-:W-:Y:S02]  /*7a50*/  ISETP.GE.OR P5, PT, R193, R199.reuse, P3 ;  /* 0x000000c7c100720c */ /* 0x080fe40001fa6670 */
[----:B------:R-:W-:Y:S02]  /*7a60*/  IADD3.X R17, PT, PT, R8, UR17, R9, P0, !PT ;  /* 0x0000001108117c10 */ /* 0x000fe400087fe409 */
[-C--:B------:R-:W-:Y:S02]  /*7a70*/  ISETP.GE.OR P4, PT, R192, R199.reuse, P3 ;  /* 0x000000c7c000720c */ /* 0x080fe40001f86670 */
[----:B------:R-:W-:Y:S01]  /*7a80*/  ISETP.GE.OR P3, PT, R189, R199, P3 ;  /* 0x000000c7bd00720c */ /* 0x000fe20001f66670 */
[----:B--2---:R-:W-:Y:S01]  /*7a90*/  IMAD.WIDE.U32 R16, R181, UR4, R16 ;  /* 0x00000004b5107c25 */ /* 0x004fe2000f8e0010 */
[----:B------:R-:W-:-:S03]  /*7aa0*/  IADD3 R24, P0, PT, R188, 0x60, RZ ;  /* 0x00000060bc187810 */ /* 0x000fc60007f1e0ff */
[----:B------:R-:W-:Y:S01]  /*7ab0*/  IMAD R14, R181, UR5, R17 ;  /* 0x00000005b50e7c24 */ /* 0x000fe2000f8e0211 */
[----:B------:R-:W-:Y:S09]  /*7ac0*/  @P6 BRA `(.L_x_1080) ;  /* 0x0000000000246947 */ /* 0x000ff20003800000 */
        /* <DEDUP_REMOVED lines=9> */
.L_x_1080:
[----:B------:R-:W-:Y:S05]  /*7b60*/  BSYNC.RECONVERGENT B0 ;  /* 0x0000000000007941 */ /* 0x000fea0003800200 */
.L_x_1079:
        /* <DEDUP_REMOVED lines=12> */
.L_x_1082:
[----:B------:R-:W-:Y:S05]  /*7c30*/  BSYNC.RECONVERGENT B0 ;  /* 0x0000000000007941 */ /* 0x000fea0003800200 */
.L_x_1081:
        /* <DEDUP_REMOVED lines=14> */
.L_x_1084:
[----:B------:R-:W-:Y:S05]  /*7d20*/  BSYNC.RECONVERGENT B0 ;  /* 0x0000000000007941 */ /* 0x000fea0003800200 */
.L_x_1083:
        /* <DEDUP_REMOVED lines=15> */
.L_x_1086:
[----:B------:R-:W-:Y:S05]  /*7e20*/  BSYNC.RECONVERGENT B0 ;  /* 0x0000000000007941 */ /* 0x000fea0003800200 */
.L_x_1085:
        /* <DEDUP_REMOVED lines=33> */
.L_x_1088:
[----:B------:R-:W-:Y:S05]  /*8040*/  BSYNC.RECONVERGENT B0 ;  /* 0x0000000000007941 */ /* 0x000fea0003800200 */
.L_x_1087:
        /* <DEDUP_REMOVED lines=12> */
.L_x_1090:
[----:B------:R-:W-:Y:S05]  /*8110*/  BSYNC.RECONVERGENT B0 ;  /* 0x0000000000007941 */ /* 0x000fea0003800200 */
.L_x_1089:
        /* <DEDUP_REMOVED lines=11> */
.L_x_1039:
[----:B------:R-:W-:Y:S05]  /*81d0*/  BSYNC.RECONVERGENT B1 ;  /* 0x0000000000017941 */ /* 0x000fea0003800200 */
.L_x_1013:
        /* <DEDUP_REMOVED lines=11> */
.L_x_1092:
        /* <DEDUP_REMOVED lines=15> */
.L_x_2770:


//--------------------- .text._ZN5flash44flash_bwd_dq_dk_dv_loop_seqk_parallel_kernelI23Flash_bwd_kernel_traitsILi64ELi64ELi128ELi8ELi2ELi4ELi4ELb1ELb0EN7cutlass10bfloat16_tE19Flash_kernel_traitsILi64ELi64ELi128ELi8ES3_EELb0ELb0ELb0ELb0ELb0ELb0ELb1EEEvNS_16Flash_bwd_paramsE --------------------------
	.section	.text._ZN5flash44flash_bwd_dq_dk_dv_loop_seqk_parallel_kernelI23Flash_bwd_kernel_traitsILi64ELi64ELi128ELi8ELi2ELi4ELi4ELb1ELb0EN7cutlass10bfloat16_tE19Flash_kernel_traitsILi64ELi64ELi128ELi8ES3_EELb0ELb0ELb0ELb0ELb0ELb0ELb1EEEvNS_16Flash_bwd_paramsE,"ax",@progbits
	.align	128
        .global         _ZN5flash44flash_bwd_dq_dk_dv_loop_seqk_parallel_kernelI23Flash_bwd_kernel_traitsILi64ELi64ELi128ELi8ELi2ELi4ELi4ELb1ELb0EN7cutlass10bfloat16_tE19Flash_kernel_traitsILi64ELi64ELi128ELi8ES3_EELb0ELb0ELb0ELb0ELb0ELb0ELb1EEEvNS_16Flash_bwd_paramsE
        .type           _ZN5flash44flash_bwd_dq_dk_dv_loop_seqk_parallel_kernelI23Flash_bwd_kernel_traitsILi64ELi64ELi128ELi8ELi2ELi4ELi4ELb1ELb0EN7cutlass10bfloat16_tE19Flash_kernel_traitsILi64ELi64ELi128ELi8ES3_EELb0ELb0ELb0ELb0ELb0ELb0ELb1EEEvNS_16Flash_bwd_paramsE,@function
        .size           _ZN5flash44flash_bwd_dq_dk_dv_loop_seqk_parallel_kernelI23Flash_bwd_kernel_traitsILi64ELi64ELi128ELi8ELi2ELi4ELi4ELb1ELb0EN7cutlass10bfloat16_tE19Flash_kernel_traitsILi64ELi64ELi128ELi8ES3_EELb0ELb0ELb0ELb0ELb0ELb0ELb1EEEvNS_16Flash_bwd_paramsE,(.L_x_2771 - _ZN5flash44flash_bwd_dq_dk_dv_loop_seqk_parallel_kernelI23Flash_bwd_kernel_traitsILi64ELi64ELi128ELi8ELi2ELi4ELi4ELb1ELb0EN7cutlass10bfloat16_tE19Flash_kernel_traitsILi64ELi64ELi128ELi8ES3_EELb0ELb0ELb0ELb0ELb0ELb0ELb1EEEvNS_16Flash_bwd_paramsE)
        .other          _ZN5flash44flash_bwd_dq_dk_dv_loop_seqk_parallel_kernelI23Flash_bwd_kernel_traitsILi64ELi64ELi128ELi8ELi2ELi4ELi4ELb1ELb0EN7cutlass10bfloat16_tE19Flash_kernel_traitsILi64ELi64ELi128ELi8ES3_EELb0ELb0ELb0ELb0ELb0ELb0ELb1EEEvNS_16Flash_bwd_paramsE,@"STO_CUDA_ENTRY STV_DEFAULT"
_ZN5flash44flash_bwd_dq_dk_dv_loop_seqk_parallel_kernelI23Flash_bwd_kernel_traitsILi64ELi64ELi128ELi8ELi2ELi4ELi4ELb1ELb0EN7cutlass10bfloat16_tE19Flash_kernel_traitsILi64ELi64ELi128ELi8ES3_EELb0ELb0ELb0ELb0ELb0ELb0ELb1EEEvNS_16Flash_bwd_paramsE:
.text._ZN5flash44flash_bwd_dq_dk_dv_loop_seqk_parallel_kernelI23Flash_bwd_kernel_traitsILi64ELi64ELi128ELi8ELi2ELi4ELi4ELb1ELb0EN7cutlass10bfloat16_tE19Flash_kernel_traitsILi64ELi64ELi128ELi8ES3_EELb0ELb0ELb0ELb0ELb0ELb0ELb1EEEvNS_16Flash_bwd_paramsE:
        /* <DEDUP_REMOVED lines=12> */
[----:B------:R-:W-:Y:S01]  /*00c0*/  IMAD.U32 R249, RZ, RZ, UR5 ;  /* 0x00000005fff97e24 */ /* 0x000fe2000f8e00ff */
[----:B------:R-:W-:Y:S01]  /*00d0*/  UMOV UR15, 0x400 ;  /* 0x00000400000f7882 */ /* 0x000fe20000000000 */
[----:B------:R-:W-:Y:S01]  /*00e0*/  UMOV UR6, 0x400 ;  /* 0x0000040000067882 */ /* 0x000fe20000000000 */
[----:B------:R-:W-:-:S03]  /*00f0*/  UMOV UR14, 0x400 ;  /* 0x00000400000e7882 */ /* 0x000fc60000000000 */
[----:B------:R-:W4:Y:S01]  /*0100*/  S2UR UR25, SR_CgaCtaId ;  /* 0x00000000001979c3 */ /* 0x000f220000008800 */
[----:B------:R-:W-:Y:S01]  /*0110*/  UMOV UR13, 0x400 ;  /* 0x00000400000d7882 */ /* 0x000fe20000000000 */
[----:B------:R-:W1:Y:S01]  /*0120*/  LDCU.64 UR28, c[0x0][0x358] ;  /* 0x00006b00ff1c77ac */ /* 0x000e620008000a00 */
[----:B------:R-:W1:Y:S05]  /*0130*/  LDCU.64 UR10, c[0x0][0x460] ;  /* 0x00008c00ff0a77ac */ /* 0x000e6a0008000a00 */
[----:B------:R-:W5:Y:S01]  /*0140*/  S2UR UR4, SR_CgaCtaId ;  /* 0x00000000000479c3 */ /* 0x000f620000008800 */
[----:B------:R-:W3:Y:S01]  /*0150*/  LDCU.64 UR8, c[0x0][0x470] ;  /* 0x00008e00ff0877ac */ /* 0x000ee20008000a00 */
[----:B------:R-:W-:-:S06]  /*0160*/  UMOV UR27, URZ ;  /* 0x000000ff001b7c82 */ /* 0x000fcc0008000000 */
[----:B------:R-:W3:Y:S01]  /*0170*/  S2UR UR24, SR_CgaCtaId ;  /* 0x00000000001879c3 */ /* 0x000ee20000008800 */
[----:B--2---:R-:W-:-:S04]  /*0180*/  ULEA UR7, UR7, UR15, 0x18 ;  /* 0x0000000f07077291 */ /* 0x004fc8000f8ec0ff */
        /* <DEDUP_REMOVED lines=11> */
[----:B------:R-:W-:Y:S01]  /*0240*/  LOP3.LUT R172, R172, 0x8, RZ, 0xc0, !PT ;  /* 0x00000008acac7812 */ /* 0x000fe200078ec0ff */
[----:B------:R-:W1:Y:S01]  /*0250*/  S2UR UR26, SR_CTAID.X ;  /* 0x00000000001a79c3 */ /* 0x000e620000002500 */
[----:B------:R-:W-:Y:S01]  /*0260*/  LOP3.LUT R2, R4, 0x30, RZ, 0xc0, !PT ;  /* 0x0000003004027812 */ /* 0x000fe200078ec0ff */
[----:B----4-:R-:W-:Y:S01]  /*0270*/  ULEA UR25, UR25, UR6, 0x18 ;  /* 0x0000000619197291 */ /* 0x010fe2000f8ec0ff */
[----:B------:R-:W-:Y:S01]  /*0280*/  LOP3.LUT R5, R5, 0x1c0, RZ, 0xc0, !PT ;  /* 0x000001c005057812 */ /* 0x000fe200078ec0ff */
[----:B------:R-:W-:Y:S01]  /*0290*/  UIADD3 UR6, UPT, UPT, UR7, 0xe000, URZ ;  /* 0x0000e00007067890 */ /* 0x000fe2000fffe0ff */
[----:B------:R-:W-:Y:S01]  /*02a0*/  LOP3.LUT R242, R242, 0x38, RZ, 0xc0, !PT ;  /* 0x00000038f2f27812 */ /* 0x000fe200078ec0ff */
[----:B-----5:R-:W-:Y:S01]  /*02b0*/  ULEA UR4, UR4, UR14, 0x18 ;  /* 0x0000000e04047291 */ /* 0x020fe2000f8ec0ff */
[----:B------:R-:W-:Y:S01]  /*02c0*/  LOP3.LUT P0, RZ, R0, 0x8, RZ, 0xc0, !PT ;  /* 0x0000000800ff7812 */ /* 0x000fe2000780c0ff */
[----:B------:R-:W2:Y:S01]  /*02d0*/  S2UR UR23, SR_CTAID.Y ;  /* 0x00000000001779c3 */ /* 0x000ea20000002600 */
[--C-:B------:R-:W-:Y:S01]  /*02e0*/  LOP3.LUT R172, R172, 0x10, R0.reuse, 0xf8, !PT ;  /* 0x00000010acac7812 */ /* 0x100fe200078ef800 */
[----:B---3--:R-:W-:Y:S01]  /*02f0*/  ULEA UR24, UR24, UR13, 0x18 ;  /* 0x0000000d18187291 */ /* 0x008fe2000f8ec0ff */
[----:B------:R-:W-:Y:S01]  /*0300*/  LOP3.LUT R2, R2, 0x8, R0, 0xf8, !PT ;  /* 0x0000000802027812 */ /* 0x000fe200078ef800 */
[----:B------:R-:W-:Y:S01]  /*0310*/  UIADD3 UR4, UPT, UPT, UR4, 0xa000, URZ ;  /* 0x0000a00004047890 */ /* 0x000fe2000fffe0ff */
[----:B------:R-:W-:-:S02]  /*0320*/  LOP3.LUT R0, R5, 0x38, R3, 0xf8, !PT ;  /* 0x0000003805007812 */ /* 0x000fc400078ef803 */
[--C-:B------:R-:W-:Y:S01]  /*0330*/  LOP3.LUT R3, R3, 0x7006, R7.reuse, 0xc8, !PT ;  /* 0x0000700603037812 */ /* 0x100fe200078ec807 */
[----:B------:R-:W3:Y:S01]  /*0340*/  S2UR UR22, SR_CTAID.Z ;  /* 0x00000000001679c3 */ /* 0x000ee20000002700 */
[----:B------:R-:W-:Y:S02]  /*0350*/  LOP3.LUT R5, R242, 0x1c0, R6, 0xf8, !PT ;  /* 0x000001c0f2057812 */ /* 0x000fe400078ef806 */
[----:B------:R-:W-:Y:S02]  /*0360*/  LOP3.LUT R3, R3, 0x400, R7, 0xf8, !PT ;  /* 0x0000040003037812 */ /* 0x000fe400078ef807 */
[----:B------:R-:W-:Y:S02]  /*0370*/  LOP3.LUT R0, R0, 0x20, R4, 0x78, !PT ;  /* 0x0000002000007812 */ /* 0x000fe400078e7804 */
[----:B------:R-:W-:Y:S02]  /*0380*/  LOP3.LUT R172, R172, R5, RZ, 0x3c, !PT ;  /* 0x00000005acac7212 */ /* 0x000fe400078e3cff */
[----:B------:R-:W-:-:S02]  /*0390*/  LOP3.LUT R3, R3, R0, RZ, 0xfc, !PT ;  /* 0x0000000003037212 */ /* 0x000fc400078efcff */
[--C-:B------:R-:W-:Y:S02]  /*03a0*/  LOP3.LUT R0, R2, 0x1c0, R6.reuse, 0xf8, !PT ;  /* 0x000001c002007812 */ /* 0x100fe400078ef806 */
[----:B------:R-:W-:Y:S02]  /*03b0*/  LOP3.LUT R172, R172, 0x200, R6, 0xf8, !PT ;  /* 0x00000200acac7812 */ /* 0x000fe400078ef806 */
[----:B------:R-:W-:Y:S02]  /*03c0*/  LOP3.LUT R6, R6, 0x200, RZ, 0xc0, !PT ;  /* 0x0000020006067812 */ /* 0x000fe400078ec0ff */
[----:B------:R-:W-:Y:S02]  /*03d0*/  LOP3.LUT R4, R5, 0x8, R4, 0x78, !PT ;  /* 0x0000000805047812 */ /* 0x000fe400078e7804 */
[----:B------:R-:W-:Y:S02]  /*03e0*/  LOP3.LUT R175, R6, 0x400, R7, 0xf8, !PT ;  /* 0x0000040006af7812 */ /* 0x000fe400078ef807 */
[----:B------:R-:W-:-:S02]  /*03f0*/  LOP3.LUT R0, R0, R242, RZ, 0x3c, !PT ;  /* 0x000000f200007212 */ /* 0x000fc400078e3cff */
[--C-:B------:R-:W-:Y:S02]  /*0400*/  LOP3.LUT R176, R6, 0xc00, R7.reuse, 0xf8, !PT ;  /* 0x00000c0006b07812 */ /* 0x100fe400078ef807 */
[----:B------:R-:W-:Y:S01]  /*0410*/  LEA R196, R3, UR6, 0x1 ;  /* 0x0000000603c47c11 */ /* 0x000fe2000f8e08ff */
[----:B------:R-:W-:Y:S01]  /*0420*/  IMAD.U32 R3, RZ, RZ, UR12 ;  /* 0x0000000cff037e24 */ /* 0x000fe2000f8e00ff */
[-C--:B------:R-:W-:Y:S02]  /*0430*/  LOP3.LUT R175, R175, R4.reuse, RZ, 0xfc, !PT ;  /* 0x00000004afaf7212 */ /* 0x080fe400078efcff */
[----:B------:R-:W-:Y:S01]  /*0440*/  LOP3.LUT R2, R0, 0x200, R7, 0xf8, !PT ;  /* 0x0000020000027812 */ /* 0x000fe200078ef807 */
[----:B------:R-:W-:Y:S01]  /*0450*/  VIADD R192, R196, 0x20 ;  /* 0x00000020c4c07836 */ /* 0x000fe20000000000 */
[----:B------:R-:W-:Y:S01]  /*0460*/  LOP3.LUT R176, R176, R4, RZ, 0xfc, !PT ;  /* 0x00000004b0b07212 */ /* 0x000fe200078efcff */
[----:B------:R-:W-:Y:S01]  /*0470*/  @P0 VIADD R192, R196, 0xffffffe0 ;  /* 0xffffffe0c4c00836 */ /* 0x000fe20000000000 */
[----:B------:R-:W-:-:S02]  /*0480*/  LEA R172, R172, UR7, 0x1 ;  /* 0x00000007acac7c11 */ /* 0x000fc4000f8e08ff */
[----:B------:R-:W-:Y:S02]  /*0490*/  LEA R175, R175, UR7, 0x1 ;  /* 0x00000007afaf7c11 */ /* 0x000fe4000f8e08ff */
[----:B------:R-:W-:Y:S02]  /*04a0*/  LEA R2, R2, UR6, 0x1 ;  /* 0x0000000602027c11 */ /* 0x000fe4000f8e08ff */
[----:B------:R-:W-:Y:S01]  /*04b0*/  LEA R176, R176, UR5, 0x1 ;  /* 0x00000005b0b07c11 */ /* 0x000fe2000f8e08ff */
[----:B-123--:R-:W-:-:S06]  /*04c0*/  UMOV UR5, URZ ;  /* 0x000000ff00057c82 */ /* 0x00efcc0008000000 */
.L_x_1172:
[----:B------:R-:W1:Y:S01]  /*04d0*/  S2R R39, SR_CTAID.Y ;  /* 0x0000000000277919 */ /* 0x000e620000002600 */
[----:B------:R-:W2:Y:S01]  /*04e0*/  LDCU.64 UR6, c[0x0][0x478] ;  /* 0x00008f00ff0677ac */ /* 0x000ea20008000a00 */
[----:B------:R-:W-:Y:S01]  /*04f0*/  ISETP.NE.U32.AND P1, PT, RZ, UR8, PT ;  /* 0x00000008ff007c0c */ /* 0x000fe2000bf25070 */
[----:B------:R-:W-:Y:S01]  /*0500*/  IMAD.MOV.U32 R246, RZ, RZ, RZ ;  /* 0x000000fffff67224 */ /* 0x000fe200078e00ff */
[----:B------:R-:W3:Y:S01]  /*0510*/  LDC.U8 R16, c[0x0][0x532] ;  /* 0x00014c80ff107b82 */ /* 0x000ee20000000000 */
[----:B------:R-:W-:Y:S02]  /*0520*/  ISETP.NE.U32.AND P4, PT, RZ, UR10, PT ;  /* 0x0000000aff007c0c */ /* 0x000fe4000bf85070 */
[----:B------:R-:W-:Y:S02]  /*0530*/  ISETP.NE.AND.EX P1, PT, RZ, UR9, PT, P1 ;  /* 0x00000009ff007c0c */ /* 0x000fe4000bf25310 */
[----:B------:R-:W-:-:S03]  /*0540*/  ISETP.NE.AND.EX P4, PT, RZ, UR11, PT, P4 ;  /* 0x0000000bff007c0c */ /* 0x000fc6000bf85340 */
[----:B----4-:R-:W4:Y:S01]  /*0550*/  LDC.64 R8, c[0x0][0x468] ;  /* 0x00011a00ff087b82 */ /* 0x010f220000000a00 */
        /* <DEDUP_REMOVED lines=10> */
[----:B------:R2:W2:Y:S03]  /*0600*/  @P3 LDG.E R12, desc[UR28][R4.64] ;  /* 0x0000001c040c3981 */ /* 0x0004a6000c1e1900 */
[----:B------:R-:W-:Y:S01]  /*0610*/  ISETP.NE.AND.EX P0, PT, RZ, UR11, PT, P2 ;  /* 0x0000000bff007c0c */ /* 0x000fe2000bf05320 */
[----:B------:R1:W2:Y:S01]  /*0620*/  @P1 LDG.E R246, desc[UR28][R6.64] ;  /* 0x0000001c06f61981 */ /* 0x0002a2000c1e1900 */
[----:B------:R-:W-:Y:S01]  /*0630*/  IMAD.MOV.U32 R10, RZ, RZ, -0x1 ;  /* 0xffffffffff0a7424 */ /* 0x000fe200078e00ff */
[----:B---3--:R-:W-:-:S02]  /*0640*/  ISETP.NE.AND P5, PT, R16, RZ, PT ;  /* 0x000000ff1000720c */ /* 0x008fc40003fa5270 */
[----:B----4-:R-:W-:-:S04]  /*0650*/  ISETP.EQ.U32.AND P2, PT, R8, RZ, PT ;  /* 0x000000ff0800720c */ /* 0x010fc80003f42070 */
[----:B------:R-:W-:Y:S01]  /*0660*/  ISETP.EQ.OR.EX P2, PT, R9, RZ, !P5, P2 ;  /* 0x000000ff0900720c */ /* 0x000fe20006f42720 */
[----:B------:R-:W-:Y:S02]  /*0670*/  IMAD.MOV.U32 R250, RZ, RZ, -0x1 ;  /* 0xfffffffffffa7424 */ /* 0x000fe400078e00ff */
[----:B--2---:R-:W-:Y:S01]  /*0680*/  IMAD.WIDE.U32 R4, R39, 0x4, R14 ;  /* 0x0000000427047825 */ /* 0x004fe200078e000e */
[----:B-1----:R-:W1:Y:S04]  /*0690*/  @!P3 LDC.64 R6, c[0x0][0x488] ;  /* 0x00012200ff06bb82 */ /* 0x002e680000000a00 */
[----:B-----5:R-:W5:Y:S04]  /*06a0*/  @P0 LDG.E R10, desc[UR28][R4.64] ;  /* 0x0000001c040a0981 */ /* 0x020f68000c1e1900 */
[----:B------:R2:W5:Y:S01]  /*06b0*/  @P4 LDG.E R11, desc[UR28][R4.64+0x4] ;  /* 0x0000041c040b4981 */ /* 0x000562000c1e1900 */
[----:B------:R-:W3:Y:S01]  /*06c0*/  @!P4 LDC R33, c[0x0][0x434] ;  /* 0x00010d00ff21cb82 */ /* 0x000ee20000000800 */
[----:B--2---:R-:W-:-:S07]  /*06d0*/  IADD3 R4, P1, PT, R0, R8, RZ ;  /* 0x0000000800047210 */ /* 0x004fce0007f3e0ff */
[----:B------:R-:W2:Y:S01]  /*06e0*/  @!P3 LDC R0, c[0x0][0x43c] ;  /* 0x00010f00ff00bb82 */ /* 0x000ea20000000800 */
[----:B------:R-:W-:-:S05]  /*06f0*/  IMAD.X R5, R13, 0x1, R9, P1 ;  /* 0x000000010d057824 */ /* 0x000fca00008e0609 */
[----:B------:R4:W5:Y:S01]  /*0700*/  @!P2 LDG.E R250, desc[UR28][R4.64] ;  /* 0x0000001c04faa981 */ /* 0x000962000c1e1900 */
[----:B------:R-:W-:-:S04]  /*0710*/  ISETP.NE.U32.AND P2, PT, R8, RZ, PT ;  /* 0x000000ff0800720c */ /* 0x000fc80003f45070 */
[----:B------:R-:W-:Y:S02]  /*0720*/  ISETP.NE.AND.EX P2, PT, R9, RZ, PT, P2 ;  /* 0x000000ff0900720c */ /* 0x000fe40003f45320 */
[----:B-1----:R-:W-:-:S04]  /*0730*/  @!P3 ISETP.NE.U32.AND P1, PT, R6, RZ, PT ;  /* 0x000000ff0600b20c */ /* 0x002fc80003f25070 */
[----:B------:R-:W-:-:S04]  /*0740*/  @!P3 ISETP.NE.AND.EX P1, PT, R7, RZ, PT, P1 ;  /* 0x000000ff0700b20c */ /* 0x000fc80003f25310 */
[----:B--2---:R-:W-:Y:S01]  /*0750*/  @!P3 SEL R0, R0, RZ, P1 ;  /* 0x000000ff0000b207 */ /* 0x004fe20000800000 */
[----:B------:R-:W-:Y:S02]  /*0760*/  @P3 IMAD.IADD R189, R12, 0x1, -R246 ;  /* 0x000000010cbd3824 */ /* 0x000fe400078e0af6 */
[----:B---34-:R-:W-:Y:S06]  /*0770*/  @!P2 BRA `(.L_x_1093) ;  /* 0x00000000000ca947 */ /* 0x018fec0003800000 */
[----:B------:R-:W2:Y:S02]  /*0780*/  @P5 LDG.E R3, desc[UR28][R4.64+0x4] ;  /* 0x0000041c04035981 */ /* 0x000ea4000c1e1900 */
[----:B--2--5:R-:W-:-:S06]  /*0790*/  @P5 IADD3 R3, PT, PT, R3, -R250, RZ ;  /* 0x800000fa03035210 */ /* 0x024fcc0007ffe0ff */
[----:B------:R1:W5:Y:S02]  /*07a0*/  @!P5 LDG.E R3, desc[UR28][R4.64] ;  /* 0x0000001c0403d981 */ /* 0x000364000c1e1900 */
.L_x_1093:
[----:B------:R-:W-:Y:S01]  /*07b0*/  IMAD.SHL.U32 R23, R249, 0x80, RZ ;  /* 0x00000080f9177824 */ /* 0x000fe200078e00ff */
        /* <DEDUP_REMOVED lines=9> */
[----:B-1----:R-:W1:Y:S01]  /*0850*/  @!P3 LDC.64 R4, c[0x0][0x398] ;  /* 0x0000e600ff04bb82 */ /* 0x002e620000000a00 */
        /* <DEDUP_REMOVED lines=22> */
.L_x_1095:
[----:B------:R-:W1:Y:S01]  /*09c0*/  LDCU.64 UR20, c[0x0][0x3b8] ;  /* 0x00007700ff1477ac */ /* 0x000e620008000a00 */
[----:B------:R-:W-:-:S05]  /*09d0*/  IADD3 R4, PT, PT, R246, R250, RZ ;  /* 0x000000faf6047210 */ /* 0x000fca0007ffe0ff */
[C---:B-1----:R-:W-:Y:S02]  /*09e0*/  IMAD R0, R4.reuse, UR21, RZ ;  /* 0x0000001504007c24 */ /* 0x042fe4000f8e02ff */
[----:B------:R-:W-:-:S05]  /*09f0*/  IMAD.WIDE.U32 R4, R4, UR20, RZ ;  /* 0x0000001404047c25 */ /* 0x000fca000f8e00ff */
[----:B------:R-:W-:Y:S02]  /*0a00*/  IADD3 R38, PT, PT, R5, R0, RZ ;  /* 0x0000000005267210 */ /* 0x000fe40007ffe0ff */
[----:B------:R-:W-:-:S07]  /*0a10*/  MOV R37, R4 ;  /* 0x0000000400257202 */ /* 0x000fce0000000f00 */
.L_x_1096:
[----:B------:R-:W1:Y:S01]  /*0a20*/  LDC R7, c[0x0][0x3e8] ;  /* 0x0000fa00ff077b82 */ /* 0x000e620000000800 */
[----:B------:R-:W2:Y:S01]  /*0a30*/  S2R R42, SR_CTAID.Z ;  /* 0x00000000002a7919 */ /* 0x000ea20000002700 */
[----:B------:R-:W-:Y:S02]  /*0a40*/  SHF.R.S32.HI R35, RZ, 0x1f, R23 ;  /* 0x0000001fff237819 */ /* 0x000fe40000011417 */
        /* <DEDUP_REMOVED lines=21> */
[----:B------:R-:W-:-:S04]  /*0ba0*/  @P4 VIADD R0, R0, 0x1 ;  /* 0x0000000100004836 */ /* 0x000fc80000000000 */
[----:B------:R-:W-:-:S05]  /*0bb0*/  IMAD.MOV.U32 R22, RZ, RZ, R0 ;  /* 0x000000ffff167224 */ /* 0x000fca00078e0000 */
        /* <DEDUP_REMOVED lines=15> */
.L_x_1097:
[----:B------:R-:W1:Y:S01]  /*0cb0*/  LDCU.64 UR18, c[0x0][0x3c0] ;  /* 0x00007800ff1277ac */ /* 0x000e620008000a00 */
[----:B------:R-:W-:-:S05]  /*0cc0*/  IADD3 R0, PT, PT, R246, R250, RZ ;  /* 0x000000faf6007210 */ /* 0x000fca0007ffe0ff */
[C---:B-1----:R-:W-:Y:S02]  /*0cd0*/  IMAD R3, R0.reuse, UR19, RZ ;  /* 0x0000001300037c24 */ /* 0x042fe4000f8e02ff */
[----:B------:R-:W-:-:S05]  /*0ce0*/  IMAD.WIDE.U32 R4, R0, UR18, RZ ;  /* 0x0000001200047c25 */ /* 0x000fca000f8e00ff */
[----:B------:R-:W-:Y:S02]  /*0cf0*/  IADD3 R34, PT, PT, R5, R3, RZ ;  /* 0x0000000305227210 */ /* 0x000fe40007ffe0ff */
[----:B------:R-:W-:-:S07]  /*0d00*/  MOV R31, R4 ;  /* 0x00000004001f7202 */ /* 0x000fce0000000f00 */
.L_x_1098:
[----:B------:R-:W1:Y:S01]  /*0d10*/  @!P3 LDC.64 R4, c[0x0][0x588] ;  /* 0x00016200ff04bb82 */ /* 0x000e620000000a00 */
[----:B------:R-:W2:Y:S07]  /*0d20*/  LDCU UR12, c[0x0][0x44c] ;  /* 0x00008980ff0c77ac */ /* 0x000eae0008000800 */
[----:B------:R-:W3:Y:S08]  /*0d30*/  @P3 LDC.64 R8, c[0x0][0x590] ;  /* 0x00016400ff083b82 */ /* 0x000ef00000000a00 */
[----:B------:R-:W2:Y:S01]  /*0d40*/  LDC R24, c[0x0][0x3e0] ;  /* 0x0000f800ff187b82 */ /* 0x000ea20000000800 */
[----:B-1----:R-:W-:-:S04]  /*0d50*/  @!P3 IMAD.WIDE.U32 R6, R39, R4, RZ ;  /* 0x000000042706b225 */ /* 0x002fc800078e00ff */
[----:B------:R-:W-:Y:S01]  /*0d60*/  @!P3 IMAD R21, R39, R5, R7 ;  /* 0x000000052715b224 */ /* 0x000fe200078e0207 */
[----:B------:R-:W-:Y:S01]  /*0d70*/  @!P3 MOV R18, R6 ;  /* 0x000000060012b202 */ /* 0x000fe20000000f00 */
        /* <DEDUP_REMOVED lines=14> */
[----:B------:R-:W-:Y:S02]  /*0e60*/  IMAD R0, R3, R6, R0 ;  /* 0x0000000603007224 */ /* 0x000fe400078e0200 */
[----:B------:R-:W-:-:S03]  /*0e70*/  IMAD.WIDE.U32 R6, R4, UR12, RZ ;  /* 0x0000000c04067c25 */ /* 0x000fc6000f8e00ff */
[----:B------:R-:W-:Y:S02]  /*0e80*/  IADD3 R0, PT, PT, R5, R0, RZ ;  /* 0x0000000005007210 */ /* 0x000fe40007ffe0ff */
[----:B------:R-:W-:-:S03]  /*0e90*/  MOV R8, R6 ;  /* 0x0000000600087202 */ /* 0x000fc60000000f00 */
[----:B------:R-:W-:-:S04]  /*0ea0*/  IMAD R0, R0, UR12, RZ ;  /* 0x0000000c00007c24 */ /* 0x000fc8000f8e02ff */
[----:B------:R-:W-:-:S05]  /*0eb0*/  IMAD R4, R4, UR6, R0 ;  /* 0x0000000604047c24 */ /* 0x000fca000f8e0200 */
[----:B------:R-:W-:Y:S01]  /*0ec0*/  IADD3 R6, PT, PT, R7, R4, RZ ;  /* 0x0000000407067210 */ /* 0x000fe20007ffe0ff */
[----:B------:R-:W-:Y:S06]  /*0ed0*/  BRA `(.L_x_1100) ;  /* 0x0000000000107947 */ /* 0x000fec0003800000 */
.L_x_1099:
[-C--:B------:R-:W-:Y:S02]  /*0ee0*/  IMAD R0, R13, R10.reuse, RZ ;  /* 0x0000000a0d007224 */ /* 0x080fe400078e02ff */
[----:B------:R-:W-:-:S05]  /*0ef0*/  IMAD.WIDE.U32 R4, R12, R10, RZ ;  /* 0x0000000a0c047225 */ /* 0x000fca00078e00ff */
[----:B------:R-:W-:Y:S02]  /*0f00*/  IADD3 R6, PT, PT, R5, R0, RZ ;  /* 0x0000000005067210 */ /* 0x000fe40007ffe0ff */
[----:B------:R-:W-:-:S07]  /*0f10*/  MOV R8, R4 ;  /* 0x0000000400087202 */ /* 0x000fce0000000f00 */
.L_x_1100:
        /* <DEDUP_REMOVED lines=20> */
.L_x_1101:
[----:B------:R-:W1:Y:S01]  /*1060*/  LDC R27, c[0x0][0x434] ;  /* 0x00010d00ff1b7b82 */ /* 0x000e620000000800 */
[----:B------:R-:W-:-:S04]  /*1070*/  IMAD R0, R39, R24, R42 ;  /* 0x0000001827007224 */ /* 0x000fc800078e022a */
[----:B-1----:R-:W-:-:S03]  /*1080*/  IMAD R27, R0, R27, RZ ;  /* 0x0000001b001b7224 */ /* 0x002fc600078e02ff */
.L_x_1102:
        /* <DEDUP_REMOVED lines=12> */
.L_x_1103:
[----:B------:R-:W1:Y:S01]  /*1150*/  LDC R19, c[0x0][0x444] ;  /* 0x00011100ff137b82 */ /* 0x000e620000000800 */
[----:B------:R-:W-:-:S04]  /*1160*/  IMAD R0, R39, R24, R42 ;  /* 0x0000001827007224 */ /* 0x000fc800078e022a */
[----:B-1----:R-:W-:-:S07]  /*1170*/  IMAD R19, R0, R19, RZ ;  /* 0x0000001300137224 */ /* 0x002fce00078e02ff */
.L_x_1104:
[----:B------:R-:W1:Y:S01]  /*1180*/  S2R R43, SR_TID.X ;  /* 0x00000000002b7919 */ /* 0x000e620000002100 */
[----:B------:R-:W2:Y:S01]  /*1190*/  LDC.64 R16, c[0x0][0x5f8] ;  /* 0x00017e00ff107b82 */ /* 0x000ea20000000a00 */
[--C-:B------:R-:W-:Y:S01]  /*11a0*/  IADD3 R20, P1, P0, R4, R8, R9.reuse ;  /* 0x0000000804147210 */ /* 0x100fe2000783e009 */
[----:B------:R-:W-:Y:S01]  /*11b0*/  IMAD R244, R24, UR12, RZ ;  /* 0x0000000c18f47c24 */ /* 0x000fe2000f8e02ff */
[----:B------:R-:W3:Y:S01]  /*11c0*/  S2R R44, SR_TID.X ;  /* 0x00000000002c7919 */ /* 0x000ee20000002100 */
[----:B------:R-:W-:Y:S01]  /*11d0*/  SHF.R.S32.HI R0, RZ, 0x1f, R9 ;  /* 0x0000001fff007819 */ /* 0x000fe20000011409 */
[----:B------:R-:W-:Y:S01]  /*11e0*/  IMAD.MOV.U32 R40, RZ, RZ, R242 ;  /* 0x000000ffff287224 */ /* 0x000fe200078e00f2 */
[----:B------:R-:W4:Y:S01]  /*11f0*/  LDCU.64 UR16, c[0x0][0x3c8] ;  /* 0x00007900ff1077ac */ /* 0x000f220008000a00 */
[----:B------:R-:W-:Y:S01]  /*1200*/  IMAD.MOV.U32 R41, RZ, RZ, RZ ;  /* 0x000000ffff297224 */ /* 0x000fe200078e00ff */
[----:B------:R-:W5:Y:S01]  /*1210*/  LDC.64 R14, c[0x0][0x3b0] ;  /* 0x0000ec00ff0e7b82 */ /* 0x000f620000000a00 */
[----:B------:R-:W-:Y:S01]  /*1220*/  IADD3.X R26, PT, PT, R3, R6, R0, P1, P0 ;  /* 0x00000006031a7210 */ /* 0x000fe20000fe0400 */
[----:B------:R-:W4:Y:S01]  /*1230*/  LDCU.64 UR12, c[0x0][0x550] ;  /* 0x0000aa00ff0c77ac */ /* 0x000f220008000a00 */
[----:B------:R-:W-:Y:S01]  /*1240*/  ISETP.NE.AND P4, PT, RZ, UR7, PT ;  /* 0x00000007ff007c0c */ /* 0x000fe2000bf85270 */
[----:B------:R-:W-:Y:S01]  /*1250*/  BSSY.RECONVERGENT B1, `(.L_x_1094) ;  /* 0x00006be000017945 */ /* 0x000fe20003800200 */
[----:B------:R-:W-:Y:S01]  /*1260*/  ISETP.GT.AND P3, PT, R33, RZ, PT ;  /* 0x000000ff2100720c */ /* 0x000fe20003f64270 */
[----:B------:R-:W4:Y:S02]  /*1270*/  LDCU.64 UR6, c[0x0][0x570] ;  /* 0x0000ae00ff0677ac */ /* 0x000f240008000a00 */
[----:B------:R-:W4:Y:S01]  /*1280*/  LDC.64 R12, c[0x0][0x590] ;  /* 0x00016400ff0c7b82 */ /* 0x000f220000000a00 */
[----:B------:R-:W3:Y:S07]  /*1290*/  LDCU.64 UR14, c[0x0][0x380] ;  /* 0x00007000ff0e77ac */ /* 0x000eee0008000a00 */
[----:B------:R-:W3:Y:S01]  /*12a0*/  LDC.64 R24, c[0x0][0x598] ;  /* 0x00016600ff187b82 */ /* 0x000ee20000000a00 */
[----:B--2---:R-:W-:Y:S01]  /*12b0*/  IMAD.WIDE.U32 R6, R16, UR26, RZ ;  /* 0x0000001a10067c25 */ /* 0x004fe2000f8e00ff */
[----:B-1----:R-:W-:-:S03]  /*12c0*/  SHF.R.U32.HI R4, RZ, 0x5, R43 ;  /* 0x00000005ff047819 */ /* 0x002fc6000001162b */
[-C--:B-----5:R-:W-:Y:S01]  /*12d0*/  IMAD R3, R29, R14.reuse, RZ ;  /* 0x0000000e1d037224 */ /* 0x0a0fe200078e02ff */
[----:B------:R-:W-:Y:S01]  /*12e0*/  LOP3.LUT R10, R43, 0x1f, RZ, 0xc0, !PT ;  /* 0x0000001f2b0a7812 */ /* 0x000fe200078ec0ff */
[----:B------:R-:W-:Y:S01]  /*12f0*/  IMAD.WIDE.U32 R8, R11, R14, R40 ;  /* 0x0000000e0b087225 */ /* 0x000fe200078e0028 */
[----:B------:R-:W1:Y:S03]  /*1300*/  LDC.64 R46, c[0x0][0x5e8] ;  /* 0x00017a00ff2e7b82 */ /* 0x000e660000000a00 */
[----:B------:R-:W-:Y:S01]  /*1310*/  IMAD R10, R244, R4, R10 ;  /* 0x00000004f40a7224 */ /* 0x000fe200078e020a */
[----:B------:R-:W-:Y:S01]  /*1320*/  IADD3 R4, P0, PT, R242, R18, RZ ;  /* 0x00000012f2047210 */ /* 0x000fe20007f1e0ff */
[----:B----4-:R-:W-:Y:S01]  /*1330*/  IMAD R0, R29, R12, RZ ;  /* 0x0000000c1d007224 */ /* 0x010fe200078e02ff */
[----:B------:R-:W-:Y:S01]  /*1340*/  SHF.L.U64.HI R248, R12, 0x5, R13 ;  /* 0x000000050cf87819 */ /* 0x000fe2000001020d */
[C---:B------:R-:W-:Y:S01]  /*1350*/  IMAD R16, R11.reuse, R15, R3 ;  /* 0x0000000f0b107224 */ /* 0x040fe200078e0203 */
[----:B------:R-:W2:Y:S01]  /*1360*/  LDC.64 R220, c[0x0][0x420] ;  /* 0x00010800ffdc7b82 */ /* 0x000ea20000000a00 */
[----:B------:R-:W-:Y:S01]  /*1370*/  IMAD.X R5, RZ, RZ, R21, P0 ;  /* 0x000000ffff057224 */ /* 0x000fe200000e0615 */
[----:B---3--:R-:W-:Y:S01]  /*1380*/  SHF.R.U32.HI R21, RZ, 0x3, R44 ;  /* 0x00000003ff157819 */ /* 0x008fe2000001162c */
[----:B------:R-:W-:-:S02]  /*1390*/  IMAD R0, R11, R13, R0 ;  /* 0x0000000d0b007224 */ /* 0x000fc400078e0200 */
[----:B------:R-:W-:Y:S01]  /*13a0*/  IMAD.WIDE.U32 R4, R11, R12, R4 ;  /* 0x0000000c0b047225 */ /* 0x000fe200078e0004 */
[----:B------:R-:W-:Y:S02]  /*13b0*/  SEL R11, R6, RZ, P4 ;  /* 0x000000ff060b7207 */ /* 0x000fe40002000000 */
[----:B------:R-:W-:Y:S01]  /*13c0*/  IADD3 R6, P2, PT, R30, R8, RZ ;  /* 0x000000081e067210 */ /* 0x000fe20007f5e0ff */
[----:B------:R-:W-:Y:S01]  /*13d0*/  IMAD R3, R17, UR26, R7 ;  /* 0x0000001a11037c24 */ /* 0x000fe2000f8e0207 */
[----:B------:R-:W-:Y:S01]  /*13e0*/  IADD3 R11, P1, P0, R10, R20, R11 ;  /* 0x000000140a0b7210 */ /* 0x000fe2000783e00b */
[----:B------:R-:W-:Y:S01]  /*13f0*/  IMAD.IADD R5, R5, 0x1, R0 ;  /* 0x0000000105057824 */ /* 0x000fe200078e0200 */
[----:B------:R-:W-:Y:S01]  /*1400*/  IADD3.X R7, PT, PT, R32, R9, R16, P2, !PT ;  /* 0x0000000920077210 */ /* 0x000fe200017fe410 */
[----:B------:R-:W-:Y:S01]  /*1410*/  IMAD.SHL.U32 R0, R244, 0x40, RZ ;  /* 0x00000040f4007824 */ /* 0x000fe200078e00ff */
[----:B------:R-:W-:Y:S01]  /*1420*/  SHF.R.S32.HI R8, RZ, 0x1f, R10 ;  /* 0x0000001fff087819 */ /* 0x000fe2000001140a */
[----:B------:R-:W-:Y:S01]  /*1430*/  IMAD.WIDE.U32 R4, R42, R24, R4 ;  /* 0x000000182a047225 */ /* 0x000fe200078e0004 */
[----:B------:R-:W-:-:S02]  /*1440*/  SEL R3, R3, RZ, P4 ;  /* 0x000000ff03037207 */ /* 0x000fc40002000000 */
[----:B------:R-:W-:Y:S01]  /*1450*/  SHF.L.U64.HI R20, R14, 0x5, R15 ;  /* 0x000000050e147819 */ /* 0x000fe2000001020f */
[----:B------:R-:W-:Y:S01]  /*1460*/  IMAD.WIDE.U32 R6, R42, UR16, R6 ;  /* 0x000000102a067c25 */ /* 0x000fe2000f8e0006 */
[----:B------:R-:W-:Y:S02]  /*1470*/  IADD3.X R3, PT, PT, R8, R26, R3, P1, P0 ;  /* 0x0000001a08037210 */ /* 0x000fe40000fe0403 */
[----:B------:R-:W-:Y:S01]  /*1480*/  IADD3 R8, P0, PT, R0, R11, RZ ;  /* 0x0000000b00087210 */ /* 0x000fe20007f1e0ff */
[C---:B------:R-:W-:Y:S01]  /*1490*/  IMAD R5, R42.reuse, R25, R5 ;  /* 0x000000192a057224 */ /* 0x040fe200078e0205 */
[----:B------:R-:W-:Y:S01]  /*14a0*/  LEA.HI R24, R43, 0x20, RZ, 0x1d ;  /* 0x000000202b187811 */ /* 0x000fe200078fe8ff */
[----:B------:R-:W-:Y:S01]  /*14b0*/  IMAD R7, R42, UR17, R7 ;  /* 0x000000112a077c24 */ /* 0x000fe2000f8e0207 */
[----:B------:R-:W-:Y:S01]  /*14c0*/  LEA.HI.X.SX32 R16, R0, R3, 0x1, P0 ;  /* 0x0000000300107211 */ /* 0x000fe200000f0eff */
[----:B------:R-:W-:Y:S01]  /*14d0*/  IMAD R9, R28, 0x40, R19 ;  /* 0x000000401c097824 */ /* 0x000fe200078e0213 */
[----:B------:R-:W-:Y:S01]  /*14e0*/  LEA R190, P0, R8, UR6, 0x2 ;  /* 0x0000000608be7c11 */ /* 0x000fe2000f8010ff */
[----:B------:R-:W-:Y:S01]  /*14f0*/  IMAD.WIDE.U32 R4, R21, R12, R4 ;  /* 0x0000000c15047225 */ /* 0x000fe200078e0004 */
[----:B------:R-:W-:-:S02]  /*1500*/  LEA.HI R26, R43, 0x60, RZ, 0x1d ;  /* 0x000000602b1a7811 */ /* 0x000fc400078fe8ff */
[----:B------:R-:W-:Y:S01]  /*1510*/  LEA.HI.X R191, R8, UR7, R16, 0x2, P0 ;  /* 0x0000000708bf7c11 */ /* 0x000fe200080f1410 */
[C---:B------:R-:W-:Y:S01]  /*1520*/  IMAD.WIDE.U32 R6, R21.reuse, R14, R6 ;  /* 0x0000000e15067225 */ /* 0x040fe200078e0006 */
[----:B------:R-:W-:Y:S02]  /*1530*/  LEA R232, P1, R4, UR12, 0x1 ;  /* 0x0000000c04e87c11 */ /* 0x000fe4000f8208ff */
[----:B------:R-:W-:Y:S01]  /*1540*/  IADD3 R16, P0, PT, R21, 0x60, RZ ;  /* 0x0000006015107810 */ /* 0x000fe20007f1e0ff */
[----:B-1----:R-:W-:Y:S01]  /*1550*/  IMAD.WIDE R10, R9, 0x4, R46 ;  /* 0x00000004090a7825 */ /* 0x002fe200078e022e */
[----:B------:R-:W-:Y:S02]  /*1560*/  LEA R231, P2, R6, UR14, 0x1 ;  /* 0x0000000e06e77c11 */ /* 0x000fe4000f8408ff */
[----:B------:R-:W-:Y:S01]  /*1570*/  LEA.HI R25, R43, 0x40, RZ, 0x1d ;  /* 0x000000402b197811 */ /* 0x000fe200078fe8ff */
[C---:B------:R-:W-:Y:S01]  /*1580*/  IMAD R3, R21.reuse, R13, R5 ;  /* 0x0000000d15037224 */ /* 0x040fe200078e0205 */
[----:B------:R-:W-:Y:S01]  /*1590*/  MOV R240, R10 ;  /* 0x0000000a00f07202 */ /* 0x000fe20000000f00 */
[----:B------:R-:W-:-:S02]  /*15a0*/  IMAD R0, R21, R15, R7 ;  /* 0x0000000f15007224 */ /* 0x000fc400078e0207 */
[----:B------:R-:W-:Y:S01]  /*15b0*/  IMAD.MOV.U32 R239, RZ, RZ, R11 ;  /* 0x000000ffffef7224 */ /* 0x000fe200078e000b */
[----:B------:R-:W-:Y:S01]  /*15c0*/  LEA.HI.X R229, R4, UR13, R3, 0x1, P1 ;  /* 0x0000000d04e57c11 */ /* 0x000fe200088f0c03 */
[----:B------:R-:W-:Y:S01]  /*15d0*/  IMAD.SHL.U32 R11, R14, 0x20, RZ ;  /* 0x000000200e0b7824 */ /* 0x000fe200078e00ff */
[----:B------:R-:W-:Y:S01]  /*15e0*/  LEA.HI.X R230, R6, UR15, R0, 0x1, P2 ;  /* 0x0000000f06e67c11 */ /* 0x000fe200090f0c00 */
[----:B------:R-:W-:Y:S01]  /*15f0*/  IMAD R5, R28, 0x40, R27 ;  /* 0x000000401c057824 */ /* 0x000fe200078e021b */
[C---:B------:R-:W-:Y:S01]  /*1600*/  IADD3 R14, P1, PT, R21.reuse, 0x20, RZ ;  /* 0x00000020150e7810 */ /* 0x040fe20007f3e0ff */
[----:B------:R-:W-:Y:S01]  /*1610*/  IMAD.SHL.U32 R245, R12, 0x20, RZ ;  /* 0x000000200cf57824 */ /* 0x000fe200078e00ff */
[----:B------:R-:W-:Y:S01]  /*1620*/  IADD3 R15, P2, PT, R21, 0x40, RZ ;  /* 0x00000040150f7810 */ /* 0x000fe20007f5e0ff */
[----:B--2---:R-:W-:-:S03]  /*1630*/  IMAD.WIDE R220, R5, 0x4, R220 ;  /* 0x0000000405dc7825 */ /* 0x004fc600078e02dc */
[----:B------:R-:W-:Y:S01]  /*1640*/  IADD3.X R18, PT, PT, RZ, RZ, RZ, P2, !PT ;  /* 0x000000ffff127210 */ /* 0x000fe200017fe4ff */
[----:B------:R-:W-:Y:S02]  /*1650*/  IMAD.X R17, RZ, RZ, RZ, P1 ;  /* 0x000000ffff117224 */ /* 0x000fe400008e06ff */
        /* <DEDUP_REMOVED lines=13> */
[----:B------:R-:W-:Y:S05]  /*1730*/  BRA `(.L_x_1107) ;  /* 0x0000000000187947 */ /* 0x000fea0003800000 */
.L_x_1106:
[----:B------:R-:W1:Y:S01]  /*1740*/  LDCU.64 UR14, c[0x0][0x5c0] ;  /* 0x0000b800ff0e77ac */ /* 0x000e620008000a00 */
[----:B------:R-:W-:-:S05]  /*1750*/  IADD3 R0, PT, PT, R246, R250, RZ ;  /* 0x000000faf6007210 */ /* 0x000fca0007ffe0ff */
[C---:B-1----:R-:W-:Y:S02]  /*1760*/  IMAD R3, R0.reuse, UR15, RZ ;  /* 0x0000000f00037c24 */ /* 0x042fe4000f8e02ff */
[----:B------:R-:W-:-:S05]  /*1770*/  IMAD.WIDE.U32 R4, R0, UR14, RZ ;  /* 0x0000000e00047c25 */ /* 0x000fca000f8e00ff */
[----:B------:R-:W-:Y:S02]  /*1780*/  IADD3 R7, PT, PT, R5, R3, RZ ;  /* 0x0000000305077210 */ /* 0x000fe40007ffe0ff */
[----:B------:R-:W-:Y:S02]  /*1790*/  MOV R6, R4 ;  /* 0x0000000400067202 */ /* 0x000fe40000000f00 */
.L_x_1107:
        /* <DEDUP_REMOVED lines=12> */
.L_x_1108:
[----:B------:R-:W1:Y:S01]  /*1860*/  LDCU.64 UR12, c[0x0][0x5c8] ;  /* 0x0000b900ff0c77ac */ /* 0x000e620008000a00 */
[----:B------:R-:W-:-:S05]  /*1870*/  IADD3 R0, PT, PT, R246, R250, RZ ;  /* 0x000000faf6007210 */ /* 0x000fca0007ffe0ff */
[C---:B-1----:R-:W-:Y:S02]  /*1880*/  IMAD R3, R0.reuse, UR13, RZ ;  /* 0x0000000d00037c24 */ /* 0x042fe4000f8e02ff */
[----:B------:R-:W-:-:S05]  /*1890*/  IMAD.WIDE.U32 R4, R0, UR12, RZ ;  /* 0x0000000c00047c25 */ /* 0x000fca000f8e00ff */
[----:B------:R-:W-:Y:S02]  /*18a0*/  IADD3 R13, PT, PT, R5, R3, RZ ;  /* 0x00000003050d7210 */ /* 0x000fe40007ffe0ff */
[----:B------:R-:W-:-:S07]  /*18b0*/  MOV R12, R4 ;  /* 0x00000004000c7202 */ /* 0x000fce0000000f00 */
.L_x_1109:
[----:B------:R-:W1:Y:S01]  /*18c0*/  LDCU UR6, c[0x0][0x440] ;  /* 0x00008800ff0677ac */ /* 0x000e620008000800 */
[----:B------:R-:W-:Y:S01]  /*18d0*/  IMAD.IADD R3, R189, 0x1, -R23 ;  /* 0x00000001bd037824 */ /* 0x000fe200078e0a17 */
[----:B------:R-:W-:Y:S01]  /*18e0*/  BSSY.RECONVERGENT B0, `(.L_x_1110) ;  /* 0x0000020000007945 */ /* 0x000fe20003800200 */
[----:B------:R-:W-:Y:S02]  /*18f0*/  IMAD R0, R35, UR14, RZ ;  /* 0x0000000e23007c24 */ /* 0x000fe4000f8e02ff */
        /* <DEDUP_REMOVED lines=30> */
.L_x_1111:
[----:B------:R-:W-:Y:S05]  /*1ae0*/  BSYNC.RECONVERGENT B0 ;  /* 0x0000000000007941 */ /* 0x000fea0003800200 */
.L_x_1110:
        /* <DEDUP_REMOVED lines=12> */
.L_x_1113:
[----:B------:R-:W-:Y:S05]  /*1bb0*/  BSYNC.RECONVERGENT B0 ;  /* 0x0000000000007941 */ /* 0x000fea0003800200 */
.L_x_1112:
        /* <DEDUP_REMOVED lines=11> */
.L_x_1115:
[----:B------:R-:W-:Y:S05]  /*1c70*/  BSYNC.RECONVERGENT B0 ;  /* 0x0000000000007941 */ /* 0x000fea0003800200 */
.L_x_1114:
[----:B------:R-:W5:Y:S01]  /*1c80*/  LDCU.64 UR6, c[0x0][0x5e0] ;  /* 0x0000bc00ff0677ac */ /* 0x000f620008000a00 */
[----:B----4-:R-:W-:Y:S01]  /*1c90*/  IMAD.WIDE.U32 R4, R23, UR12, R40 ;  /* 0x0000000c17047c25 */ /* 0x010fe2000f8e0028 */
[----:B-123--:R-:W1:Y:S01]  /*1ca0*/  @!P3 LDC.64 R10, c[0x0][0x568] ;  /* 0x00015a00ff0abb82 */ /* 0x00ee620000000a00 */
        /* <DEDUP_REMOVED lines=24> */
.L_x_1117:
[----:B------:R-:W-:Y:S05]  /*1e30*/  BSYNC.RECONVERGENT B0 ;  /* 0x0000000000007941 */ /* 0x000fea0003800200 */
.L_x_1116:
        /* <DEDUP_REMOVED lines=12> */
.L_x_1119:
[----:B------:R-:W-:Y:S05]  /*1f00*/  BSYNC.RECONVERGENT B0 ;  /* 0x0000000000007941 */ /* 0x000fea0003800200 */
.L_x_1118:
        /* <DEDUP_REMOVED lines=9> */
[----:B------:R4:W-:Y:S01]  /*1fa0*/  STG.E.128 desc[UR28][R4.64], RZ ;  /* 0x000000ff04007986 */ /* 0x0009e2000c101d1c */
[----:B------:R-:W-:Y:S05]  /*1fb0*/  BRA `(.L_x_1120) ;  /* 0x0000005c009c7947 */ /* 0x000fea0003800000 */
.L_x_1105:
[----:B------:R-:W-:Y:S01]  /*1fc0*/  IMAD R0, R35, UR18, RZ ;  /* 0x0000001223007c24 */ /* 0x000fe2000f8e02ff */
[----:B------:R-:W1:Y:S01]  /*1fd0*/  LDCU.64 UR6, c[0x0][0x3d8] ;  /* 0x00007b00ff0677ac */ /* 0x000e620008000a00 */
[----:B------:R-:W-:Y:S01]  /*1fe0*/  IMAD.WIDE.U32 R4, R23, UR18, R40 ;  /* 0x0000001217047c25 */ /* 0x000fe2000f8e0028 */
[----:B------:R-:W-:Y:S01]  /*1ff0*/  LOP3.LUT R7, R197, 0x80000001, RZ, 0xc0, !PT ;  /* 0x80000001c5077812 */ /* 0x000fe200078ec0ff */
[----:B------:R-:W-:Y:S02]  /*2000*/  BSSY.RECONVERGENT B0, `(.L_x_1121) ;  /* 0x0000025000007945 */ /* 0x000fe40003800200 */
[----:B------:R-:W-:Y:S01]  /*2010*/  IMAD R0, R23, UR19, R0 ;  /* 0x0000001317007c24 */ /* 0x000fe2000f8e0200 */
[----:B------:R-:W-:Y:S01]  /*2020*/  @P4 BAR.SYNC.DEFER_BLOCKING 0x0 ;  /* 0x0000000000004b1d */ /* 0x000fe20000010000 */
[----:B------:R-:W-:Y:S01]  /*2030*/  IADD3 R4, P0, PT, R31, R4, RZ ;  /* 0x000000041f047210 */ /* 0x000fe20007f1e0ff */
[----:B------:R-:W-:-:S03]  /*2040*/  IMAD.SHL.U32 R8, R43, 0x8, RZ ;  /* 0x000000082b087824 */ /* 0x000fc600078e00ff */
[----:B------:R-:W-:Y:S01]  /*2050*/  IADD3.X R5, PT, PT, R34, R5, R0, P0, !PT ;  /* 0x0000000522057210 */ /* 0x000fe200007fe400 */
[----:B------:R-:W-:Y:S01]  /*2060*/  IMAD.IADD R0, R189, 0x1, -R23 ;  /* 0x00000001bd007824 */ /* 0x000fe200078e0a17 */
[----:B------:R-:W-:Y:S02]  /*2070*/  LOP3.LUT R6, R8, 0x1f8, RZ, 0xc0, !PT ;  /* 0x000001f808067812 */ /* 0x000fe400078ec0ff */
[----:B------:R-:W-:Y:S02]  /*2080*/  ISETP.NE.AND P0, PT, R7, 0x1, PT ;  /* 0x000000010700780c */ /* 0x000fe40003f05270 */
[----:B------:R-:W-:Y:S01]  /*2090*/  ISETP.GE.AND P6, PT, R21, R0, PT ;  /* 0x000000001500720c */ /* 0x000fe20003fc6270 */
[----:B-1----:R-:W-:Y:S01]  /*20a0*/  IMAD R3, R36, UR6, RZ ;  /* 0x0000000624037c24 */ /* 0x002fe2000f8e02ff */
[----:B------:R-:W-:Y:S01]  /*20b0*/  LOP3.LUT R6, R6, 0x38, R43, 0x78, !PT ;  /* 0x0000003806067812 */ /* 0x000fe200078e782b */
[----:B------:R-:W-:Y:S01]  /*20c0*/  IMAD.WIDE.U32 R4, R22, UR6, R4 ;  /* 0x0000000616047c25 */ /* 0x000fe2000f8e0004 */
[----:B------:R-:W-:-:S02]  /*20d0*/  SEL R173, RZ, 0x2000, P0 ;  /* 0x00002000ffad7807 */ /* 0x000fc40000000000 */
[----:B------:R-:W-:Y:S01]  /*20e0*/  LOP3.LUT R7, R6, 0x1e00, R8, 0xf8, !PT ;  /* 0x00001e0006077812 */ /* 0x000fe200078ef808 */
[----:B------:R-:W-:-:S03]  /*20f0*/  IMAD R6, R22, UR7, R3 ;  /* 0x0000000716067c24 */ /* 0x000fc6000f8e0203 */
[----:B------:R-:W-:Y:S01]  /*2100*/  LEA R3, R7, UR25, 0x1 ;  /* 0x0000001907037c11 */ /* 0x000fe2000f8e08ff */
[----:B------:R-:W-:Y:S02]  /*2110*/  IMAD.IADD R10, R5, 0x1, R6 ;  /* 0x00000001050a7824 */ /* 0x000fe400078e0206 */
[----:B------:R-:W-:Y:S05]  /*2120*/  @P6 BRA `(.L_x_1122) ;  /* 0x0000000000446947 */ /* 0x000fea0003800000 */
        /* <DEDUP_REMOVED lines=15> */
.L_x_1123:
[----:B------:R3:W-:Y:S01]  /*2220*/  STS.128 [R3+0xa000], RZ ;  /* 0x00a000ff03007388 */ /* 0x0007e20000000c00 */
[----:B------:R-:W-:Y:S05]  /*2230*/  BRA `(.L_x_1124) ;  /* 0x0000000000047947 */ /* 0x000fea0003800000 */
.L_x_1122:
[----:B------:R1:W-:Y:S02]  /*2240*/  STS.128 [R3+0xa000], RZ ;  /* 0x00a000ff03007388 */ /* 0x0003e40000000c00 */
.L_x_1124:
[----:B------:R-:W-:Y:S05]  /*2250*/  BSYNC.RECONVERGENT B0 ;  /* 0x0000000000007941 */ /* 0x000fea0003800200 */
.L_x_1121:
        /* <DEDUP_REMOVED lines=23> */
.L_x_1126:
[----:B------:R-:W-:Y:S05]  /*23d0*/  BSYNC.RECONVERGENT B0 ;  /* 0x0000000000007941 */ /* 0x000fea0003800200 */
.L_x_1125:
[----:B------:R1:W-:Y:S01]  /*23e0*/  @P1 STS.128 [R3+0xc000], RZ ;  /* 0x00c000ff03001388 */ /* 0x0003e20000000c00 */
[----:B------:R-:W-:Y:S04]  /*23f0*/  BSSY.RECONVERGENT B0, `(.L_x_1127) ;  /* 0x0000013000007945 */ /* 0x000fe80003800200 */
        /* <DEDUP_REMOVED lines=18> */
.L_x_1128:
[----:B------:R-:W-:Y:S05]  /*2520*/  BSYNC.RECONVERGENT B0 ;  /* 0x0000000000007941 */ /* 0x000fea0003800200 */
.L_x_1127:
        /* <DEDUP_REMOVED lines=20> */
.L_x_1130:
[----:B------:R-:W-:Y:S05]  /*2670*/  BSYNC.RECONVERGENT B0 ;  /* 0x0000000000007941 */ /* 0x000fea0003800200 */
.L_x_1129:
        /* <DEDUP_REMOVED lines=15> */
.L_x_1133:
[----:B------:R1:W-:Y:S01]  /*2770*/  STS.128 [R3+0x4000], RZ ;  /* 0x004000ff03007388 */ /* 0x0003e20000000c00 */
[----:B------:R-:W-:Y:S05]  /*2780*/  BRA `(.L_x_1134) ;  /* 0x0000000000047947 */ /* 0x000fea0003800000 */
.L_x_1132:
[----:B------:R1:W-:Y:S02]  /*2790*/  STS.128 [R3+0x4000], RZ ;  /* 0x004000ff03007388 */ /* 0x0003e40000000c00 */
.L_x_1134:
[----:B------:R-:W-:Y:S05]  /*27a0*/  BSYNC.RECONVERGENT B0 ;  /* 0x0000000000007941 */ /* 0x000fea0003800200 */
.L_x_1131:
        /* <DEDUP_REMOVED lines=14> */
.L_x_1136:
[----:B------:R-:W-:Y:S05]  /*2890*/  BSYNC.RECONVERGENT B0 ;  /* 0x0000000000007941 */ /* 0x000fea0003800200 */
.L_x_1135:
        /* <DEDUP_REMOVED lines=13> */
.L_x_1139:
[----:B------:R1:W-:Y:S01]  /*2970*/  STS.128 [R193], RZ ;  /* 0x000000ffc1007388 */ /* 0x0003e20000000c00 */
[----:B------:R-:W-:Y:S05]  /*2980*/  BRA `(.L_x_1140) ;  /* 0x0000000000047947 */ /* 0x000fea0003800000 */
.L_x_1138:
[----:B------:R1:W-:Y:S02]  /*2990*/  STS.128 [R193], RZ ;  /* 0x000000ffc1007388 */ /* 0x0003e40000000c00 */
.L_x_1140:
[----:B------:R-:W-:Y:S05]  /*29a0*/  BSYNC.RECONVERGENT B0 ;  /* 0x0000000000007941 */ /* 0x000fea0003800200 */
.L_x_1137:
        /* <DEDUP_REMOVED lines=29> */
.L_x_1142:
[----:B------:R-:W-:Y:S05]  /*2b80*/  BSYNC.RECONVERGENT B0 ;  /* 0x0000000000007941 */ /* 0x000fea0003800200 */
.L_x_1141:
[----:B------:R-:W3:Y:S01]  /*2b90*/  LDCU.64 UR6, c[0x0][0x3d0] ;  /* 0x00007a00ff0677ac */ /* 0x000ee20008000a00 */
[----:B-1----:R-:W-:Y:S01]  /*2ba0*/  IMAD.WIDE.U32 R4, R23, UR20, R40 ;  /* 0x0000001417047c25 */ /* 0x002fe2000f8e0028 */
[----:B------:R-:W-:Y:S03]  /*2bb0*/  BSSY.RECONVERGENT B0, `(.L_x_1143) ;  /* 0x000001c000007945 */ /* 0x000fe60003800200 */
[----:B------:R-:W-:Y:S01]  /*2bc0*/  IMAD R0, R35, UR20, RZ ;  /* 0x0000001423007c24 */ /* 0x000fe2000f8e02ff */
        /* <DEDUP_REMOVED lines=11> */
[----:B------:R-:W2:Y:S01]  /*2c80*/  LDCU.64 UR6, c[0x0][0x388] ;  /* 0x00007100ff0677ac */ /* 0x000ea20008000a00 */
[----:B------:R-:W-:Y:S02]  /*2c90*/  MOV R6, R4 ;  /* 0x0000000400067202 */ /* 0x000fe40000000f00 */
[----:B------:R-:W-:-:S03]  /*2ca0*/  MOV R7, R10 ;  /* 0x0000000a00077202 */ /* 0x000fc60000000f00 */
[----:B------:R-:W-:-:S04]  /*2cb0*/  IMAD.WIDE.U32 R6, R21, UR20, R6 ;  /* 0x0000001415067c25 */ /* 0x000fc8000f8e0006 */
[----:B------:R-:W-:Y:S01]  /*2cc0*/  IMAD R0, R21, UR21, R7 ;  /* 0x0000001515007c24 */ /* 0x000fe2000f8e0207 */
[----:B--2---:R-:W-:-:S04]  /*2cd0*/  LEA R8, P3, R6, UR6, 0x1 ;  /* 0x0000000606087c11 */ /* 0x004fc8000f8608ff */
[----:B------:R-:W-:-:S05]  /*2ce0*/  LEA.HI.X R9, R6, UR7, R0, 0x1, P3 ;  /* 0x0000000706097c11 */ /* 0x000fca00098f0c00 */
[----:B------:R-:W-:Y:S01]  /*2cf0*/  @!PT LDS RZ, [RZ] ;  /* 0x00000000fffff984 */ /* 0x000fe20000000800 */
[----:B------:R-:W-:Y:S01]  /*2d00*/  @!PT LDS RZ, [RZ] ;  /* 0x00000000fffff984 */ /* 0x000fe20000000800 */
[----:B------:R-:W-:Y:S01]  /*2d10*/  @!PT LDS RZ, [RZ] ;  /* 0x00000000fffff984 */ /* 0x000fe20000000800 */
[----:B------:R1:W-:Y:S01]  /*2d20*/  LDGSTS.E.BYPASS.LTC128B.128 [R3+0x6000], desc[UR28][R8.64] ;  /* 0x0600000008037fae */ /* 0x0003e2000b981a1c */
[----:B------:R-:W-:Y:S05]  /*2d30*/  BRA `(.L_x_1146) ;  /* 0x00000000000c7947 */ /* 0x000fea0003800000 */
.L_x_1145:
[----:B------:R3:W-:Y:S01]  /*2d40*/  STS.128 [R3+0x6000], RZ ;  /* 0x006000ff03007388 */ /* 0x0007e20000000c00 */
[----:B------:R-:W-:Y:S05]  /*2d50*/  BRA `(.L_x_1146) ;  /* 0x0000000000047947 */ /* 0x000fea0003800000 */
.L_x_1144:
[----:B------:R1:W-:Y:S02]  /*2d60*/  STS.128 [R3+0x6000], RZ ;  /* 0x006000ff03007388 */ /* 0x0003e40000000c00 */
.L_x_1146:
[----:B------:R-:W-:Y:S05]  /*2d70*/  BSYNC.RECONVERGENT B0 ;  /* 0x0000000000007941 */ /* 0x000fea0003800200 */
.L_x_1143:
[----:B------:R-:W2:Y:S01]  /*2d80*/  S2R R252, SR_TID.X ;  /* 0x0000000000fc7919 */ /* 0x000ea20000002100 */
[----:B------:R-:W-:Y:S01]  /*2d90*/  VIADD R0, R23, 0x80 ;  /* 0x0000008017007836 */ /* 0x000fe20000000000 */
[----:B------:R-:W1:Y:S01]  /*2da0*/  LDCU UR12, c[0x0][0x440] ;  /* 0x00008800ff0c77ac */ /* 0x000e620008000800 */
[----:B------:R-:W-:Y:S01]  /*2db0*/  IMAD.SHL.U32 R6, R44, 0x40, RZ ;  /* 0x000000402c067824 */ /* 0x000fe200078e00ff */
[----:B------:R1:W-:Y:S01]  /*2dc0*/  @P2 STS.128 [R3+0x7000], RZ ;  /* 0x007000ff03002388 */ /* 0x0003e20000000c00 */
[----:B------:R-:W-:Y:S01]  /*2dd0*/  BSSY.RECONVERGENT B0, `(.L_x_1147) ;  /* 0x000001f000007945 */ /* 0x000fe20003800200 */
[----:B------:R-:W-:Y:S01]  /*2de0*/  ISETP.GE.AND P6, PT, R0, R189, PT ;  /* 0x000000bd0000720c */ /* 0x000fe20003fc6270 */
[----:B------:R-:W1:Y:S01]  /*2df0*/  LDCU UR13, c[0x0][0x3e0] ;  /* 0x00007c00ff0d77ac */ /* 0x000e620008000800 */
[----:B------:R-:W-:Y:S01]  /*2e00*/  LOP3.LUT R6, R242, 0x1c0, R6, 0xf8, !PT ;  /* 0x000001c0f2067812 */ /* 0x000fe200078ef806 */
[----:B------:R-:W-:Y:S01]  /*2e10*/  IMAD.SHL.U32 R20, R44, 0x20, RZ ;  /* 0x000000202c147824 */ /* 0x000fe200078e00ff */
[C---:B------:R-:W-:Y:S01]  /*2e20*/  LOP3.LUT P3, RZ, R43.reuse, 0x2, RZ, 0xc0, !PT ;  /* 0x000000022bff7812 */ /* 0x040fe2000786c0ff */
[----:B------:R-:W1:Y:S01]  /*2e30*/  LDCU UR15, c[0x0][0x50c] ;  /* 0x0000a180ff0f77ac */ /* 0x000e620008000800 */
[----:B------:R-:W-:-:S02]  /*2e40*/  LOP3.LUT P4, RZ, R43, 0x4, RZ, 0xc0, !PT ;  /* 0x000000042bff7812 */ /* 0x000fc4000788c0ff */
[----:B------:R-:W-:Y:S01]  /*2e50*/  LOP3.LUT R11, R6, 0x8, R44, 0x78, !PT ;  /* 0x00000008060b7812 */ /* 0x000fe200078e782c */
[----:B------:R-:W1:Y:S04]  /*2e60*/  LDCU UR14, c[0x0][0x45c] ;  /* 0x00008b80ff0e77ac */ /* 0x000e680008000800 */
[----:B--2---:R-:W-:Y:S01]  /*2e70*/  @P6 IMAD.SHL.U32 R0, R252, 0x2, RZ ;  /* 0x00000002fc006824 */ /* 0x004fe200078e00ff */
[----:B------:R-:W-:-:S04]  /*2e80*/  @P6 SHF.R.U32.HI R13, RZ, 0x1, R252 ;  /* 0x00000001ff0d6819 */ /* 0x000fc800000116fc */
[----:B------:R-:W-:Y:S01]  /*2e90*/  @P6 LOP3.LUT R12, R0, 0x6, RZ, 0xc0, !PT ;  /* 0x00000006000c6812 */ /* 0x000fe200078ec0ff */
[----:B-1----:R-:W-:Y:S05]  /*2ea0*/  @P2 BRA `(.L_x_1148) ;  /* 0x0000000000442947 */ /* 0x002fea0003800000 */
[----:B------:R-:W1:Y:S02]  /*2eb0*/  LDCU UR6, c[0x0][0x440] ;  /* 0x00008800ff0677ac */ /* 0x000e640008000800 */
[----:B-1----:R-:W-:-:S13]  /*2ec0*/  ISETP.GE.AND P2, PT, R242, UR6, PT ;  /* 0x00000006f2007c0c */ /* 0x002fda000bf46270 */
        /* <DEDUP_REMOVED lines=15> */
.L_x_1148:
[----:B------:R-:W-:Y:S05]  /*2fc0*/  BSYNC.RECONVERGENT B0 ;  /* 0x0000000000007941 */ /* 0x000fea0003800200 */
.L_x_1147:
[----:B------:R1:W-:Y:S01]  /*2fd0*/  @P1 STS.128 [R3+0x8000], RZ ;  /* 0x008000ff03001388 */ /* 0x0003e20000000c00 */
[----:B------:R-:W-:Y:S01]  /*2fe0*/  BSSY.RECONVERGENT B0, `(.L_x_1149) ;  /* 0x0000015000007945 */ /* 0x000fe20003800200 */
[----:B------:R-:W-:Y:S02]  /*2ff0*/  LOP3.LUT R0, R11, 0x7a00, R20, 0xf8, !PT ;  /* 0x00007a000b007812 */ /* 0x000fe400078ef814 */
[----:B------:R-:W-:Y:S01]  /*3000*/  @P6 LOP3.LUT R247, R12, 0x1e0, R13, 0xf8, !PT ;  /* 0x000001e00cf76812 */ /* 0x000fe200078ef80d */
[----:B------:R-:W-:Y:S05]  /*3010*/  @P1 BRA `(.L_x_1150) ;  /* 0x0000000000441947 */ /* 0x000fea0003800000 */
[----:B------:R-:W3:Y:S02]  /*3020*/  LDCU UR6, c[0x0][0x440] ;  /* 0x00008800ff0677ac */ /* 0x000ee40008000800 */
[----:B---3--:R-:W-:-:S13]  /*3030*/  ISETP.GE.AND P1, PT, R242, UR6, PT ;  /* 0x00000006f2007c0c */ /* 0x008fda000bf26270 */
[----:B------:R3:W-:Y:S01]  /*3040*/  @P1 STS.128 [R3+0x8000], RZ ;  /* 0x008000ff03001388 */ /* 0x0007e20000000c00 */
        /* <DEDUP_REMOVED lines=14> */
.L_x_1150:
[----:B------:R-:W-:Y:S05]  /*3130*/  BSYNC.RECONVERGENT B0 ;  /* 0x0000000000007941 */ /* 0x000fea0003800200 */
.L_x_1149:
        /* <DEDUP_REMOVED lines=20> */
.L_x_1152:
[----:B------:R-:W-:Y:S05]  /*3280*/  BSYNC.RECONVERGENT B0 ;  /* 0x0000000000007941 */ /* 0x000fea0003800200 */
.L_x_1151:
[----:B------:R-:W0:Y:S01]  /*3290*/  LDGDEPBAR ;  /* 0x00000000000079af */ /* 0x000e220000000000 */
[----:B------:R-:W-:Y:S01]  /*32a0*/  IMAD.MOV.U32 R128, RZ, RZ, 0x20 ;  /* 0x00000020ff807424 */ /* 0x000fe200078e00ff */
[----:B------:R-:W-:Y:S01]  /*32b0*/  LEA R177, R0, UR4, 0x1 ;  /* 0x0000000400b17c11 */ /* 0x000fe2000f8e08ff */
[----:B------:R-:W1:Y:S01]  /*32c0*/  LDC R241, c[0x0][0x44c] ;  /* 0x00011300fff17b82 */ /* 0x000e620000000800 */
[----:B------:R-:W3:Y:S01]  /*32d0*/  LDCU UR6, c[0x0][0x590] ;  /* 0x0000b200ff0677ac */ /* 0x000ee20008000800 */
[----:B------:R-:W-:Y:S01]  /*32e0*/  IMAD.MOV.U32 R118, RZ, RZ, 0x40 ;  /* 0x00000040ff767424 */ /* 0x000fe200078e00ff */
[----:B------:R-:W-:Y:S01]  /*32f0*/  SEL R128, R128, 0xffffffe0, !P3 ;  /* 0xffffffe080807807 */ /* 0x000fe20005800000 */
[C---:B------:R-:W-:Y:S01]  /*3300*/  VIADD R160, R177.reuse, 0x40 ;  /* 0x00000040b1a07836 */ /* 0x040fe20000000000 */
[----:B------:R-:W-:Y:S01]  /*3310*/  LOP3.LUT P3, RZ, R252, 0x4, RZ, 0xc0, !PT ;  /* 0x00000004fcff7812 */ /* 0x000fe2000786c0ff */
[C---:B------:R-:W-:Y:S01]  /*3320*/  @P4 VIADD R160, R177.reuse, 0xffffffc0 ;  /* 0xffffffc0b1a04836 */ /* 0x040fe20000000000 */
[----:B------:R-:W-:Y:S01]  /*3330*/  SEL R118, R118, 0xffffffc0, !P4 ;  /* 0xffffffc076767807 */ /* 0x000fe20006000000 */
[C---:B------:R-:W-:Y:S01]  /*3340*/  IMAD.IADD R178, R177.reuse, 0x1, R128 ;  /* 0x00000001b1b27824 */ /* 0x040fe200078e0280 */
[----:B------:R-:W-:Y:S01]  /*3350*/  CS2R R94, SRZ ;  /* 0x00000000005e7805 */ /* 0x000fe2000001ff00 */
[----:B------:R-:W-:Y:S01]  /*3360*/  IMAD.IADD R168, R128, 0x1, R160 ;  /* 0x0000000180a87824 */ /* 0x000fe200078e02a0 */
[----:B------:R-:W-:Y:S01]  /*3370*/  CS2R R92, SRZ ;  /* 0x00000000005c7805 */ /* 0x000fe2000001ff00 */
[----:B------:R-:W-:Y:S01]  /*3380*/  IMAD.MOV.U32 R251, RZ, RZ, 0x10 ;  /* 0x00000010fffb7424 */ /* 0x000fe200078e00ff */
[----:B------:R-:W-:Y:S01]  /*3390*/  CS2R R98, SRZ ;  /* 0x0000000000627805 */ /* 0x000fe2000001ff00 */
[----:B------:R-:W-:Y:S01]  /*33a0*/  IMAD.IADD R179, R177, 0x1, R118 ;  /* 0x00000001b1b37824 */ /* 0x000fe200078e0276 */
[----:B------:R-:W-:Y:S01]  /*33b0*/  CS2R R96, SRZ ;  /* 0x0000000000607805 */ /* 0x000fe2000001ff00 */
[--C-:B------:R-:W-:Y:S01]  /*33c0*/  IMAD.IADD R174, R175, 0x1, R173.reuse ;  /* 0x00000001afae7824 */ /* 0x100fe200078e02ad */
[----:B------:R-:W-:Y:S01]  /*33d0*/  SEL R251, R251, 0xfffffff0, !P3 ;  /* 0xfffffff0fbfb7807 */ /* 0x000fe20005800000 */
[----:B------:R-:W-:Y:S01]  /*33e0*/  IMAD.SHL.U32 R244, R244, 0x8, RZ ;  /* 0x00000008f4f47824 */ /* 0x000fe200078e00ff */
[----:B------:R-:W-:Y:S01]  /*33f0*/  CS2R R90, SRZ ;  /* 0x00000000005a7805 */ /* 0x000fe2000001ff00 */
[----:B------:R-:W-:Y:S01]  /*3400*/  IMAD.IADD R173, R172, 0x1, R173 ;  /* 0x00000001acad7824 */ /* 0x000fe200078e02ad */
[----:B------:R-:W-:-:S04]  /*3410*/  DEPBAR.LE SB0, 0x1 ;  /* 0x000080400000791a */ /* 0x000fc80000000000 */
[----:B------:R-:W-:Y:S01]  /*3420*/  BAR.SYNC.DEFER_BLOCKING 0x0 ;  /* 0x0000000000007b1d */ /* 0x000fe20000010000 */
[----:B------:R-:W-:Y:S01]  /*3430*/  IMAD.MOV.U32 R224, RZ, RZ, R193 ;  /* 0x000000ffffe07224 */ /* 0x000fe200078e00c1 */
        /* <DEDUP_REMOVED lines=22> */
[----:B------:R1:W1:Y:S01]  /*35a0*/  LDSM.16.M88.4 R156, [R160] ;  /* 0x00000000a09c783b */ /* 0x0002620000000200 */
[----:B------:R-:W-:-:S02]  /*35b0*/  CS2R R48, SRZ ;  /* 0x0000000000307805 */ /* 0x000fc4000001ff00 */
[----:B------:R-:W-:Y:S02]  /*35c0*/  CS2R R42, SRZ ;  /* 0x00000000002a7805 */ /* 0x000fe4000001ff00 */
[----:B------:R-:W-:Y:S01]  /*35d0*/  CS2R R40, SRZ ;  /* 0x0000000000287805 */ /* 0x000fe2000001ff00 */
[----:B------:R1:W1:Y:S01]  /*35e0*/  LDSM.16.M88.4 R164, [R168] ;  /* 0x00000000a8a4783b */ /* 0x0002620000000200 */
[----:B------:R-:W-:Y:S02]  /*35f0*/  CS2R R38, SRZ ;  /* 0x0000000000267805 */ /* 0x000fe4000001ff00 */
[----:B------:R-:W-:Y:S02]  /*3600*/  CS2R R36, SRZ ;  /* 0x0000000000247805 */ /* 0x000fe4000001ff00 */
[----:B------:R-:W-:Y:S01]  /*3610*/  LOP3.LUT P4, RZ, R252, 0x2, RZ, 0xc0, !PT ;  /* 0x00000002fcff7812 */ /* 0x000fe2000788c0ff */
[----:B------:R-:W1:Y:S01]  /*3620*/  LDSM.16.M88.4 R160, [R160+0x800] ;  /* 0x00080000a0a0783b */ /* 0x000e620000000200 */
[----:B------:R-:W-:Y:S01]  /*3630*/  IMAD.IADD R184, R196, 0x1, R251 ;  /* 0x00000001c4b87824 */ /* 0x000fe200078e02fb */
[----:B---3--:R-:W-:Y:S01]  /*3640*/  USHF.L.U32 UR6, UR6, 0x6, URZ ;  /* 0x0000000606067899 */ /* 0x008fe200080006ff */
[----:B------:R-:W-:Y:S01]  /*3650*/  IMAD.IADD R180, R128, 0x1, R179 ;  /* 0x0000000180b47824 */ /* 0x000fe200078e02b3 */
[----:B------:R-:W3:Y:S04]  /*3660*/  LDSM.16.M88.4 R168, [R168+0x800] ;  /* 0x00080000a8a8783b */ /* 0x000ee80000000200 */
[----:B------:R1:W1:Y:S04]  /*3670*/  LDSM.16.M88.4 R140, [R177] ;  /* 0x00000000b18c783b */ /* 0x0002680000000200 */
[----:B------:R1:W1:Y:S04]  /*3680*/  LDSM.16.M88.4 R144, [R177+0x800] ;  /* 0x00080000b190783b */ /* 0x0002680000000200 */
[----:B------:R1:W1:Y:S04]  /*3690*/  LDSM.16.M88.4 R148, [R178] ;  /* 0x00000000b294783b */ /* 0x0002680000000200 */
[----:B------:R1:W1:Y:S02]  /*36a0*/  LDSM.16.M88.4 R152, [R178+0x800] ;  /* 0x00080000b298783b */ /* 0x0002640000000200 */
.L_x_1155:
[----:B------:R-:W0:Y:S01]  /*36b0*/  LDGDEPBAR ;  /* 0x00000000000079af */ /* 0x000e220000000000 */
[----:B------:R-:W-:Y:S02]  /*36c0*/  IADD3 R112, PT, PT, R128, R174, RZ ;  /* 0x000000ae80707210 */ /* 0x000fe40007ffe0ff */
[----:B------:R-:W-:Y:S02]  /*36d0*/  IADD3 R0, PT, PT, R174, R118, RZ ;  /* 0x00000076ae007210 */ /* 0x000fe40007ffe0ff */
[----:B-----5:R-:W-:Y:S02]  /*36e0*/  FSETP.NEU.FTZ.AND P0, PT, R238, -INF , PT ;  /* 0xff800000ee00780b */ /* 0x020fe40003f1d000 */
[----:B-12-4-:R-:W-:Y:S02]  /*36f0*/  IADD3 R3, PT, PT, R128, R0, RZ ;  /* 0x0000000080037210 */ /* 0x016fe40007ffe0ff */
[----:B------:R-:W-:Y:S01]  /*3700*/  ISETP.NE.AND P5, PT, R197, RZ, PT ;  /* 0x000000ffc500720c */ /* 0x000fe20003fa5270 */
        /* <DEDUP_REMOVED lines=16> */
[-C--:B----4-:R-:W-:Y:S07]  /*3810*/  HMMA.16816.F32.BF16 R20, R32, R100.reuse, RZ ;  /* 0x000000642014723c */ /* 0x090fee00000418ff */
[----:B------:R-:W-:Y:S01]  /*3820*/  LDSM.16.M88.4 R128, [R179+-0x3800] ;  /* 0xffc80000b380783b */ /* 0x000fe20000000200 */
[C---:B------:R-:W-:Y:S07]  /*3830*/  HMMA.16816.F32.BF16 R24, R28.reuse, R100, RZ ;  /* 0x000000641c18723c */ /* 0x040fee00000418ff */
[----:B------:R-:W-:Y:S01]  /*3840*/  LDSM.16.M88.4 R132, [R3] ;  /* 0x000000000384783b */ /* 0x000fe20000000200 */
[-C--:B------:R-:W-:Y:S07]  /*3850*/  HMMA.16816.F32.BF16 R28, R28, R102.reuse, RZ ;  /* 0x000000661c1c723c */ /* 0x080fee00000418ff */
[----:B------:R-:W-:Y:S01]  /*3860*/  LDSM.16.M88.4 R136, [R180+-0x4000] ;  /* 0xffc00000b488783b */ /* 0x000fe20000000200 */
[----:B------:R-:W-:Y:S07]  /*3870*/  HMMA.16816.F32.BF16 R32, R32, R102, RZ ;  /* 0x000000662020723c */ /* 0x000fee00000418ff */
[----:B------:R-:W4:Y:S01]  /*3880*/  LDSM.16.M88.4 R100, [R0+0x1000] ;  /* 0x001000000064783b */ /* 0x000f220000000200 */
[-C--:B---3--:R-:W-:Y:S08]  /*3890*/  HMMA.16816.F32.BF16 R4, R104, R108.reuse, R4 ;  /* 0x0000006c6804723c */ /* 0x088ff00000041804 */
[C---:B-1----:R-:W-:Y:S01]  /*38a0*/  HMMA.16816.F32.BF16 R8, R112.reuse, R108, R8 ;  /* 0x0000006c7008723c */ /* 0x042fe20000041808 */
[----:B------:R-:W-:Y:S07]  /*38b0*/  MOV R109, 0x20 ;  /* 0x00000020006d7802 */ /* 0x000fee0000000f00 */
[-C--:B------:R-:W-:Y:S08]  /*38c0*/  HMMA.16816.F32.BF16 R12, R112, R110.reuse, R12 ;  /* 0x0000006e700c723c */ /* 0x080ff0000004180c */
[C---:B------:R-:W-:Y:S08]  /*38d0*/  HMMA.16816.F32.BF16 R16, R104.reuse, R110, R16 ;  /* 0x0000006e6810723c */ /* 0x040ff00000041810 */
[-C--:B--2---:R-:W-:Y:S08]  /*38e0*/  HMMA.16816.F32.BF16 R20, R104, R116.reuse, R20 ;  /* 0x000000746814723c */ /* 0x084ff00000041814 */
[C---:B------:R-:W-:Y:S08]  /*38f0*/  HMMA.16816.F32.BF16 R24, R112.reuse, R116, R24 ;  /* 0x000000747018723c */ /* 0x040ff00000041818 */
[-C--:B------:R-:W-:Y:S03]  /*3900*/  HMMA.16816.F32.BF16 R28, R112, R118.reuse, R28 ;  /* 0x00000076701c723c */ /* 0x080fe6000004181c */
[----:B------:R-:W-:Y:S05]  /*3910*/  IADD3 R112, PT, PT, R192, R251, RZ ;  /* 0x000000fbc0707210 */ /* 0x000fea0007ffe0ff */
[----:B------:R-:W-:Y:S01]  /*3920*/  HMMA.16816.F32.BF16 R32, R104, R118, R32 ;  /* 0x000000766820723c */ /* 0x000fe20000041820 */
[----:B------:R-:W1:Y:S07]  /*3930*/  LDSM.16.M88.4 R104, [R3+0x1000] ;  /* 0x001000000368783b */ /* 0x000e6e0000000200 */
[-C--:B------:R-:W-:Y:S08]  /*3940*/  HMMA.16816.F32.BF16 R4, R120, R124.reuse, R4 ;  /* 0x0000007c7804723c */ /* 0x080ff00000041804 */
[C---:B----4-:R-:W-:Y:S08]  /*3950*/  HMMA.16816.F32.BF16 R8, R100.reuse, R124, R8 ;  /* 0x0000007c6408723c */ /* 0x050ff00000041808 */
[-C--:B------:R-:W-:Y:S08]  /*3960*/  HMMA.16816.F32.BF16 R12, R100, R126.reuse, R12 ;  /* 0x0000007e640c723c */ /* 0x080ff0000004180c */
[C---:B------:R-:W-:Y:S08]  /*3970*/  HMMA.16816.F32.BF16 R16, R120.reuse, R126, R16 ;  /* 0x0000007e7810723c */ /* 0x040ff00000041810 */
[-C--:B------:R-:W-:Y:S08]  /*3980*/  HMMA.16816.F32.BF16 R20, R120, R128.reuse, R20 ;  /* 0x000000807814723c */ /* 0x080ff00000041814 */
[C---:B------:R-:W-:Y:S04]  /*3990*/  HMMA.16816.F32.BF16 R24, R100.reuse, R128, R24 ;  /* 0x000000806418723c */ /* 0x040fe80000041818 */
[----:B------:R-:W-:Y:S02]  /*39a0*/  SEL R128, R109, 0xffffffe0, !P4 ;  /* 0xffffffe06d807807 */ /* 0x000fe40006000000 */
[----:B------:R-:W-:Y:S02]  /*39b0*/  MOV R109, 0x40 ;  /* 0x00000040006d7802 */ /* 0x000fe40000000f00 */
[-C--:B------:R-:W-:Y:S03]  /*39c0*/  HMMA.16816.F32.BF16 R28, R100, R130.reuse, R28 ;  /* 0x00000082641c723c */ /* 0x080fe6000004181c */
[----:B------:R-:W-:Y:S05]  /*39d0*/  SEL R118, R109, 0xffffffc0, !P3 ;  /* 0xffffffc06d767807 */ /* 0x000fea0005800000 */
        /* <DEDUP_REMOVED lines=8> */
[----:B------:R-:W1:Y:S01]  /*3a60*/  MUFU.TANH R202, R4 ;  /* 0x0000000400ca7308 */ /* 0x000e620000002400 */
[C---:B------:R-:W-:Y:S04]  /*3a70*/  HMMA.16816.F32.BF16 R16, R132.reuse, R138, R16 ;  /* 0x0000008a8410723c */ /* 0x040fe80000041810 */
[----:B------:R-:W-:Y:S01]  /*3a80*/  FMUL.FTZ R8, R8, UR15 ;  /* 0x0000000f08087c20 */ /* 0x000fe20008410000 */
[----:B------:R-:W-:Y:S01]  /*3a90*/  FMUL.FTZ R11, R11, UR15 ;  /* 0x0000000f0b0b7c20 */ /* 0x000fe20008410000 */
[----:B------:R-:W-:Y:S03]  /*3aa0*/  FMUL.FTZ R9, R9, UR15 ;  /* 0x0000000f09097c20 */ /* 0x000fe60008410000 */
[----:B------:R-:W2:Y:S01]  /*3ab0*/  MUFU.TANH R205, R5 ;  /* 0x0000000500cd7308 */ /* 0x000ea20000002400 */
[----:B------:R-:W-:Y:S01]  /*3ac0*/  FMUL.FTZ R10, R10, UR15 ;  /* 0x0000000f0a0a7c20 */ /* 0x000fe20008410000 */
[----:B------:R-:W-:Y:S01]  /*3ad0*/  FMUL.FTZ R12, R12, UR15 ;  /* 0x0000000f0c0c7c20 */ /* 0x000fe20008410000 */
[----:B------:R-:W-:Y:S01]  /*3ae0*/  FMUL.FTZ R14, R14, UR15 ;  /* 0x0000000f0e0e7c20 */ /* 0x000fe20008410000 */
[----:B------:R-:W-:Y:S01]  /*3af0*/  FMUL.FTZ R15, R15, UR15 ;  /* 0x0000000f0f0f7c20 */ /* 0x000fe20008410000 */
[----:B------:R-:W-:Y:S05]  /*3b00*/  FMUL.FTZ R13, R13, UR15 ;  /* 0x0000000f0d0d7c20 */ /* 0x000fea0008410000 */
[----:B------:R3:W-:Y:S01]  /*3b10*/  MUFU.TANH R124, R8 ;  /* 0x00000008007c7308 */ /* 0x0007e20000002400 */
[----:B-1----:R-:W-:Y:S01]  /*3b20*/  MOV R3, R202 ;  /* 0x000000ca00037202 */ /* 0x002fe20000000f00 */
[----:B------:R-:W-:Y:S01]  /*3b30*/  FMUL.FTZ R16, R16, UR15 ;  /* 0x0000000f10107c20 */ /* 0x000fe20008410000 */
[----:B------:R-:W-:Y:S01]  /*3b40*/  FMUL.FTZ R17, R17, UR15 ;  /* 0x0000000f11117c20 */ /* 0x000fe20008410000 */
[----:B------:R-:W-:Y:S01]  /*3b50*/  FMUL.FTZ R18, R18, UR15 ;  /* 0x0000000f12127c20 */ /* 0x000fe20008410000 */
[----:B------:R-:W-:Y:S05]  /*3b60*/  FMUL.FTZ R19, R19, UR15 ;  /* 0x0000000f13137c20 */ /* 0x000fea0008410000 */
[----:B------:R-:W-:Y:S10]  /*3b70*/  MUFU.TANH R213, R6 ;  /* 0x0000000600d57308 */ /* 0x000ff40000002400 */
[----:B------:R1:W-:Y:S01]  /*3b80*/  MUFU.TANH R123, R9 ;  /* 0x00000009007b7308 */ /* 0x0003e20000002400 */
[----:B---3--:R-:W-:Y:S04]  /*3b90*/  @P6 LEA R8, R249, R247, 0x7 ;  /* 0x000000f7f9086211 */ /* 0x008fe800078e38ff */
[CC--:B------:R-:W-:Y:S02]  /*3ba0*/  @P6 ISETP.GE.AND P1, PT, R8.reuse, R189.reuse, PT ;  /* 0x000000bd0800620c */ /* 0x0c0fe40003f26270 */
[----:B------:R-:W-:Y:S03]  /*3bb0*/  @P6 IADD3 R0, PT, PT, R8, 0x1, RZ ;  /* 0x0000000108006810 */ /* 0x000fe60007ffe0ff */
[----:B------:R3:W-:Y:S01]  /*3bc0*/  MUFU.TANH R212, R7 ;  /* 0x0000000700d47308 */ /* 0x0007e20000002400 */
[----:B------:R-:W-:Y:S02]  /*3bd0*/  @P6 FSEL R3, R202, -INF , !P1 ;  /* 0xff800000ca036808 */ /* 0x000fe40004800000 */
[----:B------:R-:W-:Y:S02]  /*3be0*/  @P6 ISETP.GE.AND P2, PT, R0, R189, PT ;  /* 0x000000bd0000620c */ /* 0x000fe40003f46270 */
[----:B--2---:R-:W-:Y:S02]  /*3bf0*/  MOV R0, R205 ;  /* 0x000000cd00007202 */ /* 0x004fe40000000f00 */
[----:B------:R-:W-:Y:S03]  /*3c00*/  @P6 FSEL R0, R205, -INF , !P2 ;  /* 0xff800000cd006808 */ /* 0x000fe60005000000 */
[----:B------:R2:W-:Y:S01]  /*3c10*/  MUFU.TANH R136, R11 ;  /* 0x0000000b00887308 */ /* 0x0005e20000002400 */
[----:B-1----:R-:W-:Y:S05]  /*3c20*/  FMUL.FTZ R9, R238, 1.4426950216293334961 ;  /* 0x3fb8aa3bee097820 */ /* 0x002fea0000410000 */
[----:B------:R-:W-:Y:S04]  /*3c30*/  FSEL R9, R9, RZ, P0 ;  /* 0x000000ff09097208 */ /* 0x000fe80000000000 */
[----:B------:R-:W1:Y:S01]  /*3c40*/  MUFU.TANH R137, R10 ;  /* 0x0000000a00897308 */ /* 0x000e620000002400 */
[----:B---3--:R-:W3:Y:S01]  /*3c50*/  LDSM.16.M88.4 R4, [R180+-0x3800] ;  /* 0xffc80000b404783b */ /* 0x008ee20000000200 */
[----:B------:R-:W-:Y:S01]  /*3c60*/  FSETP.NEU.FTZ.AND P0, PT, R237, -INF , PT ;  /* 0xff800000ed00780b */ /* 0x000fe20003f1d000 */
[--C-:B------:R-:W-:Y:S01]  /*3c70*/  FFMA.FTZ R3, R3, UR14, -R9.reuse ;  /* 0x0000000e03037c23 */ /* 0x100fe20008010809 */
[----:B------:R-:W-:Y:S06]  /*3c80*/  FFMA.FTZ R0, R0, UR14, -R9 ;  /* 0x0000000e00007c23 */ /* 0x000fec0008010809 */
[----:B------:R4:W-:Y:S01]  /*3c90*/  MUFU.EX2 R222, R3 ;  /* 0x0000000300de7308 */ /* 0x0009e20000000800 */
[----:B--2---:R-:W-:Y:S09]  /*3ca0*/  FMUL.FTZ R11, R235, 1.4426950216293334961 ;  /* 0x3fb8aa3beb0b7820 */ /* 0x004ff20000410000 */
[----:B------:R2:W-:Y:S01]  /*3cb0*/  MUFU.EX2 R223, R0 ;  /* 0x0000000000df7308 */ /* 0x0005e20000000800 */
[----:B-1----:R-:W-:Y:S02]  /*3cc0*/  MOV R10, R137 ;  /* 0x00000089000a7202 */ /* 0x002fe40000000f00 */
[----:B------:R-:W-:Y:S07]  /*3cd0*/  @P6 FSEL R10, R137, -INF , !P1 ;  /* 0xff800000890a6808 */ /* 0x000fee0004800000 */
[----:B------:R-:W-:Y:S01]  /*3ce0*/  MUFU.TANH R121, R12 ;  /* 0x0000000c00797308 */ /* 0x000fe20000002400 */
[----:B----4-:R-:W-:Y:S02]  /*3cf0*/  MOV R3, R213 ;  /* 0x000000d500037202 */ /* 0x010fe40000000f00 */
[----:B------:R-:W-:Y:S07]  /*3d00*/  @P6 FSEL R3, R213, -INF , !P1 ;  /* 0xff800000d5036808 */ /* 0x000fee0004800000 */
[----:B------:R-:W-:Y:S10]  /*3d10*/  MUFU.TANH R130, R14 ;  /* 0x0000000e00827308 */ /* 0x000ff40000002400 */
[----:B------:R-:W1:Y:S01]  /*3d20*/  MUFU.TANH R129, R15 ;  /* 0x0000000f00817308 */ /* 0x000e620000002400 */
[-C--:B---3--:R-:W-:Y:S09]  /*3d30*/  HMMA.16816.F32.BF16 R20, R132, R4.reuse, R20 ;  /* 0x000000048414723c */ /* 0x088ff20000041814 */
[----:B------:R-:W-:Y:S01]  /*3d40*/  MUFU.TANH R204, R16 ;  /* 0x0000001000cc7308 */ /* 0x000fe20000002400 */
[C---:B------:R-:W-:Y:S04]  /*3d50*/  HMMA.16816.F32.BF16 R24, R104.reuse, R4, R24 ;  /* 0x000000046818723c */ /* 0x040fe80000041818 */
[----:B------:R-:W-:Y:S01]  /*3d60*/  FMUL.FTZ R4, R237, 1.4426950216293334961 ;  /* 0x3fb8aa3bed047820 */ /* 0x000fe20000410000 */
[----:B------:R-:W-:Y:S04]  /*3d70*/  MOV R5, R212 ;  /* 0x000000d400057202 */ /* 0x000fe80000000f00 */
[----:B------:R-:W-:Y:S01]  /*3d80*/  MUFU.TANH R203, R17 ;  /* 0x0000001100cb7308 */ /* 0x000fe20000002400 */
[----:B------:R-:W-:Y:S01]  /*3d90*/  @P6 FSEL R5, R212, -INF , !P2 ;  /* 0xff800000d4056808 */ /* 0x000fe20005000000 */
[-C--:B------:R-:W-:Y:S03]  /*3da0*/  HMMA.16816.F32.BF16 R28, R104, R6.reuse, R28 ;  /* 0x00000006681c723c */ /* 0x080fe6000004181c */
[----:B------:R-:W-:Y:S01]  /*3db0*/  FSEL R4, R4, RZ, P0 ;  /* 0x000000ff04047208 */ /* 0x000fe20000000000 */
[----:B------:R-:W-:Y:S01]  /*3dc0*/  FMUL.FTZ R20, R20, UR15 ;  /* 0x0000000f14147c20 */ /* 0x000fe20008410000 */
[C---:B------:R-:W-:Y:S03]  /*3dd0*/  FSETP.NEU.FTZ.AND P0, PT, R236.reuse, -INF , PT ;  /* 0xff800000ec00780b */ /* 0x040fe60003f1d000 */
[----:B------:R-:W3:Y:S01]  /*3de0*/  MUFU.TANH R120, R13 ;  /* 0x0000000d00787308 */ /* 0x000ee20000002400 */
[----:B------:R-:W-:Y:S01]  /*3df0*/  IADD3 R104, PT, PT, R175, R128, RZ ;  /* 0x00000080af687210 */ /* 0x000fe20007ffe0ff */
[--C-:B--2---:R-:W-:Y:S01]  /*3e00*/  FFMA.FTZ R0, R3, UR14, -R4.reuse ;  /* 0x0000000e03007c23 */ /* 0x104fe20008010804 */
[----:B------:R-:W-:Y:S04]  /*3e10*/  HMMA.16816.F32.BF16 R32, R132, R6, R32 ;  /* 0x000000068420723c */ /* 0x000fe80000041820 */
[----:B------:R-:W-:Y:S03]  /*3e20*/  FMUL.FTZ R21, R21, UR15 ;  /* 0x0000000f15157c20 */ /* 0x000fe60008410000 */
[----:B------:R2:W-:Y:S01]  /*3e30*/  MUFU.EX2 R234, R0 ;  /* 0x0000000000ea7308 */ /* 0x0005e20000000800 */
[----:B------:R-:W-:Y:S01]  /*3e40*/  FMUL.FTZ R3, R236, 1.4426950216293334961 ;  /* 0x3fb8aa3bec037820 */ /* 0x000fe20000410000 */
[----:B-1----:R-:W-:Y:S01]  /*3e50*/  MOV R6, R129 ;  /* 0x0000008100067202 */ /* 0x002fe20000000f00 */
[----:B------:R-:W-:Y:S01]  /*3e60*/  FMUL.FTZ R22, R22, UR15 ;  /* 0x0000000f16167c20 */ /* 0x000fe20008410000 */
[----:B------:R-:W-:Y:S01]  /*3e70*/  FMUL.FTZ R23, R23, UR15 ;  /* 0x0000000f17177c20 */ /* 0x000fe20008410000 */
[----:B------:R-:W-:Y:S01]  /*3e80*/  FMUL.FTZ R28, R28, UR15 ;  /* 0x0000000f1c1c7c20 */ /* 0x000fe20008410000 */
[----:B------:R-:W-:Y:S01]  /*3e90*/  FSEL R3, R3, RZ, P0 ;  /* 0x000000ff03037208 */ /* 0x000fe20000000000 */
[----:B------:R-:W-:Y:S03]  /*3ea0*/  FMUL.FTZ R29, R29, UR15 ;  /* 0x0000000f1d1d7c20 */ /* 0x000fe60008410000 */
[----:B------:R-:W1:Y:S01]  /*3eb0*/  MUFU.TANH R207, R18 ;  /* 0x0000001200cf7308 */ /* 0x000e620000002400 */
[----:B------:R-:W-:Y:S01]  /*3ec0*/  FSETP.NEU.FTZ.AND P0, PT, R235, -INF , PT ;  /* 0xff800000eb00780b */ /* 0x000fe20003f1d000 */
[----:B------:R-:W-:Y:S01]  /*3ed0*/  FMUL.FTZ R30, R30, UR15 ;  /* 0x0000000f1e1e7c20 */ /* 0x000fe20008410000 */
[----:B------:R-:W-:Y:S01]  /*3ee0*/  FMUL.FTZ R31, R31, UR15 ;  /* 0x0000000f1f1f7c20 */ /* 0x000fe20008410000 */
[----:B------:R-:W-:Y:S01]  /*3ef0*/  FMUL.FTZ R24, R24, UR15 ;  /* 0x0000000f18187c20 */ /* 0x000fe20008410000 */
[----:B------:R-:W-:Y:S01]  /*3f00*/  FMUL.FTZ R25, R25, UR15 ;  /* 0x0000000f19197c20 */ /* 0x000fe20008410000 */
[----:B------:R-:W-:Y:S01]  /*3f10*/  FMUL.FTZ R32, R32, UR15 ;  /* 0x0000000f20207c20 */ /* 0x000fe20008410000 */
[----:B------:R-:W-:Y:S03]  /*3f20*/  FMUL.FTZ R33, R33, UR15 ;  /* 0x0000000f21217c20 */ /* 0x000fe60008410000 */
[----:B------:R-:W4:Y:S01]  /*3f30*/  MUFU.TANH R206, R19 ;  /* 0x0000001300ce7308 */ /* 0x000f220000002400 */
[----:B--2---:R-:W-:Y:S01]  /*3f40*/  FFMA.FTZ R0, R5, UR14, -R4 ;  /* 0x0000000e05007c23 */ /* 0x004fe20008010804 */
[----:B------:R-:W-:Y:S01]  /*3f50*/  FMUL.FTZ R34, R34, UR15 ;  /* 0x0000000f22227c20 */ /* 0x000fe20008410000 */
[----:B------:R-:W-:Y:S01]  /*3f60*/  FMUL.FTZ R35, R35, UR15 ;  /* 0x0000000f23237c20 */ /* 0x000fe20008410000 */
[----:B------:R-:W-:Y:S01]  /*3f70*/  FMUL.FTZ R26, R26, UR15 ;  /* 0x0000000f1a1a7c20 */ /* 0x000fe20008410000 */
[----:B------:R-:W-:Y:S01]  /*3f80*/  FMUL.FTZ R27, R27, UR15 ;  /* 0x0000000f1b1b7c20 */ /* 0x000fe20008410000 */
[----:B------:R-:W-:Y:S04]  /*3f90*/  MOV R5, R123 ;  /* 0x0000007b00057202 */ /* 0x000fe80000000f00 */
[----:B------:R2:W-:Y:S01]  /*3fa0*/  MUFU.EX2 R233, R0 ;  /* 0x0000000000e97308 */ /* 0x0005e20000000800 */
[----:B------:R-:W-:Y:S05]  /*3fb0*/  @P6 FSEL R5, R123, -INF , !P2 ;  /* 0xff8000007b056808 */ /* 0x000fea0005000000 */
[--C-:B------:R-:W-:Y:S04]  /*3fc0*/  FFMA.FTZ R5, R5, UR14, -R3.reuse ;  /* 0x0000000e05057c23 */ /* 0x100fe80008010803 */
[----:B------:R-:W4:Y:S10]  /*3fd0*/  MUFU.TANH R201, R20 ;  /* 0x0000001400c97308 */ /* 0x000f340000002400 */
[----:B------:R-:W-:Y:S01]  /*3fe0*/  MUFU.EX2 R182, R5 ;  /* 0x0000000500b67308 */ /* 0x000fe20000000800 */
[----:B--2---:R-:W-:Y:S02]  /*3ff0*/  MOV R0, R124 ;  /* 0x0000007c00007202 */ /* 0x004fe40000000f00 */
[----:B------:R-:W-:Y:S07]  /*4000*/  @P6 FSEL R0, R124, -INF , !P1 ;  /* 0xff8000007c006808 */ /* 0x000fee0004800000 */
[----:B------:R-:W2:Y:S01]  /*4010*/  MUFU.TANH R200, R21 ;  /* 0x0000001500c87308 */ /* 0x000ea20000002400 */
[--C-:B------:R-:W-:Y:S09]  /*4020*/  FFMA.FTZ R0, R0, UR14, -R3.reuse ;  /* 0x0000000e00007c23 */ /* 0x100ff20008010803 */
[----:B------:R3:W-:Y:S10]  /*4030*/  MUFU.EX2 R183, R0 ;  /* 0x0000000000b77308 */ /* 0x0007f40000000800 */
[----:B------:R-:W2:Y:S10]  /*4040*/  MUFU.TANH R209, R22 ;  /* 0x0000001600d17308 */ /* 0x000eb40000002400 */
[----:B------:R-:W2:Y:S01]  /*4050*/  MUFU.TANH R208, R23 ;  /* 0x0000001700d07308 */ /* 0x000ea20000002400 */
[----:B---3--:R-:W-:Y:S02]  /*4060*/  FSEL R0, R11, RZ, P0 ;  /* 0x000000ff0b007208 */ /* 0x008fe40000000000 */
[----:B------:R-:W-:Y:S02]  /*4070*/  MOV R11, R136 ;  /* 0x00000088000b7202 */ /* 0x000fe40000000f00 */
[----:B------:R-:W-:Y:S01]  /*4080*/  @P6 FSEL R11, R136, -INF , !P2 ;  /* 0xff800000880b6808 */ /* 0x000fe20005000000 */
[--C-:B------:R-:W-:Y:S01]  /*4090*/  FFMA.FTZ R5, R10, UR14, -R0.reuse ;  /* 0x0000000e0a057c23 */ /* 0x100fe20008010800 */
[----:B------:R-:W-:Y:S03]  /*40a0*/  @P6 IADD3 R10, PT, PT, R8, 0x9, RZ ;  /* 0x00000009080a6810 */ /* 0x000fe60007ffe0ff */
[----:B------:R-:W3:Y:S01]  /*40b0*/  MUFU.TANH R116, R24 ;  /* 0x0000001800747308 */ /* 0x000ee20000002400 */
[-C--:B------:R-:W-:Y:S02]  /*40c0*/  @P6 ISETP.GE.AND P1, PT, R10, R189.reuse, PT ;  /* 0x000000bd0a00620c */ /* 0x080fe40003f26270 */
[----:B------:R-:W-:Y:S02]  /*40d0*/  MOV R10, R120 ;  /* 0x00000078000a7202 */ /* 0x000fe40000000f00 */
[----:B------:R-:W-:Y:S05]  /*40e0*/  @P6 FSEL R10, R120, -INF , !P1 ;  /* 0xff800000780a6808 */ /* 0x000fea0004800000 */
[----:B------:R1:W-:Y:S01]  /*40f0*/  MUFU.EX2 R188, R5 ;  /* 0x0000000500bc7308 */ /* 0x0003e20000000800 */
[----:B------:R-:W-:Y:S01]  /*4100*/  @P6 FSEL R6, R129, -INF , !P1 ;  /* 0xff80000081066808 */ /* 0x000fe20004800000 */
[--C-:B------:R-:W-:Y:S08]  /*4110*/  FFMA.FTZ R7, R10, UR14, -R3.reuse ;  /* 0x0000000e0a077c23 */ /* 0x100ff00008010803 */
[----:B------:R4:W-:Y:S10]  /*4120*/  MUFU.EX2 R134, R7 ;  /* 0x0000000700867308 */ /* 0x0009f40000000800 */
[----:B------:R-:W3:Y:S01]  /*4130*/  MUFU.TANH R115, R25 ;  /* 0x0000001900737308 */ /* 0x000ee20000002400 */
[--C-:B-1----:R-:W-:Y:S09]  /*4140*/  FFMA.FTZ R5, R11, UR14, -R0.reuse ;  /* 0x0000000e0b057c23 */ /* 0x102ff20008010800 */
[----:B------:R1:W-:Y:S01]  /*4150*/  MUFU.EX2 R187, R5 ;  /* 0x0000000500bb7308 */ /* 0x0003e20000000800 */
[C---:B----4-:R-:W-:Y:S09]  /*4160*/  @P6 IADD3 R7, PT, PT, R8.reuse, 0x10, RZ ;  /* 0x0000001008076810 */ /* 0x050ff20007ffe0ff */
[----:B------:R-:W4:Y:S10]  /*4170*/  MUFU.TANH R125, R26 ;  /* 0x0000001a007d7308 */ /* 0x000f340000002400 */
[----:B------:R-:W4:Y:S01]  /*4180*/  MUFU.TANH R122, R27 ;  /* 0x0000001b007a7308 */ /* 0x000f220000002400 */
[----:B-1----:R-:W-:Y:S04]  /*4190*/  @P6 IADD3 R5, PT, PT, R8, 0x8, RZ ;  /* 0x0000000808056810 */ /* 0x002fe80007ffe0ff */
[----:B------:R-:W-:Y:S02]  /*41a0*/  @P6 ISETP.GE.AND P0, PT, R5, R189, PT ;  /* 0x000000bd0500620c */ /* 0x000fe40003f06270 */
[----:B------:R-:W-:Y:S03]  /*41b0*/  MOV R5, R121 ;  /* 0x0000007900057202 */ /* 0x000fe60000000f00 */
[----:B------:R-:W1:Y:S01]  /*41c0*/  MUFU.TANH R114, R28 ;  /* 0x0000001c00727308 */ /* 0x000e620000002400 */
[----:B------:R-:W-:Y:S05]  /*41d0*/  @P6 FSEL R5, R121, -INF , !P0 ;  /* 0xff80000079056808 */ /* 0x000fea0004000000 */
[----:B------:R-:W-:Y:S04]  /*41e0*/  FFMA.FTZ R5, R5, UR14, -R3 ;  /* 0x0000000e05057c23 */ /* 0x000fe80008010803 */
[----:B------:R-:W1:Y:S10]  /*41f0*/  MUFU.TANH R113, R29 ;  /* 0x0000001d00717308 */ /* 0x000e740000002400 */
[----:B------:R2:W-:Y:S10]  /*4200*/  MUFU.EX2 R135, R5 ;  /* 0x0000000500877308 */ /* 0x0005f40000000800 */
[----:B------:R-:W1:Y:S10]  /*4210*/  MUFU.TANH R119, R30 ;  /* 0x0000001e00777308 */ /* 0x000e740000002400 */
[----:B------:R-:W-:Y:S01]  /*4220*/  MUFU.TANH R195, R32 ;  /* 0x0000002000c37308 */ /* 0x000fe20000002400 */
[----:B--2---:R-:W-:Y:S02]  /*4230*/  MOV R5, R130 ;  /* 0x0000008200057202 */ /* 0x004fe40000000f00 */
[----:B------:R-:W-:Y:S05]  /*4240*/  @P6 FSEL R5, R130, -INF , !P0 ;  /* 0xff80000082056808 */ /* 0x000fea0004000000 */
[--C-:B------:R-:W-:Y:S02]  /*4250*/  FFMA.FTZ R5, R5, UR14, -R0.reuse ;  /* 0x0000000e05057c23 */ /* 0x100fe40008010800 */
[----:B------:R-:W-:Y:S10]  /*4260*/  MUFU.TANH R194, R33 ;  /* 0x0000002100c27308 */ /* 0x000ff40000002400 */
[----:B------:R2:W-:Y:S10]  /*4270*/  MUFU.EX2 R186, R5 ;  /* 0x0000000500ba7308 */ /* 0x0005f40000000800 */
[----:B------:R-:W-:Y:S10]  /*4280*/  MUFU.TANH R199, R34 ;  /* 0x0000002200c77308 */ /* 0x000ff40000002400 */
[----:B------:R-:W1:Y:S01]  /*4290*/  MUFU.TANH R198, R35 ;  /* 0x0000002300c67308 */ /* 0x000e620000002400 */
[----:B--2---:R-:W-:Y:S01]  /*42a0*/  FFMA.FTZ R5, R6, UR14, -R0 ;  /* 0x0000000e06057c23 */ /* 0x004fe20008010800 */
[----:B------:R-:W-:Y:S02]  /*42b0*/  MOV R6, R204 ;  /* 0x000000cc00067202 */ /* 0x000fe40000000f00 */
[----:B------:R-:W-:Y:S06]  /*42c0*/  @P6 FSEL R6, R204, -INF , !P0 ;  /* 0xff800000cc066808 */ /* 0x000fec0004000000 */
[----:B------:R2:W-:Y:S01]  /*42d0*/  MUFU.EX2 R185, R5 ;  /* 0x0000000500b97308 */ /* 0x0005e20000000800 */
[--C-:B------:R-:W-:Y:S09]  /*42e0*/  FFMA.FTZ R6, R6, UR14, -R9.reuse ;  /* 0x0000000e06067c23 */ /* 0x100ff20008010809 */
[----:B------:R3:W-:Y:S10]  /*42f0*/  MUFU.EX2 R217, R6 ;  /* 0x0000000600d97308 */ /* 0x0007f40000000800 */
[----:B------:R-:W-:Y:S01]  /*4300*/  MUFU.TANH R117, R31 ;  /* 0x0000001f00757308 */ /* 0x000fe20000002400 */
[----:B--2---:R-:W-:Y:S02]  /*4310*/  MOV R5, R203 ;  /* 0x000000cb00057202 */ /* 0x004fe40000000f00 */
[----:B------:R-:W-:Y:S05]  /*4320*/  @P6 FSEL R5, R203, -INF , !P1 ;  /* 0xff800000cb056808 */ /* 0x000fea0004800000 */
[--C-:B------:R-:W-:Y:S01]  /*4330*/  FFMA.FTZ R5, R5, UR14, -R9.reuse ;  /* 0x0000000e05057c23 */ /* 0x100fe20008010809 */
[----:B---3--:R-:W-:Y:S02]  /*4340*/  MOV R6, R207 ;  /* 0x000000cf00067202 */ /* 0x008fe40000000f00 */
[----:B------:R-:W-:Y:S01]  /*4350*/  @P6 FSEL R6, R207, -INF , !P0 ;  /* 0xff800000cf066808 */ /* 0x000fe20004000000 */
[----:B------:R2:W3:Y:S01]  /*4360*/  MUFU.EX2 R216, R5 ;  /* 0x0000000500d87308 */ /* 0x0004e20000000800 */
[-C--:B------:R-:W-:Y:S02]  /*4370*/  @P6 ISETP.GE.AND P0, PT, R7, R189.reuse, PT ;  /* 0x000000bd0700620c */ /* 0x080fe40003f06270 */
[----:B------:R-:W-:Y:S01]  /*4380*/  @P6 IADD3 R7, PT, PT, R8, 0x11, RZ ;  /* 0x0000001108076810 */ /* 0x000fe20007ffe0ff */
[--C-:B------:R-:W-:Y:S06]  /*4390*/  FFMA.FTZ R6, R6, UR14, -R4.reuse ;  /* 0x0000000e06067c23 */ /* 0x100fec0008010804 */
[----:B------:R4:W-:Y:S01]  /*43a0*/  MUFU.EX2 R228, R6 ;  /* 0x0000000600e47308 */ /* 0x0009e20000000800 */
[----:B--2---:R-:W-:Y:S02]  /*43b0*/  MOV R5, R206 ;  /* 0x000000ce00057202 */ /* 0x004fe40000000f00 */
[----:B------:R-:W-:Y:S02]  /*43c0*/  @P6 FSEL R5, R206, -INF , !P1 ;  /* 0xff800000ce056808 */ /* 0x000fe40004800000 */
[----:B------:R-:W-:Y:S02]  /*43d0*/  @P6 ISETP.GE.AND P1, PT, R7, R189, PT ;  /* 0x000000bd0700620c */ /* 0x000fe40003f26270 */
[C---:B------:R-:W-:Y:S01]  /*43e0*/  @P6 IADD3 R7, PT, PT, R8.reuse, 0x18, RZ ;  /* 0x0000001808076810 */ /* 0x040fe20007ffe0ff */
[--C-:B------:R-:W-:Y:S01]  /*43f0*/  FFMA.FTZ R5, R5, UR14, -R4.reuse ;  /* 0x0000000e05057c23 */ /* 0x100fe20008010804 */
[----:B----4-:R-:W-:Y:S02]  /*4400*/  MOV R6, R201 ;  /* 0x000000c900067202 */ /* 0x010fe40000000f00 */
[----:B------:R-:W-:Y:S01]  /*4410*/  @P6 FSEL R6, R201, -INF , !P0 ;  /* 0xff800000c9066808 */ /* 0x000fe20004000000 */
[----:B------:R2:W4:Y:S01]  /*4420*/  MUFU.EX2 R227, R5 ;  /* 0x0000000500e37308 */ /* 0x0005220000000800 */
[----:B------:R-:W-:Y:S03]  /*4430*/  @P6 IADD3 R8, PT, PT, R8, 0x19, RZ ;  /* 0x0000001908086810 */ /* 0x000fe60007ffe0ff */
[--C-:B------:R-:W-:Y:S06]  /*4440*/  FFMA.FTZ R6, R6, UR14, -R9.reuse ;  /* 0x0000000e06067c23 */ /* 0x100fec0008010809 */
[----:B------:R1:W-:Y:S01]  /*4450*/  MUFU.EX2 R215, R6 ;  /* 0x0000000600d77308 */ /* 0x0003e20000000800 */
[----:B--2---:R-:W-:Y:S02]  /*4460*/  MOV R5, R200 ;  /* 0x000000c800057202 */ /* 0x004fe40000000f00 */
[----:B------:R-:W-:Y:S05]  /*4470*/  @P6 FSEL R5, R200, -INF , !P1 ;  /* 0xff800000c8056808 */ /* 0x000fea0004800000 */
[----:B------:R-:W-:Y:S01]  /*4480*/  FFMA.FTZ R5, R5, UR14, -R9 ;  /* 0x0000000e05057c23 */ /* 0x000fe20008010809 */
[----:B-1----:R-:W-:Y:S02]  /*4490*/  MOV R6, R209 ;  /* 0x000000d100067202 */ /* 0x002fe40000000f00 */
[----:B------:R-:W-:Y:S01]  /*44a0*/  @P6 FSEL R6, R209, -INF , !P0 ;  /* 0xff800000d1066808 */ /* 0x000fe20004000000 */
[----:B------:R1:W-:Y:S04]  /*44b0*/  MUFU.EX2 R214, R5 ;  /* 0x0000000500d67308 */ /* 0x0003e80000000800 */
[--C-:B------:R-:W-:Y:S06]  /*44c0*/  FFMA.FTZ R6, R6, UR14, -R4.reuse ;  /* 0x0000000e06067c23 */ /* 0x100fec0008010804 */
[----:B------:R2:W-:Y:S01]  /*44d0*/  MUFU.EX2 R226, R6 ;  /* 0x0000000600e27308 */ /* 0x0005e20000000800 */
[----:B-1----:R-:W-:Y:S02]  /*44e0*/  MOV R5, R208 ;  /* 0x000000d000057202 */ /* 0x002fe40000000f00 */
[----:B------:R-:W-:Y:S05]  /*44f0*/  @P6 FSEL R5, R208, -INF , !P1 ;  /* 0xff800000d0056808 */ /* 0x000fea0004800000 */
[----:B------:R-:W-:Y:S01]  /*4500*/  FFMA.FTZ R5, R5, UR14, -R4 ;  /* 0x0000000e05057c23 */ /* 0x000fe20008010804 */
[----:B--2---:R-:W-:Y:S02]  /*4510*/  MOV R6, R116 ;  /* 0x0000007400067202 */ /* 0x004fe40000000f00 */
[----:B------:R-:W-:Y:S01]  /*4520*/  @P6 FSEL R6, R116, -INF , !P0 ;  /* 0xff80000074066808 */ /* 0x000fe20004000000 */
[----:B------:R1:W-:Y:S04]  /*4530*/  MUFU.EX2 R225, R5 ;  /* 0x0000000500e17308 */ /* 0x0003e80000000800 */
[--C-:B------:R-:W-:Y:S06]  /*4540*/  FFMA.FTZ R6, R6, UR14, -R3.reuse ;  /* 0x0000000e06067c23 */ /* 0x100fec0008010803 */
[----:B------:R2:W-:Y:S01]  /*4550*/  MUFU.EX2 R132, R6 ;  /* 0x0000000600847308 */ /* 0x0005e20000000800 */
[----:B-1----:R-:W-:Y:S02]  /*4560*/  MOV R5, R115 ;  /* 0x0000007300057202 */ /* 0x002fe40000000f00 */
[----:B------:R-:W-:Y:S05]  /*4570*/  @P6 FSEL R5, R115, -INF , !P1 ;  /* 0xff80000073056808 */ /* 0x000fea0004800000 */
[--C-:B------:R-:W-:Y:S01]  /*4580*/  FFMA.FTZ R5, R5, UR14, -R3.reuse ;  /* 0x0000000e05057c23 */ /* 0x100fe20008010803 */
[----:B--2---:R-:W-:Y:S02]  /*4590*/  MOV R6, R125 ;  /* 0x0000007d00067202 */ /* 0x004fe40000000f00 */
[----:B------:R-:W-:Y:S01]  /*45a0*/  @P6 FSEL R6, R125, -INF , !P0 ;  /* 0xff8000007d066808 */ /* 0x000fe20004000000 */
[----:B------:R1:W-:Y:S01]  /*45b0*/  MUFU.EX2 R131, R5 ;  /* 0x0000000500837308 */ /* 0x0003e20000000800 */
[-C--:B------:R-:W-:Y:S03]  /*45c0*/  @P6 ISETP.GE.AND P0, PT, R7, R189.reuse, PT ;  /* 0x000000bd0700620c */ /* 0x080fe60003f06270 */
[--C-:B------:R-:W-:Y:S06]  /*45d0*/  FFMA.FTZ R6, R6, UR14, -R0.reuse ;  /* 0x0000000e06067c23 */ /* 0x100fec0008010800 */
[----:B------:R2:W-:Y:S01]  /*45e0*/  MUFU.EX2 R181, R6 ;  /* 0x0000000600b57308 */ /* 0x0005e20000000800 */
[----:B-1----:R-:W-:Y:S02]  /*45f0*/  MOV R5, R122 ;  /* 0x0000007a00057202 */ /* 0x002fe40000000f00 */
[----:B------:R-:W-:Y:S02]  /*4600*/  @P6 FSEL R5, R122, -INF , !P1 ;  /* 0xff8000007a056808 */ /* 0x000fe40004800000 */
[----:B------:R-:W-:Y:S03]  /*4610*/  @P6 ISETP.GE.AND P1, PT, R8, R189, PT ;  /* 0x000000bd0800620c */ /* 0x000fe60003f26270 */
[--C-:B------:R-:W-:Y:S01]  /*4620*/  FFMA.FTZ R5, R5, UR14, -R0.reuse ;  /* 0x0000000e05057c23 */ /* 0x100fe20008010800 */
[----:B--2---:R-:W-:Y:S02]  /*4630*/  MOV R6, R114 ;  /* 0x0000007200067202 */ /* 0x004fe40000000f00 */
        /* <DEDUP_REMOVED lines=10> */
[----:B------:R-:W-:Y:S01]  /*46e0*/  FFMA.FTZ R5, R6, UR14, -R0 ;  /* 0x0000000e06057c23 */ /* 0x000fe20008010800 */
[----:B------:R-:W-:Y:S02]  /*46f0*/  MOV R6, R198 ;  /* 0x000000c600067202 */ /* 0x000fe40000000f00 */
[----:B------:R-:W-:Y:S03]  /*4700*/  @P6 FSEL R6, R198, -INF , !P1 ;  /* 0xff800000c6066808 */ /* 0x000fe60004800000 */
[----:B------:R2:W-:Y:S01]  /*4710*/  MUFU.EX2 R138, R5 ;  /* 0x00000005008a7308 */ /* 0x0005e20000000800 */
[----:B-1----:R-:W-:Y:S02]  /*4720*/  MOV R3, R195 ;  /* 0x000000c300037202 */ /* 0x002fe40000000f00 */
[----:B------:R-:W-:Y:S05]  /*4730*/  @P6 FSEL R3, R195, -INF , !P0 ;  /* 0xff800000c3036808 */ /* 0x000fea0004000000 */
[--C-:B------:R-:W-:Y:S01]  /*4740*/  FFMA.FTZ R3, R3, UR14, -R9.reuse ;  /* 0x0000000e03037c23 */ /* 0x100fe20008010809 */
[----:B--2---:R-:W-:Y:S02]  /*4750*/  MOV R5, R194 ;  /* 0x000000c200057202 */ /* 0x004fe40000000f00 */
[----:B------:R-:W-:Y:S01]  /*4760*/  @P6 FSEL R5, R194, -INF , !P1 ;  /* 0xff800000c2056808 */ /* 0x000fe20004800000 */
[----:B------:R1:W-:Y:S04]  /*4770*/  MUFU.EX2 R211, R3 ;  /* 0x0000000300d37308 */ /* 0x0003e80000000800 */
[----:B------:R-:W-:Y:S01]  /*4780*/  FFMA.FTZ R9, R5, UR14, -R9 ;  /* 0x0000000e05097c23 */ /* 0x000fe20008010809 */
[----:B------:R-:W-:Y:S05]  /*4790*/  F2FP.BF16.F32.PACK_AB R5, R223, R222 ;  /* 0x000000dedf05723e */ /* 0x000fea00000010ff */
[----:B------:R-:W2:Y:S01]  /*47a0*/  MUFU.EX2 R210, R9 ;  /* 0x0000000900d27308 */ /* 0x000ea20000000800 */
[----:B------:R3:W-:Y:S01]  /*47b0*/  STS [R196], R5 ;  /* 0x00000005c4007388 */ /* 0x0007e20000000800 */
[----:B-1----:R-:W-:Y:S02]  /*47c0*/  MOV R3, R199 ;  /* 0x000000c700037202 */ /* 0x002fe40000000f00 */
[----:B------:R-:W-:Y:S05]  /*47d0*/  @P6 FSEL R3, R199, -INF , !P0 ;  /* 0xff800000c7036808 */ /* 0x000fea0004000000 */
[--C-:B------:R-:W-:Y:S01]  /*47e0*/  FFMA.FTZ R7, R3, UR14, -R4.reuse ;  /* 0x0000000e03077c23 */ /* 0x100fe20008010804 */
[----:B------:R-:W-:Y:S01]  /*47f0*/  FFMA.FTZ R4, R6, UR14, -R4 ;  /* 0x0000000e06047c23 */ /* 0x000fe20008010804 */
[----:B------:R-:W-:Y:S02]  /*4800*/  F2FP.BF16.F32.PACK_AB R3, R233, R234 ;  /* 0x000000eae903723e */ /* 0x000fe400000010ff */
[----:B------:R1:W-:Y:S01]  /*4810*/  MUFU.EX2 R219, R7 ;  /* 0x0000000700db7308 */ /* 0x0003e20000000800 */
[----:B------:R-:W-:Y:S02]  /*4820*/  F2FP.BF16.F32.PACK_AB R6, R182, R183 ;  /* 0x000000b7b606723e */ /* 0x000fe400000010ff */
[----:B------:R2:W-:Y:S01]  /*4830*/  STS [R196+0x400], R3 ;  /* 0x00040003c4007388 */ /* 0x0005e20000000800 */
[----:B---3--:R-:W-:Y:S06]  /*4840*/  F2FP.BF16.F32.PACK_AB R5, R216, R217 ;  /* 0x000000d9d805723e */ /* 0x008fec00000010ff */
[----:B------:R4:W3:Y:S01]  /*4850*/  MUFU.EX2 R218, R4 ;  /* 0x0000000400da7308 */ /* 0x0008e20000000800 */
[----:B------:R3:W-:Y:S01]  /*4860*/  STS [R184], R5 ;  /* 0x00000005b8007388 */ /* 0x0007e20000000800 */
[----:B-1----:R-:W-:Y:S02]  /*4870*/  MOV R7, R117 ;  /* 0x0000007500077202 */ /* 0x002fe40000000f00 */
[----:B------:R-:W-:Y:S05]  /*4880*/  @P6 FSEL R7, R117, -INF , !P1 ;  /* 0xff80000075076808 */ /* 0x000fea0004800000 */
[----:B------:R-:W-:Y:S01]  /*4890*/  FFMA.FTZ R0, R7, UR14, -R0 ;  /* 0x0000000e07007c23 */ /* 0x000fe20008010800 */
[----:B----4-:R-:W-:Y:S02]  /*48a0*/  F2FP.BF16.F32.PACK_AB R4, R227, R228 ;  /* 0x000000e4e304723e */ /* 0x010fe400000010ff */
[----:B--2---:R-:W-:Y:S01]  /*48b0*/  F2FP.BF16.F32.PACK_AB R3, R187, R188 ;  /* 0x000000bcbb03723e */ /* 0x004fe200000010ff */
[----:B------:R1:W2:Y:S02]  /*48c0*/  MUFU.EX2 R133, R0 ;  /* 0x0000000000857308 */ /* 0x0002a40000000800 */
[----:B------:R4:W-:Y:S04]  /*48d0*/  STS [R184+0x400], R4 ;  /* 0x00040004b8007388 */ /* 0x0009e80000000800 */
[----:B------:R2:W-:Y:S01]  /*48e0*/  STS [R196+0x1000], R6 ;  /* 0x00100006c4007388 */ /* 0x0005e20000000800 */
[----:B---3--:R-:W-:Y:S03]  /*48f0*/  F2FP.BF16.F32.PACK_AB R5, R185, R186 ;  /* 0x000000bab905723e */ /* 0x008fe600000010ff */
[----:B------:R3:W-:Y:S04]  /*4900*/  STS [R196+0x1400], R3 ;  /* 0x00140003c4007388 */ /* 0x0007e80000000800 */
[----:B------:R3:W-:Y:S01]  /*4910*/  STS [R184+0x1400], R5 ;  /* 0x00140005b8007388 */ /* 0x0007e20000000800 */
[----:B-1----:R-:W-:Y:S02]  /*4920*/  F2FP.BF16.F32.PACK_AB R0, R210, R211 ;  /* 0x000000d3d200723e */ /* 0x002fe400000010ff */
[----:B----4-:R-:W-:Y:S02]  /*4930*/  F2FP.BF16.F32.PACK_AB R4, R214, R215 ;  /* 0x000000d7d604723e */ /* 0x010fe400000010ff */
[----:B--2---:R-:W-:Y:S02]  /*4940*/  F2FP.BF16.F32.PACK_AB R6, R134, R135 ;  /* 0x000000878606723e */ /* 0x004fe400000010ff */
[----:B---3--:R-:W-:Y:S03]  /*4950*/  F2FP.BF16.F32.PACK_AB R3, R225, R226 ;  /* 0x000000e2e103723e */ /* 0x008fe600000010ff */
[----:B------:R1:W-:Y:S01]  /*4960*/  STS [R184+0x1000], R6 ;  /* 0x00100006b8007388 */ /* 0x0003e20000000800 */
[----:B------:R-:W-:Y:S03]  /*4970*/  F2FP.BF16.F32.PACK_AB R5, R139, R181 ;  /* 0x000000b58b05723e */ /* 0x000fe600000010ff */
[----:B------:R2:W-:Y:S04]  /*4980*/  STS [R192], R4 ;  /* 0x00000004c0007388 */ /* 0x0005e80000000800 */
[----:B------:R3:W-:Y:S04]  /*4990*/  STS [R192+0x400], R3 ;  /* 0x00040003c0007388 */ /* 0x0007e80000000800 */
[----:B------:R4:W-:Y:S01]  /*49a0*/  STS [R112], R0 ;  /* 0x0000000070007388 */ /* 0x0009e20000000800 */
[----:B-1----:R-:W-:Y:S02]  /*49b0*/  F2FP.BF16.F32.PACK_AB R6, R131, R132 ;  /* 0x000000848306723e */ /* 0x002fe400000010ff */
[----:B--2---:R-:W-:Y:S02]  /*49c0*/  F2FP.BF16.F32.PACK_AB R4, R218, R219 ;  /* 0x000000dbda04723e */ /* 0x004fe400000010ff */
[----:B---3--:R-:W-:Y:S03]  /*49d0*/  F2FP.BF16.F32.PACK_AB R3, R126, R127 ;  /* 0x0000007f7e03723e */ /* 0x008fe600000010ff */
[----:B------:R-:W-:Y:S01]  /*49e0*/  STS [R112+0x400], R4 ;  /* 0x0004000470007388 */ /* 0x000fe20000000800 */
[----:B----4-:R-:W-:Y:S03]  /*49f0*/  F2FP.BF16.F32.PACK_AB R0, R133, R138 ;  /* 0x0000008a8500723e */ /* 0x010fe600000010ff */
[----:B------:R-:W-:Y:S04]  /*4a00*/  STS [R192+0x1000], R6 ;  /* 0x00100006c0007388 */ /* 0x000fe80000000800 */
[----:B------:R-:W-:Y:S04]  /*4a10*/  STS [R192+0x1400], R5 ;  /* 0x00140005c0007388 */ /* 0x000fe80000000800 */
[----:B------:R-:W-:Y:S04]  /*4a20*/  STS [R112+0x1000], R3 ;  /* 0x0010000370007388 */ /* 0x000fe80000000800 */
[----:B------:R1:W-:Y:S04]  /*4a30*/  STS [R112+0x1400], R0 ;  /* 0x0014000070007388 */ /* 0x0003e80000000800 */
[----:B------:R-:W2:Y:S08]  /*4a40*/  LDSM.16.M88.4 R32, [R175+0x4000] ;  /* 0x00400000af20783b */ /* 0x000eb00000000200 */
[----:B------:R-:W3:Y:S08]  /*4a50*/  LDSM.16.M88.4 R28, [R175+0x5000] ;  /* 0x00500000af1c783b */ /* 0x000ef00000000200 */
[----:B------:R-:W4:Y:S01]  /*4a60*/  LDSM.16.M88.4 R100, [R104+0x4000] ;  /* 0x004000006864783b */ /* 0x000f220000000200 */
[----:B-1----:R-:W-:Y:S07]  /*4a70*/  IADD3 R0, PT, PT, R175, R118, RZ ;  /* 0x00000076af007210 */ /* 0x002fee0007ffe0ff */
[----:B------:R-:W1:Y:S01]  /*4a80*/  LDSM.16.M88.4 R104, [R104+0x5000] ;  /* 0x005000006868783b */ /* 0x000e620000000200 */
[-C--:B--2---:R-:W-:Y:S08]  /*4a90*/  HMMA.16816.F32.BF16 R4, R32, R140.reuse, RZ ;  /* 0x0000008c2004723c */ /* 0x084ff000000418ff */
[C---:B---3--:R-:W-:Y:S08]  /*4aa0*/  HMMA.16816.F32.BF16 R8, R28.reuse, R140, RZ ;  /* 0x0000008c1c08723c */ /* 0x048ff000000418ff */
[-C--:B------:R-:W-:Y:S08]  /*4ab0*/  HMMA.16816.F32.BF16 R12, R28, R142.reuse, RZ ;  /* 0x0000008e1c0c723c */ /* 0x080ff000000418ff */
[C---:B------:R-:W-:Y:S08]  /*4ac0*/  HMMA.16816.F32.BF16 R16, R32.reuse, R142, RZ ;  /* 0x0000008e2010723c */ /* 0x040ff000000418ff */
[-C--:B------:R-:W-:Y:S08]  /*4ad0*/  HMMA.16816.F32.BF16 R20, R32, R144.reuse, RZ ;  /* 0x000000902014723c */ /* 0x080ff000000418ff */
[C---:B------:R-:W-:Y:S08]  /*4ae0*/  HMMA.16816.F32.BF16 R24, R28.reuse, R144, RZ ;  /* 0x000000901c18723c */ /* 0x040ff000000418ff */
[-C--:B------:R-:W-:Y:S08]  /*4af0*/  HMMA.16816.F32.BF16 R28, R28, R146.reuse, RZ ;  /* 0x000000921c1c723c */ /* 0x080ff000000418ff */
[----:B------:R-:W-:Y:S08]  /*4b00*/  HMMA.16816.F32.BF16 R32, R32, R146, RZ ;  /* 0x000000922020723c */ /* 0x000ff000000418ff */
[-C--:B----4-:R-:W-:Y:S08]  /*4b10*/  HMMA.16816.F32.BF16 R4, R100, R148.reuse, R4 ;  /* 0x000000946404723c */ /* 0x090ff00000041804 */
[C---:B-1----:R-:W-:Y:S08]  /*4b20*/  HMMA.16816.F32.BF16 R8, R104.reuse, R148, R8 ;  /* 0x000000946808723c */ /* 0x042ff00000041808 */
[-C--:B------:R-:W-:Y:S08]  /*4b30*/  HMMA.16816.F32.BF16 R12, R104, R150.reuse, R12 ;  /* 0x00000096680c723c */ /* 0x080ff0000004180c */
[C---:B------:R-:W-:Y:S08]  /*4b40*/  HMMA.16816.F32.BF16 R16, R100.reuse, R150, R16 ;  /* 0x000000966410723c */ /* 0x040ff00000041810 */
[-C--:B------:R-:W-:Y:S08]  /*4b50*/  HMMA.16816.F32.BF16 R20, R100, R152.reuse, R20 ;  /* 0x000000986414723c */ /* 0x080ff00000041814 */
[C---:B------:R-:W-:Y:S08]  /*4b60*/  HMMA.16816.F32.BF16 R24, R104.reuse, R152, R24 ;  /* 0x000000986818723c */ /* 0x040ff00000041818 */
[-C--:B------:R-:W-:Y:S01]  /*4b70*/  HMMA.16816.F32.BF16 R28, R104, R154.reuse, R28 ;  /* 0x0000009a681c723c */ /* 0x080fe2000004181c */
[----:B------:R-:W1:Y:S07]  /*4b80*/  LDSM.16.M88.4 R104, [R0+0x4000] ;  /* 0x004000000068783b */ /* 0x000e6e0000000200 */
[----:B------:R-:W-:Y:S01]  /*4b90*/  HMMA.16816.F32.BF16 R32, R100, R154, R32 ;  /* 0x0000009a6420723c */ /* 0x000fe20000041820 */
[----:B------:R2:W3:Y:S03]  /*4ba0*/  LDSM.16.M88.4 R100, [R0+0x5000] ;  /* 0x005000000064783b */ /* 0x0004e60000000200 */
[----:B--2---:R-:W-:Y:S04]  /*4bb0*/  IADD3 R0, PT, PT, R128, R0, RZ ;  /* 0x0000000080007210 */ /* 0x004fe80007ffe0ff */
[-C--:B-1----:R-:W-:Y:S08]  /*4bc0*/  HMMA.16816.F32.BF16 R4, R104, R156.reuse, R4 ;  /* 0x0000009c6804723c */ /* 0x082ff00000041804 */
[C---:B---3--:R-:W-:Y:S08]  /*4bd0*/  HMMA.16816.F32.BF16 R8, R100.reuse, R156, R8 ;  /* 0x0000009c6408723c */ /* 0x048ff00000041808 */
[-C--:B------:R-:W-:Y:S08]  /*4be0*/  HMMA.16816.F32.BF16 R12, R100, R158.reuse, R12 ;  /* 0x0000009e640c723c */ /* 0x080ff0000004180c */
[C---:B------:R-:W-:Y:S08]  /*4bf0*/  HMMA.16816.F32.BF16 R16, R104.reuse, R158, R16 ;  /* 0x0000009e6810723c */ /* 0x040ff00000041810 */
[-C--:B------:R-:W-:Y:S08]  /*4c00*/  HMMA.16816.F32.BF16 R20, R104, R160.reuse, R20 ;  /* 0x000000a06814723c */ /* 0x080ff00000041814 */
[C---:B------:R-:W-:Y:S08]  /*4c10*/  HMMA.16816.F32.BF16 R24, R100.reuse, R160, R24 ;  /* 0x000000a06418723c */ /* 0x040ff00000041818 */
[-C--:B------:R-:W-:Y:S03]  /*4c20*/  HMMA.16816.F32.BF16 R28, R100, R162.reuse, R28 ;  /* 0x000000a2641c723c */ /* 0x080fe6000004181c */
[----:B------:R-:W-:Y:S02]  /*4c30*/  MOV R100, R240 ;  /* 0x000000f000647202 */ /* 0x000fe40000000f00 */
[----:B------:R-:W-:Y:S02]  /*4c40*/  MOV R101, R239 ;  /* 0x000000ef00657202 */ /* 0x000fe40000000f00 */
[C---:B------:R-:W-:Y:S01]  /*4c50*/  LEA R110, P0, R243.reuse, R100, 0x2 ;  /* 0x00000064f36e7211 */ /* 0x040fe200078010ff */
[----:B------:R-:W-:Y:S04]  /*4c60*/  HMMA.16816.F32.BF16 R32, R104, R162, R32 ;  /* 0x000000a26820723c */ /* 0x000fe80000041820 */
[----:B------:R-:W-:Y:S01]  /*4c70*/  LEA.HI.X R111, R243, R101, RZ, 0x2, P0 ;  /* 0x00000065f36f7211 */ /* 0x000fe200000f14ff */
[----:B------:R-:W-:Y:S01]  /*4c80*/  FFMA.FTZ R104, -R202, R202, 1 ;  /* 0x3f800000ca687423 */ /* 0x000fe200000101ca */
[----:B------:R-:W1:Y:S08]  /*4c90*/  LDSM.16.M88.4 R100, [R0+0x4000] ;  /* 0x004000000064783b */ /* 0x000e700000000200 */
[----:B------:R-:W2:Y:S04]  /*4ca0*/  LDG.E R109, desc[UR28][R110.64] ;  /* 0x0000001c6e6d7981 */ /* 0x000ea8000c1e1900 */
[----:B------:R-:W3:Y:S04]  /*4cb0*/  LDG.E R108, desc[UR28][R110.64+0x20] ;  /* 0x0000201c6e6c7981 */ /* 0x000ee8000c1e1900 */
[----:B------:R-:W5:Y:S01]  /*4cc0*/  LDG.E R3, desc[UR28][R110.64+0xa0] ;  /* 0x0000a01c6e037981 */ /* 0x000f62000c1e1900 */
[-C--:B-1----:R-:W-:Y:S11]  /*4cd0*/  HMMA.16816.F32.BF16 R4, R100, R164.reuse, R4 ;  /* 0x000000a46404723c */ /* 0x082ff60000041804 */
[----:B------:R-:W-:Y:S08]  /*4ce0*/  @!UPT UIADD3 URZ, UPT, UPT, URZ, URZ, URZ ;  /* 0x000000fffffff290 */ /* 0x000ff0000fffe0ff */
[C---:B--2---:R-:W-:Y:S01]  /*4cf0*/  FADD.FTZ R4, -R109.reuse, R4 ;  /* 0x000000046d047221 */ /* 0x044fe20000010100 */
[----:B------:R-:W-:Y:S01]  /*4d00*/  FADD.FTZ R106, -R109, R5 ;  /* 0x000000056d6a7221 */ /* 0x000fe20000010100 */
[----:B------:R-:W-:Y:S02]  /*4d10*/  FMUL.FTZ R5, R104, UR15 ;  /* 0x0000000f68057c20 */ /* 0x000fe40008410000 */
[----:B------:R-:W-:Y:S01]  /*4d20*/  FMUL.FTZ R105, R222, R4 ;  /* 0x00000004de697220 */ /* 0x000fe20000410000 */
[----:B---3--:R-:W-:Y:S01]  /*4d30*/  FADD.FTZ R6, -R108, R6 ;  /* 0x000000066c067221 */ /* 0x008fe20000010100 */
[----:B------:R1:W5:Y:S02]  /*4d40*/  LDG.E R4, desc[UR28][R110.64+0x80] ;  /* 0x0000801c6e047981 */ /* 0x000364000c1e1900 */
[----:B------:R-:W-:Y:S01]  /*4d50*/  FMUL.FTZ R5, R105, R5 ;  /* 0x0000000569057220 */ /* 0x000fe20000410000 */
[----:B-1----:R-:W-:Y:S02]  /*4d60*/  FMUL.FTZ R110, R223, R106 ;  /* 0x0000006adf6e7220 */ /* 0x002fe40000410000 */
[----:B------:R1:W2:Y:S02]  /*4d70*/  LDSM.16.M88.4 R104, [R0+0x5000] ;  /* 0x005000000068783b */ /* 0x0002a40000000200 */
[----:B-1----:R-:W-:Y:S04]  /*4d80*/  FFMA.FTZ R0, -R205, R205, 1 ;  /* 0x3f800000cd007423 */ /* 0x002fe800000101cd */
[----:B------:R-:W-:Y:S01]  /*4d90*/  FMUL.FTZ R0, R0, UR15 ;  /* 0x0000000f00007c20 */ /* 0x000fe20008410000 */
[C---:B--2---:R-:W-:Y:S08]  /*4da0*/  HMMA.16816.F32.BF16 R8, R104.reuse, R164, R8 ;  /* 0x000000a46808723c */ /* 0x044ff00000041808 */
[-C--:B------:R-:W-:Y:S08]  /*4db0*/  HMMA.16816.F32.BF16 R12, R104, R166.reuse, R12 ;  /* 0x000000a6680c723c */ /* 0x080ff0000004180c */
[C---:B------:R-:W-:Y:S08]  /*4dc0*/  HMMA.16816.F32.BF16 R16, R100.reuse, R166, R16 ;  /* 0x000000a66410723c */ /* 0x040ff00000041810 */
[-C--:B------:R-:W-:Y:S08]  /*4dd0*/  HMMA.16816.F32.BF16 R20, R100, R168.reuse, R20 ;  /* 0x000000a86414723c */ /* 0x080ff00000041814 */
[C---:B------:R-:W-:Y:S04]  /*4de0*/  HMMA.16816.F32.BF16 R24, R104.reuse, R168, R24 ;  /* 0x000000a86818723c */ /* 0x040fe80000041818 */
[C---:B------:R-:W-:Y:S01]  /*4df0*/  FADD.FTZ R17, -R109.reuse, R17 ;  /* 0x000000116d117221 */ /* 0x040fe20000010100 */
[C---:B------:R-:W-:Y:S01]  /*4e00*/  FADD.FTZ R18, -R108.reuse, R18 ;  /* 0x000000126c127221 */ /* 0x040fe20000010100 */
[----:B------:R-:W-:Y:S02]  /*4e10*/  FADD.FTZ R19, -R108, R19 ;  /* 0x000000136c137221 */ /* 0x000fe40000010100 */
[-C--:B------:R-:W-:Y:S03]  /*4e20*/  HMMA.16816.F32.BF16 R28, R104, R170.reuse, R28 ;  /* 0x000000aa681c723c */ /* 0x080fe6000004181c */
[C---:B------:R-:W-:Y:S01]  /*4e30*/  FADD.FTZ R104, -R109.reuse, R16 ;  /* 0x000000106d687221 */ /* 0x040fe20000010100 */
[----:B------:R-:W-:Y:S01]  /*4e40*/  FMUL.FTZ R16, R110, R0 ;  /* 0x000000006e107220 */ /* 0x000fe20000410000 */
[----:B------:R-:W-:Y:S03]  /*4e50*/  FFMA.FTZ R0, -R204, R204, 1 ;  /* 0x3f800000cc007423 */ /* 0x000fe600000101cc */
[----:B------:R-:W-:Y:S04]  /*4e60*/  HMMA.16816.F32.BF16 R32, R100, R170, R32 ;  /* 0x000000aa6420723c */ /* 0x000fe80000041820 */
[----:B------:R-:W-:Y:S01]  /*4e70*/  FMUL.FTZ R102, R216, R17 ;  /* 0x00000011d8667220 */ /* 0x000fe20000410000 */
[----:B------:R-:W-:Y:S01]  /*4e80*/  FADD.FTZ R17, -R109, R20 ;  /* 0x000000146d117221 */ /* 0x000fe20000010100 */
[----:B------:R-:W-:Y:S01]  /*4e90*/  FFMA.FTZ R20, -R203, R203, 1 ;  /* 0x3f800000cb147423 */ /* 0x000fe200000101cb */
[----:B------:R-:W-:Y:S01]  /*4ea0*/  FMUL.FTZ R101, R217, R104 ;  /* 0x00000068d9657220 */ /* 0x000fe20000410000 */
[----:B------:R-:W-:Y:S01]  /*4eb0*/  FMUL.FTZ R0, R0, UR15 ;  /* 0x0000000f00007c20 */ /* 0x000fe20008410000 */
[----:B------:R-:W-:Y:S01]  /*4ec0*/  FFMA.FTZ R100, -R201, R201, 1 ;  /* 0x3f800000c9647423 */ /* 0x000fe200000101c9 */
[----:B------:R-:W-:Y:S01]  /*4ed0*/  FMUL.FTZ R20, R20, UR15 ;  /* 0x0000000f14147c20 */ /* 0x000fe20008410000 */
[----:B------:R-:W-:Y:S01]  /*4ee0*/  FADD.FTZ R103, -R109, R21 ;  /* 0x000000156d677221 */ /* 0x000fe20000010100 */
[----:B------:R-:W-:Y:S01]  /*4ef0*/  FMUL.FTZ R0, R101, R0 ;  /* 0x0000000065007220 */ /* 0x000fe20000410000 */
[----:B------:R-:W-:Y:S01]  /*4f00*/  FMUL.FTZ R21, R215, R17 ;  /* 0x00000011d7157220 */ /* 0x000fe20000410000 */
[----:B------:R-:W-:Y:S01]  /*4f10*/  FMUL.FTZ R20, R102, R20 ;  /* 0x0000001466147220 */ /* 0x000fe20000410000 */
[----:B------:R-:W-:Y:S01]  /*4f20*/  FMUL.FTZ R100, R100, UR15 ;  /* 0x0000000f64647c20 */ /* 0x000fe20008410000 */
[----:B------:R-:W-:Y:S01]  /*4f30*/  FFMA.FTZ R17, -R200, R200, 1 ;  /* 0x3f800000c8117423 */ /* 0x000fe200000101c8 */
[----:B------:R-:W-:Y:S01]  /*4f40*/  FADD.FTZ R101, -R108, R7 ;  /* 0x000000076c657221 */ /* 0x000fe20000010100 */
[----:B------:R-:W-:Y:S01]  /*4f50*/  F2FP.BF16.F32.PACK_AB R16, R16, R5 ;  /* 0x000000051010723e */ /* 0x000fe200000010ff */
[----:B------:R-:W-:Y:S01]  /*4f60*/  FMUL.FTZ R100, R21, R100 ;  /* 0x0000006415647220 */ /* 0x000fe20000410000 */
[----:B------:R-:W-:Y:S01]  /*4f70*/  F2FP.BF16.F32.PACK_AB R20, R20, R0 ;  /* 0x000000001414723e */ /* 0x000fe200000010ff */
[C---:B------:R-:W-:Y:S01]  /*4f80*/  FADD.FTZ R0, -R109.reuse, R32 ;  /* 0x000000206d007221 */ /* 0x040fe20000010100 */
[----:B------:R-:W-:Y:S01]  /*4f90*/  FADD.FTZ R32, -R109, R33 ;  /* 0x000000216d207221 */ /* 0x000fe20000010100 */
[----:B------:R-:W-:Y:S01]  /*4fa0*/  FMUL.FTZ R33, R234, R6 ;  /* 0x00000006ea217220 */ /* 0x000fe20000410000 */
[----:B------:R-:W-:Y:S01]  /*4fb0*/  FMUL.FTZ R103, R214, R103 ;  /* 0x00000067d6677220 */ /* 0x000fe20000410000 */
[----:B------:R-:W-:Y:S01]  /*4fc0*/  FMUL.FTZ R7, R211, R0 ;  /* 0x00000000d3077220 */ /* 0x000fe20000410000 */
[----:B------:R-:W-:Y:S01]  /*4fd0*/  FMUL.FTZ R17, R17, UR15 ;  /* 0x0000000f11117c20 */ /* 0x000fe20008410000 */
[----:B------:R-:W-:Y:S01]  /*4fe0*/  FFMA.FTZ R0, -R195, R195, 1 ;  /* 0x3f800000c3007423 */ /* 0x000fe200000101c3 */
[----:B------:R-:W-:Y:S01]  /*4ff0*/  FFMA.FTZ R21, -R194, R194, 1 ;  /* 0x3f800000c2157423 */ /* 0x000fe200000101c2 */
[----:B------:R-:W-:Y:S01]  /*5000*/  FFMA.FTZ R6, -R213, R213, 1 ;  /* 0x3f800000d5067423 */ /* 0x000fe200000101d5 */
[----:B------:R-:W-:Y:S01]  /*5010*/  FFMA.FTZ R5, -R212, R212, 1 ;  /* 0x3f800000d4057423 */ /* 0x000fe200000101d4 */
[----:B------:R-:W-:Y:S01]  /*5020*/  FMUL.FTZ R17, R103, R17 ;  /* 0x0000001167117220 */ /* 0x000fe20000410000 */
[----:B------:R-:W-:Y:S01]  /*5030*/  FMUL.FTZ R32, R210, R32 ;  /* 0x00000020d2207220 */ /* 0x000fe20000410000 */
[----:B------:R-:W-:Y:S01]  /*5040*/  FMUL.FTZ R101, R233, R101 ;  /* 0x00000065e9657220 */ /* 0x000fe20000410000 */
[----:B------:R-:W-:Y:S01]  /*5050*/  FMUL.FTZ R0, R0, UR15 ;  /* 0x0000000f00007c20 */ /* 0x000fe20008410000 */
[----:B------:R-:W-:Y:S01]  /*5060*/  FMUL.FTZ R21, R21, UR15 ;  /* 0x0000000f15157c20 */ /* 0x000fe20008410000 */
[----:B------:R-:W-:Y:S01]  /*5070*/  FMUL.FTZ R6, R6, UR15 ;  /* 0x0000000f06067c20 */ /* 0x000fe20008410000 */
[----:B------:R-:W-:Y:S01]  /*5080*/  FMUL.FTZ R5, R5, UR15 ;  /* 0x0000000f05057c20 */ /* 0x000fe20008410000 */
[----:B------:R-:W-:Y:S01]  /*5090*/  FMUL.FTZ R0, R7, R0 ;  /* 0x0000000007007220 */ /* 0x000fe20000410000 */
[----:B------:R-:W-:Y:S01]  /*50a0*/  FMUL.FTZ R21, R32, R21 ;  /* 0x0000001520157220 */ /* 0x000fe20000410000 */
[----:B------:R-:W-:Y:S01]  /*50b0*/  FMUL.FTZ R6, R33, R6 ;  /* 0x0000000621067220 */ /* 0x000fe20000410000 */
[----:B------:R-:W-:Y:S01]  /*50c0*/  FMUL.FTZ R5, R101, R5 ;  /* 0x0000000565057220 */ /* 0x000fe20000410000 */
[----:B------:R-:W-:Y:S01]  /*50d0*/  F2FP.BF16.F32.PACK_AB R32, R17, R100 ;  /* 0x000000641120723e */ /* 0x000fe200000010ff */
[----:B------:R-:W-:Y:S01]  /*50e0*/  FADD.FTZ R7, -R108, R22 ;  /* 0x000000166c077221 */ /* 0x000fe20000010100 */
[----:B------:R-:W-:Y:S01]  /*50f0*/  FFMA.FTZ R22, -R207, R207, 1 ;  /* 0x3f800000cf167423 */ /* 0x000fe200000101cf */
[----:B------:R-:W-:Y:S01]  /*5100*/  FFMA.FTZ R17, -R206, R206, 1 ;  /* 0x3f800000ce117423 */ /* 0x000fe200000101ce */
[----:B------:R-:W-:Y:S01]  /*5110*/  F2FP.BF16.F32.PACK_AB R21, R21, R0 ;  /* 0x000000001515723e */ /* 0x000fe200000010ff */
[----:B------:R-:W-:Y:S01]  /*5120*/  FMUL.FTZ R0, R228, R18 ;  /* 0x00000012e4007220 */ /* 0x000fe20000410000 */
[----:B------:R-:W-:Y:S01]  /*5130*/  F2FP.BF16.F32.PACK_AB R5, R5, R6 ;  /* 0x000000060505723e */ /* 0x000fe200000010ff */
[----:B------:R-:W-:Y:S01]  /*5140*/  FMUL.FTZ R6, R227, R19 ;  /* 0x00000013e3067220 */ /* 0x000fe20000410000 */
[----:B------:R-:W-:Y:S01]  /*5150*/  FMUL.FTZ R22, R22, UR15 ;  /* 0x0000000f16167c20 */ /* 0x000fe20008410000 */
[----:B------:R-:W-:Y:S01]  /*5160*/  FMUL.FTZ R17, R17, UR15 ;  /* 0x0000000f11117c20 */ /* 0x000fe20008410000 */
[C---:B------:R-:W-:Y:S01]  /*5170*/  FADD.FTZ R34, -R108.reuse, R34 ;  /* 0x000000226c227221 */ /* 0x040fe20000010100 */
[----:B------:R-:W-:Y:S01]  /*5180*/  FADD.FTZ R35, -R108, R35 ;  /* 0x000000236c237221 */ /* 0x000fe20000010100 */
[----:B------:R-:W-:Y:S01]  /*5190*/  FMUL.FTZ R22, R0, R22 ;  /* 0x0000001600167220 */ /* 0x000fe20000410000 */
[----:B------:R-:W-:Y:S01]  /*51a0*/  FMUL.FTZ R17, R6, R17 ;  /* 0x0000001106117220 */ /* 0x000fe20000410000 */
[----:B------:R-:W-:Y:S01]  /*51b0*/  FADD.FTZ R18, -R108, R23 ;  /* 0x000000176c127221 */ /* 0x000fe20000010100 */
[----:B------:R-:W-:Y:S01]  /*51c0*/  FMUL.FTZ R0, R219, R34 ;  /* 0x00000022db007220 */ /* 0x000fe20000410000 */
[----:B------:R-:W-:Y:S01]  /*51d0*/  FMUL.FTZ R6, R218, R35 ;  /* 0x00000023da067220 */ /* 0x000fe20000410000 */
[----:B------:R-:W-:Y:S01]  /*51e0*/  FFMA.FTZ R33, -R209, R209, 1 ;  /* 0x3f800000d1217423 */ /* 0x000fe200000101d1 */
[----:B------:R-:W-:Y:S01]  /*51f0*/  FFMA.FTZ R23, -R208, R208, 1 ;  /* 0x3f800000d0177423 */ /* 0x000fe200000101d0 */
[----:B------:R-:W-:Y:S01]  /*5200*/  FFMA.FTZ R35, -R199, R199, 1 ;  /* 0x3f800000c7237423 */ /* 0x000fe200000101c7 */
[----:B------:R-:W-:Y:S01]  /*5210*/  FFMA.FTZ R34, -R198, R198, 1 ;  /* 0x3f800000c6227423 */ /* 0x000fe200000101c6 */
        /* <DEDUP_REMOVED lines=17> */
[C---:B-1----:R-:W-:Y:S04]  /*5330*/  IMAD.SHL.U32 R0, R19.reuse, 0x40, RZ ;  /* 0x0000004013007824 */ /* 0x042fe800078e00ff */
[----:B------:R-:W-:Y:S05]  /*5340*/  IMAD.X R0, RZ, RZ, ~R0, P1 ;  /* 0x000000ffff007224 */ /* 0x000fea00008e0e00 */
[----:B------:R-:W-:Y:S04]  /*5350*/  SHF.R.S64 R6, R6, 0x1f, R0 ;  /* 0x0000001f06067819 */ /* 0x000fe80000001000 */
[----:B------:R-:W-:Y:S04]  /*5360*/  IADD3 R231, P1, PT, R6, R231, RZ ;  /* 0x000000e706e77210 */ /* 0x000fe80007f3e0ff */
[----:B------:R-:W-:Y:S01]  /*5370*/  LEA.HI.X.SX32 R230, R0, R230, 0x1, P1 ;  /* 0x000000e600e67211 */ /* 0x000fe200008f0eff */
[----:B------:R-:W-:Y:S01]  /*5380*/  IMAD.MOV.U32 R0, RZ, RZ, -0x2000 ;  /* 0xffffe000ff007424 */ /* 0x000fe200078e00ff */
[----:B------:R-:W-:Y:S04]  /*5390*/  ISETP.GE.AND P1, PT, R242, UR12, PT ;  /* 0x0000000cf2007c0c */ /* 0x000fe8000bf26270 */
[----:B------:R-:W-:Y:S02]  /*53a0*/  SEL R0, R0, 0x2000, !P2 ;  /* 0x0000200000007807 */ /* 0x000fe40005000000 */
[C---:B------:R-:W-:Y:S03]  /*53b0*/  @!P0 LEA R6, P2, R19.reuse, R231, 0x6 ;  /* 0x000000e713068211 */ /* 0x040fe600078430ff */
[----:B------:R-:W-:Y:S01]  /*53c0*/  IMAD.IADD R224, R224, 0x1, R0 ;  /* 0x00000001e0e07824 */ /* 0x000fe200078e0200 */
[----:B--2---:R-:W-:Y:S01]  /*53d0*/  @!P0 LEA.HI.X R7, R19, R230, R18, 0x6, P2 ;  /* 0x000000e613078211 */ /* 0x004fe200010f3412 */
[----:B------:R-:W-:Y:S02]  /*53e0*/  IMAD.IADD R193, R193, 0x1, R0 ;  /* 0x00000001c1c17824 */ /* 0x000fe400078e0200 */
[----:B------:R-:W-:Y:S02]  /*53f0*/  @!P1 IMAD.MOV.U32 R18, RZ, RZ, R231 ;  /* 0x000000ffff129224 */ /* 0x000fe400078e00e7 */
[----:B------:R-:W-:Y:S02]  /*5400*/  @!P1 IMAD.MOV.U32 R19, RZ, RZ, R230 ;  /* 0x000000ffff139224 */ /* 0x000fe400078e00e6 */
[----:B------:R-:W-:Y:S03]  /*5410*/  IMAD.IADD R174, R174, 0x1, R0 ;  /* 0x00000001aeae7824 */ /* 0x000fe600078e0200 */
        /* <DEDUP_REMOVED lines=13> */
.L_x_1153:
[----:B------:R2:W-:Y:S01]  /*54f0*/  STS [R196+-0x3c00], R5 ;  /* 0xffc40005c4007388 */ /* 0x0005e20000000800 */
[----:B------:R-:W-:Y:S01]  /*5500*/  F2FP.BF16.F32.PACK_AB R0, R17, R22 ;  /* 0x000000161100723e */ /* 0x000fe200000010ff */
[C---:B-----5:R-:W-:Y:S01]  /*5510*/  FADD.FTZ R8, -R4.reuse, R8 ;  /* 0x0000000804087221 */ /* 0x060fe20000010100 */
[C---:B------:R-:W-:Y:S02]  /*5520*/  FADD.FTZ R13, -R4.reuse, R13 ;  /* 0x0000000d040d7221 */ /* 0x040fe40000010100 */
[----:B------:R-:W-:Y:S01]  /*5530*/  STS [R196+-0x4000], R16 ;  /* 0xffc00010c4007388 */ /* 0x000fe20000000800 */
[----:B------:R-:W-:Y:S01]  /*5540*/  FADD.FTZ R9, -R4, R9 ;  /* 0x0000000904097221 */ /* 0x000fe20000010100 */
[----:B-1----:R-:W-:Y:S01]  /*5550*/  FFMA.FTZ R7, -R123, R123, 1 ;  /* 0x3f8000007b077423 */ /* 0x002fe2000001017b */
[----:B------:R-:W-:Y:S02]  /*5560*/  FMUL.FTZ R18, R183, R8 ;  /* 0x00000008b7127220 */ /* 0x000fe40000410000 */
[----:B------:R1:W-:Y:S01]  /*5570*/  STS [R184+-0x3c00], R0 ;  /* 0xffc40000b8007388 */ /* 0x0003e20000000800 */
[----:B------:R-:W-:Y:S01]  /*5580*/  FMUL.FTZ R13, R134, R13 ;  /* 0x0000000d860d7220 */ /* 0x000fe20000410000 */
[----:B------:R-:W-:Y:S01]  /*5590*/  FMUL.FTZ R9, R182, R9 ;  /* 0x00000009b6097220 */ /* 0x000fe20000410000 */
[----:B------:R-:W-:Y:S01]  /*55a0*/  FMUL.FTZ R7, R7, UR15 ;  /* 0x0000000f07077c20 */ /* 0x000fe20008410000 */
[C---:B------:R-:W-:Y:S01]  /*55b0*/  FADD.FTZ R25, -R4.reuse, R25 ;  /* 0x0000001904197221 */ /* 0x040fe20000010100 */
[----:B------:R-:W-:Y:S01]  /*55c0*/  FADD.FTZ R29, -R4, R29 ;  /* 0x0000001d041d7221 */ /* 0x000fe20000010100 */
[----:B------:R-:W-:Y:S01]  /*55d0*/  FFMA.FTZ R8, -R124, R124, 1 ;  /* 0x3f8000007c087423 */ /* 0x000fe2000001017c */
[C---:B------:R-:W-:Y:S01]  /*55e0*/  FADD.FTZ R24, -R4.reuse, R24 ;  /* 0x0000001804187221 */ /* 0x040fe20000010100 */
[C---:B------:R-:W-:Y:S01]  /*55f0*/  FADD.FTZ R28, -R4.reuse, R28 ;  /* 0x0000001c041c7221 */ /* 0x040fe20000010100 */
[----:B------:R-:W-:Y:S01]  /*5600*/  FADD.FTZ R12, -R4, R12 ;  /* 0x0000000c040c7221 */ /* 0x000fe20000010100 */
[----:B------:R-:W-:Y:S01]  /*5610*/  FFMA.FTZ R6, -R121, R121, 1 ;  /* 0x3f80000079067423 */ /* 0x000fe20000010179 */
[----:B------:R-:W-:Y:S01]  /*5620*/  FFMA.FTZ R4, -R113, R113, 1 ;  /* 0x3f80000071047423 */ /* 0x000fe20000010171 */
[----:B------:R-:W-:Y:S01]  /*5630*/  FMUL.FTZ R9, R9, R7 ;  /* 0x0000000709097220 */ /* 0x000fe20000410000 */
[----:B------:R-:W-:Y:S01]  /*5640*/  FMUL.FTZ R8, R8, UR15 ;  /* 0x0000000f08087c20 */ /* 0x000fe20008410000 */
[----:B------:R-:W-:Y:S01]  /*5650*/  FMUL.FTZ R12, R135, R12 ;  /* 0x0000000c870c7220 */ /* 0x000fe20000410000 */
[----:B------:R-:W-:Y:S01]  /*5660*/  FMUL.FTZ R6, R6, UR15 ;  /* 0x0000000f06067c20 */ /* 0x000fe20008410000 */
[----:B------:R-:W-:Y:S01]  /*5670*/  FFMA.FTZ R7, -R116, R116, 1 ;  /* 0x3f80000074077423 */ /* 0x000fe20000010174 */
[----:B--2---:R-:W-:Y:S01]  /*5680*/  FFMA.FTZ R5, -R120, R120, 1 ;  /* 0x3f80000078057423 */ /* 0x004fe20000010178 */
[----:B------:R-:W-:Y:S01]  /*5690*/  FMUL.FTZ R29, R126, R29 ;  /* 0x0000001d7e1d7220 */ /* 0x000fe20000410000 */
[----:B------:R-:W-:Y:S01]  /*56a0*/  FMUL.FTZ R4, R4, UR15 ;  /* 0x0000000f04047c20 */ /* 0x000fe20008410000 */
[----:B------:R-:W-:Y:S01]  /*56b0*/  FMUL.FTZ R18, R18, R8 ;  /* 0x0000000812127220 */ /* 0x000fe20000410000 */
[----:B------:R-:W-:Y:S01]  /*56c0*/  FMUL.FTZ R5, R5, UR15 ;  /* 0x0000000f05057c20 */ /* 0x000fe20008410000 */
[----:B------:R-:W-:Y:S01]  /*56d0*/  FMUL.FTZ R12, R12, R6 ;  /* 0x000000060c0c7220 */ /* 0x000fe20000410000 */
[----:B------:R-:W-:Y:S01]  /*56e0*/  FMUL.FTZ R24, R132, R24 ;  /* 0x0000001884187220 */ /* 0x000fe20000410000 */
[----:B------:R-:W-:Y:S01]  /*56f0*/  FMUL.FTZ R28, R127, R28 ;  /* 0x0000001c7f1c7220 */ /* 0x000fe20000410000 */
[----:B------:R-:W-:Y:S01]  /*5700*/  FMUL.FTZ R13, R13, R5 ;  /* 0x000000050d0d7220 */ /* 0x000fe20000410000 */
[----:B------:R-:W-:Y:S01]  /*5710*/  FFMA.FTZ R5, -R114, R114, 1 ;  /* 0x3f80000072057423 */ /* 0x000fe20000010172 */
[----:B------:R-:W-:Y:S01]  /*5720*/  FMUL.FTZ R7, R7, UR15 ;  /* 0x0000000f07077c20 */ /* 0x000fe20008410000 */
[----:B------:R-:W-:Y:S01]  /*5730*/  FMUL.FTZ R8, R29, R4 ;  /* 0x000000041d087220 */ /* 0x000fe20000410000 */
[----:B------:R-:W-:Y:S01]  /*5740*/  FADD.FTZ R10, -R3, R10 ;  /* 0x0000000a030a7221 */ /* 0x000fe20000010100 */
[----:B------:R-:W-:Y:S01]  /*5750*/  FMUL.FTZ R5, R5, UR15 ;  /* 0x0000000f05057c20 */ /* 0x000fe20008410000 */
[----:B------:R-:W-:Y:S01]  /*5760*/  FADD.FTZ R15, -R3, R15 ;  /* 0x0000000f030f7221 */ /* 0x000fe20000010100 */
[----:B------:R-:W-:Y:S01]  /*5770*/  FFMA.FTZ R4, -R129, R129, 1 ;  /* 0x3f80000081047423 */ /* 0x000fe20000010181 */
[----:B------:R-:W-:Y:S01]  /*5780*/  FMUL.FTZ R24, R24, R7 ;  /* 0x0000000718187220 */ /* 0x000fe20000410000 */
[----:B------:R-:W-:Y:S01]  /*5790*/  FMUL.FTZ R28, R28, R5 ;  /* 0x000000051c1c7220 */ /* 0x000fe20000410000 */
[----:B------:R-:W-:Y:S01]  /*57a0*/  F2FP.BF16.F32.PACK_AB R7, R13, R12 ;  /* 0x0000000c0d07723e */ /* 0x000fe200000010ff */
[----:B------:R-:W-:Y:S01]  /*57b0*/  FADD.FTZ R14, -R3, R14 ;  /* 0x0000000e030e7221 */ /* 0x000fe20000010100 */
[----:B------:R-:W-:Y:S01]  /*57c0*/  FFMA.FTZ R5, -R130, R130, 1 ;  /* 0x3f80000082057423 */ /* 0x000fe20000010182 */
[----:B-1----:R-:W-:Y:S01]  /*57d0*/  F2FP.BF16.F32.PACK_AB R0, R9, R18 ;  /* 0x000000120900723e */ /* 0x002fe200000010ff */
[----:B------:R-:W-:Y:S01]  /*57e0*/  FMUL.FTZ R12, R188, R10 ;  /* 0x0000000abc0c7220 */ /* 0x000fe20000410000 */
[----:B------:R-:W-:Y:S01]  /*57f0*/  FMUL.FTZ R15, R185, R15 ;  /* 0x0000000fb90f7220 */ /* 0x000fe20000410000 */
[----:B------:R-:W-:Y:S01]  /*5800*/  FMUL.FTZ R4, R4, UR15 ;  /* 0x0000000f04047c20 */ /* 0x000fe20008410000 */
[----:B------:R-:W-:Y:S01]  /*5810*/  STS [R184+-0x4000], R20 ;  /* 0xffc00014b8007388 */ /* 0x000fe20000000800 */
[----:B------:R-:W-:Y:S01]  /*5820*/  FADD.FTZ R11, -R3, R11 ;  /* 0x0000000b030b7221 */ /* 0x000fe20000010100 */
[----:B------:R-:W-:Y:S01]  /*5830*/  FFMA.FTZ R10, -R137, R137, 1 ;  /* 0x3f800000890a7423 */ /* 0x000fe20000010189 */
[----:B------:R-:W-:Y:S01]  /*5840*/  FFMA.FTZ R9, -R136, R136, 1 ;  /* 0x3f80000088097423 */ /* 0x000fe20000010188 */
[----:B------:R-:W-:Y:S01]  /*5850*/  FMUL.FTZ R14, R186, R14 ;  /* 0x0000000eba0e7220 */ /* 0x000fe20000410000 */
[----:B------:R-:W-:Y:S01]  /*5860*/  FMUL.FTZ R5, R5, UR15 ;  /* 0x0000000f05057c20 */ /* 0x000fe20008410000 */
[----:B------:R-:W-:Y:S01]  /*5870*/  FMUL.FTZ R15, R15, R4 ;  /* 0x000000040f0f7220 */ /* 0x000fe20000410000 */
[----:B------:R1:W-:Y:S01]  /*5880*/  STS [R196+-0x3000], R0 ;  /* 0xffd00000c4007388 */ /* 0x0003e20000000800 */
[----:B------:R-:W-:Y:S01]  /*5890*/  FMUL.FTZ R11, R187, R11 ;  /* 0x0000000bbb0b7220 */ /* 0x000fe20000410000 */
[----:B------:R-:W-:Y:S01]  /*58a0*/  FMUL.FTZ R10, R10, UR15 ;  /* 0x0000000f0a0a7c20 */ /* 0x000fe20008410000 */
[----:B------:R-:W-:Y:S01]  /*58b0*/  FMUL.FTZ R9, R9, UR15 ;  /* 0x0000000f09097c20 */ /* 0x000fe20008410000 */
[----:B------:R-:W-:Y:S01]  /*58c0*/  FADD.FTZ R30, -R3, R30 ;  /* 0x0000001e031e7221 */ /* 0x000fe20000010100 */
[----:B------:R-:W-:Y:S01]  /*58d0*/  FFMA.FTZ R4, -R119, R119, 1 ;  /* 0x3f80000077047423 */ /* 0x000fe20000010177 */
[----:B------:R-:W-:Y:S01]  /*58e0*/  FMUL.FTZ R14, R14, R5 ;  /* 0x000000050e0e7220 */ /* 0x000fe20000410000 */
[C---:B------:R-:W-:Y:S01]  /*58f0*/  FADD.FTZ R31, -R3.reuse, R31 ;  /* 0x0000001f031f7221 */ /* 0x040fe20000010100 */
[C---:B------:R-:W-:Y:S01]  /*5900*/  FADD.FTZ R26, -R3.reuse, R26 ;  /* 0x0000001a031a7221 */ /* 0x040fe20000010100 */
[----:B------:R-:W-:Y:S01]  /*5910*/  FADD.FTZ R27, -R3, R27 ;  /* 0x0000001b031b7221 */ /* 0x000fe20000010100 */
[----:B------:R-:W-:Y:S01]  /*5920*/  FFMA.FTZ R5, -R122, R122, 1 ;  /* 0x3f8000007a057423 */ /* 0x000fe2000001017a */
[----:B------:R-:W-:Y:S01]  /*5930*/  FMUL.FTZ R10, R12, R10 ;  /* 0x0000000a0c0a7220 */ /* 0x000fe20000410000 */
[----:B------:R-:W-:Y:S01]  /*5940*/  FMUL.FTZ R11, R11, R9 ;  /* 0x000000090b0b7220 */ /* 0x000fe20000410000 */
[----:B------:R-:W-:Y:S01]  /*5950*/  FMUL.FTZ R30, R138, R30 ;  /* 0x0000001e8a1e7220 */ /* 0x000fe20000410000 */
[----:B------:R-:W-:Y:S01]  /*5960*/  FMUL.FTZ R4, R4, UR15 ;  /* 0x0000000f04047c20 */ /* 0x000fe20008410000 */
[----:B------:R-:W-:Y:S01]  /*5970*/  FFMA.FTZ R3, -R117, R117, 1 ;  /* 0x3f80000075037423 */ /* 0x000fe20000010175 */
[----:B------:R-:W-:Y:S01]  /*5980*/  FMUL.FTZ R27, R139, R27 ;  /* 0x0000001b8b1b7220 */ /* 0x000fe20000410000 */
[----:B------:R-:W-:Y:S01]  /*5990*/  FMUL.FTZ R5, R5, UR15 ;  /* 0x0000000f05057c20 */ /* 0x000fe20008410000 */
[----:B------:R-:W-:Y:S01]  /*59a0*/  FMUL.FTZ R31, R133, R31 ;  /* 0x0000001f851f7220 */ /* 0x000fe20000410000 */
[----:B------:R-:W-:Y:S01]  /*59b0*/  FMUL.FTZ R30, R30, R4 ;  /* 0x000000041e1e7220 */ /* 0x000fe20000410000 */
[----:B------:R-:W-:Y:S01]  /*59c0*/  FMUL.FTZ R3, R3, UR15 ;  /* 0x0000000f03037c20 */ /* 0x000fe20008410000 */
[----:B------:R-:W-:Y:S01]  /*59d0*/  F2FP.BF16.F32.PACK_AB R4, R11, R10 ;  /* 0x0000000a0b04723e */ /* 0x000fe200000010ff */
[----:B------:R-:W-:Y:S01]  /*59e0*/  FMUL.FTZ R27, R27, R5 ;  /* 0x000000051b1b7220 */ /* 0x000fe20000410000 */
[----:B------:R-:W-:Y:S01]  /*59f0*/  FFMA.FTZ R9, -R125, R125, 1 ;  /* 0x3f8000007d097423 */ /* 0x000fe2000001017d */
[----:B------:R-:W-:Y:S01]  /*5a00*/  FMUL.FTZ R5, R31, R3 ;  /* 0x000000031f057220 */ /* 0x000fe20000410000 */
[----:B------:R-:W-:Y:S01]  /*5a10*/  FFMA.FTZ R6, -R115, R115, 1 ;  /* 0x3f80000073067423 */ /* 0x000fe20000010173 */
[----:B------:R-:W-:Y:S01]  /*5a20*/  F2FP.BF16.F32.PACK_AB R3, R15, R14 ;  /* 0x0000000e0f03723e */ /* 0x000fe200000010ff */
[----:B------:R-:W-:Y:S01]  /*5a30*/  STS [R196+-0x2c00], R4 ;  /* 0xffd40004c4007388 */ /* 0x000fe20000000800 */
[----:B------:R-:W-:Y:S01]  /*5a40*/  FMUL.FTZ R25, R131, R25 ;  /* 0x0000001983197220 */ /* 0x000fe20000410000 */
[----:B------:R-:W-:Y:S01]  /*5a50*/  FMUL.FTZ R9, R9, UR15 ;  /* 0x0000000f09097c20 */ /* 0x000fe20008410000 */
[----:B------:R-:W-:Y:S01]  /*5a60*/  FMUL.FTZ R6, R6, UR15 ;  /* 0x0000000f06067c20 */ /* 0x000fe20008410000 */
[----:B------:R-:W-:Y:S01]  /*5a70*/  FMUL.FTZ R26, R181, R26 ;  /* 0x0000001ab51a7220 */ /* 0x000fe20000410000 */
[----:B------:R-:W-:Y:S01]  /*5a80*/  F2FP.BF16.F32.PACK_AB R17, R23, R33 ;  /* 0x000000211711723e */ /* 0x000fe200000010ff */
[----:B------:R-:W-:Y:S01]  /*5a90*/  STS [R184+-0x3000], R7 ;  /* 0xffd00007b8007388 */ /* 0x000fe20000000800 */
[----:B------:R-:W-:Y:S01]  /*5aa0*/  FMUL.FTZ R6, R25, R6 ;  /* 0x0000000619067220 */ /* 0x000fe20000410000 */
[----:B------:R-:W-:Y:S01]  /*5ab0*/  FMUL.FTZ R26, R26, R9 ;  /* 0x000000091a1a7220 */ /* 0x000fe20000410000 */
[----:B------:R-:W-:Y:S02]  /*5ac0*/  F2FP.BF16.F32.PACK_AB R16, R34, R35 ;  /* 0x000000232210723e */ /* 0x000fe400000010ff */
[----:B------:R2:W-:Y:S01]  /*5ad0*/  STS [R184+-0x2c00], R3 ;  /* 0xffd40003b8007388 */ /* 0x0005e20000000800 */
[----:B------:R-:W-:Y:S01]  /*5ae0*/  F2FP.BF16.F32.PACK_AB R8, R8, R28 ;  /* 0x0000001c0808723e */ /* 0x000fe200000010ff */
[----:B------:R-:W-:Y:S01]  /*5af0*/  IMAD R129, R241, UR13, RZ ;  /* 0x0000000df1817c24 */ /* 0x000fe2000f8e02ff */
[----:B------:R-:W-:Y:S02]  /*5b00*/  F2FP.BF16.F32.PACK_AB R6, R6, R24 ;  /* 0x000000180606723e */ /* 0x000fe400000010ff */
[----:B------:R-:W-:Y:S01]  /*5b10*/  STS [R192+-0x4000], R32 ;  /* 0xffc00020c0007388 */ /* 0x000fe20000000800 */
[----:B-1----:R-:W-:Y:S02]  /*5b20*/  F2FP.BF16.F32.PACK_AB R0, R27, R26 ;  /* 0x0000001a1b00723e */ /* 0x002fe400000010ff */
[----:B------:R-:W-:Y:S02]  /*5b30*/  F2FP.BF16.F32.PACK_AB R5, R5, R30 ;  /* 0x0000001e0505723e */ /* 0x000fe400000010ff */
[----:B------:R-:W-:Y:S05]  /*5b40*/  STS [R192+-0x3c00], R17 ;  /* 0xffc40011c0007388 */ /* 0x000fea0000000800 */
[----:B------:R-:W-:Y:S05]  /*5b50*/  STS [R112+-0x4000], R21 ;  /* 0xffc0001570007388 */ /* 0x000fea0000000800 */
[----:B------:R-:W-:Y:S05]  /*5b60*/  STS [R112+-0x3c00], R16 ;  /* 0xffc4001070007388 */ /* 0x000fea0000000800 */
[----:B------:R-:W-:Y:S05]  /*5b70*/  STS [R192+-0x3000], R6 ;  /* 0xffd00006c0007388 */ /* 0x000fea0000000800 */
[----:B------:R1:W-:Y:S01]  /*5b80*/  STS [R192+-0x2c00], R0 ;  /* 0xffd40000c0007388 */ /* 0x0003e20000000800 */
[----:B--2---:R-:W-:Y:S04]  /*5b90*/  LEA R3, -R129, RZ, 0x6 ;  /* 0x000000ff81037211 */ /* 0x004fe800078e31ff */
[----:B------:R-:W-:Y:S05]  /*5ba0*/  STS [R112+-0x3000], R8 ;  /* 0xffd0000870007388 */ /* 0x000fea0000000800 */
[----:B------:R-:W-:Y:S01]  /*5bb0*/  STS [R112+-0x2c00], R5 ;  /* 0xffd4000570007388 */ /* 0x000fe20000000800 */
[----:B------:R-:W-:Y:S01]  /*5bc0*/  BAR.SYNC.DEFER_BLOCKING 0x0 ;  /* 0x0000000000007b1d */ /* 0x000fe20000010000 */
[----:B-1----:R-:W-:Y:S05]  /*5bd0*/  IADD3 R0, PT, PT, R172, R118, RZ ;  /* 0x00000076ac007210 */ /* 0x002fea0007ffe0ff */
[----:B------:R-:W-:Y:S05]  /*5be0*/  LDSM.16.MT88.4 R4, [R2] ;  /* 0x000000000204783b */ /* 0x000fea0000004200 */
        /* <DEDUP_REMOVED lines=40> */
[----:B------:R-:W-:Y:S04]  /*5e70*/  SHF.L.U32 R8, R252, 0x3, RZ ;  /* 0x00000003fc087819 */ /* 0x000fe800000006ff */
        /* <DEDUP_REMOVED lines=9> */
[C---:B------:R-:W-:Y:S02]  /*5f10*/  LEA R5, P0, R3.reuse, R190, 0x2 ;  /* 0x000000be03057211 */ /* 0x040fe400078010ff */
[----:B------:R-:W-:Y:S02]  /*5f20*/  LOP3.LUT R4, R4, 0x38, R252, 0x78, !PT ;  /* 0x0000003804047812 */ /* 0x000fe400078e78fc */
[----:B------:R-:W-:Y:S02]  /*5f30*/  LEA.HI.X.SX32 R3, R3, R191, 0x2, P0 ;  /* 0x000000bf03037211 */ /* 0x000fe400000f16ff */
[----:B------:R-:W-:Y:S02]  /*5f40*/  LOP3.LUT R4, R4, 0x1e00, R8, 0xf8, !PT ;  /* 0x00001e0004047812 */ /* 0x000fe400078ef808 */
[----:B------:R-:W-:Y:S02]  /*5f50*/  MOV R190, R5 ;  /* 0x0000000500be7202 */ /* 0x000fe40000000f00 */
[----:B------:R-:W-:Y:S02]  /*5f60*/  LEA R119, R4, UR24, 0x1 ;  /* 0x0000001804777c11 */ /* 0x000fe4000f8e08ff */
[----:B------:R-:W-:Y:S01]  /*5f70*/  MOV R191, R3 ;  /* 0x0000000300bf7202 */ /* 0x000fe20000000f00 */
[----:B------:R-:W-:Y:S06]  /*5f80*/  @!P5 BRA `(.L_x_1154) ;  /* 0x000000000058d947 */ /* 0x000fec0003800000 */
        /* <DEDUP_REMOVED lines=22> */
.L_x_1154:
[----:B------:R-:W-:Y:S01]  /*60f0*/  LDSM.16.M88.4 R16, [R176] ;  /* 0x00000000b010783b */ /* 0x000fe20000000200 */
[----:B------:R-:W-:Y:S01]  /*6100*/  IMAD.IADD R116, R176, 0x1, R128 ;  /* 0x00000001b0747824 */ /* 0x000fe200078e0280 */
[----:B------:R-:W-:Y:S01]  /*6110*/  LEA R124, P0, R244, R190, 0x2 ;  /* 0x000000bef47c7211 */ /* 0x000fe200078010ff */
[----:B------:R-:W-:Y:S01]  /*6120*/  IMAD.IADD R3, R176, 0x1, R118 ;  /* 0x00000001b0037824 */ /* 0x000fe200078e0276 */
[----:B------:R-:W1:Y:S01]  /*6130*/  LDSM.16.MT88.4 R8, [R172+0x6000] ;  /* 0x00600000ac08783b */ /* 0x000e620000004200 */
[----:B------:R-:W-:Y:S02]  /*6140*/  ISETP.GT.AND P2, PT, R197, RZ, PT ;  /* 0x000000ffc500720c */ /* 0x000fe40003f44270 */
[----:B------:R-:W-:Y:S01]  /*6150*/  LEA.HI.X.SX32 R125, R244, R191, 0x2, P0 ;  /* 0x000000bff47d7211 */ /* 0x000fe200000f16ff */
[----:B------:R-:W2:Y:S01]  /*6160*/  LDSM.16.MT88.4 R20, [R0+0x6000] ;  /* 0x006000000014783b */ /* 0x000ea20000004200 */
[----:B------:R-:W-:Y:S01]  /*6170*/  IMAD.IADD R117, R128, 0x1, R3 ;  /* 0x0000000180757824 */ /* 0x000fe200078e0203 */
[C---:B------:R-:W-:Y:S02]  /*6180*/  LEA R122, P0, R129.reuse, R124, 0x5 ;  /* 0x0000007c817a7211 */ /* 0x040fe400078028ff */
[----:B------:R-:W-:Y:S02]  /*6190*/  LDSM.16.MT88.4 R28, [R172+0x6800] ;  /* 0x00680000ac1c783b */ /* 0x000fe40000004200 */
[C---:B------:R-:W-:Y:S02]  /*61a0*/  LEA.HI.X.SX32 R123, R129.reuse, R125, 0x5, P0 ;  /* 0x0000007d817b7211 */ /* 0x040fe400000f2eff */
[----:B------:R-:W3:Y:S01]  /*61b0*/  LDSM.16.M88.4 R24, [R116] ;  /* 0x000000007418783b */ /* 0x000ee20000000200 */
[C---:B------:R-:W-:Y:S03]  /*61c0*/  LEA R120, P0, R129.reuse, R122, 0x5 ;  /* 0x0000007a81787211 */ /* 0x040fe600078028ff */
[----:B------:R-:W4:Y:S01]  /*61d0*/  LDSM.16.MT88.4 R32, [R0+0x6800] ;  /* 0x006800000020783b */ /* 0x000f220000004200 */
[C---:B------:R-:W-:Y:S03]  /*61e0*/  LEA.HI.X.SX32 R121, R129.reuse, R123, 0x5, P0 ;  /* 0x0000007b81797211 */ /* 0x040fe600000f2eff */
[----:B------:R-:W-:Y:S04]  /*61f0*/  LDSM.16.MT88.4 R104, [R172+0x7000] ;  /* 0x00700000ac68783b */ /* 0x000fe80000004200 */
[----:B------:R-:W4:Y:S04]  /*6200*/  LDSM.16.M88.4 R100, [R3] ;  /* 0x000000000364783b */ /* 0x000f280000000200 */
[----:B------:R-:W-:Y:S04]  /*6210*/  LDSM.16.MT88.4 R108, [R172+0x7800] ;  /* 0x00780000ac6c783b */ /* 0x000fe80000004200 */
[----:B------:R-:W-:Y:S01]  /*6220*/  LDSM.16.MT88.4 R112, [R0+0x7800] ;  /* 0x007800000070783b */ /* 0x000fe20000004200 */
[C---:B-1----:R-:W-:Y:S08]  /*6230*/  HMMA.16816.F32.BF16 R4, R16.reuse, R8, RZ ;  /* 0x000000081004723c */ /* 0x042ff000000418ff */
[C---:B------:R-:W-:Y:S08]  /*6240*/  HMMA.16816.F32.BF16 R8, R16.reuse, R10, RZ ;  /* 0x0000000a1008723c */ /* 0x040ff000000418ff */
[C---:B--2---:R-:W-:Y:S08]  /*6250*/  HMMA.16816.F32.BF16 R12, R16.reuse, R20, RZ ;  /* 0x00000014100c723c */ /* 0x044ff000000418ff */
[----:B------:R-:W-:Y:S01]  /*6260*/  HMMA.16816.F32.BF16 R16, R16, R22, RZ ;  /* 0x000000161010723c */ /* 0x000fe200000418ff */
[----:B------:R-:W1:Y:S07]  /*6270*/  LDSM.16.MT88.4 R20, [R0+0x7000] ;  /* 0x007000000014783b */ /* 0x000e6e0000004200 */
[C---:B---3--:R-:W-:Y:S08]  /*6280*/  HMMA.16816.F32.BF16 R4, R24.reuse, R28, R4 ;  /* 0x0000001c1804723c */ /* 0x048ff00000041804 */
[C---:B------:R-:W-:Y:S01]  /*6290*/  HMMA.16816.F32.BF16 R8, R24.reuse, R30, R8 ;  /* 0x0000001e1808723c */ /* 0x040fe20000041808 */
[----:B------:R-:W2:Y:S07]  /*62a0*/  LDSM.16.M88.4 R28, [R117] ;  /* 0x00000000751c783b */ /* 0x000eae0000000200 */
[C---:B----4-:R-:W-:Y:S08]  /*62b0*/  HMMA.16816.F32.BF16 R12, R24.reuse, R32, R12 ;  /* 0x00000020180c723c */ /* 0x050ff0000004180c */
[----:B------:R-:W-:Y:S01]  /*62c0*/  HMMA.16816.F32.BF16 R16, R24, R34, R16 ;  /* 0x000000221810723c */ /* 0x000fe20000041810 */
[----:B------:R-:W-:Y:S04]  /*62d0*/  LDSM.16.M88.4 R24, [R176+0x2000] ;  /* 0x00200000b018783b */ /* 0x000fe80000000200 */
[----:B------:R-:W3:Y:S03]  /*62e0*/  LDSM.16.MT88.4 R32, [R172+0x8000] ;  /* 0x00800000ac20783b */ /* 0x000ee60000004200 */
[C---:B------:R-:W-:Y:S08]  /*62f0*/  HMMA.16816.F32.BF16 R4, R100.reuse, R104, R4 ;  /* 0x000000686404723c */ /* 0x040ff00000041804 */
[C---:B------:R-:W-:Y:S01]  /*6300*/  HMMA.16816.F32.BF16 R8, R100.reuse, R106, R8 ;  /* 0x0000006a6408723c */ /* 0x040fe20000041808 */
[----:B------:R-:W4:Y:S07]  /*6310*/  LDSM.16.MT88.4 R104, [R0+0x8000] ;  /* 0x008000000068783b */ /* 0x000f2e0000004200 */
[C---:B-1----:R-:W-:Y:S08]  /*6320*/  HMMA.16816.F32.BF16 R12, R100.reuse, R20, R12 ;  /* 0x00000014640c723c */ /* 0x042ff0000004180c */
[----:B------:R-:W-:Y:S01]  /*6330*/  HMMA.16816.F32.BF16 R16, R100, R22, R16 ;  /* 0x000000166410723c */ /* 0x000fe20000041810 */
[----:B------:R-:W-:Y:S04]  /*6340*/  LDSM.16.MT88.4 R100, [R172+0x8800] ;  /* 0x00880000ac64783b */ /* 0x000fe80000004200 */
[----:B------:R1:W1:Y:S03]  /*6350*/  LDSM.16.M88.4 R20, [R116+0x2000] ;  /* 0x002000007414783b */ /* 0x0002660000000200 */
[C---:B--2---:R-:W-:Y:S08]  /*6360*/  HMMA.16816.F32.BF16 R4, R28.reuse, R108, R4 ;  /* 0x0000006c1c04723c */ /* 0x044ff00000041804 */
[C---:B------:R-:W-:Y:S08]  /*6370*/  HMMA.16816.F32.BF16 R8, R28.reuse, R110, R8 ;  /* 0x0000006e1c08723c */ /* 0x040ff00000041808 */
[C---:B------:R-:W-:Y:S08]  /*6380*/  HMMA.16816.F32.BF16 R12, R28.reuse, R112, R12 ;  /* 0x000000701c0c723c */ /* 0x040ff0000004180c */
[----:B------:R-:W-:Y:S01]  /*6390*/  HMMA.16816.F32.BF16 R16, R28, R114, R16 ;  /* 0x000000721c10723c */ /* 0x000fe20000041810 */
[----:B------:R-:W2:Y:S02]  /*63a0*/  LDSM.16.MT88.4 R28, [R0+0x8800] ;  /* 0x00880000001c783b */ /* 0x000ea40000004200 */
[C---:B------:R-:W-:Y:S04]  /*63b0*/  LEA R114, P0, R129.reuse, R120, 0x5 ;  /* 0x0000007881727211 */ /* 0x040fe800078028ff */
[C---:B------:R-:W-:Y:S01]  /*63c0*/  LEA.HI.X.SX32 R115, R129.reuse, R121, 0x5, P0 ;  /* 0x0000007981737211 */ /* 0x040fe200000f2eff */
[C---:B---3--:R-:W-:Y:S05]  /*63d0*/  HMMA.16816.F32.BF16 R4, R24.reuse, R32, R4 ;  /* 0x000000201804723c */ /* 0x048fea0000041804 */
[C---:B------:R-:W-:Y:S03]  /*63e0*/  LEA R112, P0, R129.reuse, R114, 0x5 ;  /* 0x0000007281707211 */ /* 0x040fe600078028ff */
[C---:B------:R-:W-:Y:S01]  /*63f0*/  HMMA.16816.F32.BF16 R8, R24.reuse, R34, R8 ;  /* 0x000000221808723c */ /* 0x040fe20000041808 */
[----:B------:R-:W-:Y:S02]  /*6400*/  LDSM.16.MT88.4 R32, [R172+0x9000] ;  /* 0x00900000ac20783b */ /* 0x000fe40000004200 */
[C---:B------:R-:W-:Y:S02]  /*6410*/  LEA.HI.X.SX32 R113, R129.reuse, R115, 0x5, P0 ;  /* 0x0000007381717211 */ /* 0x040fe400000f2eff */
[C---:B------:R-:W-:Y:S03]  /*6420*/  LEA R110, P0, R129.reuse, R112, 0x5 ;  /* 0x00000070816e7211 */ /* 0x040fe600078028ff */
[C---:B----4-:R-:W-:Y:S03]  /*6430*/  HMMA.16816.F32.BF16 R12, R24.reuse, R104, R12 ;  /* 0x00000068180c723c */ /* 0x050fe6000004180c */
[C---:B------:R-:W-:Y:S02]  /*6440*/  LEA.HI.X.SX32 R111, R129.reuse, R113, 0x5, P0 ;  /* 0x00000071816f7211 */ /* 0x040fe400000f2eff */
[----:B-1----:R-:W-:Y:S03]  /*6450*/  LEA R116, P0, R129, R110, 0x5 ;  /* 0x0000006e81747211 */ /* 0x002fe600078028ff */
[----:B------:R-:W-:Y:S01]  /*6460*/  HMMA.16816.F32.BF16 R16, R24, R106, R16 ;  /* 0x0000006a1810723c */ /* 0x000fe20000041810 */
[----:B------:R1:W3:Y:S04]  /*6470*/  LDSM.16.M88.4 R24, [R3+0x2000] ;  /* 0x002000000318783b */ /* 0x0002e80000000200 */
[----:B------:R-:W-:Y:S03]  /*6480*/  LDSM.16.MT88.4 R104, [R0+0x9800] ;  /* 0x009800000068783b */ /* 0x000fe60000004200 */
[C---:B------:R-:W-:Y:S08]  /*6490*/  HMMA.16816.F32.BF16 R4, R20.reuse, R100, R4 ;  /* 0x000000641404723c */ /* 0x040ff00000041804 */
[C---:B------:R-:W-:Y:S01]  /*64a0*/  HMMA.16816.F32.BF16 R8, R20.reuse, R102, R8 ;  /* 0x000000661408723c */ /* 0x040fe20000041808 */
[----:B------:R4:W3:Y:S07]  /*64b0*/  LDSM.16.MT88.4 R100, [R0+0x9000] ;  /* 0x009000000064783b */ /* 0x0008ee0000004200 */
[C---:B--2---:R-:W-:Y:S03]  /*64c0*/  HMMA.16816.F32.BF16 R12, R20.reuse, R28, R12 ;  /* 0x0000001c140c723c */ /* 0x044fe6000004180c */
[----:B-1----:R-:W-:Y:S05]  /*64d0*/  VIADD R3, R197, 0xffffffff ;  /* 0xffffffffc5037836 */ /* 0x002fea0000000000 */
[----:B------:R-:W-:Y:S01]  /*64e0*/  HMMA.16816.F32.BF16 R16, R20, R30, R16 ;  /* 0x0000001e1410723c */ /* 0x000fe20000041810 */
[----:B------:R-:W-:Y:S04]  /*64f0*/  LDSM.16.MT88.4 R28, [R172+0x9800] ;  /* 0x00980000ac1c783b */ /* 0x000fe80000004200 */
[----:B------:R1:W2:Y:S01]  /*6500*/  LDSM.16.M88.4 R20, [R117+0x2000] ;  /* 0x002000007514783b */ /* 0x0002a20000000200 */
[----:B----4-:R-:W-:Y:S02]  /*6510*/  IMAD.IADD R0, R118, 0x1, R173 ;  /* 0x0000000176007824 */ /* 0x010fe400078e02ad */
[C---:B---3--:R-:W-:Y:S08]  /*6520*/  HMMA.16816.F32.BF16 R4, R24.reuse, R32, R4 ;  /* 0x000000201804723c */ /* 0x048ff00000041804 */
[C---:B------:R-:W-:Y:S08]  /*6530*/  HMMA.16816.F32.BF16 R8, R24.reuse, R34, R8 ;  /* 0x000000221808723c */ /* 0x040ff00000041808 */
[C---:B------:R-:W-:Y:S03]  /*6540*/  HMMA.16816.F32.BF16 R12, R24.reuse, R100, R12 ;  /* 0x00000064180c723c */ /* 0x040fe6000004180c */
[----:B-1----:R-:W-:Y:S05]  /*6550*/  LEA.HI.X.SX32 R117, R129, R111, 0x5, P0 ;  /* 0x0000006f81757211 */ /* 0x002fea00000f2eff */
[----:B------:R-:W-:Y:S01]  /*6560*/  HMMA.16816.F32.BF16 R16, R24, R102, R16 ;  /* 0x000000661810723c */ /* 0x000fe20000041810 */
[----:B------:R-:W-:Y:S02]  /*6570*/  LDSM.16.MT88.4 R100, [R173+0x1000] ;  /* 0x00100000ad64783b */ /* 0x000fe40000004200 */
[----:B------:R-:W-:Y:S04]  /*6580*/  @P5 IMAD.WIDE.U32 R26, R243, 0x4, R220 ;  /* 0x00000004f31a5825 */ /* 0x000fe800078e00dc */
[C---:B------:R-:W-:Y:S01]  /*6590*/  IMAD.WIDE R126, R129.reuse, -0xc0, R116 ;  /* 0xffffff40817e7825 */ /* 0x040fe200078e0274 */
[----:B------:R-:W5:Y:S01]  /*65a0*/  @P5 LDG.E R238, desc[UR28][R26.64+-0x100] ;  /* 0xffff001c1aee5981 */ /* 0x000f62000c1e1900 */
[C---:B--2---:R-:W-:Y:S03]  /*65b0*/  HMMA.16816.F32.BF16 R4, R20.reuse, R28, R4 ;  /* 0x0000001c1404723c */ /* 0x044fe60000041804 */
[----:B------:R-:W5:Y:S04]  /*65c0*/  @P5 LDG.E R237, desc[UR28][R26.64+-0xe0] ;  /* 0xffff201c1aed5981 */ /* 0x000f68000c1e1900 */
[----:B------:R-:W5:Y:S01]  /*65d0*/  @P5 LDG.E R236, desc[UR28][R26.64+-0x80] ;  /* 0xffff801c1aec5981 */ /* 0x000f62000c1e1900 */
[C---:B------:R-:W-:Y:S01]  /*65e0*/  LEA R108, P0, R129.reuse, R126, 0x5 ;  /* 0x0000007e816c7211 */ /* 0x040fe200078028ff */
[C---:B------:R-:W-:Y:S02]  /*65f0*/  HMMA.16816.F32.BF16 R8, R20.reuse, R30, R8 ;  /* 0x0000001e1408723c */ /* 0x040fe40000041808 */
[----:B------:R1:W5:Y:S01]  /*6600*/  @P5 LDG.E R235, desc[UR28][R26.64+-0x60] ;  /* 0xffffa01c1aeb5981 */ /* 0x000362000c1e1900 */
[C---:B------:R-:W-:Y:S02]  /*6610*/  LEA.HI.X.SX32 R109, R129.reuse, R127, 0x5, P0 ;  /* 0x0000007f816d7211 */ /* 0x040fe400000f2eff */
[C---:B------:R-:W-:Y:S03]  /*6620*/  LEA R34, P0, R129.reuse, R108, 0x5 ;  /* 0x0000006c81227211 */ /* 0x040fe600078028ff */
[C---:B------:R-:W-:Y:S02]  /*6630*/  HMMA.16816.F32.BF16 R12, R20.reuse, R104, R12 ;  /* 0x00000068140c723c */ /* 0x040fe4000004180c */
[----:B------:R2:W-:Y:S01]  /*6640*/  REDG.E.ADD.F32.FTZ.RN.STRONG.GPU desc[UR28][R190.64], R4 ;  /* 0x00000004be0079a6 */ /* 0x0005e2000c12f31c */
[C---:B------:R-:W-:Y:S02]  /*6650*/  LEA.HI.X.SX32 R35, R129.reuse, R109, 0x5, P0 ;  /* 0x0000006d81237211 */ /* 0x040fe400000f2eff */
[C---:B------:R-:W-:Y:S01]  /*6660*/  LEA R32, P0, R129.reuse, R34, 0x5 ;  /* 0x0000002281207211 */ /* 0x040fe200078028ff */
[----:B------:R3:W-:Y:S02]  /*6670*/  REDG.E.ADD.F32.FTZ.RN.STRONG.GPU desc[UR28][R124.64], R5 ;  /* 0x000000057c0079a6 */ /* 0x0007e4000c12f31c */
[----:B------:R-:W-:Y:S02]  /*6680*/  HMMA.16816.F32.BF16 R16, R20, R106, R16 ;  /* 0x0000006a1410723c */ /* 0x000fe40000041810 */
        /* <DEDUP_REMOVED lines=8> */
[C---:B------:R-:W-:Y:S03]  /*6710*/  LEA.HI.X.SX32 R25, R129.reuse, R29, 0x5, P0 ;  /* 0x0000001d81197211 */ /* 0x040fe600000f2eff */
[----:B------:R-:W-:Y:S01]  /*6720*/  REDG.E.ADD.F32.FTZ.RN.STRONG.GPU desc[UR28][R110.64], R10 ;  /* 0x0000000a6e0079a6 */ /* 0x000fe2000c12f31c */
[C---:B--2---:R-:W-:Y:S03]  /*6730*/  LEA R4, P0, R129.reuse, R24, 0x5 ;  /* 0x0000001881047211 */ /* 0x044fe600078028ff */
[----:B------:R-:W-:Y:S01]  /*6740*/  REDG.E.ADD.F32.FTZ.RN.STRONG.GPU desc[UR28][R116.64], R11 ;  /* 0x0000000b740079a6 */ /* 0x000fe2000c12f31c */
[----:B---3--:R-:W-:Y:S03]  /*6750*/  LEA.HI.X.SX32 R5, R129, R25, 0x5, P0 ;  /* 0x0000001981057211 */ /* 0x008fe600000f2eff */
[----:B------:R-:W-:Y:S04]  /*6760*/  REDG.E.ADD.F32.FTZ.RN.STRONG.GPU desc[UR28][R190.64+0x80], R12 ;  /* 0x0000800cbe0079a6 */ /* 0x000fe8000c12f31c */
        /* <DEDUP_REMOVED lines=28> */
[----:B------:R1:W-:Y:S03]  /*6930*/  LDSM.16.MT88.4 R24, [R0+0x1800] ;  /* 0x001800000018783b */ /* 0x0003e60000004200 */
[-C--:B----4-:R-:W-:Y:S08]  /*6940*/  HMMA.16816.F32.BF16 R68, R28, R12.reuse, R68 ;  /* 0x0000000c1c44723c */ /* 0x090ff00000041844 */
[C---:B------:R-:W-:Y:S08]  /*6950*/  HMMA.16816.F32.BF16 R72, R32.reuse, R12, R72 ;  /* 0x0000000c2048723c */ /* 0x040ff00000041848 */
[-C--:B------:R-:W-:Y:S03]  /*6960*/  HMMA.16816.F32.BF16 R76, R32, R14.reuse, R76 ;  /* 0x0000000e204c723c */ /* 0x080fe6000004184c */
[----:B-1----:R-:W-:Y:S01]  /*6970*/  LOP3.LUT R0, R197, 0x1, RZ, 0xc0, !PT ;  /* 0x00000001c5007812 */ /* 0x002fe200078ec0ff */
[----:B------:R-:W-:Y:S04]  /*6980*/  IMAD.MOV.U32 R197, RZ, RZ, R3 ;  /* 0x000000ffffc57224 */ /* 0x000fe800078e0003 */
[C---:B------:R-:W-:Y:S01]  /*6990*/  HMMA.16816.F32.BF16 R80, R28.reuse, R14, R80 ;  /* 0x0000000e1c50723c */ /* 0x040fe20000041850 */
[----:B------:R1:W3:Y:S03]  /*69a0*/  LDSM.16.MT88.4 R12, [R173+0x1800] ;  /* 0x00180000ad0c783b */ /* 0x0002e60000004200 */
[----:B------:R-:W-:Y:S01]  /*69b0*/  ISETP.NE.U32.AND P0, PT, R0, 0x1, PT ;  /* 0x000000010000780c */ /* 0x000fe20003f05070 */
[C---:B------:R-:W-:Y:S03]  /*69c0*/  VIADD R0, R173.reuse, 0xffffe000 ;  /* 0xffffe000ad007836 */ /* 0x040fe60000000000 */
[-C--:B------:R-:W-:Y:S08]  /*69d0*/  HMMA.16816.F32.BF16 R84, R28, R16.reuse, R84 ;  /* 0x000000101c54723c */ /* 0x080ff00000041854 */
[C---:B------:R-:W-:Y:S04]  /*69e0*/  HMMA.16816.F32.BF16 R88, R32.reuse, R16, R88 ;  /* 0x000000102058723c */ /* 0x040fe80000041858 */
[----:B------:R-:W-:Y:S01]  /*69f0*/  @P0 VIADD R0, R173, 0x2000 ;  /* 0x00002000ad000836 */ /* 0x000fe20000000000 */
[----:B------:R-:W-:Y:S03]  /*6a00*/  @P5 IADD3 R240, P0, PT, R240, -0x100, RZ ;  /* 0xffffff00f0f05810 */ /* 0x000fe60007f1e0ff */
[-C--:B------:R-:W-:Y:S03]  /*6a10*/  HMMA.16816.F32.BF16 R92, R32, R18.reuse, R92 ;  /* 0x00000012205c723c */ /* 0x080fe6000004185c */
[----:B------:R-:W-:Y:S01]  /*6a20*/  @P5 IADD3.X R239, PT, PT, R239, -0x1, RZ, P0, !PT ;  /* 0xffffffffefef5810 */ /* 0x000fe200007fe4ff */
[----:B-1----:R-:W-:Y:S04]  /*6a30*/  IMAD.MOV.U32 R173, RZ, RZ, R0 ;  /* 0x000000ffffad7224 */ /* 0x002fe800078e0000 */
        /* <DEDUP_REMOVED lines=16> */
[----:B------:R-:W-:Y:S04]  /*6b40*/  HMMA.16816.F32.BF16 R96, R4, R26, R96 ;  /* 0x0000001a0460723c */ /* 0x000fe80000041860 */
[----:B------:R-:W-:Y:S04]  /*6b50*/  @P5 IADD3 R5, P1, PT, R220, -0x100, RZ ;  /* 0xffffff00dc055810 */ /* 0x000fe80007f3e0ff */
[----:B------:R-:W-:Y:S01]  /*6b60*/  @P5 IADD3.X R4, PT, PT, R221, -0x1, RZ, P1, !PT ;  /* 0xffffffffdd045810 */ /* 0x000fe20000ffe4ff */
[----:B------:R-:W-:Y:S04]  /*6b70*/  @P5 IMAD.MOV.U32 R220, RZ, RZ, R5 ;  /* 0x000000ffffdc5224 */ /* 0x000fe800078e0005 */
[----:B------:R-:W-:Y:S01]  /*6b80*/  @P5 IMAD.MOV.U32 R221, RZ, RZ, R4 ;  /* 0x000000ffffdd5224 */ /* 0x000fe200078e0004 */
[----:B------:R-:W-:Y:S06]  /*6b90*/  @P2 BRA `(.L_x_1155) ;  /* 0xffffffc800c42947 */ /* 0x000fec000383ffff */
[C---:B------:R-:W-:Y:S01]  /*6ba0*/  IMAD.SHL.U32 R0, R252.reuse, 0x10, RZ ;  /* 0x00000010fc007824 */ /* 0x040fe200078e00ff */
[----:B------:R-:W1:Y:S01]  /*6bb0*/  LDCU UR6, c[0x0][0x500] ;  /* 0x0000a000ff0677ac */ /* 0x000e620008000800 */
[C---:B------:R-:W-:Y:S01]  /*6bc0*/  IMAD.SHL.U32 R4, R252.reuse, 0x20, RZ ;  /* 0x00000020fc047824 */ /* 0x040fe200078e00ff */
[----:B------:R-:W-:Y:S01]  /*6bd0*/  SHF.R.U32.HI R5, RZ, 0x4, R252 ;  /* 0x00000004ff057819 */ /* 0x000fe200000116fc */
[----:B------:R-:W-:Y:S01]  /*6be0*/  IMAD.SHL.U32 R3, R252, 0x2, RZ ;  /* 0x00000002fc037824 */ /* 0x000fe200078e00ff */
[----:B------:R-:W-:Y:S02]  /*6bf0*/  LOP3.LUT R0, R0, 0x1c0, RZ, 0xc0, !PT ;  /* 0x000001c000007812 */ /* 0x000fe400078ec0ff */
[----:B------:R-:W-:Y:S02]  /*6c00*/  LOP3.LUT R4, R4, 0xc00, RZ, 0xc0, !PT ;  /* 0x00000c0004047812 */ /* 0x000fe400078ec0ff */
[--C-:B------:R-:W-:Y:S02]  /*6c10*/  LOP3.LUT R0, R0, 0x38, R3.reuse, 0xf8, !PT ;  /* 0x0000003800007812 */ /* 0x100fe400078ef803 */
[----:B------:R-:W-:-:S02]  /*6c20*/  LOP3.LUT R3, R4, 0x6, R3, 0xf8, !PT ;  /* 0x0000000604037812 */ /* 0x000fc400078ef803 */
[----:B------:R-:W-:Y:S01]  /*6c30*/  LOP3.LUT R0, R0, 0x8, R5, 0x78, !PT ;  /* 0x0000000800007812 */ /* 0x000fe200078e7805 */
[----:B------:R-:W-:Y:S01]  /*6c40*/  IMAD.MOV.U32 R5, RZ, RZ, 0x20 ;  /* 0x00000020ff057424 */ /* 0x000fe200078e00ff */
[----:B------:R-:W-:Y:S02]  /*6c50*/  R2P PR, R252, 0x18 ;  /* 0x00000018fc007804 */ /* 0x000fe40000000000 */
[----:B------:R-:W-:Y:S01]  /*6c60*/  LOP3.LUT R0, R3, R0, RZ, 0xfc, !PT ;  /* 0x0000000003007212 */ /* 0x000fe200078efcff */
[----:B-1----:R-:W-:Y:S01]  /*6c70*/  FMUL.FTZ R68, R68, UR6 ;  /* 0x0000000644447c20 */ /* 0x002fe20008410000 */
[----:B------:R-:W-:Y:S02]  /*6c80*/  FMUL.FTZ R16, R69, UR6 ;  /* 0x0000000645107c20 */ /* 0x000fe40008410000 */
[----:B------:R-:W-:Y:S01]  /*6c90*/  LEA R0, R0, UR24, 0x1 ;  /* 0x0000001800007c11 */ /* 0x000fe2000f8e08ff */
        /* <DEDUP_REMOVED lines=81> */
[----:B------:R-:W-:Y:S01]  /*71b0*/  ISETP.NE.AND P0, PT, R250, -0x1, PT ;  /* 0xfffffffffa00780c */ /* 0x000fe20003f05270 */
        /* <DEDUP_REMOVED lines=30> */
[----:B------:R-:W-:Y:S01]  /*73a0*/  MOV R9, R4 ;  /* 0x0000000400097202 */ /* 0x000fe20000000f00 */
[----:B------:R-:W-:Y:S05]  /*73b0*/  BRA `(.L_x_1157) ;  /* 0x0000000000187947 */ /* 0x000fea0003800000 */
.L_x_1156:
[----:B------:R-:W2:Y:S01]  /*73c0*/  LDCU.64 UR14, c[0x0][0x5c0] ;  /* 0x0000b800ff0e77ac */ /* 0x000ea20008000a00 */
[----:B-1----:R-:W-:-:S05]  /*73d0*/  IADD3 R4, PT, PT, R246, R250, RZ ;  /* 0x000000faf6047210 */ /* 0x002fca0007ffe0ff */
[C---:B--2---:R-:W-:Y:S02]  /*73e0*/  IMAD R0, R4.reuse, UR15, RZ ;  /* 0x0000000f04007c24 */ /* 0x044fe4000f8e02ff */
[----:B------:R-:W-:-:S05]  /*73f0*/  IMAD.WIDE.U32 R4, R4, UR14, RZ ;  /* 0x0000000e04047c25 */ /* 0x000fca000f8e00ff */
[----:B------:R-:W-:Y:S02]  /*7400*/  IADD3 R18, PT, PT, R5, R0, RZ ;  /* 0x0000000005127210 */ /* 0x000fe40007ffe0ff */
[----:B------:R-:W-:Y:S02]  /*7410*/  MOV R9, R4 ;  /* 0x0000000400097202 */ /* 0x000fe40000000f00 */
.L_x_1157:
[----:B------:R-:W-:Y:S05]  /*7420*/  @P0 BRA `(.L_x_1158) ;  /* 0x00000000002c0947 */ /* 0x000fea0003800000 */
[----:B------:R-:W1:Y:S01]  /*7430*/  LDCU.64 UR12, c[0x0][0x5c8] ;  /* 0x0000b900ff0c77ac */ /* 0x000e620008000a00 */
[----:B------:R-:W2:Y:S01]  /*7440*/  LDC.64 R6, c[0x0][0x5b0] ;  /* 0x00016c00ff067b82 */ /* 0x000ea20000000a00 */
[----:B------:R-:W-:-:S05]  /*7450*/  SHF.R.S32.HI R0, RZ, 0x1f, R246 ;  /* 0x0000001fff007819 */ /* 0x000fca00000114f6 */
        /* <DEDUP_REMOVED lines=8> */
.L_x_1158:
[----:B------:R-:W1:Y:S01]  /*74e0*/  LDCU.64 UR12, c[0x0][0x5c8] ;  /* 0x0000b900ff0c77ac */ /* 0x000e620008000a00 */
[----:B------:R-:W-:-:S05]  /*74f0*/  IADD3 R4, PT, PT, R246, R250, RZ ;  /* 0x000000faf6047210 */ /* 0x000fca0007ffe0ff */
[C---:B-1----:R-:W-:Y:S02]  /*7500*/  IMAD R0, R4.reuse, UR13, RZ ;  /* 0x0000000d04007c24 */ /* 0x042fe4000f8e02ff */
[----:B------:R-:W-:-:S05]  /*7510*/  IMAD.WIDE.U32 R4, R4, UR12, RZ ;  /* 0x0000000c04047c25 */ /* 0x000fca000f8e00ff */
[----:B------:R-:W-:Y:S02]  /*7520*/  IADD3 R7, PT, PT, R5, R0, RZ ;  /* 0x0000000005077210 */ /* 0x000fe40007ffe0ff */
[----:B------:R-:W-:-:S07]  /*7530*/  MOV R3, R4 ;  /* 0x0000000400037202 */ /* 0x000fce0000000f00 */
.L_x_1159:
[----:B------:R-:W1:Y:S01]  /*7540*/  S2R R24, SR_TID.X ;  /* 0x0000000000187919 */ /* 0x000e620000002100 */
[----:B------:R-:W2:Y:S01]  /*7550*/  LDCU UR6, c[0x0][0x440] ;  /* 0x00008800ff0677ac */ /* 0x000ea20008000800 */
[C---:B------:R-:W-:Y:S01]  /*7560*/  IMAD.SHL.U32 R0, R249.reuse, 0x80, RZ ;  /* 0x00000080f9007824 */ /* 0x040fe200078e00ff */
[----:B------:R-:W3:Y:S08]  /*7570*/  LDC.64 R10, c[0x0][0x5e0] ;  /* 0x00017800ff0a7b82 */ /* 0x000ef00000000a00 */
[----:B------:R-:W-:Y:S01]  /*7580*/  BAR.SYNC.DEFER_BLOCKING 0x0 ;  /* 0x0000000000007b1d */ /* 0x000fe20000010000 */
[----:B------:R-:W-:Y:S01]  /*7590*/  IMAD.SHL.U32 R8, R249, 0x80, RZ ;  /* 0x00000080f9087824 */ /* 0x000fe200078e00ff */
[----:B------:R-:W-:Y:S01]  /*75a0*/  LEA.HI R13, R252, 0x20, RZ, 0x1d ;  /* 0x00000020fc0d7811 */ /* 0x000fe200078fe8ff */
[----:B------:R-:W-:-:S02]  /*75b0*/  IMAD.IADD R0, R189, 0x1, -R0 ;  /* 0x00000001bd007824 */ /* 0x000fc400078e0a00 */
[----:B------:R-:W-:Y:S01]  /*75c0*/  IMAD.MOV.U32 R4, RZ, RZ, R242 ;  /* 0x000000ffff047224 */ /* 0x000fe200078e00f2 */
[----:B------:R-:W-:Y:S01]  /*75d0*/  SHF.R.S32.HI R12, RZ, 0x1f, R8 ;  /* 0x0000001fff0c7819 */ /* 0x000fe20000011408 */
[----:B------:R-:W-:Y:S01]  /*75e0*/  IMAD.MOV.U32 R5, RZ, RZ, RZ ;  /* 0x000000ffff057224 */ /* 0x000fe200078e00ff */
[----:B------:R-:W4:Y:S01]  /*75f0*/  LDC.64 R16, c[0x0][0x5d8] ;  /* 0x00017600ff107b82 */ /* 0x000f220000000a00 */
[----:B------:R-:W-:Y:S01]  /*7600*/  BSSY.RECONVERGENT B0, `(.L_x_1160) ;  /* 0x000002f000007945 */ /* 0x000fe20003800200 */
[----:B------:R-:W-:Y:S01]  /*7610*/  IMAD.WIDE.U32 R4, R8, UR12, R4 ;  /* 0x0000000c08047c25 */ /* 0x000fe2000f8e0004 */
[----:B--2---:R-:W-:-:S03]  /*7620*/  ISETP.GE.AND P2, PT, R242, UR6, PT ;  /* 0x00000006f2007c0c */ /* 0x004fc6000bf46270 */
[----:B------:R-:W-:Y:S01]  /*7630*/  IMAD R6, R12, UR12, RZ ;  /* 0x0000000c0c067c24 */ /* 0x000fe2000f8e02ff */
[----:B------:R-:W-:Y:S02]  /*7640*/  IADD3 R4, P0, PT, R3, R4, RZ ;  /* 0x0000000403047210 */ /* 0x000fe40007f1e0ff */
[----:B------:R-:W-:Y:S01]  /*7650*/  ISETP.GE.OR P4, PT, R13, R0, P2 ;  /* 0x000000000d00720c */ /* 0x000fe20001786670 */
[C---:B------:R-:W-:Y:S01]  /*7660*/  IMAD R6, R8.reuse, UR13, R6 ;  /* 0x0000000d08067c24 */ /* 0x040fe2000f8e0206 */
[----:B------:R2:W2:Y:S04]  /*7670*/  LDS.128 R28, [R119+0x7000] ;  /* 0x00700000771c7984 */ /* 0x0004a80000000c00 */
[----:B------:R-:W-:Y:S01]  /*7680*/  IADD3.X R5, PT, PT, R7, R5, R6, P0, !PT ;  /* 0x0000000507057210 */ /* 0x000fe200007fe406 */
[----:B------:R-:W-:Y:S01]  /*7690*/  IMAD.WIDE.U32 R6, R8, UR14, RZ ;  /* 0x0000000e08067c25 */ /* 0x000fe2000f8e00ff */
[----:B-1----:R-:W-:Y:S01]  /*76a0*/  SHF.R.U32.HI R24, RZ, 0x3, R24 ;  /* 0x00000003ff187819 */ /* 0x002fe20000011618 */
[----:B------:R1:W1:Y:S02]  /*76b0*/  LDS.128 R36, [R119+0x9000] ;  /* 0x0090000077247984 */ /* 0x0002640000000c00 */
[----:B---3--:R-:W-:Y:S01]  /*76c0*/  IMAD.WIDE.U32 R14, R10, UR22, R4 ;  /* 0x000000160a0e7c25 */ /* 0x008fe2000f8e0004 */
[----:B------:R-:W-:-:S02]  /*76d0*/  LOP3.LUT R3, R6, R242, RZ, 0xfc, !PT ;  /* 0x000000f206037212 */ /* 0x000fc400078efcff */
[----:B------:R-:W-:Y:S01]  /*76e0*/  ISETP.GE.OR P5, PT, R24, R0, P2 ;  /* 0x000000001800720c */ /* 0x000fe200017a6670 */
[----:B------:R3:W1:Y:S01]  /*76f0*/  LDS.128 R32, [R119+0xa000] ;  /* 0x00a0000077207984 */ /* 0x0006620000000c00 */
[----:B------:R-:W-:Y:S01]  /*7700*/  IMAD R5, R12, UR14, RZ ;  /* 0x0000000e0c057c24 */ /* 0x000fe2000f8e02ff */
[----:B------:R-:W-:Y:S01]  /*7710*/  IADD3 R4, P0, PT, R9, R3, RZ ;  /* 0x0000000309047210 */ /* 0x000fe20007f1e0ff */
[----:B------:R-:W-:Y:S01]  /*7720*/  IMAD R11, R11, UR22, R15 ;  /* 0x000000160b0b7c24 */ /* 0x000fe2000f8e020f */
[----:B------:R3:W1:Y:S01]  /*7730*/  LDS.128 R40, [R119+0xb000] ;  /* 0x00b0000077287984 */ /* 0x0006620000000c00 */
[----:B------:R-:W-:Y:S01]  /*7740*/  IMAD R3, R8, UR15, R5 ;  /* 0x0000000f08037c24 */ /* 0x000fe2000f8e0205 */
[C---:B------:R-:W-:Y:S02]  /*7750*/  LEA.HI R5, R252.reuse, 0x40, RZ, 0x1d ;  /* 0x00000040fc057811 */ /* 0x040fe400078fe8ff */
[----:B------:R3:W1:Y:S01]  /*7760*/  LDS.128 R44, [R119+0xc000] ;  /* 0x00c00000772c7984 */ /* 0x0006620000000c00 */
[----:B------:R-:W-:-:S02]  /*7770*/  LEA.HI R6, R252, 0x60, RZ, 0x1d ;  /* 0x00000060fc067811 */ /* 0x000fc400078fe8ff */
[-C--:B------:R-:W-:Y:S01]  /*7780*/  ISETP.GE.OR P3, PT, R5, R0.reuse, P2 ;  /* 0x000000000500720c */ /* 0x080fe20001766670 */
[----:B------:R3:W1:Y:S01]  /*7790*/  LDS.128 R48, [R119+0xd000] ;  /* 0x00d0000077307984 */ /* 0x0006620000000c00 */
[----:B------:R-:W2:Y:S01]  /*77a0*/  @!P5 LDC.64 R22, c[0x0][0x568] ;  /* 0x00015a00ff16db82 */ /* 0x000ea20000000a00 */
[----:B------:R-:W-:Y:S01]  /*77b0*/  @!P5 IMAD.MOV.U32 R10, RZ, RZ, R14 ;  /* 0x000000ffff0ad224 */ /* 0x000fe200078e000e */
[----:B------:R-:W-:Y:S02]  /*77c0*/  IADD3.X R5, PT, PT, R18, R7, R3, P0, !PT ;  /* 0x0000000712057210 */ /* 0x000fe400007fe403 */
[C---:B------:R-:W-:Y:S01]  /*77d0*/  IADD3 R21, P1, PT, R24.reuse, 0x20, RZ ;  /* 0x0000002018157810 */ /* 0x040fe20007f3e0ff */
[----:B------:R-:W-:Y:S01]  /*77e0*/  @!P5 IMAD.WIDE.U32 R12, R24, UR12, R10 ;  /* 0x0000000c180cdc25 */ /* 0x000fe2000f8e000a */
[----:B------:R-:W-:Y:S02]  /*77f0*/  ISETP.GE.OR P2, PT, R6, R0, P2 ;  /* 0x000000000600720c */ /* 0x000fe40001746670 */
[----:B------:R-:W-:Y:S01]  /*7800*/  IADD3 R26, P0, PT, R24, 0x60, RZ ;  /* 0x00000060181a7810 */ /* 0x000fe20007f1e0ff */
[----:B----4-:R-:W-:-:S04]  /*7810*/  IMAD.WIDE.U32 R4, R16, UR22, R4 ;  /* 0x0000001610047c25 */ /* 0x010fc8000f8e0004 */
[----:B------:R-:W-:Y:S02]  /*7820*/  IMAD.X R27, RZ, RZ, RZ, P1 ;  /* 0x000000ffff1b7224 */ /* 0x000fe400008e06ff */
[----:B------:R-:W-:Y:S01]  /*7830*/  IMAD R0, R17, UR22, R5 ;  /* 0x0000001611007c24 */ /* 0x000fe2000f8e0205 */
[----:B--2---:R-:W-:Y:S01]  /*7840*/  @!P5 LEA R22, P6, R12, R22, 0x1 ;  /* 0x000000160c16d211 */ /* 0x004fe200078c08ff */
[----:B-1-3--:R-:W-:-:S12]  /*7850*/  @P5 BRA `(.L_x_1161) ;  /* 0x0000000000245947 */ /* 0x00afd80003800000 */
        /* <DEDUP_REMOVED lines=9> */
.L_x_1161:
[----:B------:R-:W-:Y:S05]  /*78f0*/  BSYNC.RECONVERGENT B0 ;  /* 0x0000000000007941 */ /* 0x000fea0003800200 */
.L_x_1160:
        /* <DEDUP_REMOVED lines=12> */
.L_x_1163:
[----:B------:R-:W-:Y:S05]  /*79c0*/  BSYNC.RECONVERGENT B0 ;  /* 0x0000000000007941 */ /* 0x000fea0003800200 */
.L_x_1162:
[----:B-1----:R1:W3:Y:S01]  /*79d0*/  LDS.128 R16, [R119+0x8000] ;  /* 0x0080000077107984 */ /* 0x0022e20000000c00 */
[C---:B------:R-:W-:Y:S01]  /*79e0*/  IADD3 R20, P1, PT, R24.reuse, 0x40, RZ ;  /* 0x0000004018147810 */ /* 0x040fe20007f3e0ff */
[----:B------:R-:W-:Y:S01]  /*79f0*/  BSSY.RECONVERGENT B0, `(.L_x_1164) ;  /* 0x000000e000007945 */ /* 0x000fe20003800200 */
[----:B------:R-:W-:Y:S02]  /*7a00*/  @!P5 IMAD R24, R24, UR13, R13 ;  /* 0x0000000d1818dc24 */ /* 0x000fe4000f8e020d */
[----:B------:R-:W-:Y:S01]  /*7a10*/  IADD3.X R25, PT, PT, RZ, RZ, RZ, P1, !PT ;  /* 0x000000ffff197210 */ /* 0x000fe20000ffe4ff */
[----:B------:R-:W-:Y:S08]  /*7a20*/  @P3 BRA `(.L_x_1165) ;  /* 0x0000000000283947 */ /* 0x000ff00003800000 */
        /* <DEDUP_REMOVED lines=10> */
.L_x_1165:
[----:B------:R-:W-:Y:S05]  /*7ad0*/  BSYNC.RECONVERGENT B0 ;  /* 0x0000000000007941 */ /* 0x000fea0003800200 */
.L_x_1164:
[----:B------:R-:W-:Y:S01]  /*7ae0*/  BSSY.RECONVERGENT B0, `(.L_x_1166) ;  /* 0x000000e000007945 */ /* 0x000fe20003800200 */
[----:B------:R-:W-:Y:S02]  /*7af0*/  @!P5 LEA.HI.X R23, R12, R23, R24, 0x1, P6 ;  /* 0x000000170c17d211 */ /* 0x000fe400030f0c18 */
[----:B--2-4-:R-:W-:Y:S01]  /*7b00*/  IADD3.X R8, PT, PT, RZ, RZ, RZ, P0, !PT ;  /* 0x000000ffff087210 */ /* 0x014fe200007fe4ff */
        /* <DEDUP_REMOVED lines=11> */
.L_x_1167:
[----:B------:R-:W-:Y:S05]  /*7bc0*/  BSYNC.RECONVERGENT B0 ;  /* 0x0000000000007941 */ /* 0x000fea0003800200 */
.L_x_1166:
[----:B------:R4:W-:Y:S01]  /*7bd0*/  @!P5 STG.E.128 desc[UR28][R22.64], R32 ;  /* 0x000000201600d986 */ /* 0x0009e2000c101d1c */
[----:B------:R-:W-:Y:S04]  /*7be0*/  BSSY.RECONVERGENT B0, `(.L_x_1168) ;  /* 0x000000c000007945 */ /* 0x000fe80003800200 */
        /* <DEDUP_REMOVED lines=11> */
.L_x_1169:
[----:B------:R-:W-:Y:S05]  /*7ca0*/  BSYNC.RECONVERGENT B0 ;  /* 0x0000000000007941 */ /* 0x000fea0003800200 */
.L_x_1168:
        /* <DEDUP_REMOVED lines=12> */
.L_x_1171:
[----:B------:R-:W-:Y:S05]  /*7d70*/  BSYNC.RECONVERGENT B0 ;  /* 0x0000000000007941 */ /* 0x000fea0003800200 */
.L_x_1170:
        /* <DEDUP_REMOVED lines=11> */
.L_x_1120:
[----:B------:R-:W-:Y:S05]  /*7e30*/  BSYNC.RECONVERGENT B1 ;  /* 0x0000000000017941 */ /* 0x000fea0003800200 */
.L_x_1094:
[----:B------:R-:W2:Y:S01]  /*7e40*/  LDCU UR7, c[0x0][0x438] ;  /* 0x00008700ff0777ac */ /* 0x000ea20008000800 */
[----:B------:R-:W3:Y:S08]  /*7e50*/  LDC R0, c[0x0][0x370] ;  /* 0x0000dc00ff007b82 */ /* 0x000ef00000000800 */
[----:B------:R-:W1:Y:S01]  /*7e60*/  LDC R3, c[0x0][0x438] ;  /* 0x00010e00ff037b82 */ /* 0x000e620000000800 */
[----:B--2---:R-:W-:-:S04]  /*7e70*/  UIADD3 UR7, UPT, UPT, UR7, 0x7f, URZ ;  /* 0x0000007f07077890 */ /* 0x004fc8000fffe0ff */
[----:B------:R-:W-:Y:S01]  /*7e80*/  USHF.R.S32.HI UR6, URZ, 0x1f, UR7 ;  /* 0x0000001fff067899 */ /* 0x000fe20008011407 */
[----:B---3--:R-:W-:-:S03]  /*7e90*/  IADD3 R249, PT, PT, R0, R249, RZ ;  /* 0x000000f900f97210 */ /* 0x008fc60007ffe0ff */
[----:B------:R-:W-:-:S04]  /*7ea0*/  ULEA.HI UR6, UR6, UR7, URZ, 0x7 ;  /* 0x0000000706067291 */ /* 0x000fc8000f8f38ff */
[----:B------:R-:W-:-:S06]  /*7eb0*/  USHF.R.S32.HI UR6, URZ, 0x7, UR6 ;  /* 0x00000007ff067899 */ /* 0x000fcc0008011406 */
[----:B------:R-:W-:-:S13]  /*7ec0*/  ISETP.GE.AND P0, PT, R249, UR6, PT ;  /* 0x00000006f9007c0c */ /* 0x000fda000bf06270 */
[----:B-1----:R-:W-:Y:S05]  /*7ed0*/  @!P0 BRA `(.L_x_1172) ;  /* 0xffffff84007c8947 */ /* 0x002fea000383ffff */
[----:B------:R-:W-:Y:S05]  /*7ee0*/  EXIT ;  /* 0x000000000000794d */ /* 0x000fea0003800000 */
.L_x_1173:
        /* <DEDUP_REMOVED lines=9> */
.L_x_2771:


//--------------------- .text._ZN5flash44flash_bwd_dq_dk_dv_loop_seqk_parallel_kernelI23Flash_bwd_kernel_traitsILi64ELi64ELi128ELi8ELi2ELi4ELi4ELb1ELb0EN7cutlass10bfloat16_tE19Flash_kernel_traitsILi64ELi64ELi128ELi8ES3_EELb1ELb0ELb1ELb0ELb0ELb0ELb0EEEvNS_16Flash_bwd_paramsE --------------------------
	.section	.text._ZN5flash44flash_bwd_dq_dk_dv_loop_seqk_parallel_kernelI23Flash_bwd_kernel_traitsILi64ELi64ELi128ELi8ELi2ELi4ELi4ELb1ELb0EN7cutlass10bfloat16_tE19Flash_kernel_traitsILi64ELi64ELi128ELi8ES3_EELb1ELb0ELb1ELb0ELb0ELb0ELb0EEEvNS_16Flash_bwd_paramsE,"ax",@progbits
	.align	128
        .global         _ZN5flash44flash_bwd_dq_dk_dv_loop_seqk_parallel_kernelI23Flash_bwd_kernel_traitsILi64ELi64ELi128ELi8ELi2ELi4ELi4ELb1ELb0EN7cutlass10bfloat16_tE19Flash_kernel_traitsILi64ELi64ELi128ELi8ES3_EELb1ELb0ELb1ELb0ELb0ELb0ELb0EEEvNS_16Flash_bwd_paramsE
        .type           _ZN5flash44flash_bwd_dq_dk_dv_loop_seqk_parallel_kernelI23Flash_bwd_kernel_traitsILi64ELi64ELi128ELi8ELi2ELi4ELi4ELb1ELb0EN7cutlass10bfloat16_tE19Flash_kernel_traitsILi64ELi64ELi128ELi8ES3_EELb1ELb0ELb1ELb0ELb0ELb0ELb0EEEvNS_16Flash_bwd_paramsE,@function
        .size           _ZN5flash44flash_bwd_dq_dk_dv_loop_seqk_parallel_kernelI23Flash_bwd_kernel_traitsILi64ELi64ELi128ELi8ELi2ELi4ELi4ELb1ELb0EN7cutlass10bfloat16_tE19Flash_kernel_traitsILi64ELi64ELi128ELi8ES3_EELb1ELb0ELb1ELb0ELb0ELb0ELb0EEEvNS_16Flash_bwd_paramsE,(.L_x_2772 - _ZN5flash44flash_bwd_dq_dk_dv_loop_seqk_parallel_kernelI23Flash_bwd_kernel_traitsILi64ELi64ELi128ELi8ELi2ELi4ELi4ELb1ELb0EN7cutlass10bfloat16_tE19Flash_kernel_traitsILi64ELi64ELi128ELi8ES3_EELb1ELb0ELb1ELb0ELb0ELb0ELb0EEEvNS_16Flash_bwd_paramsE)
        .other          _ZN5flash44flash_bwd_dq_dk_dv_loop_seqk_parallel_kernelI23Flash_bwd_kernel_traitsILi64ELi64ELi128ELi8ELi2ELi4ELi4ELb1ELb0EN7cutlass10bfloat16_tE19Flash_kernel_traitsILi64ELi64ELi128ELi8ES3_EELb1ELb0ELb1ELb0ELb0ELb0ELb0EEEvNS_16Flash_bwd_paramsE,@"STO_CUDA_ENTRY STV_DEFAULT"
_ZN5flash44flash_bwd_dq_dk_dv_loop_seqk_parallel_kernelI23Flash_bwd_kernel_traitsILi64ELi64ELi128ELi8ELi2ELi4ELi4ELb1ELb0EN7cutlass10bfloat16_tE19Flash_kernel_traitsILi64ELi64ELi128ELi8ES3_EELb1ELb0ELb1ELb0ELb0ELb0ELb0EEEvNS_16Flash_bwd_paramsE:
.text._ZN5flash44flash_bwd_dq_dk_dv_loop_seqk_parallel_kernelI23Flash_bwd_kernel_traitsILi64ELi64ELi128ELi8ELi2ELi4ELi4ELb1ELb0EN7cutlass10bfloat16_tE19Flash_kernel_traitsILi64ELi64ELi128ELi8ES3_EELb1ELb0ELb1ELb0ELb0ELb0ELb0EEEvNS_16Flash_bwd_paramsE:
        /* <DEDUP_REMOVED lines=36> */
[----:B------:R-:W-:-:S02]  /*0240*/  LOP3.LUT R6, R15, 0x38, R0, 0xf8, !PT ;  /* 0x000000380f067812 */ /* 0x000fc400078ef800 */
[----:B------:R-:W-:Y:S02]  /*0250*/  LOP3.LUT R5, R5, 0x6, R0, 0xf8, !PT ;  /* 0x0000000605057812 */ /* 0x000fe400078ef800 */
[--C-:B------:R-:W-:Y:S02]  /*0260*/  LOP3.LUT R0, R0, 0x7006, R3.reuse, 0xc8, !PT ;  /* 0x0000700600007812 */ /* 0x100fe400078ec803 */
[----:B------:R-:W-:Y:S02]  /*0270*/  LOP3.LUT R9, R9, 0x8, RZ, 0xc0, !PT ;  /* 0x0000000809097812 */ /* 0x000fe400078ec0ff */
[----:B------:R-:W-:Y:S02]  /*0280*/  LOP3.LUT R13, R4, 0x1c0, RZ, 0xc0, !PT ;  /* 0x000001c0040d7812 */ /* 0x000fe400078ec0ff */
[----:B------:R-:W-:Y:S02]  /*0290*/  LOP3.LUT R205, R0, 0x400, R3, 0xf8, !PT ;  /* 0x0000040000cd7812 */ /* 0x000fe400078ef803 */
[----:B------:R-:W-:-:S02]  /*02a0*/  LOP3.LUT R198, R5, R6, R9, 0xf6, !PT ;  /* 0x0000000605c67212 */ /* 0x000fc400078ef609 */
[----:B------:R-:W-:Y:S02]  /*02b0*/  LOP3.LUT R8, R6, 0x20, R7, 0x78, !PT ;  /* 0x0000002006087812 */ /* 0x000fe400078e7807 */
[----:B------:R-:W-:Y:S02]  /*02c0*/  LOP3.LUT R0, R7, 0x30, RZ, 0xc0, !PT ;  /* 0x0000003007007812 */ /* 0x000fe400078ec0ff */
[----:B------:R-:W-:Y:S02]  /*02d0*/  LOP3.LUT P1, R195, R201, 0x10, RZ, 0xc0, !PT ;  /* 0x00000010c9c37812 */ /* 0x000fe4000782c0ff */
[----:B------:R-:W-:Y:S02]  /*02e0*/  LOP3.LUT R2, R13, 0x38, R202, 0xf8, !PT ;  /* 0x000000380d027812 */ /* 0x000fe400078ef8ca */
[----:B------:R-:W-:Y:S02]  /*02f0*/  LOP3.LUT R6, R4, 0x200, RZ, 0xc0, !PT ;  /* 0x0000020004067812 */ /* 0x000fe400078ec0ff */
[----:B------:R-:W-:-:S02]  /*0300*/  LOP3.LUT R5, R0, 0x8, R201, 0xf8, !PT ;  /* 0x0000000800057812 */ /* 0x000fc400078ef8c9 */
[----:B------:R-:W-:Y:S02]  /*0310*/  LOP3.LUT R197, R6, 0x400, R3, 0xf8, !PT ;  /* 0x0000040006c57812 */ /* 0x000fe400078ef803 */
[----:B------:R-:W-:Y:S02]  /*0320*/  LOP3.LUT R0, R2, 0x8, R7, 0x78, !PT ;  /* 0x0000000802007812 */ /* 0x000fe400078e7807 */
[----:B------:R-:W-:Y:S02]  /*0330*/  LOP3.LUT R193, R6, 0xc00, R3, 0xf8, !PT ;  /* 0x00000c0006c17812 */ /* 0x000fe400078ef803 */
[----:B------:R-:W-:Y:S02]  /*0340*/  LEA R198, R198, UR6, 0x1 ;  /* 0x00000006c6c67c11 */ /* 0x000fe4000f8e08ff */
[-C--:B------:R-:W-:Y:S02]  /*0350*/  LOP3.LUT R197, R197, R0.reuse, RZ, 0xfc, !PT ;  /* 0x00000000c5c57212 */ /* 0x080fe400078efcff */
[----:B------:R-:W-:Y:S01]  /*0360*/  LOP3.LUT R193, R193, R0, RZ, 0xfc, !PT ;  /* 0x00000000c1c17212 */ /* 0x000fe200078efcff */
[C---:B------:R-:W-:Y:S01]  /*0370*/  VIADD R0, R198.reuse, 0x6000 ;  /* 0x00006000c6007836 */ /* 0x040fe20000000000 */
[----:B---3--:R-:W-:Y:S01]  /*0380*/  LEA R206, P0, R199, R206, 0x2 ;  /* 0x000000cec7ce7211 */ /* 0x008fe200078010ff */
[----:B------:R-:W-:Y:S01]  /*0390*/  VIADD R196, R198, 0x6040 ;  /* 0x00006040c6c47836 */ /* 0x000fe20000000000 */
[----:B------:R-:W-:Y:S01]  /*03a0*/  LOP3.LUT R5, R5, 0x1c0, R4, 0xf8, !PT ;  /* 0x000001c005057812 */ /* 0x000fe200078ef804 */
[----:B------:R-:W-:Y:S01]  /*03b0*/  @P1 VIADD R196, R0, 0xffffffc0 ;  /* 0xffffffc000c41836 */ /* 0x000fe20000000000 */
[----:B------:R-:W-:-:S02]  /*03c0*/  LOP3.LUT P2, RZ, R201, 0x8, RZ, 0xc0, !PT ;  /* 0x00000008c9ff7812 */ /* 0x000fc4000784c0ff */
[C---:B------:R-:W-:Y:S02]  /*03d0*/  LOP3.LUT R195, R2.reuse, R9, R195, 0x1e, !PT ;  /* 0x0000000902c37212 */ /* 0x040fe400078e1ec3 */
[----:B------:R-:W-:Y:S02]  /*03e0*/  LOP3.LUT R205, R205, R8, RZ, 0xfc, !PT ;  /* 0x00000008cdcd7212 */ /* 0x000fe400078efcff */
[----:B------:R-:W-:Y:S02]  /*03f0*/  LEA.HI.X R207, R199, R207, RZ, 0x2, P0 ;  /* 0x000000cfc7cf7211 */ /* 0x000fe400000f14ff */
[----:B------:R-:W-:Y:S02]  /*0400*/  LOP3.LUT R2, R2, 0x8, R201, 0x78, !PT ;  /* 0x0000000802027812 */ /* 0x000fe400078e78c9 */
[----:B------:R-:W-:Y:S02]  /*0410*/  LOP3.LUT R188, R5, 0x38, R202, 0x78, !PT ;  /* 0x0000003805bc7812 */ /* 0x000fe400078e78ca */
[----:B------:R-:W-:-:S02]  /*0420*/  LOP3.LUT P0, RZ, R201, 0x4, RZ, 0xc0, !PT ;  /* 0x00000004c9ff7812 */ /* 0x000fc4000780c0ff */
[----:B------:R-:W-:Y:S02]  /*0430*/  LOP3.LUT R0, R202, 0x1f8, RZ, 0xc0, !PT ;  /* 0x000001f8ca007812 */ /* 0x000fe400078ec0ff */
[----:B------:R-:W-:Y:S01]  /*0440*/  LOP3.LUT R195, R195, 0x200, R4, 0xf8, !PT ;  /* 0x00000200c3c37812 */ /* 0x000fe200078ef804 */
[----:B------:R-:W-:Y:S01]  /*0450*/  IMAD.MOV.U32 R4, RZ, RZ, 0x10 ;  /* 0x00000010ff047424 */ /* 0x000fe200078e00ff */
[----:B------:R-:W-:Y:S02]  /*0460*/  LEA R205, R205, UR5, 0x1 ;  /* 0x00000005cdcd7c11 */ /* 0x000fe4000f8e08ff */
[--C-:B------:R-:W-:Y:S02]  /*0470*/  LOP3.LUT R191, R2, 0x7a00, R3.reuse, 0xf8, !PT ;  /* 0x00007a0002bf7812 */ /* 0x100fe400078ef803 */
[----:B------:R-:W-:Y:S01]  /*0480*/  LOP3.LUT R188, R188, 0x200, R3, 0xf8, !PT ;  /* 0x00000200bcbc7812 */ /* 0x000fe200078ef803 */
[----:B------:R-:W-:Y:S01]  /*0490*/  VIADD R235, R205, 0x20 ;  /* 0x00000020cdeb7836 */ /* 0x000fe20000000000 */
[----:B------:R-:W-:Y:S01]  /*04a0*/  LOP3.LUT P1, RZ, R201, 0x2, RZ, 0xc0, !PT ;  /* 0x00000002c9ff7812 */ /* 0x000fe2000782c0ff */
[----:B------:R-:W-:Y:S01]  /*04b0*/  @P2 VIADD R235, R205, 0xffffffe0 ;  /* 0xffffffe0cdeb2836 */ /* 0x000fe20000000000 */
[----:B------:R-:W-:-:S02]  /*04c0*/  SEL R190, R190, 0xffffffc0, !P0 ;  /* 0xffffffc0bebe7807 */ /* 0x000fc40004000000 */
[----:B------:R-:W-:Y:S02]  /*04d0*/  LEA R197, R197, UR6, 0x1 ;  /* 0x00000006c5c57c11 */ /* 0x000fe4000f8e08ff */
[----:B------:R-:W-:Y:S02]  /*04e0*/  LEA R193, R193, UR4, 0x1 ;  /* 0x00000004c1c17c11 */ /* 0x000fe4000f8e08ff */
[--C-:B------:R-:W-:Y:S01]  /*04f0*/  LOP3.LUT R3, R0, 0x38, R201.reuse, 0x78, !PT ;  /* 0x0000003800037812 */ /* 0x100fe200078e78c9 */
[--C-:B------:R-:W-:Y:S01]  /*0500*/  IMAD.IADD R2, R197, 0x1, R190.reuse ;  /* 0x00000001c5027824 */ /* 0x100fe200078e02be */
[----:B------:R-:W-:Y:S01]  /*0510*/  SEL R4, R4, 0xfffffff0, !P0 ;  /* 0xfffffff004047807 */ /* 0x000fe20004000000 */
[----:B------:R-:W-:Y:S01]  /*0520*/  IMAD.IADD R185, R193, 0x1, R190 ;  /* 0x00000001c1b97824 */ /* 0x000fe200078e02be */
[----:B------:R-:W-:Y:S02]  /*0530*/  SEL R192, R192, 0xffffffe0, !P1 ;  /* 0xffffffe0c0c07807 */ /* 0x000fe40004800000 */
[----:B------:R-:W-:Y:S01]  /*0540*/  LEA R195, R195, UR6, 0x1 ;  /* 0x00000006c3c37c11 */ /* 0x000fe2000f8e08ff */
[----:B------:R-:W-:Y:S01]  /*0550*/  IMAD.IADD R237, R205, 0x1, R4 ;  /* 0x00000001cded7824 */ /* 0x000fe200078e0204 */
[----:B------:R-:W-:Y:S01]  /*0560*/  LEA R191, R191, UR4, 0x1 ;  /* 0x00000004bfbf7c11 */ /* 0x000fe2000f8e08ff */
[----:B------:R-:W-:Y:S01]  /*0570*/  IMAD.IADD R186, R193, 0x1, R192 ;  /* 0x00000001c1ba7824 */ /* 0x000fe200078e02c0 */
[--C-:B------:R-:W-:Y:S01]  /*0580*/  SHF.R.U32.HI R11, RZ, 0x2, R201.reuse ;  /* 0x00000002ff0b7819 */ /* 0x100fe200000116c9 */
[--C-:B------:R-:W-:Y:S01]  /*0590*/  IMAD.IADD R187, R195, 0x1, R190.reuse ;  /* 0x00000001c3bb7824 */ /* 0x100fe200078e02be */
[----:B------:R-:W-:Y:S01]  /*05a0*/  LOP3.LUT R200, R7, 0x10, RZ, 0xc0, !PT ;  /* 0x0000001007c87812 */ /* 0x000fe200078ec0ff */
[----:B------:R-:W-:Y:S01]  /*05b0*/  IMAD.IADD R189, R191, 0x1, R190 ;  /* 0x00000001bfbd7824 */ /* 0x000fe200078e02be */
[----:B------:R-:W-:Y:S01]  /*05c0*/  LOP3.LUT R208, R3, 0x1e00, R202, 0xf8, !PT ;  /* 0x00001e0003d07812 */ /* 0x000fe200078ef8ca */
[----:B------:R-:W-:Y:S01]  /*05d0*/  IMAD.IADD R3, R197, 0x1, R192 ;  /* 0x00000001c5037824 */ /* 0x000fe200078e02c0 */
[----:B------:R-:W-:Y:S01]  /*05e0*/  SHF.R.U32.HI R203, RZ, 0x3, R201 ;  /* 0x00000003ffcb7819 */ /* 0x000fe200000116c9 */
[----:B------:R-:W-:Y:S01]  /*05f0*/  IMAD.IADD R0, R192, 0x1, R2 ;  /* 0x00000001c0007824 */ /* 0x000fe200078e0202 */
[----:B------:R-:W-:Y:S01]  /*0600*/  LOP3.LUT R200, R200, 0x7, R11, 0xf8, !PT ;  /* 0x00000007c8c87812 */ /* 0x000fe200078ef80b */
[----:B------:R-:W-:Y:S01]  /*0610*/  IMAD.IADD R184, R192, 0x1, R185 ;  /* 0x00000001c0b87824 */ /* 0x000fe200078e02b9 */
[----:B------:R-:W-:Y:S01]  /*0620*/  SHF.R.U32.HI R201, RZ, 0x5, R201 ;  /* 0x00000005ffc97819 */ /* 0x000fe200000116c9 */
[----:B------:R-:W-:Y:S01]  /*0630*/  IMAD.IADD R215, R4, 0x1, R235 ;  /* 0x0000000104d77824 */ /* 0x000fe200078e02eb */
[----:B------:R-:W-:-:S02]  /*0640*/  LOP3.LUT R210, R202, 0x38, RZ, 0xc0, !PT ;  /* 0x00000038cad27812 */ /* 0x000fc400078ec0ff */
[----:B------:R-:W-:Y:S02]  /*0650*/  LEA R208, R208, UR6, 0x1 ;  /* 0x00000006d0d07c11 */ /* 0x000fe4000f8e08ff */
[----:B--2-4-:R-:W-:-:S07]  /*0660*/  LEA R188, R188, UR5, 0x1 ;  /* 0x00000005bcbc7c11 */ /* 0x014fce000f8e08ff */
.L_x_1255:
[----:B------:R-:W1:Y:S01]  /*0670*/  LDC.64 R4, c[0x0][0x478] ;  /* 0x00011e00ff047b82 */ /* 0x000e620000000a00 */
[----:B------:R-:W-:Y:S01]  /*0680*/  ISETP.NE.U32.AND P5, PT, RZ, UR8, PT ;  /* 0x00000008ff007c0c */ /* 0x000fe2000bfa5070 */
[----:B---3--:R-:W-:Y:S01]  /*0690*/  IMAD.SHL.U32 R15, R199, 0x4, RZ ;  /* 0x00000004c70f7824 */ /* 0x008fe200078e00ff */
[----:B------:R-:W-:Y:S01]  /*06a0*/  SHF.R.U32.HI R14, RZ, 0x1e, R199 ;  /* 0x0000001eff0e7819 */ /* 0x000fe200000116c7 */
[----:B------:R-:W-:Y:S01]  /*06b0*/  IMAD.MOV.U32 R233, RZ, RZ, RZ ;  /* 0x000000ffffe97224 */ /* 0x000fe200078e00ff */
[----:B------:R-:W-:-:S03]  /*06c0*/  ISETP.NE.AND.EX P5, PT, RZ, UR9, PT, P5 ;  /* 0x00000009ff007c0c */ /* 0x000fc6000bfa5350 */
[----:B------:R-:W2:Y:S01]  /*06d0*/  LDC.64 R8, c[0x0][0x460] ;  /* 0x00011800ff087b82 */ /* 0x000ea20000000a00 */
[----:B------:R-:W-:-:S07]  /*06e0*/  IMAD.MOV.U32 R13, RZ, RZ, -0x1 ;  /* 0xffffffffff0d7424 */ /* 0x000fce00078e00ff */
[----:B------:R-:W3:Y:S02]  /*06f0*/  LDC.U8 R11, c[0x0][0x532] ;  /* 0x00014c80ff0b7b82 */ /* 0x000ee40000000000 */
[----:B------:R-:W-:-:S04]  /*0700*/  @P5 IADD3 R18, P2, PT, R15, UR8, RZ ;  /* 0x000000080f125c10 */ /* 0x000fc8000ff5e0ff */
[----:B------:R-:W-:Y:S02]  /*0710*/  @P5 IADD3.X R19, PT, PT, R14, UR9, RZ, P2, !PT ;  /* 0x000000090e135c10 */ /* 0x000fe400097fe4ff */
[----:B-1----:R-:W-:Y:S01]  /*0720*/  ISETP.NE.U32.AND P4, PT, R4, RZ, PT ;  /* 0x000000ff0400720c */ /* 0x002fe20003f85070 */
[----:B------:R-:W1:Y:S02]  /*0730*/  LDC.64 R6, c[0x0][0x468] ;  /* 0x00011a00ff067b82 */ /* 0x000e640000000a00 */
[----:B------:R-:W4:Y:S01]  /*0740*/  @P5 LDG.E R233, desc[UR18][R18.64] ;  /* 0x0000001212e95981 */ /* 0x000f22000c1e1900 */
[----:B------:R-:W-:Y:S02]  /*0750*/  ISETP.NE.AND.EX P4, PT, R5, RZ, PT, P4 ;  /* 0x000000ff0500720c */ /* 0x000fe40003f85340 */
[C---:B--2---:R-:W-:Y:S02]  /*0760*/  ISETP.NE.U32.AND P0, PT, R8.reuse, RZ, PT ;  /* 0x000000ff0800720c */ /* 0x044fe40003f05070 */
[----:B------:R-:W-:-:S02]  /*0770*/  ISETP.NE.U32.AND P3, PT, R8, RZ, PT ;  /* 0x000000ff0800720c */ /* 0x000fc40003f65070 */
[C---:B------:R-:W-:Y:S02]  /*0780*/  ISETP.NE.AND.EX P0, PT, R9.reuse, RZ, PT, P0 ;  /* 0x000000ff0900720c */ /* 0x040fe40003f05300 */
[----:B------:R-:W-:-:S05]  /*0790*/  ISETP.NE.AND.EX P3, PT, R9, RZ, PT, P3 ;  /* 0x000000ff0900720c */ /* 0x000fca0003f65330 */
[----:B------:R-:W-:Y:S01]  /*07a0*/  @P4 IADD3 R4, P1, PT, R15, R4, RZ ;  /* 0x000000040f044210 */ /* 0x000fe20007f3e0ff */
[----:B------:R-:W-:Y:S01]  /*07b0*/  IMAD.MOV.U32 R236, RZ, RZ, -0x1 ;  /* 0xffffffffffec7424 */ /* 0x000fe200078e00ff */
[----:B---3--:R-:W-:Y:S01]  /*07c0*/  ISETP.NE.AND P5, PT, R11, RZ, PT ;  /* 0x000000ff0b00720c */ /* 0x008fe20003fa5270 */
[----:B------:R-:W2:Y:S02]  /*07d0*/  @!P4 LDC R9, c[0x0][0x43c] ;  /* 0x00010f00ff09cb82 */ /* 0x000ea40000000800 */
[----:B------:R-:W-:Y:S01]  /*07e0*/  @P4 IMAD.X R5, R14, 0x1, R5, P1 ;  /* 0x000000010e054824 */ /* 0x000fe200008e0605 */
[----:B-----5:R3:W5:Y:S04]  /*07f0*/  @P0 LDG.E R13, desc[UR18][R206.64] ;  /* 0x00000012ce0d0981 */ /* 0x020768000c1e1900 */
[----:B------:R-:W4:Y:S04]  /*0800*/  @P4 LDG.E R12, desc[UR18][R4.64] ;  /* 0x00000012040c4981 */ /* 0x000f28000c1e1900 */
[----:B------:R3:W5:Y:S01]  /*0810*/  @P3 LDG.E R8, desc[UR18][R206.64+0x4] ;  /* 0x00000412ce083981 */ /* 0x000762000c1e1900 */
[----:B-1----:R-:W-:-:S04]  /*0820*/  ISETP.EQ.U32.AND P2, PT, R6, RZ, PT ;  /* 0x000000ff0600720c */ /* 0x002fc80003f42070 */
[----:B------:R-:W-:Y:S02]  /*0830*/  ISETP.EQ.OR.EX P2, PT, R7, RZ, !P5, P2 ;  /* 0x000000ff0700720c */ /* 0x000fe40006f42720 */
[----:B------:R-:W-:-:S05]  /*0840*/  IADD3 R16, P1, PT, R15, R6, RZ ;  /* 0x000000060f107210 */ /* 0x000fca0007f3e0ff */
[----:B------:R-:W-:Y:S01]  /*0850*/  IMAD.X R17, R14, 0x1, R7, P1 ;  /* 0x000000010e117824 */ /* 0x000fe200008e0607 */
[----:B------:R-:W1:Y:S05]  /*0860*/  @!P3 LDC R234, c[0x0][0x434] ;  /* 0x00010d00ffeabb82 */ /* 0x000e6a0000000800 */
[----:B------:R3:W5:Y:S03]  /*0870*/  @!P2 LDG.E R236, desc[UR18][R16.64] ;  /* 0x0000001210eca981 */ /* 0x000766000c1e1900 */
[----:B------:R-:W2:Y:S01]  /*0880*/  @!P4 LDC.64 R4, c[0x0][0x488] ;  /* 0x00012200ff04cb82 */ /* 0x000ea20000000a00 */
[----:B------:R-:W-:-:S04]  /*0890*/  ISETP.NE.U32.AND P2, PT, R6, RZ, PT ;  /* 0x000000ff0600720c */ /* 0x000fc80003f45070 */
[----:B------:R-:W-:Y:S02]  /*08a0*/  ISETP.NE.AND.EX P2, PT, R7, RZ, PT, P2 ;  /* 0x000000ff0700720c */ /* 0x000fe40003f45320 */
[----:B--2---:R-:W-:-:S04]  /*08b0*/  @!P4 ISETP.NE.U32.AND P1, PT, R4, RZ, PT ;  /* 0x000000ff0400c20c */ /* 0x004fc80003f25070 */
[----:B------:R-:W-:-:S04]  /*08c0*/  @!P4 ISETP.NE.AND.EX P1, PT, R5, RZ, PT, P1 ;  /* 0x000000ff0500c20c */ /* 0x000fc80003f25310 */
[----:B------:R-:W-:Y:S01]  /*08d0*/  @!P4 SEL R9, R9, RZ, P1 ;  /* 0x000000ff0909c207 */ /* 0x000fe20000800000 */
[----:B----4-:R-:W-:Y:S02]  /*08e0*/  @P4 IMAD.IADD R231, R12, 0x1, -R233 ;  /* 0x000000010ce74824 */ /* 0x010fe400078e0ae9 */
[----:B-1-3--:R-:W-:Y:S06]  /*08f0*/  @!P2 BRA `(.L_x_1174) ;  /* 0x00000000000ca947 */ /* 0x00afec0003800000 */
[----:B------:R-:W2:Y:S02]  /*0900*/  @P5 LDG.E R5, desc[UR18][R16.64+0x4] ;  /* 0x0000041210055981 */ /* 0x000ea4000c1e1900 */
[----:B--2--5:R-:W-:-:S06]  /*0910*/  @P5 IADD3 R10, PT, PT, R5, -R236, RZ ;  /* 0x800000ec050a5210 */ /* 0x024fcc0007ffe0ff */
[----:B------:R1:W5:Y:S02]  /*0920*/  @!P5 LDG.E R10, desc[UR18][R16.64] ;  /* 0x00000012100ad981 */ /* 0x000364000c1e1900 */
.L_x_1174:
[----:B------:R-:W-:Y:S01]  /*0930*/  IMAD.SHL.U32 R214, R204, 0x80, RZ ;  /* 0x00000080ccd67824 */ /* 0x000fe200078e00ff */
[----:B-----5:R-:W-:Y:S01]  /*0940*/  @!P4 IADD3 R231, PT, PT, R9, R10, -R233 ;  /* 0x0000000a09e7c210 */ /* 0x020fe20007ffe8e9 */
[----:B------:R-:W-:-:S03]  /*0950*/  @P3 IMAD.IADD R234, R8, 0x1, -R13 ;  /* 0x0000000108ea3824 */ /* 0x000fc600078e0a0d */
[----:B------:R-:W-:-:S13]  /*0960*/  ISETP.GT.AND P1, PT, R231, R214, PT ;  /* 0x000000d6e700720c */ /* 0x000fda0003f24270 */
[----:B------:R-:W-:Y:S05]  /*0970*/  @!P1 BRA `(.L_x_1175) ;  /* 0x0000007c00909947 */ /* 0x000fea0003800000 */
[----:B------:R-:W2:Y:S01]  /*0980*/  LDC R8, c[0x0][0x504] ;  /* 0x00014100ff087b82 */ /* 0x000ea20000000800 */
[----:B------:R-:W-:Y:S02]  /*0990*/  ISETP.NE.AND P3, PT, R13, -0x1, PT ;  /* 0xffffffff0d00780c */ /* 0x000fe40003f65270 */
[----:B------:R-:W-:Y:S02]  /*09a0*/  IADD3 R213, PT, PT, R214, 0x80, R234 ;  /* 0x00000080d6d57810 */ /* 0x000fe40007ffe0ea */
[----:B------:R-:W-:-:S09]  /*09b0*/  ISETP.NE.AND P5, PT, R236, -0x1, PT ;  /* 0xffffffffec00780c */ /* 0x000fd20003fa5270 */
[----:B------:R-:W3:Y:S08]  /*09c0*/  @!P3 LDC.64 R6, c[0x0][0x398] ;  /* 0x0000e600ff06bb82 */ /* 0x000ef00000000a00 */
[----:B------:R-:W4:Y:S01]  /*09d0*/  @P3 LDC.64 R4, c[0x0][0x3b0] ;  /* 0x0000ec00ff043b82 */ /* 0x000f220000000a00 */
[----:B--2---:R-:W-:Y:S01]  /*09e0*/  IADD3 R11, PT, PT, R213, R8, -R231 ;  /* 0x00000008d50b7210 */ /* 0x004fe20007ffe8e7 */
[----:B------:R-:W-:-:S04]  /*09f0*/  VIADD R8, R234, 0x3f ;  /* 0x0000003fea087836 */ /* 0x000fc80000000000 */
[----:B------:R-:W-:Y:S01]  /*0a00*/  VIADD R11, R11, 0x3f ;  /* 0x0000003f0b0b7836 */ /* 0x000fe20000000000 */
[----:B------:R-:W-:-:S04]  /*0a10*/  SHF.R.S32.HI R9, RZ, 0x1f, R8 ;  /* 0x0000001fff097819 */ /* 0x000fc80000011408 */
[----:B------:R-:W-:Y:S02]  /*0a20*/  SHF.R.S32.HI R14, RZ, 0x1f, R11 ;  /* 0x0000001fff0e7819 */ /* 0x000fe4000001140b */
[----:B------:R-:W-:Y:S02]  /*0a30*/  LEA.HI R9, R9, R8, RZ, 0x6 ;  /* 0x0000000809097211 */ /* 0x000fe400078f30ff */
[----:B------:R-:W-:Y:S01]  /*0a40*/  LEA.HI R14, R14, R11, RZ, 0x6 ;  /* 0x0000000b0e0e7211 */ /* 0x000fe200078f30ff */
[C---:B---3--:R-:W-:Y:S01]  /*0a50*/  @!P3 IMAD.WIDE.U32 R18, R199.reuse, R6, RZ ;  /* 0x00000006c712b225 */ /* 0x048fe200078e00ff */
[----:B------:R-:W-:Y:S02]  /*0a60*/  SHF.R.S32.HI R9, RZ, 0x6, R9 ;  /* 0x00000006ff097819 */ /* 0x000fe40000011409 */
[----:B------:R-:W-:Y:S01]  /*0a70*/  SHF.R.S32.HI R14, RZ, 0x6, R14 ;  /* 0x00000006ff0e7819 */ /* 0x000fe2000001140e */
[----:B------:R-:W-:-:S03]  /*0a80*/  @!P3 IMAD R23, R199, R7, R19 ;  /* 0x00000007c717b224 */ /* 0x000fc600078e0213 */
        /* <DEDUP_REMOVED lines=13> */
[----:B------:R-:W-:-:S03]  /*0b60*/  IADD3 R7, PT, PT, R7, R4, RZ ;  /* 0x0000000407077210 */ /* 0x000fc60007ffe0ff */
[----:B---3--:R-:W-:-:S04]  /*0b70*/  IMAD.WIDE.U32 R4, R199, UR4, R6 ;  /* 0x00000004c7047c25 */ /* 0x008fc8000f8e0006 */
[----:B------:R-:W-:Y:S01]  /*0b80*/  IMAD R11, R199, UR5, R5 ;  /* 0x00000005c70b7c24 */ /* 0x000fe2000f8e0205 */
[----:B------:R-:W-:Y:S01]  /*0b90*/  MOV R12, R4 ;  /* 0x00000004000c7202 */ /* 0x000fe20000000f00 */
[----:B------:R-:W-:Y:S06]  /*0ba0*/  BRA `(.L_x_1177) ;  /* 0x0000000000187947 */ /* 0x000fec0003800000 */
.L_x_1176:
[----:B------:R-:W2:Y:S01]  /*0bb0*/  LDCU.64 UR12, c[0x0][0x3b8] ;  /* 0x00007700ff0c77ac */ /* 0x000ea20008000a00 */
[----:B------:R-:W-:-:S05]  /*0bc0*/  IADD3 R4, PT, PT, R233, R236, RZ ;  /* 0x000000ece9047210 */ /* 0x000fca0007ffe0ff */
[C---:B--2---:R-:W-:Y:S02]  /*0bd0*/  IMAD R11, R4.reuse, UR13, RZ ;  /* 0x0000000d040b7c24 */ /* 0x044fe4000f8e02ff */
[----:B------:R-:W-:-:S05]  /*0be0*/  IMAD.WIDE.U32 R4, R4, UR12, RZ ;  /* 0x0000000c04047c25 */ /* 0x000fca000f8e00ff */
[----:B------:R-:W-:Y:S02]  /*0bf0*/  IADD3 R11, PT, PT, R5, R11, RZ ;  /* 0x0000000b050b7210 */ /* 0x000fe40007ffe0ff */
[----:B------:R-:W-:-:S07]  /*0c00*/  MOV R12, R4 ;  /* 0x00000004000c7202 */ /* 0x000fce0000000f00 */
.L_x_1177:
[----:B------:R-:W2:Y:S02]  /*0c10*/  LDC R5, c[0x0][0x3e8] ;  /* 0x0000fa00ff057b82 */ /* 0x000ea40000000800 */
        /* <DEDUP_REMOVED lines=10> */
[----:B------:R-:W-:Y:S02]  /*0cc0*/  MOV R6, R4 ;  /* 0x0000000400067202 */ /* 0x000fe40000000f00 */
[----:B------:R-:W-:-:S03]  /*0cd0*/  SHF.R.S32.HI R8, RZ, 0x1f, R214 ;  /* 0x0000001fff087819 */ /* 0x000fc600000114d6 */
        /* <DEDUP_REMOVED lines=26> */
.L_x_1178:
[----:B------:R-:W2:Y:S01]  /*0e80*/  LDCU.64 UR10, c[0x0][0x3c0] ;  /* 0x00007800ff0a77ac */ /* 0x000ea20008000a00 */
[----:B------:R-:W-:-:S05]  /*0e90*/  IADD3 R4, PT, PT, R233, R236, RZ ;  /* 0x000000ece9047210 */ /* 0x000fca0007ffe0ff */
[C---:B--2---:R-:W-:Y:S02]  /*0ea0*/  IMAD R19, R4.reuse, UR11, RZ ;  /* 0x0000000b04137c24 */ /* 0x044fe4000f8e02ff */
[----:B------:R-:W-:-:S05]  /*0eb0*/  IMAD.WIDE.U32 R4, R4, UR10, RZ ;  /* 0x0000000a04047c25 */ /* 0x000fca000f8e00ff */
[----:B------:R-:W-:Y:S02]  /*0ec0*/  IADD3 R19, PT, PT, R5, R19, RZ ;  /* 0x0000001305137210 */ /* 0x000fe40007ffe0ff */
[----:B------:R-:W-:-:S07]  /*0ed0*/  MOV R22, R4 ;  /* 0x0000000400167202 */ /* 0x000fce0000000f00 */
.L_x_1179:
[----:B------:R-:W2:Y:S01]  /*0ee0*/  @!P3 LDC.64 R6, c[0x0][0x588] ;  /* 0x00016200ff06bb82 */ /* 0x000ea20000000a00 */
[----:B------:R-:W3:Y:S01]  /*0ef0*/  LDCU UR17, c[0x0][0x3e0] ;  /* 0x00007c00ff1177ac */ /* 0x000ee20008000800 */
[----:B------:R-:W3:Y:S06]  /*0f00*/  LDCU UR23, c[0x0][0x44c] ;  /* 0x00008980ff1777ac */ /* 0x000eec0008000800 */
[----:B------:R-:W1:Y:S01]  /*0f10*/  @P3 LDC.64 R4, c[0x0][0x590] ;  /* 0x00016400ff043b82 */ /* 0x000e620000000a00 */
[----:B---3--:R-:W-:Y:S01]  /*0f20*/  UIMAD.WIDE UR6, UR17, UR23, URZ ;  /* 0x00000017110672a5 */ /* 0x008fe2000f8e02ff */
[----:B--2---:R-:W-:-:S04]  /*0f30*/  @!P3 IMAD.WIDE.U32 R26, R199, R6, RZ ;  /* 0x00000006c71ab225 */ /* 0x004fc800078e00ff */
[----:B------:R-:W-:Y:S01]  /*0f40*/  @!P3 IMAD R7, R199, R7, R27 ;  /* 0x00000007c707b224 */ /* 0x000fe200078e021b */
[----:B------:R-:W-:Y:S01]  /*0f50*/  @!P3 MOV R6, R26 ;  /* 0x0000001a0006b202 */ /* 0x000fe20000000f00 */
[----:B-1----:R-:W-:-:S04]  /*0f60*/  @P3 IMAD.WIDE.U32 R16, R13, R4, RZ ;  /* 0x000000040d103225 */ /* 0x002fc800078e00ff */
        /* <DEDUP_REMOVED lines=12> */
[----:B------:R-:W-:Y:S01]  /*1030*/  USHF.R.S32.HI UR4, URZ, 0x1f, UR23 ;  /* 0x0000001fff047899 */ /* 0x000fe20008011417 */
[----:B------:R-:W-:-:S03]  /*1040*/  IMAD.WIDE.U32 R16, R26, UR23, RZ ;  /* 0x000000171a107c25 */ /* 0x000fc6000f8e00ff */
[----:B------:R-:W-:-:S05]  /*1050*/  IADD3 R4, PT, PT, R27, R4, RZ ;  /* 0x000000041b047210 */ /* 0x000fca0007ffe0ff */
[----:B------:R-:W-:-:S04]  /*1060*/  IMAD R27, R4, UR23, RZ ;  /* 0x00000017041b7c24 */ /* 0x000fc8000f8e02ff */
[----:B------:R-:W-:-:S05]  /*1070*/  IMAD R27, R26, UR4, R27 ;  /* 0x000000041a1b7c24 */ /* 0x000fca000f8e021b */
[----:B------:R-:W-:Y:S01]  /*1080*/  IADD3 R27, PT, PT, R17, R27, RZ ;  /* 0x0000001b111b7210 */ /* 0x000fe20007ffe0ff */
[----:B------:R-:W-:Y:S06]  /*1090*/  BRA `(.L_x_1181) ;  /* 0x00000000000c7947 */ /* 0x000fec0003800000 */
.L_x_1180:
[C---:B------:R-:W-:Y:S02]  /*10a0*/  IMAD R27, R13.reuse, UR7, RZ ;  /* 0x000000070d1b7c24 */ /* 0x040fe4000f8e02ff */
[----:B------:R-:W-:-:S05]  /*10b0*/  IMAD.WIDE.U32 R16, R13, UR6, RZ ;  /* 0x000000060d107c25 */ /* 0x000fca000f8e00ff */
[----:B------:R-:W-:Y:S02]  /*10c0*/  IADD3 R27, PT, PT, R17, R27, RZ ;  /* 0x0000001b111b7210 */ /* 0x000fe40007ffe0ff */
.L_x_1181:
        /* <DEDUP_REMOVED lines=20> */
.L_x_1182:
[----:B------:R-:W1:Y:S01]  /*1210*/  LDC R15, c[0x0][0x434] ;  /* 0x00010d00ff0f7b82 */ /* 0x000e620000000800 */
[----:B------:R-:W-:-:S04]  /*1220*/  IMAD R4, R199, UR17, R194 ;  /* 0x00000011c7047c24 */ /* 0x000fc8000f8e02c2 */
[----:B-1----:R-:W-:-:S03]  /*1230*/  IMAD R15, R4, R15, RZ ;  /* 0x0000000f040f7224 */ /* 0x002fc600078e02ff */
.L_x_1183:
        /* <DEDUP_REMOVED lines=11> */
.L_x_1184:
[----:B------:R-:W1:Y:S01]  /*12f0*/  LDC R17, c[0x0][0x444] ;  /* 0x00011100ff117b82 */ /* 0x000e620000000800 */
[----:B------:R-:W-:-:S04]  /*1300*/  IMAD R4, R199, UR17, R194 ;  /* 0x00000011c7047c24 */ /* 0x000fc8000f8e02c2 */
[----:B-1----:R-:W-:-:S07]  /*1310*/  IMAD R17, R4, R17, RZ ;  /* 0x0000001104117224 */ /* 0x002fce00078e02ff */
.L_x_1185:
[----:B------:R-:W1:Y:S01]  /*1320*/  LDCU.128 UR4, c[0x0][0x590] ;  /* 0x0000b200ff0477ac */ /* 0x000e620008000c00 */
[----:B------:R-:W2:Y:S01]  /*1330*/  LDC.64 R4, c[0x0][0x3b0] ;  /* 0x0000ec00ff047b82 */ /* 0x000ea20000000a00 */
[----:B------:R-:W-:Y:S01]  /*1340*/  IADD3 R32, P0, PT, R210, R6, RZ ;  /* 0x00000006d2207210 */ /* 0x000fe20007f1e0ff */
[----:B------:R-:W3:Y:S01]  /*1350*/  S2R R13, SR_TID.X ;  /* 0x00000000000d7919 */ /* 0x000ee20000002100 */
[----:B------:R-:W-:Y:S01]  /*1360*/  IMAD.MOV.U32 R20, RZ, RZ, R210 ;  /* 0x000000ffff147224 */ /* 0x000fe200078e00d2 */
[----:B------:R-:W4:Y:S01]  /*1370*/  LDCU.64 UR14, c[0x0][0x3c8] ;  /* 0x00007900ff0e77ac */ /* 0x000f220008000a00 */
[----:B------:R-:W-:Y:S01]  /*1380*/  ISETP.NE.AND P4, PT, RZ, UR22, PT ;  /* 0x00000016ff007c0c */ /* 0x000fe2000bf85270 */
[----:B------:R-:W-:Y:S01]  /*1390*/  IMAD.X R33, RZ, RZ, R7, P0 ;  /* 0x000000ffff217224 */ /* 0x000fe200000e0607 */
[----:B------:R-:W-:Y:S01]  /*13a0*/  IADD3 R16, P1, P0, R28, R16, R30 ;  /* 0x000000101c107210 */ /* 0x000fe2000783e01e */
[----:B------:R-:W5:Y:S01]  /*13b0*/  LDC R230, c[0x0][0x508] ;  /* 0x00014200ffe67b82 */ /* 0x000f620000000800 */
[----:B------:R-:W-:Y:S01]  /*13c0*/  UIMAD UR23, UR17, UR23, URZ ;  /* 0x00000017111772a4 */ /* 0x000fe2000f8e02ff */
[C---:B------:R-:W-:Y:S01]  /*13d0*/  LEA R17, R232.reuse, R17, 0x6 ;  /* 0x00000011e8117211 */ /* 0x040fe200078e30ff */
[----:B------:R-:W-:Y:S01]  /*13e0*/  IMAD R15, R232, 0x40, R15 ;  /* 0x00000040e80f7824 */ /* 0x000fe200078e020f */
[----:B------:R-:W-:Y:S01]  /*13f0*/  BSSY.RECONVERGENT B1, `(.L_x_1175) ;  /* 0x000073c000017945 */ /* 0x000fe20003800200 */
[----:B------:R-:W-:-:S03]  /*1400*/  USHF.L.U32 UR25, UR23, 0x6, URZ ;  /* 0x0000000617197899 */ /* 0x000fc600080006ff */
[----:B------:R-:W4:Y:S01]  /*1410*/  LDC.64 R240, c[0x0][0x420] ;  /* 0x00010800fff07b82 */ /* 0x000f220000000a00 */
[----:B-1----:R-:W-:Y:S01]  /*1420*/  IMAD R6, R21, UR4, RZ ;  /* 0x0000000415067c24 */ /* 0x002fe2000f8e02ff */
[----:B------:R-:W-:Y:S01]  /*1430*/  USHF.L.U64.HI UR22, UR4, 0x5, UR5 ;  /* 0x0000000504167899 */ /* 0x000fe20008010205 */
[----:B------:R-:W-:Y:S01]  /*1440*/  IMAD.WIDE.U32 R32, R25, UR4, R32 ;  /* 0x0000000419207c25 */ /* 0x000fe2000f8e0020 */
[----:B------:R-:W-:-:S03]  /*1450*/  USHF.L.U32 UR24, UR4, 0x5, URZ ;  /* 0x0000000504187899 */ /* 0x000fc600080006ff */
[----:B------:R-:W-:Y:S02]  /*1460*/  IMAD R29, R25, UR5, R6 ;  /* 0x00000005191d7c24 */ /* 0x000fe4000f8e0206 */
[----:B------:R-:W1:Y:S01]  /*1470*/  LDC.64 R6, c[0x0][0x5f8] ;  /* 0x00017e00ff067b82 */ /* 0x000e620000000a00 */
[-C--:B--2---:R-:W-:Y:S01]  /*1480*/  IMAD R24, R21, R4.reuse, RZ ;  /* 0x0000000415187224 */ /* 0x084fe200078e02ff */
[----:B------:R-:W-:Y:S01]  /*1490*/  MOV R21, RZ ;  /* 0x000000ff00157202 */ /* 0x000fe20000000f00 */
[----:B------:R-:W-:Y:S02]  /*14a0*/  IMAD.IADD R29, R33, 0x1, R29 ;  /* 0x00000001211d7824 */ /* 0x000fe400078e021d */
[----:B------:R-:W-:Y:S02]  /*14b0*/  IMAD.MOV.U32 R28, RZ, RZ, R32 ;  /* 0x000000ffff1c7224 */ /* 0x000fe400078e0020 */
[----:B------:R-:W-:Y:S01]  /*14c0*/  IMAD.WIDE.U32 R32, R25, R4, R20 ;  /* 0x0000000419207225 */ /* 0x000fe200078e0014 */
[----:B-----5:R-:W-:-:S03]  /*14d0*/  IADD3 R230, PT, PT, R213, -R230, -R231 ;  /* 0x800000e6d5e67210 */ /* 0x020fc60007ffe8e7 */
[----:B------:R-:W-:Y:S01]  /*14e0*/  IMAD R24, R25, R5, R24 ;  /* 0x0000000519187224 */ /* 0x000fe200078e0218 */
[----:B------:R-:W-:Y:S01]  /*14f0*/  SHF.R.S32.HI R25, RZ, 0x1f, R30 ;  /* 0x0000001fff197819 */ /* 0x000fe2000001141e */
[----:B------:R-:W-:Y:S01]  /*1500*/  IMAD.WIDE.U32 R28, R194, UR6, R28 ;  /* 0x00000006c21c7c25 */ /* 0x000fe2000f8e001c */
[----:B------:R-:W-:Y:S02]  /*1510*/  IADD3 R30, P2, PT, R18, R32, RZ ;  /* 0x00000020121e7210 */ /* 0x000fe40007f5e0ff */
[----:B------:R-:W-:Y:S01]  /*1520*/  IADD3.X R18, PT, PT, R26, R27, R25, P1, P0 ;  /* 0x0000001b1a127210 */ /* 0x000fe20000fe0419 */
[----:B------:R-:W-:Y:S01]  /*1530*/  IMAD R29, R194, UR7, R29 ;  /* 0x00000007c21d7c24 */ /* 0x000fe2000f8e021d */
[----:B------:R-:W-:Y:S01]  /*1540*/  IADD3.X R31, PT, PT, R23, R33, R24, P2, !PT ;  /* 0x00000021171f7210 */ /* 0x000fe200017fe418 */
[----:B------:R-:W2:Y:S01]  /*1550*/  LDCU.64 UR6, c[0x0][0x550] ;  /* 0x0000aa00ff0677ac */ /* 0x000ea20008000a00 */
[----:B------:R-:W5:Y:S01]  /*1560*/  LDC.64 R26, c[0x0][0x5e8] ;  /* 0x00017a00ff1a7b82 */ /* 0x000f620000000a00 */
[----:B------:R-:W-:-:S04]  /*1570*/  IMAD.WIDE.U32 R28, R203, UR4, R28 ;  /* 0x00000004cb1c7c25 */ /* 0x000fc8000f8e001c */
[----:B-1----:R-:W-:Y:S01]  /*1580*/  IMAD.WIDE.U32 R24, R6, UR16, RZ ;  /* 0x0000001006187c25 */ /* 0x002fe2000f8e00ff */
[----:B---3--:R-:W-:-:S03]  /*1590*/  LOP3.LUT R6, R13, 0x1f, RZ, 0xc0, !PT ;  /* 0x0000001f0d067812 */ /* 0x008fc600078ec0ff */
[----:B----4-:R-:W-:Y:S01]  /*15a0*/  IMAD.WIDE.U32 R30, R194, UR14, R30 ;  /* 0x0000000ec21e7c25 */ /* 0x010fe2000f8e001e */
[----:B------:R-:W-:-:S03]  /*15b0*/  SEL R24, R24, RZ, P4 ;  /* 0x000000ff18187207 */ /* 0x000fc60002000000 */
[----:B------:R-:W-:Y:S02]  /*15c0*/  IMAD R23, R201, UR23, R6 ;  /* 0x00000017c9177c24 */ /* 0x000fe4000f8e0206 */
[----:B------:R-:W-:Y:S01]  /*15d0*/  IMAD R221, R203, UR5, R29 ;  /* 0x00000005cbdd7c24 */ /* 0x000fe2000f8e021d */
[----:B------:R-:W1:Y:S01]  /*15e0*/  LDCU.64 UR4, c[0x0][0x380] ;  /* 0x00007000ff0477ac */ /* 0x000e620008000a00 */
[----:B------:R-:W-:Y:S01]  /*15f0*/  IMAD R29, R194, UR15, R31 ;  /* 0x0000000fc21d7c24 */ /* 0x000fe2000f8e021f */
[----:B------:R-:W-:Y:S01]  /*1600*/  IADD3 R16, P1, P0, R23, R16, R24 ;  /* 0x0000001017107210 */ /* 0x000fe2000783e018 */
[----:B------:R-:W-:Y:S01]  /*1610*/  VIADD R24, R230, 0xffffff80 ;  /* 0xffffff80e6187836 */ /* 0x000fe20000000000 */
[----:B------:R-:W3:Y:S01]  /*1620*/  LDCU.64 UR14, c[0x0][0x570] ;  /* 0x0000ae00ff0e77ac */ /* 0x000ee20008000a00 */
[----:B------:R-:W-:Y:S01]  /*1630*/  IMAD R7, R7, UR16, R25 ;  /* 0x0000001007077c24 */ /* 0x000fe2000f8e0219 */
[----:B--2---:R-:W-:Y:S01]  /*1640*/  LEA R220, P2, R28, UR6, 0x1 ;  /* 0x000000061cdc7c11 */ /* 0x004fe2000f8408ff */
[----:B------:R-:W-:Y:S01]  /*1650*/  IMAD.WIDE R240, R15, 0x4, R240 ;  /* 0x000000040ff07825 */ /* 0x000fe200078e02f0 */
[----:B------:R-:W-:-:S02]  /*1660*/  SHF.R.S32.HI R211, RZ, 0x1f, R24 ;  /* 0x0000001fffd37819 */ /* 0x000fc40000011418 */
[----:B------:R-:W-:Y:S01]  /*1670*/  SHF.R.S32.HI R23, RZ, 0x1f, R23 ;  /* 0x0000001fff177819 */ /* 0x000fe20000011417 */
[----:B-----5:R-:W-:Y:S01]  /*1680*/  IMAD.WIDE R216, R17, 0x4, R26 ;  /* 0x0000000411d87825 */ /* 0x020fe200078e021a */
[----:B------:R-:W-:Y:S02]  /*1690*/  LEA.HI R211, R211, R24, RZ, 0x6 ;  /* 0x00000018d3d37211 */ /* 0x000fe400078f30ff */
[----:B------:R-:W-:Y:S01]  /*16a0*/  SEL R7, R7, RZ, P4 ;  /* 0x000000ff07077207 */ /* 0x000fe20002000000 */
[----:B------:R-:W-:Y:S01]  /*16b0*/  VIADD R27, R203, 0x20 ;  /* 0x00000020cb1b7836 */ /* 0x000fe20000000000 */
[----:B------:R-:W-:Y:S02]  /*16c0*/  SHF.R.S32.HI R211, RZ, 0x6, R211 ;  /* 0x00000006ffd37819 */ /* 0x000fe400000114d3 */
[----:B------:R-:W-:Y:S01]  /*16d0*/  LEA.HI.X R221, R28, UR7, R221, 0x1, P2 ;  /* 0x000000071cdd7c11 */ /* 0x000fe200090f0cdd */
[----:B------:R-:W-:Y:S01]  /*16e0*/  IMAD.MOV.U32 R28, RZ, RZ, R30 ;  /* 0x000000ffff1c7224 */ /* 0x000fe200078e001e */
[----:B------:R-:W-:-:S02]  /*16f0*/  VIMNMX R211, PT, PT, RZ, R211, !PT ;  /* 0x000000d3ffd37248 */ /* 0x000fc40007fe0100 */
[----:B------:R-:W-:Y:S01]  /*1700*/  IADD3.X R18, PT, PT, R23, R18, R7, P1, P0 ;  /* 0x0000001217127210 */ /* 0x000fe20000fe0407 */
[----:B------:R-:W-:Y:S01]  /*1710*/  IMAD.U32 R7, RZ, RZ, UR25 ;  /* 0x00000019ff077e24 */ /* 0x000fe2000f8e00ff */
[----:B------:R-:W-:Y:S01]  /*1720*/  IADD3 R16, P0, PT, R16, UR25, RZ ;  /* 0x0000001910107c10 */ /* 0x000fe2000ff1e0ff */
[----:B------:R-:W-:Y:S01]  /*1730*/  IMAD.WIDE.U32 R24, R203, R4, R28 ;  /* 0x00000004cb187225 */ /* 0x000fe200078e001c */
[----:B------:R-:W-:Y:S02]  /*1740*/  ISETP.GT.AND P3, PT, R14, R211, PT ;  /* 0x000000d30e00720c */ /* 0x000fe40003f64270 */
[----:B------:R-:W-:Y:S01]  /*1750*/  LEA.HI.X.SX32 R7, R7, R18, 0x1, P0 ;  /* 0x0000001207077211 */ /* 0x000fe200000f0eff */
[C---:B------:R-:W-:Y:S01]  /*1760*/  IMAD R219, R203.reuse, R5, R25 ;  /* 0x00000005cbdb7224 */ /* 0x040fe200078e0219 */
[----:B---3--:R-:W-:Y:S01]  /*1770*/  LEA R238, P0, R16, UR14, 0x2 ;  /* 0x0000000e10ee7c11 */ /* 0x008fe2000f8010ff */
[----:B------:R-:W-:Y:S01]  /*1780*/  VIADD R23, R203, 0x40 ;  /* 0x00000040cb177836 */ /* 0x000fe20000000000 */
[----:B-1----:R-:W-:-:S02]  /*1790*/  LEA R218, P1, R24, UR4, 0x1 ;  /* 0x0000000418da7c11 */ /* 0x002fc4000f8208ff */
[----:B------:R-:W-:Y:S02]  /*17a0*/  LEA.HI.X R239, R16, UR15, R7, 0x2, P0 ;  /* 0x0000000f10ef7c11 */ /* 0x000fe400080f1407 */
[----:B------:R-:W-:Y:S02]  /*17b0*/  LEA.HI.X R219, R24, UR5, R219, 0x1, P1 ;  /* 0x0000000518db7c11 */ /* 0x000fe400088f0cdb */
[C---:B------:R-:W-:Y:S02]  /*17c0*/  IADD3 R14, P2, PT, R203.reuse, 0x20, RZ ;  /* 0x00000020cb0e7810 */ /* 0x040fe40007f5e0ff */
[C---:B------:R-:W-:Y:S02]  /*17d0*/  IADD3 R18, P0, PT, R203.reuse, 0x40, RZ ;  /* 0x00000040cb127810 */ /* 0x040fe40007f1e0ff */
[C---:B------:R-:W-:Y:S01]  /*17e0*/  IADD3 R16, P1, PT, R203.reuse, 0x60, RZ ;  /* 0x00000060cb107810 */ /* 0x040fe20007f3e0ff */
[----:B------:R-:W-:Y:S01]  /*17f0*/  IMAD.X R7, RZ, RZ, RZ, P2 ;  /* 0x000000ffff077224 */ /* 0x000fe200010e06ff */
[C---:B------:R-:W-:Y:S01]  /*1800*/  SHF.L.U64.HI R24, R4.reuse, 0x5, R5 ;  /* 0x0000000504187819 */ /* 0x040fe20000010205 */
[----:B------:R-:W-:Y:S01]  /*1810*/  IMAD.SHL.U32 R5, R4, 0x20, RZ ;  /* 0x0000002004057824 */ /* 0x000fe200078e00ff */
[----:B------:R-:W-:Y:S01]  /*1820*/  IADD3 R25, PT, PT, R203, 0x60, RZ ;  /* 0x00000060cb197810 */ /* 0x000fe20007ffe0ff */
[----:B------:R-:W-:Y:S01]  /*1830*/  IMAD.X R17, RZ, RZ, RZ, P0 ;  /* 0x000000ffff117224 */ /* 0x000fe200000e06ff */
        /* <DEDUP_REMOVED lines=13> */
.L_x_1187:
[----:B------:R-:W1:Y:S01]  /*1910*/  LDCU.64 UR10, c[0x0][0x5c0] ;  /* 0x0000b800ff0a77ac */ /* 0x000e620008000a00 */
[----:B------:R-:W-:-:S05]  /*1920*/  IADD3 R4, PT, PT, R233, R236, RZ ;  /* 0x000000ece9047210 */ /* 0x000fca0007ffe0ff */
[C---:B-1----:R-:W-:Y:S02]  /*1930*/  IMAD R6, R4.reuse, UR11, RZ ;  /* 0x0000000b04067c24 */ /* 0x042fe4000f8e02ff */
[----:B------:R-:W-:-:S05]  /*1940*/  IMAD.WIDE.U32 R4, R4, UR10, RZ ;  /* 0x0000000a04047c25 */ /* 0x000fca000f8e00ff */
[----:B------:R-:W-:Y:S02]  /*1950*/  IADD3 R6, PT, PT, R5, R6, RZ ;  /* 0x0000000605067210 */ /* 0x000fe40007ffe0ff */
.L_x_1188:
        /* <DEDUP_REMOVED lines=11> */
.L_x_1189:
[----:B------:R-:W1:Y:S01]  /*1a10*/  LDCU.64 UR6, c[0x0][0x5c8] ;  /* 0x0000b900ff0677ac */ /* 0x000e620008000a00 */
[----:B------:R-:W-:-:S05]  /*1a20*/  IADD3 R233, PT, PT, R233, R236, RZ ;  /* 0x000000ece9e97210 */ /* 0x000fca0007ffe0ff */
[C---:B-1----:R-:W-:Y:S02]  /*1a30*/  IMAD R9, R233.reuse, UR7, RZ ;  /* 0x00000007e9097c24 */ /* 0x042fe4000f8e02ff */
[----:B------:R-:W-:-:S05]  /*1a40*/  IMAD.WIDE.U32 R10, R233, UR6, RZ ;  /* 0x00000006e90a7c25 */ /* 0x000fca000f8e00ff */
[----:B------:R-:W-:-:S07]  /*1a50*/  IADD3 R9, PT, PT, R11, R9, RZ ;  /* 0x000000090b097210 */ /* 0x000fce0007ffe0ff */
.L_x_1190:
        /* <DEDUP_REMOVED lines=34> */
.L_x_1192:
[----:B------:R-:W-:Y:S05]  /*1c80*/  BSYNC.RECONVERGENT B0 ;  /* 0x0000000000007941 */ /* 0x000fea0003800200 */
.L_x_1191:
        /* <DEDUP_REMOVED lines=12> */
.L_x_1194:
[----:B------:R-:W-:Y:S05]  /*1d50*/  BSYNC.RECONVERGENT B0 ;  /* 0x0000000000007941 */ /* 0x000fea0003800200 */
.L_x_1193:
        /* <DEDUP_REMOVED lines=12> */
.L_x_1196:
[----:B------:R-:W-:Y:S05]  /*1e20*/  BSYNC.RECONVERGENT B0 ;  /* 0x0000000000007941 */ /* 0x000fea0003800200 */
.L_x_1195:
[----:B------:R-:W5:Y:S01]  /*1e30*/  LDCU.64 UR4, c[0x0][0x5e0] ;  /* 0x0000bc00ff0477ac */ /* 0x000f620008000a00 */
[----:B-1--4-:R-:W-:Y:S01]  /*1e40*/  IMAD R5, R8, UR6, RZ ;  /* 0x0000000608057c24 */ /* 0x012fe2000f8e02ff */
[----:B------:R-:W-:Y:S01]  /*1e50*/  BSSY.RECONVERGENT B0, `(.L_x_1197) ;  /* 0x0000019000007945 */ /* 0x000fe20003800200 */
[----:B------:R-:W-:-:S04]  /*1e60*/  IMAD.WIDE.U32 R12, R214, UR6, R20 ;  /* 0x00000006d60c7c25 */ /* 0x000fc8000f8e0014 */
[----:B------:R-:W-:Y:S01]  /*1e70*/  IMAD R214, R214, UR7, R5 ;  /* 0x00000007d6d67c24 */ /* 0x000fe2000f8e0205 */
[----:B------:R-:W-:Y:S01]  /*1e80*/  IADD3 R8, P4, PT, R10, R12, RZ ;  /* 0x0000000c0a087210 */ /* 0x000fe20007f9e0ff */
[----:B------:R-:W1:Y:S03]  /*1e90*/  @!P3 LDC.64 R4, c[0x0][0x568] ;  /* 0x00015a00ff04bb82 */ /* 0x000e660000000a00 */
        /* <DEDUP_REMOVED lines=11> */
[----:B------:R-:W-:Y:S01]  /*1f50*/  MOV R12, R8 ;  /* 0x00000008000c7202 */ /* 0x000fe20000000f00 */
[----:B------:R-:W-:Y:S01]  /*1f60*/  IMAD R7, R7, UR6, RZ ;  /* 0x0000000607077c24 */ /* 0x000fe2000f8e02ff */
[----:B------:R-:W-:-:S03]  /*1f70*/  MOV R13, R11 ;  /* 0x0000000b000d7202 */ /* 0x000fc60000000f00 */
[C---:B-1----:R-:W-:Y:S02]  /*1f80*/  IMAD R4, R14.reuse, UR7, R7 ;  /* 0x000000070e047c24 */ /* 0x042fe4000f8e0207 */
[----:B------:R-:W-:-:S05]  /*1f90*/  IMAD.WIDE.U32 R12, R14, UR6, R12 ;  /* 0x000000060e0c7c25 */ /* 0x000fca000f8e000c */
[----:B------:R-:W-:Y:S02]  /*1fa0*/  IADD3 R4, PT, PT, R13, R4, RZ ;  /* 0x000000040d047210 */ /* 0x000fe40007ffe0ff */
[----:B----4-:R-:W-:-:S04]  /*1fb0*/  LEA R6, P2, R12, UR4, 0x1 ;  /* 0x000000040c067c11 */ /* 0x010fc8000f8408ff */
[----:B------:R-:W-:-:S05]  /*1fc0*/  LEA.HI.X R7, R12, UR5, R4, 0x1, P2 ;  /* 0x000000050c077c11 */ /* 0x000fca00090f0c04 */
[----:B------:R4:W-:Y:S04]  /*1fd0*/  STG.E.128 desc[UR18][R6.64], RZ ;  /* 0x000000ff06007986 */ /* 0x0009e8000c101d12 */
.L_x_1198:
[----:B------:R-:W-:Y:S05]  /*1fe0*/  BSYNC.RECONVERGENT B0 ;  /* 0x0000000000007941 */ /* 0x000fea0003800200 */
.L_x_1197:
[----:B------:R-:W-:Y:S04]  /*1ff0*/  BSSY.RECONVERGENT B0, `(.L_x_1199) ;  /* 0x000000c000007945 */ /* 0x000fe80003800200 */
[----:B------:R-:W-:Y:S05]  /*2000*/  @P1 BRA `(.L_x_1200) ;  /* 0x0000000000281947 */ /* 0x000fea0003800000 */
[----:B------:R-:W5:Y:S01]  /*2010*/  LDCU.64 UR4, c[0x0][0x568] ;  /* 0x0000ad00ff0477ac */ /* 0x000f620008000a00 */
[----:B----4-:R-:W-:Y:S01]  /*2020*/  MOV R6, R8 ;  /* 0x0000000800067202 */ /* 0x010fe20000000f00 */
[----:B------:R-:W-:Y:S01]  /*2030*/  IMAD R17, R17, UR6, RZ ;  /* 0x0000000611117c24 */ /* 0x000fe2000f8e02ff */
[----:B------:R-:W-:-:S03]  /*2040*/  MOV R7, R11 ;  /* 0x0000000b00077202 */ /* 0x000fc60000000f00 */
[C---:B-1----:R-:W-:Y:S02]  /*2050*/  IMAD R4, R18.reuse, UR7, R17 ;  /* 0x0000000712047c24 */ /* 0x042fe4000f8e0211 */
[----:B------:R-:W-:-:S05]  /*2060*/  IMAD.WIDE.U32 R6, R18, UR6, R6 ;  /* 0x0000000612067c25 */ /* 0x000fca000f8e0006 */
[----:B------:R-:W-:Y:S02]  /*2070*/  IADD3 R4, PT, PT, R7, R4, RZ ;  /* 0x0000000407047210 */ /* 0x000fe40007ffe0ff */
[----:B-----5:R-:W-:-:S04]  /*2080*/  LEA R12, P1, R6, UR4, 0x1 ;  /* 0x00000004060c7c11 */ /* 0x020fc8000f8208ff */
[----:B------:R-:W-:-:S05]  /*2090*/  LEA.HI.X R13, R6, UR5, R4, 0x1, P1 ;  /* 0x00000005060d7c11 */ /* 0x000fca00088f0c04 */
[----:B------:R1:W-:Y:S04]  /*20a0*/  STG.E.128 desc[UR18][R12.64], RZ ;  /* 0x000000ff0c007986 */ /* 0x0003e8000c101d12 */
.L_x_1200:
[----:B------:R-:W-:Y:S05]  /*20b0*/  BSYNC.RECONVERGENT B0 ;  /* 0x0000000000007941 */ /* 0x000fea0003800200 */
.L_x_1199:
        /* <DEDUP_REMOVED lines=10> */
[----:B------:R1:W-:Y:S01]  /*2160*/  STG.E.128 desc[UR18][R6.64], RZ ;  /* 0x000000ff06007986 */ /* 0x0003e2000c101d12 */
[----:B------:R-:W-:Y:S05]  /*2170*/  BRA `(.L_x_1201) ;  /* 0x00000064008c7947 */ /* 0x000fea0003800000 */
.L_x_1186:
[----:B------:R-:W1:Y:S01]  /*2180*/  LDCU.64 UR4, c[0x0][0x3d8] ;  /* 0x00007b00ff0477ac */ /* 0x000e620008000a00 */
[----:B------:R-:W-:Y:S01]  /*2190*/  IMAD R29, R8, UR10, RZ ;  /* 0x0000000a081d7c24 */ /* 0x000fe2000f8e02ff */
[C---:B------:R-:W-:Y:S01]  /*21a0*/  IADD3 R212, PT, PT, -R214.reuse, R231, RZ ;  /* 0x000000e7d6d47210 */ /* 0x040fe20007ffe1ff */
[C---:B------:R-:W-:Y:S01]  /*21b0*/  IMAD.WIDE.U32 R30, R214.reuse, UR10, R20 ;  /* 0x0000000ad61e7c25 */ /* 0x040fe2000f8e0014 */
[----:B------:R-:W-:Y:S01]  /*21c0*/  BSSY.RECONVERGENT B0, `(.L_x_1202) ;  /* 0x0000020000007945 */ /* 0x000fe20003800200 */
[----:B------:R-:W-:Y:S01]  /*21d0*/  @P4 BAR.SYNC.DEFER_BLOCKING 0x0 ;  /* 0x0000000000004b1d */ /* 0x000fe20000010000 */
[----:B------:R-:W-:Y:S01]  /*21e0*/  ISETP.GE.AND P6, PT, R203, R212, PT ;  /* 0x000000d4cb00720c */ /* 0x000fe20003fc6270 */
[----:B------:R-:W-:Y:S01]  /*21f0*/  IMAD R4, R214, UR11, R29 ;  /* 0x0000000bd6047c24 */ /* 0x000fe2000f8e021d */
[----:B------:R-:W-:-:S04]  /*2200*/  IADD3 R28, P0, PT, R22, R30, RZ ;  /* 0x0000001e161c7210 */ /* 0x000fc80007f1e0ff */
[----:B------:R-:W-:Y:S02]  /*2210*/  IADD3.X R29, PT, PT, R19, R31, R4, P0, !PT ;  /* 0x0000001f131d7210 */ /* 0x000fe400007fe404 */
[----:B------:R-:W-:Y:S01]  /*2220*/  LOP3.LUT R4, R232, 0x80000001, RZ, 0xc0, !PT ;  /* 0x80000001e8047812 */ /* 0x000fe200078ec0ff */
[----:B-1----:R-:W-:-:S03]  /*2230*/  IMAD R19, R9, UR4, RZ ;  /* 0x0000000409137c24 */ /* 0x002fc6000f8e02ff */
[----:B------:R-:W-:Y:S01]  /*2240*/  ISETP.NE.AND P0, PT, R4, 0x1, PT ;  /* 0x000000010400780c */ /* 0x000fe20003f05270 */
[----:B------:R-:W-:-:S03]  /*2250*/  IMAD.WIDE.U32 R28, R10, UR4, R28 ;  /* 0x000000040a1c7c25 */ /* 0x000fc6000f8e001c */
[----:B------:R-:W-:Y:S01]  /*2260*/  SEL R180, RZ, 0x2000, P0 ;  /* 0x00002000ffb47807 */ /* 0x000fe20000000000 */
        /* <DEDUP_REMOVED lines=18> */
.L_x_1204:
[----:B------:R3:W-:Y:S01]  /*2390*/  STS.128 [R208+0xa000], RZ ;  /* 0x00a000ffd0007388 */ /* 0x0007e20000000c00 */
[----:B------:R-:W-:Y:S05]  /*23a0*/  BRA `(.L_x_1205) ;  /* 0x0000000000047947 */ /* 0x000fea0003800000 */
.L_x_1203:
[----:B------:R1:W-:Y:S02]  /*23b0*/  STS.128 [R208+0xa000], RZ ;  /* 0x00a000ffd0007388 */ /* 0x0003e40000000c00 */
.L_x_1205:
[----:B------:R-:W-:Y:S05]  /*23c0*/  BSYNC.RECONVERGENT B0 ;  /* 0x0000000000007941 */ /* 0x000fea0003800200 */
.L_x_1202:
        /* <DEDUP_REMOVED lines=23> */
.L_x_1207:
[----:B------:R-:W-:Y:S05]  /*2540*/  BSYNC.RECONVERGENT B0 ;  /* 0x0000000000007941 */ /* 0x000fea0003800200 */
.L_x_1206:
        /* <DEDUP_REMOVED lines=20> */
.L_x_1209:
[----:B------:R-:W-:Y:S05]  /*2690*/  BSYNC.RECONVERGENT B0 ;  /* 0x0000000000007941 */ /* 0x000fea0003800200 */
.L_x_1208:
        /* <DEDUP_REMOVED lines=9> */
[----:B--2---:R-:W-:Y:S02]  /*2730*/  IMAD R23, R15, UR10, RZ ;  /* 0x0000000a0f177c24 */ /* 0x004fe4000f8e02ff */
        /* <DEDUP_REMOVED lines=9> */
.L_x_1211:
[----:B------:R-:W-:Y:S05]  /*27d0*/  BSYNC.RECONVERGENT B0 ;  /* 0x0000000000007941 */ /* 0x000fea0003800200 */
.L_x_1210:
        /* <DEDUP_REMOVED lines=13> */
.L_x_1214:
[----:B------:R1:W-:Y:S01]  /*28b0*/  STS.128 [R208+0x4000], RZ ;  /* 0x004000ffd0007388 */ /* 0x0003e20000000c00 */
[----:B------:R-:W-:Y:S05]  /*28c0*/  BRA `(.L_x_1215) ;  /* 0x0000000000047947 */ /* 0x000fea0003800000 */
.L_x_1213:
[----:B------:R1:W-:Y:S02]  /*28d0*/  STS.128 [R208+0x4000], RZ ;  /* 0x004000ffd0007388 */ /* 0x0003e40000000c00 */
.L_x_1215:
[----:B------:R-:W-:Y:S05]  /*28e0*/  BSYNC.RECONVERGENT B0 ;  /* 0x0000000000007941 */ /* 0x000fea0003800200 */
.L_x_1212:
        /* <DEDUP_REMOVED lines=8> */
[----:B--2---:R-:W-:Y:S01]  /*2970*/  IMAD.U32 R23, RZ, RZ, UR24 ;  /* 0x00000018ff177e24 */ /* 0x004fe2000f8e00ff */
[----:B------:R-:W-:Y:S01]  /*2980*/  MOV R19, UR24 ;  /* 0x0000001800137c02 */ /* 0x000fe20008000f00 */
[----:B------:R-:W-:-:S03]  /*2990*/  IMAD.U32 R22, RZ, RZ, UR22 ;  /* 0x00000016ff167e24 */ /* 0x000fc6000f8e00ff */
[----:B------:R-:W-:-:S04]  /*29a0*/  LEA R26, P0, R23, R220, 0x1 ;  /* 0x000000dc171a7211 */ /* 0x000fc800078008ff */
[----:B------:R-:W-:-:S05]  /*29b0*/  LEA.HI.X R27, R19, R221, R22, 0x1, P0 ;  /* 0x000000dd131b7211 */ /* 0x000fca00000f0c16 */
[----:B------:R-:W-:Y:S01]  /*29c0*/  @!PT LDS RZ, [RZ] ;  /* 0x00000000fffff984 */ /* 0x000fe20000000800 */
[----:B------:R-:W-:Y:S01]  /*29d0*/  @!PT LDS RZ, [RZ] ;  /* 0x00000000fffff984 */ /* 0x000fe20000000800 */
[----:B------:R-:W-:Y:S01]  /*29e0*/  @!PT LDS RZ, [RZ] ;  /* 0x00000000fffff984 */ /* 0x000fe20000000800 */
[----:B------:R2:W-:Y:S04]  /*29f0*/  LDGSTS.E.BYPASS.LTC128B.128 [R208+0x5000], desc[UR18][R26.64] ;  /* 0x050000001ad07fae */ /* 0x0005e8000b981a12 */
.L_x_1217:
[----:B------:R-:W-:Y:S05]  /*2a00*/  BSYNC.RECONVERGENT B0 ;  /* 0x0000000000007941 */ /* 0x000fea0003800200 */
.L_x_1216:
        /* <DEDUP_REMOVED lines=11> */
.L_x_1220:
[----:B------:R1:W-:Y:S01]  /*2ac0*/  STS.128 [R229], RZ ;  /* 0x000000ffe5007388 */ /* 0x0003e20000000c00 */
[----:B------:R-:W-:Y:S05]  /*2ad0*/  BRA `(.L_x_1221) ;  /* 0x0000000000047947 */ /* 0x000fea0003800000 */
.L_x_1219:
[----:B------:R1:W-:Y:S02]  /*2ae0*/  STS.128 [R229], RZ ;  /* 0x000000ffe5007388 */ /* 0x0003e40000000c00 */
.L_x_1221:
[----:B------:R-:W-:Y:S05]  /*2af0*/  BSYNC.RECONVERGENT B0 ;  /* 0x0000000000007941 */ /* 0x000fea0003800200 */
.L_x_1218:
[C---:B------:R-:W-:Y:S01]  /*2b00*/  VIADD R19, R200.reuse, 0x8 ;  /* 0x00000008c8137836 */ /* 0x040fe20000000000 */
[CC--:B------:R-:W-:Y:S01]  /*2b10*/  ISETP.GE.AND P2, PT, R200.reuse, R4.reuse, PT ;  /* 0x00000004c800720c */ /* 0x0c0fe20003f46270 */
[----:B------:R-:W-:Y:S01]  /*2b20*/  IMAD.MOV.U32 R228, RZ, RZ, 0x7f800000 ;  /* 0x7f800000ffe47424 */ /* 0x000fe200078e00ff */
[C---:B--2---:R-:W-:Y:S01]  /*2b30*/  LOP3.LUT R23, R200.reuse, 0x20, RZ, 0xfc, !PT ;  /* 0x00000020c8177812 */ /* 0x044fe200078efcff */
        /* <DEDUP_REMOVED lines=15> */
[----:B------:R-:W1:Y:S02]  /*2c30*/  LDCU UR4, c[0x0][0x440] ;  /* 0x00008800ff0477ac */ /* 0x000e640008000800 */
[----:B-1----:R-:W-:-:S13]  /*2c40*/  ISETP.GE.AND P0, PT, R210, UR4, PT ;  /* 0x00000004d2007c0c */ /* 0x002fda000bf06270 */
        /* <DEDUP_REMOVED lines=8> */
.L_x_1223:
[----:B------:R-:W-:Y:S05]  /*2cd0*/  BSYNC.RECONVERGENT B0 ;  /* 0x0000000000007941 */ /* 0x000fea0003800200 */
.L_x_1222:
        /* <DEDUP_REMOVED lines=26> */
.L_x_1226:
[----:B------:R3:W-:Y:S01]  /*2e80*/  STS.128 [R208+0x6000], RZ ;  /* 0x006000ffd0007388 */ /* 0x0007e20000000c00 */
[----:B------:R-:W-:Y:S05]  /*2e90*/  BRA `(.L_x_1227) ;  /* 0x0000000000047947 */ /* 0x000fea0003800000 */
.L_x_1225:
[----:B------:R1:W-:Y:S02]  /*2ea0*/  STS.128 [R208+0x6000], RZ ;  /* 0x006000ffd0007388 */ /* 0x0003e40000000c00 */
.L_x_1227:
[----:B------:R-:W-:Y:S05]  /*2eb0*/  BSYNC.RECONVERGENT B0 ;  /* 0x0000000000007941 */ /* 0x000fea0003800200 */
.L_x_1224:
        /* <DEDUP_REMOVED lines=20> */
.L_x_1229:
[----:B------:R-:W-:Y:S05]  /*3000*/  BSYNC.RECONVERGENT B0 ;  /* 0x0000000000007941 */ /* 0x000fea0003800200 */
.L_x_1228:
        /* <DEDUP_REMOVED lines=8> */
[----:B------:R-:W-:Y:S01]  /*3090*/  IMAD R17, R17, UR12, RZ ;  /* 0x0000000c11117c24 */ /* 0x000fe2000f8e02ff */
[----:B-1----:R-:W-:Y:S02]  /*30a0*/  MOV R8, R20 ;  /* 0x0000001400087202 */ /* 0x002fe40000000f00 */
[----:B------:R-:W-:Y:S01]  /*30b0*/  MOV R9, R5 ;  /* 0x0000000500097202 */ /* 0x000fe20000000f00 */
        /* <DEDUP_REMOVED lines=9> */
.L_x_1231:
[----:B------:R-:W-:Y:S05]  /*3150*/  BSYNC.RECONVERGENT B0 ;  /* 0x0000000000007941 */ /* 0x000fea0003800200 */
.L_x_1230:
        /* <DEDUP_REMOVED lines=9> */
[----:B------:R-:W-:-:S04]  /*31f0*/  IMAD R15, R15, UR12, RZ ;  /* 0x0000000c0f0f7c24 */ /* 0x000fc8000f8e02ff */
        /* <DEDUP_REMOVED lines=9> */
.L_x_1233:
[----:B------:R-:W-:Y:S05]  /*3290*/  BSYNC.RECONVERGENT B0 ;  /* 0x0000000000007941 */ /* 0x000fea0003800200 */
.L_x_1232:
[----:B------:R-:W0:Y:S01]  /*32a0*/  LDGDEPBAR ;  /* 0x00000000000079af */ /* 0x000e220000000000 */
[----:B------:R-:W3:Y:S01]  /*32b0*/  LDC.64 R14, c[0x0][0x528] ;  /* 0x00014a00ff0e7b82 */ /* 0x000ee20000000a00 */
[----:B------:R-:W4:Y:S01]  /*32c0*/  LDCU UR10, c[0x0][0x590] ;  /* 0x0000b200ff0a77ac */ /* 0x000f220008000800 */
[----:B-1----:R-:W-:Y:S02]  /*32d0*/  IMAD.SHL.U32 R8, R13, 0x2, RZ ;  /* 0x000000020d087824 */ /* 0x002fe400078e00ff */
[----:B------:R-:W-:Y:S01]  /*32e0*/  IMAD R7, R199, UR17, R194 ;  /* 0x00000011c7077c24 */ /* 0x000fe2000f8e02c2 */
[----:B------:R-:W-:Y:S01]  /*32f0*/  SHF.R.U32.HI R209, RZ, 0x1, R13 ;  /* 0x00000001ffd17819 */ /* 0x000fe2000001160d */
[----:B------:R-:W1:Y:S01]  /*3300*/  LDCU UR4, c[0x0][0x440] ;  /* 0x00008800ff0477ac */ /* 0x000e620008000800 */
[----:B------:R-:W1:Y:S01]  /*3310*/  LDCU UR5, c[0x0][0x3e0] ;  /* 0x00007c00ff0577ac */ /* 0x000e620008000800 */
[----:B------:R-:W1:Y:S01]  /*3320*/  LDCU UR7, c[0x0][0x45c] ;  /* 0x00008b80ff0777ac */ /* 0x000e620008000800 */
[----:B------:R-:W1:Y:S01]  /*3330*/  LDCU.U8 UR6, c[0x0][0x4f8] ;  /* 0x00009f00ff0677ac */ /* 0x000e620008000000 */
[----:B------:R-:W-:-:S04]  /*3340*/  DEPBAR.LE SB0, 0x1 ;  /* 0x000080400000791a */ /* 0x000fc80000000000 */
[----:B------:R-:W-:Y:S06]  /*3350*/  BAR.SYNC.DEFER_BLOCKING 0x0 ;  /* 0x0000000000007b1d */ /* 0x000fec0000010000 */
[----:B---3--:R-:W3:Y:S04]  /*3360*/  LDG.E.64 R4, desc[UR18][R14.64] ;  /* 0x000000120e047981 */ /* 0x008ee8000c1e1b00 */
[----:B------:R-:W2:Y:S01]  /*3370*/  LDG.E.64 R10, desc[UR18][R14.64+0x8] ;  /* 0x000008120e0a7981 */ /* 0x000ea2000c1e1b00 */
[----:B------:R-:W-:-:S02]  /*3380*/  IMAD.IADD R183, R192, 0x1, R189 ;  /* 0x00000001c0b77824 */ /* 0x000fc400078e02bd */
[----:B------:R-:W-:Y:S01]  /*3390*/  IMAD.IADD R182, R191, 0x1, R192 ;  /* 0x00000001bfb67824 */ /* 0x000fe200078e02c0 */
[----:B------:R1:W1:Y:S04]  /*33a0*/  LDSM.16.M88.4 R140, [R191] ;  /* 0x00000000bf8c783b */ /* 0x0002680000000200 */
[----:B------:R1:W1:Y:S04]  /*33b0*/  LDSM.16.M88.4 R144, [R191+0x800] ;  /* 0x00080000bf90783b */ /* 0x0002680000000200 */
[----:B------:R1:W1:Y:S04]  /*33c0*/  LDSM.16.M88.4 R152, [R182] ;  /* 0x00000000b698783b */ /* 0x0002680000000200 */
[----:B------:R1:W1:Y:S04]  /*33d0*/  LDSM.16.M88.4 R160, [R182+0x800] ;  /* 0x00080000b6a0783b */ /* 0x0002680000000200 */
[----:B------:R1:W1:Y:S04]  /*33e0*/  LDSM.16.M88.4 R164, [R189] ;  /* 0x00000000bda4783b */ /* 0x0002680000000200 */
[----:B------:R1:W1:Y:S04]  /*33f0*/  LDSM.16.M88.4 R168, [R189+0x800] ;  /* 0x00080000bda8783b */ /* 0x0002680000000200 */
[----:B------:R1:W1:Y:S04]  /*3400*/  LDSM.16.M88.4 R172, [R183] ;  /* 0x00000000b7ac783b */ /* 0x0002680000000200 */
[----:B------:R1:W1:Y:S01]  /*3410*/  LDSM.16.M88.4 R176, [R183+0x800] ;  /* 0x00080000b7b0783b */ /* 0x0002620000000200 */
[----:B------:R-:W-:Y:S01]  /*3420*/  IMAD.SHL.U32 R7, R7, 0x20, RZ ;  /* 0x0000002007077824 */ /* 0x000fe200078e00ff */
[----:B------:R-:W-:-:S04]  /*3430*/  LOP3.LUT R8, R8, 0x6, RZ, 0xc0, !PT ;  /* 0x0000000608087812 */ /* 0x000fc800078ec0ff */
[----:B------:R-:W-:Y:S02]  /*3440*/  LOP3.LUT R209, R8, 0x1e0, R209, 0xf8, !PT ;  /* 0x000001e008d17812 */ /* 0x000fe400078ef8d1 */
[----:B------:R-:W-:Y:S01]  /*3450*/  SHF.R.S32.HI R222, RZ, 0x1f, R7 ;  /* 0x0000001fffde7819 */ /* 0x000fe20000011407 */
[--C-:B------:R-:W-:Y:S01]  /*3460*/  IMAD.IADD R181, R197, 0x1, R180.reuse ;  /* 0x00000001c5b57824 */ /* 0x100fe200078e02b4 */
        /* <DEDUP_REMOVED lines=34> */
[----:B------:R-:W-:Y:S01]  /*3690*/  IMAD.IADD R209, R214, 0x1, R209 ;  /* 0x00000001d6d17824 */ /* 0x000fe200078e02d1 */
[----:B----4-:R-:W-:Y:S02]  /*36a0*/  USHF.L.U32 UR10, UR10, 0x6, URZ ;  /* 0x000000060a0a7899 */ /* 0x010fe400080006ff */
[----:B------:R-:W-:Y:S01]  /*36b0*/  USHF.L.U32 UR23, UR23, 0x3, URZ ;  /* 0x0000000317177899 */ /* 0x000fe200080006ff */
[----:B---3--:R-:W-:-:S02]  /*36c0*/  R2UR UR11, R5 ;  /* 0x00000000050b72ca */ /* 0x008fc400000e0000 */
[----:B------:R-:W-:Y:S02]  /*36d0*/  R2UR UR12, R4 ;  /* 0x00000000040c72ca */ /* 0x000fe400000e0000 */
[----:B--2---:R-:W-:-:S04]  /*36e0*/  IADD3 R223, P1, P0, R7, R10, R6 ;  /* 0x0000000a07df7210 */ /* 0x004fc8000783e006 */
[----:B------:R-:W-:-:S05]  /*36f0*/  IADD3.X R222, PT, PT, R222, R11, RZ, P1, P0 ;  /* 0x0000000bdede7210 */ /* 0x000fca0000fe04ff */
        /* <DEDUP_REMOVED lines=12> */
.L_x_1238:
[----:B------:R-:W0:Y:S01]  /*37c0*/  LDGDEPBAR ;  /* 0x00000000000079af */ /* 0x000e220000000000 */
[----:B------:R-:W-:Y:S01]  /*37d0*/  LEA R150, P0, R200, R216, 0x2 ;  /* 0x000000d8c8967211 */ /* 0x000fe200078010ff */
[--C-:B------:R-:W-:Y:S02]  /*37e0*/  IMAD.IADD R132, R192, 0x1, R181.reuse ;  /* 0x00000001c0847824 */ /* 0x100fe400078e02b5 */
[----:B------:R-:W-:Y:S01]  /*37f0*/  IMAD.IADD R149, R190, 0x1, R181 ;  /* 0x00000001be957824 */ /* 0x000fe200078e02b5 */
[----:B------:R-:W-:Y:S01]  /*3800*/  LEA.HI.X R151, R200, R217, RZ, 0x2, P0 ;  /* 0x000000d9c8977211 */ /* 0x000fe200000f14ff */
[----:B------:R-:W-:Y:S04]  /*3810*/  DEPBAR.LE SB0, 0x0 ;  /* 0x000080000000791a */ /* 0x000fe80000000000 */
[----:B------:R-:W-:Y:S06]  /*3820*/  BAR.SYNC.DEFER_BLOCKING 0x0 ;  /* 0x0000000000007b1d */ /* 0x000fec0000010000 */
[----:B------:R-:W-:Y:S05]  /*3830*/  LDSM.16.M88.4 R36, [R181] ;  /* 0x00000000b524783b */ /* 0x000fea0000000200 */
[----:B------:R-:W1:Y:S05]  /*3840*/  LDSM.16.M88.4 R40, [R191+-0x4000] ;  /* 0xffc00000bf28783b */ /* 0x000e6a0000000200 */
[----:B------:R-:W2:Y:S05]  /*3850*/  LDSM.16.M88.4 R44, [R181+0x1000] ;  /* 0x00100000b52c783b */ /* 0x000eaa0000000200 */
[----:B-----5:R-:W5:Y:S05]  /*3860*/  LDG.E R246, desc[UR18][R150.64] ;  /* 0x0000001296f67981 */ /* 0x020f6a000c1e1900 */
[----:B------:R-:W5:Y:S05]  /*3870*/  LDG.E R245, desc[UR18][R150.64+0x20] ;  /* 0x0000201296f57981 */ /* 0x000f6a000c1e1900 */
[----:B------:R-:W5:Y:S05]  /*3880*/  LDG.E R244, desc[UR18][R150.64+0x80] ;  /* 0x0000801296f47981 */ /* 0x000f6a000c1e1900 */
[----:B------:R3:W5:Y:S05]  /*3890*/  LDG.E R243, desc[UR18][R150.64+0xa0] ;  /* 0x0000a01296f37981 */ /* 0x00076a000c1e1900 */
[----:B------:R-:W4:Y:S05]  /*38a0*/  LDSM.16.M88.4 R48, [R191+-0x3800] ;  /* 0xffc80000bf30783b */ /* 0x000f2a0000000200 */
[----:B------:R-:W-:Y:S05]  /*38b0*/  LDSM.16.M88.4 R52, [R132] ;  /* 0x000000008434783b */ /* 0x000fea0000000200 */
[----:B------:R-:W4:Y:S01]  /*38c0*/  LDSM.16.M88.4 R56, [R182+-0x4000] ;  /* 0xffc00000b638783b */ /* 0x000f220000000200 */
[-C--:B-1----:R-:W-:Y:S04]  /*38d0*/  HMMA.16816.F32.BF16 R4, R36, R40.reuse, RZ ;  /* 0x000000282404723c */ /* 0x082fe800000418ff */
[----:B------:R-:W1:Y:S05]  /*38e0*/  LDSM.16.M88.4 R60, [R132+0x1000] ;  /* 0x00100000843c783b */ /* 0x000e6a0000000200 */
[----:B------:R-:W1:Y:S01]  /*38f0*/  LDSM.16.M88.4 R64, [R182+-0x3800] ;  /* 0xffc80000b640783b */ /* 0x000e620000000200 */
[----:B---3--:R-:W-:Y:S01]  /*3900*/  IMAD.SHL.U32 R151, R232, 0x40, RZ ;  /* 0x00000040e8977824 */ /* 0x008fe200078e00ff */
[C---:B--2---:R-:W-:Y:S03]  /*3910*/  HMMA.16816.F32.BF16 R8, R44.reuse, R40, RZ ;  /* 0x000000282c08723c */ /* 0x044fe600000418ff */
[----:B------:R-:W-:Y:S01]  /*3920*/  LDSM.16.M88.4 R136, [R183+-0x3800] ;  /* 0xffc80000b788783b */ /* 0x000fe20000000200 */
[----:B------:R-:W-:Y:S04]  /*3930*/  ISETP.GE.AND P0, PT, R151, R230, PT ;  /* 0x000000e69700720c */ /* 0x000fe80003f06270 */
[-C--:B------:R-:W-:Y:S08]  /*3940*/  HMMA.16816.F32.BF16 R12, R44, R42.reuse, RZ ;  /* 0x0000002a2c0c723c */ /* 0x080ff000000418ff */
[C---:B------:R-:W-:Y:S01]  /*3950*/  HMMA.16816.F32.BF16 R16, R36.reuse, R42, RZ ;  /* 0x0000002a2410723c */ /* 0x040fe200000418ff */
[----:B------:R-:W-:Y:S07]  /*3960*/  LDSM.16.M88.4 R40, [R189+-0x4000] ;  /* 0xffc00000bd28783b */ /* 0x000fee0000000200 */
[-C--:B----4-:R-:W-:Y:S08]  /*3970*/  HMMA.16816.F32.BF16 R20, R36, R48.reuse, RZ ;  /* 0x000000302414723c */ /* 0x090ff000000418ff */
[C---:B------:R-:W-:Y:S08]  /*3980*/  HMMA.16816.F32.BF16 R24, R44.reuse, R48, RZ ;  /* 0x000000302c18723c */ /* 0x040ff000000418ff */
[-C--:B------:R-:W-:Y:S01]  /*3990*/  HMMA.16816.F32.BF16 R28, R44, R50.reuse, RZ ;  /* 0x000000322c1c723c */ /* 0x080fe200000418ff */
[----:B------:R-:W-:Y:S07]  /*39a0*/  LDSM.16.M88.4 R44, [R149+0x1000] ;  /* 0x00100000952c783b */ /* 0x000fee0000000200 */
[----:B------:R-:W-:Y:S01]  /*39b0*/  HMMA.16816.F32.BF16 R32, R36, R50, RZ ;  /* 0x000000322420723c */ /* 0x000fe200000418ff */
[----:B------:R-:W2:Y:S05]  /*39c0*/  LDSM.16.M88.4 R36, [R149] ;  /* 0x000000009524783b */ /* 0x000eaa0000000200 */
[----:B------:R-:W3:Y:S02]  /*39d0*/  LDSM.16.M88.4 R48, [R189+-0x3800] ;  /* 0xffc80000bd30783b */ /* 0x000ee40000000200 */
[-C--:B------:R-:W-:Y:S08]  /*39e0*/  HMMA.16816.F32.BF16 R4, R52, R56.reuse, R4 ;  /* 0x000000383404723c */ /* 0x080ff00000041804 */
[C---:B-1----:R-:W-:Y:S08]  /*39f0*/  HMMA.16816.F32.BF16 R8, R60.reuse, R56, R8 ;  /* 0x000000383c08723c */ /* 0x042ff00000041808 */
[-C--:B------:R-:W-:Y:S08]  /*3a00*/  HMMA.16816.F32.BF16 R12, R60, R58.reuse, R12 ;  /* 0x0000003a3c0c723c */ /* 0x080ff0000004180c */
[C---:B------:R-:W-:Y:S08]  /*3a10*/  HMMA.16816.F32.BF16 R16, R52.reuse, R58, R16 ;  /* 0x0000003a3410723c */ /* 0x040ff00000041810 */
[-C--:B------:R-:W-:Y:S08]  /*3a20*/  HMMA.16816.F32.BF16 R20, R52, R64.reuse, R20 ;  /* 0x000000403414723c */ /* 0x080ff00000041814 */
[C---:B------:R-:W-:Y:S04]  /*3a30*/  HMMA.16816.F32.BF16 R24, R60.reuse, R64, R24 ;  /* 0x000000403c18723c */ /* 0x040fe80000041818 */
[----:B------:R-:W-:Y:S04]  /*3a40*/  IADD3 R64, PT, PT, R192, R149, RZ ;  /* 0x00000095c0407210 */ /* 0x000fe80007ffe0ff */
[-C--:B------:R-:W-:Y:S01]  /*3a50*/  HMMA.16816.F32.BF16 R28, R60, R66.reuse, R28 ;  /* 0x000000423c1c723c */ /* 0x080fe2000004181c */
[----:B------:R-:W-:Y:S05]  /*3a60*/  LDSM.16.M88.4 R56, [R64] ;  /* 0x000000004038783b */ /* 0x000fea0000000200 */
[----:B------:R-:W1:Y:S02]  /*3a70*/  LDSM.16.M88.4 R60, [R183+-0x4000] ;  /* 0xffc00000b73c783b */ /* 0x000e640000000200 */
[----:B------:R-:W-:Y:S03]  /*3a80*/  HMMA.16816.F32.BF16 R32, R52, R66, R32 ;  /* 0x000000423420723c */ /* 0x000fe60000041820 */
[----:B------:R-:W4:Y:S05]  /*3a90*/  LDSM.16.M88.4 R132, [R64+0x1000] ;  /* 0x001000004084783b */ /* 0x000f2a0000000200 */
[-C--:B--2---:R-:W-:Y:S08]  /*3aa0*/  HMMA.16816.F32.BF16 R4, R36, R40.reuse, R4 ;  /* 0x000000282404723c */ /* 0x084ff00000041804 */
[C---:B------:R-:W-:Y:S08]  /*3ab0*/  HMMA.16816.F32.BF16 R8, R44.reuse, R40, R8 ;  /* 0x000000282c08723c */ /* 0x040ff00000041808 */
[-C--:B------:R-:W-:Y:S08]  /*3ac0*/  HMMA.16816.F32.BF16 R12, R44, R42.reuse, R12 ;  /* 0x0000002a2c0c723c */ /* 0x080ff0000004180c */
[C---:B------:R-:W-:Y:S08]  /*3ad0*/  HMMA.16816.F32.BF16 R16, R36.reuse, R42, R16 ;  /* 0x0000002a2410723c */ /* 0x040ff00000041810 */
[-C--:B---3--:R-:W-:Y:S08]  /*3ae0*/  HMMA.16816.F32.BF16 R20, R36, R48.reuse, R20 ;  /* 0x000000302414723c */ /* 0x088ff00000041814 */
[C---:B------:R-:W-:Y:S08]  /*3af0*/  HMMA.16816.F32.BF16 R24, R44.reuse, R48, R24 ;  /* 0x000000302c18723c */ /* 0x040ff00000041818 */
[-C--:B------:R-:W-:Y:S08]  /*3b00*/  HMMA.16816.F32.BF16 R28, R44, R50.reuse, R28 ;  /* 0x000000322c1c723c */ /* 0x080ff0000004181c */
[----:B------:R-:W-:Y:S08]  /*3b10*/  HMMA.16816.F32.BF16 R32, R36, R50, R32 ;  /* 0x000000322420723c */ /* 0x000ff00000041820 */
[-C--:B-1----:R-:W-:Y:S08]  /*3b20*/  HMMA.16816.F32.BF16 R4, R56, R60.reuse, R4 ;  /* 0x0000003c3804723c */ /* 0x082ff00000041804 */
        /* <DEDUP_REMOVED lines=18> */
.L_x_1234:
        /* <DEDUP_REMOVED lines=38> */
[-C--:B------:R-:W-:Y:S02]  /*3eb0*/  ISETP.GE.AND P4, PT, R41, R46.reuse, PT ;  /* 0x0000002e2900720c */ /* 0x080fe40003f86270 */
[----:B------:R-:W-:Y:S02]  /*3ec0*/  FSEL R55, R23, -INF , P2 ;  /* 0xff80000017377808 */ /* 0x000fe40001000000 */
[----:B------:R-:W-:Y:S02]  /*3ed0*/  FSEL R54, R34, -INF , P1 ;  /* 0xff80000022367808 */ /* 0x000fe40000800000 */
[----:B------:R-:W-:Y:S02]  /*3ee0*/  FSEL R53, R35, -INF , P0 ;  /* 0xff80000023357808 */ /* 0x000fe40000000000 */
[C---:B------:R-:W-:Y:S02]  /*3ef0*/  ISETP.GE.AND P2, PT, R40.reuse, R45, PT ;  /* 0x0000002d2800720c */ /* 0x040fe40003f46270 */
[CC--:B------:R-:W-:Y:S02]  /*3f00*/  ISETP.GE.AND P1, PT, R41.reuse, R43.reuse, PT ;  /* 0x0000002b2900720c */ /* 0x0c0fe40003f26270 */
[----:B------:R-:W-:Y:S02]  /*3f10*/  ISETP.GE.AND P0, PT, R40, R43, PT ;  /* 0x0000002b2800720c */ /* 0x000fe40003f06270 */
[----:B------:R-:W-:Y:S02]  /*3f20*/  FSEL R66, R16, -INF , P4 ;  /* 0xff80000010427808 */ /* 0x000fe40002000000 */
[----:B------:R-:W-:Y:S02]  /*3f30*/  FSEL R56, R22, -INF , P3 ;  /* 0xff80000016387808 */ /* 0x000fe40001800000 */
[-C--:B------:R-:W-:Y:S02]  /*3f40*/  ISETP.GE.AND P4, PT, R36, R46.reuse, PT ;  /* 0x0000002e2400720c */ /* 0x080fe40003f86270 */
[----:B------:R-:W-:Y:S02]  /*3f50*/  ISETP.GE.AND P3, PT, R41, R45, PT ;  /* 0x0000002d2900720c */ /* 0x000fe40003f66270 */
[----:B------:R-:W-:Y:S02]  /*3f60*/  FSEL R51, R13, -INF , P2 ;  /* 0xff8000000d337808 */ /* 0x000fe40001000000 */
[----:B------:R-:W-:Y:S02]  /*3f70*/  FSEL R49, R14, -INF , P1 ;  /* 0xff8000000e317808 */ /* 0x000fe40000800000 */
[----:B------:R-:W-:Y:S02]  /*3f80*/  FSEL R48, R15, -INF , P0 ;  /* 0xff8000000f307808 */ /* 0x000fe40000000000 */
[CC--:B------:R-:W-:Y:S02]  /*3f90*/  ISETP.GE.AND P6, PT, R38.reuse, R46.reuse, PT ;  /* 0x0000002e2600720c */ /* 0x0c0fe40003fc6270 */
[-C--:B------:R-:W-:Y:S02]  /*3fa0*/  ISETP.GE.AND P2, PT, R39, R43.reuse, PT ;  /* 0x0000002b2700720c */ /* 0x080fe40003f46270 */
[----:B------:R-:W-:Y:S02]  /*3fb0*/  ISETP.GE.AND P1, PT, R38, R43, PT ;  /* 0x0000002b2600720c */ /* 0x000fe40003f26270 */
[-C--:B------:R-:W-:Y:S02]  /*3fc0*/  ISETP.GE.AND P0, PT, R209, R45.reuse, PT ;  /* 0x0000002dd100720c */ /* 0x080fe40003f06270 */
[----:B------:R-:W-:Y:S02]  /*3fd0*/  FSEL R136, R33, -INF , P4 ;  /* 0xff80000021887808 */ /* 0x000fe40002000000 */
[----:B------:R-:W-:Y:S02]  /*3fe0*/  FSEL R52, R12, -INF , P3 ;  /* 0xff8000000c347808 */ /* 0x000fe40001800000 */
[----:B------:R-:W-:Y:S02]  /*3ff0*/  ISETP.GE.AND P5, PT, R37, R46, PT ;  /* 0x0000002e2500720c */ /* 0x000fe40003fa6270 */
[-C--:B------:R-:W-:Y:S02]  /*4000*/  ISETP.GE.AND P4, PT, R39, R45.reuse, PT ;  /* 0x0000002d2700720c */ /* 0x080fe40003f86270 */
[-C--:B------:R-:W-:Y:S02]  /*4010*/  ISETP.GE.AND P3, PT, R38, R45.reuse, PT ;  /* 0x0000002d2600720c */ /* 0x080fe40003f66270 */
[----:B------:R-:W-:Y:S02]  /*4020*/  FSEL R132, R21, -INF , P6 ;  /* 0xff80000015847808 */ /* 0x000fe40003000000 */
[----:B------:R-:W-:Y:S02]  /*4030*/  FSEL R47, R26, -INF , P2 ;  /* 0xff8000001a2f7808 */ /* 0x000fe40001000000 */
[----:B------:R-:W-:Y:S02]  /*4040*/  FSEL R46, R27, -INF , P1 ;  /* 0xff8000001b2e7808 */ /* 0x000fe40000800000 */
[----:B------:R-:W-:Y:S02]  /*4050*/  FSEL R139, R8, -INF , P0 ;  /* 0xff800000088b7808 */ /* 0x000fe40000000000 */
[C---:B------:R-:W-:Y:S02]  /*4060*/  ISETP.GE.AND P6, PT, R42.reuse, R45, PT ;  /* 0x0000002d2a00720c */ /* 0x040fe40003fc6270 */
[-C--:B------:R-:W-:Y:S02]  /*4070*/  ISETP.GE.AND P2, PT, R42, R43.reuse, PT ;  /* 0x0000002b2a00720c */ /* 0x080fe40003f46270 */
[-C--:B------:R-:W-:Y:S02]  /*4080*/  ISETP.GE.AND P1, PT, R37, R43.reuse, PT ;  /* 0x0000002b2500720c */ /* 0x080fe40003f26270 */
[----:B------:R-:W-:Y:S02]  /*4090*/  ISETP.GE.AND P0, PT, R36, R43, PT ;  /* 0x0000002b2400720c */ /* 0x000fe40003f06270 */
[--C-:B------:R-:W-:Y:S02]  /*40a0*/  VIADDMNMX R149, R44, 0x1, R231.reuse, PT ;  /* 0x000000012c957846 */ /* 0x100fe400038001e7 */
[----:B------:R-:W-:Y:S02]  /*40b0*/  FSEL R137, R32, -INF , P5 ;  /* 0xff80000020897808 */ /* 0x000fe40002800000 */
[----:B------:R-:W-:Y:S02]  /*40c0*/  FSEL R64, R24, -INF , P4 ;  /* 0xff80000018407808 */ /* 0x000fe40002000000 */
[----:B------:R-:W-:Y:S02]  /*40d0*/  FSEL R63, R25, -INF , P3 ;  /* 0xff800000193f7808 */ /* 0x000fe40001800000 */
[-C--:B------:R-:W-:Y:S02]  /*40e0*/  ISETP.GE.AND P5, PT, R37, R45.reuse, PT ;  /* 0x0000002d2500720c */ /* 0x080fe40003fa6270 */
[----:B------:R-:W-:Y:S02]  /*40f0*/  ISETP.GE.AND P4, PT, R36, R45, PT ;  /* 0x0000002d2400720c */ /* 0x000fe40003f86270 */
        /* <DEDUP_REMOVED lines=75> */
.L_x_1235:
[C---:B------:R-:W-:Y:S01]  /*45b0*/  FSETP.NEU.FTZ.AND P0, PT, R228.reuse, -INF , PT ;  /* 0xff800000e400780b */ /* 0x040fe20003f1d000 */
[----:B------:R-:W-:Y:S01]  /*45c0*/  FMUL.FTZ R61, R228, 1.4426950216293334961 ;  /* 0x3fb8aa3be43d7820 */ /* 0x000fe20000410000 */
[----:B------:R-:W-:Y:S01]  /*45d0*/  LOP3.LUT R67, R201, 0x1, RZ, 0xc0, !PT ;  /* 0x00000001c9437812 */ /* 0x000fe200078ec0ff */
[----:B------:R-:W-:Y:S01]  /*45e0*/  FMUL.FTZ R65, R226, 1.4426950216293334961 ;  /* 0x3fb8aa3be2417820 */ /* 0x000fe20000410000 */
[----:B------:R-:W-:Y:S01]  /*45f0*/  FMUL.FTZ R60, R227, 1.4426950216293334961 ;  /* 0x3fb8aa3be33c7820 */ /* 0x000fe20000410000 */
[----:B------:R-:W1:Y:S01]  /*4600*/  S2R R242, SR_TID.X ;  /* 0x0000000000f27919 */ /* 0x000e620000002100 */
        /* <DEDUP_REMOVED lines=9> */
[----:B------:R-:W-:Y:S01]  /*46a0*/  FSEL R65, R65, RZ, P0 ;  /* 0x000000ff41417208 */ /* 0x000fe20000000000 */
[--C-:B------:R-:W-:Y:S01]  /*46b0*/  FFMA.FTZ R33, R7, UR7, -R60.reuse ;  /* 0x0000000707217c23 */ /* 0x100fe2000801083c */
[----:B------:R-:W-:Y:S01]  /*46c0*/  FSETP.NEU.FTZ.AND P0, PT, R224, -INF , PT ;  /* 0xff800000e000780b */ /* 0x000fe20003f1d000 */
[----:B------:R2:W-:Y:S01]  /*46d0*/  MUFU.EX2 R19, R62 ;  /* 0x0000003e00137308 */ /* 0x0005e20000000800 */
[--C-:B------:R-:W-:Y:S01]  /*46e0*/  FFMA.FTZ R64, R6, UR7, -R60.reuse ;  /* 0x0000000706407c23 */ /* 0x100fe2000801083c */
[----:B------:R-:W-:Y:S01]  /*46f0*/  FFMA.FTZ R66, R28, UR7, -R65 ;  /* 0x000000071c427c23 */ /* 0x000fe20008010841 */
[----:B------:R-:W-:Y:S02]  /*4700*/  IMAD R6, R232, 0x4, R67 ;  /* 0x00000004e8067824 */ /* 0x000fe400078e0243 */
[--C-:B------:R-:W-:Y:S01]  /*4710*/  FFMA.FTZ R17, R35, UR7, -R60.reuse ;  /* 0x0000000723117c23 */ /* 0x100fe2000801083c */
[----:B------:R-:W-:Y:S01]  /*4720*/  FFMA.FTZ R35, R4, UR7, -R61 ;  /* 0x0000000704237c23 */ /* 0x000fe2000801083d */
[--C-:B------:R-:W-:Y:S01]  /*4730*/  FFMA.FTZ R252, R18, UR7, -R60.reuse ;  /* 0x0000000712fc7c23 */ /* 0x100fe2000801083c */
[--C-:B------:R-:W-:Y:S02]  /*4740*/  FFMA.FTZ R250, R34, UR7, -R60.reuse ;  /* 0x0000000722fa7c23 */ /* 0x100fe4000801083c */
[----:B------:R3:W-:Y:S01]  /*4750*/  MUFU.EX2 R7, R66 ;  /* 0x0000004200077308 */ /* 0x0007e20000000800 */
[--C-:B------:R-:W-:Y:S01]  /*4760*/  FFMA.FTZ R63, R23, UR7, -R60.reuse ;  /* 0x00000007173f7c23 */ /* 0x100fe2000801083c */
[--C-:B------:R-:W-:Y:S01]  /*4770*/  FFMA.FTZ R67, R24, UR7, -R65.reuse ;  /* 0x0000000718437c23 */ /* 0x100fe20008010841 */
[----:B------:R-:W-:Y:S01]  /*4780*/  FFMA.FTZ R60, R22, UR7, -R60 ;  /* 0x00000007163c7c23 */ /* 0x000fe2000801083c */
[--C-:B------:R-:W-:Y:S01]  /*4790*/  FFMA.FTZ R41, R13, UR7, -R65.reuse ;  /* 0x000000070d297c23 */ /* 0x100fe20008010841 */
[--C-:B------:R-:W-:Y:S01]  /*47a0*/  FFMA.FTZ R34, R12, UR7, -R65.reuse ;  /* 0x000000070c227c23 */ /* 0x100fe20008010841 */
[--C-:B------:R-:W-:Y:S01]  /*47b0*/  FFMA.FTZ R13, R8, UR7, -R65.reuse ;  /* 0x00000007080d7c23 */ /* 0x100fe20008010841 */
[----:B------:R-:W-:Y:S01]  /*47c0*/  FFMA.FTZ R9, R9, UR7, -R65 ;  /* 0x0000000709097c23 */ /* 0x000fe20008010841 */
[----:B-1----:R-:W-:Y:S01]  /*47d0*/  SHF.R.U32.HI R23, RZ, 0x6, R242 ;  /* 0x00000006ff177819 */ /* 0x002fe200000116f2 */
[--C-:B--2---:R-:W-:Y:S01]  /*47e0*/  FFMA.FTZ R62, R5, UR7, -R61.reuse ;  /* 0x00000007053e7c23 */ /* 0x104fe2000801083d */
[--C-:B------:R-:W-:Y:S01]  /*47f0*/  FFMA.FTZ R5, R20, UR7, -R61.reuse ;  /* 0x0000000714057c23 */ /* 0x100fe2000801083d */
[----:B------:R-:W-:Y:S01]  /*4800*/  FFMA.FTZ R61, R21, UR7, -R61 ;  /* 0x00000007153d7c23 */ /* 0x000fe2000801083d */
[----:B------:R-:W-:Y:S01]  /*4810*/  IMAD.WIDE.U32 R20, R6, -0x326172a9, RZ ;  /* 0xcd9e8d5706147825 */ /* 0x000fe200078e00ff */
[----:B------:R-:W-:Y:S03]  /*4820*/  MUFU.EX2 R4, R64 ;  /* 0x0000004000047308 */ /* 0x000fe60000000800 */
[----:B------:R-:W-:Y:S01]  /*4830*/  FMUL.FTZ R18, R224, 1.4426950216293334961 ;  /* 0x3fb8aa3be0127820 */ /* 0x000fe20000410000 */
[----:B------:R-:W-:Y:S01]  /*4840*/  VIADD R6, R6, 0x2 ;  /* 0x0000000206067836 */ /* 0x000fe20000000000 */
[----:B------:R-:W-:Y:S01]  /*4850*/  LOP3.LUT R22, R222, UR12, R21, 0x96, !PT ;  /* 0x0000000cde167c12 */ /* 0x000fe2000f8e9615 */
[----:B---3--:R-:W-:Y:S01]  /*4860*/  FFMA.FTZ R66, R29, UR7, -R65 ;  /* 0x000000071d427c23 */ /* 0x008fe20008010841 */
[----:B------:R-:W-:Y:S01]  /*4870*/  IMAD R21, R204, 0x4, R23 ;  /* 0x00000004cc157824 */ /* 0x000fe200078e0217 */
[----:B------:R-:W-:Y:S01]  /*4880*/  FSEL R37, R18, RZ, P0 ;  /* 0x000000ff12257208 */ /* 0x000fe20000000000 */
[----:B------:R-:W-:Y:S04]  /*4890*/  IMAD.WIDE.U32 R28, R223, -0x2daee0ad, RZ ;  /* 0xd2511f53df1c7825 */ /* 0x000fe800078e00ff */
[----:B------:R-:W-:Y:S01]  /*48a0*/  FFMA.FTZ R65, R25, UR7, -R65 ;  /* 0x0000000719417c23 */ /* 0x000fe20008010841 */
[----:B------:R-:W-:Y:S01]  /*48b0*/  MUFU.EX2 R248, R248 ;  /* 0x000000f800f87308 */ /* 0x000fe20000000800 */
[----:B------:R-:W-:Y:S01]  /*48c0*/  IMAD.WIDE.U32 R22, R22, -0x2daee0ad, RZ ;  /* 0xd2511f5316167825 */ /* 0x000fe200078e00ff */
[----:B------:R-:W-:Y:S03]  /*48d0*/  LOP3.LUT R21, R21, UR11, R29, 0x96, !PT ;  /* 0x0000000b15157c12 */ /* 0x000fe6000f8e961d */
[----:B------:R-:W-:Y:S01]  /*48e0*/  FFMA.FTZ R18, R14, UR7, -R37 ;  /* 0x000000070e127c23 */ /* 0x000fe20008010825 */
[----:B------:R-:W-:Y:S01]  /*48f0*/  IMAD.WIDE.U32 R46, R6, -0x326172a9, RZ ;  /* 0xcd9e8d57062e7825 */ /* 0x000fe200078e00ff */
[----:B------:R-:W-:Y:S03]  /*4900*/  LOP3.LUT R25, R28, UR31, R23, 0x96, !PT ;  /* 0x0000001f1c197c12 */ /* 0x000fe6000f8e9617 */
[----:B------:R-:W1:Y:S01]  /*4910*/  MUFU.EX2 R251, R251 ;  /* 0x000000fb00fb7308 */ /* 0x000e620000000800 */
[----:B------:R-:W-:Y:S01]  /*4920*/  IMAD.WIDE.U32 R38, R21, -0x326172a9, RZ ;  /* 0xcd9e8d5715267825 */ /* 0x000fe200078e00ff */
[----:B------:R-:W-:Y:S03]  /*4930*/  LOP3.LUT R6, R222, UR12, R47, 0x96, !PT ;  /* 0x0000000cde067c12 */ /* 0x000fe6000f8e962f */
[----:B------:R-:W-:Y:S01]  /*4940*/  IMAD.WIDE.U32 R24, R25, -0x326172a9, RZ ;  /* 0xcd9e8d5719187825 */ /* 0x000fe200078e00ff */
[--C-:B------:R-:W-:Y:S04]  /*4950*/  LOP3.LUT R21, R20, UR32, R39.reuse, 0x96, !PT ;  /* 0x0000002014157c12 */ /* 0x100fe8000f8e9627 */
[----:B------:R2:W-:Y:S01]  /*4960*/  MUFU.EX2 R23, R41 ;  /* 0x0000002900177308 */ /* 0x0005e20000000800 */
[----:B------:R-:W-:Y:S01]  /*4970*/  LOP3.LUT R14, R46, UR32, R39, 0x96, !PT ;  /* 0x000000202e0e7c12 */ /* 0x000fe2000f8e9627 */
[----:B------:R-:W-:Y:S01]  /*4980*/  IMAD.WIDE.U32 R42, R6, -0x2daee0ad, RZ ;  /* 0xd2511f53062a7825 */ /* 0x000fe200078e00ff */
[----:B------:R-:W-:Y:S03]  /*4990*/  LOP3.LUT R29, R38, UR30, R25, 0x96, !PT ;  /* 0x0000001e261d7c12 */ /* 0x000fe6000f8e9619 */
[----:B------:R-:W-:Y:S01]  /*49a0*/  IMAD.WIDE.U32 R20, R21, -0x2daee0ad, RZ ;  /* 0xd2511f5315147825 */ /* 0x000fe200078e00ff */
[----:B------:R-:W-:Y:S03]  /*49b0*/  LOP3.LUT R6, R28, UR31, R43, 0x96, !PT ;  /* 0x0000001f1c067c12 */ /* 0x000fe6000f8e962b */
[----:B------:R3:W-:Y:S01]  /*49c0*/  MUFU.EX2 R25, R18 ;  /* 0x0000001200197308 */ /* 0x0007e20000000800 */
[----:B------:R-:W-:Y:S04]  /*49d0*/  IMAD.WIDE.U32 R28, R29, -0x2daee0ad, RZ ;  /* 0xd2511f531d1c7825 */ /* 0x000fe800078e00ff */
[----:B------:R-:W-:Y:S01]  /*49e0*/  IMAD.WIDE.U32 R50, R6, -0x326172a9, RZ ;  /* 0xcd9e8d5706327825 */ /* 0x000fe200078e00ff */
[----:B------:R-:W-:Y:S04]  /*49f0*/  LOP3.LUT R6, R20, UR27, R29, 0x96, !PT ;  /* 0x0000001b14067c12 */ /* 0x000fe8000f8e961d */
[----:B------:R-:W4:Y:S01]  /*4a00*/  MUFU.EX2 R250, R250 ;  /* 0x000000fa00fa7308 */ /* 0x000f220000000800 */
[----:B--2---:R-:W-:Y:S01]  /*4a10*/  FFMA.FTZ R41, R15, UR7, -R37 ;  /* 0x000000070f297c23 */ /* 0x004fe20008010825 */
[----:B------:R-:W-:Y:S01]  /*4a20*/  LOP3.LUT R15, R22, UR29, R21, 0x96, !PT ;  /* 0x0000001d160f7c12 */ /* 0x000fe2000f8e9615 */
[----:B------:R-:W-:Y:S01]  /*4a30*/  IMAD.WIDE.U32 R46, R14, -0x2daee0ad, RZ ;  /* 0xd2511f530e2e7825 */ /* 0x000fe200078e00ff */
[----:B------:R-:W-:Y:S03]  /*4a40*/  LOP3.LUT R14, R38, UR30, R51, 0x96, !PT ;  /* 0x0000001e260e7c12 */ /* 0x000fe6000f8e9633 */
[----:B------:R-:W-:Y:S01]  /*4a50*/  FFMA.FTZ R22, R11, UR7, -R37 ;  /* 0x000000070b167c23 */ /* 0x000fe20008010825 */
[----:B------:R-:W-:Y:S01]  /*4a60*/  IMAD.WIDE.U32 R54, R15, -0x326172a9, RZ ;  /* 0xcd9e8d570f367825 */ /* 0x000fe200078e00ff */
[----:B------:R-:W-:Y:S01]  /*4a70*/  LOP3.LUT R21, R42, UR29, R47, 0x96, !PT ;  /* 0x0000001d2a157c12 */ /* 0x000fe2000f8e962f */
[----:B------:R2:W-:Y:S02]  /*4a80*/  MUFU.EX2 R29, R41 ;  /* 0x00000029001d7308 */ /* 0x0005e40000000800 */
[----:B------:R-:W-:Y:S01]  /*4a90*/  FFMA.FTZ R15, R10, UR7, -R37 ;  /* 0x000000070a0f7c23 */ /* 0x000fe20008010825 */
[----:B------:R-:W-:Y:S01]  /*4aa0*/  IMAD.WIDE.U32 R38, R14, -0x2daee0ad, RZ ;  /* 0xd2511f530e267825 */ /* 0x000fe200078e00ff */
[----:B---3--:R-:W-:Y:S03]  /*4ab0*/  LOP3.LUT R18, R24, UR28, R55, 0x96, !PT ;  /* 0x0000001c18127c12 */ /* 0x008fe6000f8e9637 */
[----:B------:R-:W-:Y:S01]  /*4ac0*/  FFMA.FTZ R11, R27, UR7, -R37 ;  /* 0x000000071b0b7c23 */ /* 0x000fe20008010825 */
[----:B------:R-:W-:Y:S01]  /*4ad0*/  IMAD.WIDE.U32 R42, R6, -0x326172a9, RZ ;  /* 0xcd9e8d57062a7825 */ /* 0x000fe200078e00ff */
[----:B------:R-:W-:Y:S01]  /*4ae0*/  LOP3.LUT R10, R46, UR27, R39, 0x96, !PT ;  /* 0x0000001b2e0a7c12 */ /* 0x000fe2000f8e9627 */
[----:B------:R-:W3:Y:S02]  /*4af0*/  MUFU.EX2 R252, R252 ;  /* 0x000000fc00fc7308 */ /* 0x000ee40000000800 */
[----:B------:R-:W-:Y:S01]  /*4b00*/  IMAD.WIDE.U32 R20, R21, -0x326172a9, RZ ;  /* 0xcd9e8d5715147825 */ /* 0x000fe200078e00ff */
[----:B------:R-:W-:Y:S03]  /*4b10*/  LOP3.LUT R6, R54, UR26, R43, 0x96, !PT ;  /* 0x0000001a36067c12 */ /* 0x000fe6000f8e962b */
[----:B------:R-:W-:Y:S01]  /*4b20*/  IMAD.WIDE.U32 R58, R18, -0x2daee0ad, RZ ;  /* 0xd2511f53123a7825 */ /* 0x000fe200078e00ff */
[----:B------:R-:W-:Y:S03]  /*4b30*/  LOP3.LUT R14, R50, UR28, R21, 0x96, !PT ;  /* 0x0000001c320e7c12 */ /* 0x000fe6000f8e9615 */
[----:B------:R-:W3:Y:S01]  /*4b40*/  MUFU.EX2 R17, R17 ;  /* 0x0000001100117308 */ /* 0x000ee20000000800 */
[----:B------:R-:W-:Y:S01]  /*4b50*/  IMAD.WIDE.U32 R54, R10, -0x326172a9, RZ ;  /* 0xcd9e8d570a367825 */ /* 0x000fe200078e00ff */
[----:B------:R-:W-:Y:S03]  /*4b60*/  LOP3.LUT R27, R28, UR25, R59, 0x96, !PT ;  /* 0x000000191c1b7c12 */ /* 0x000fe6000f8e963b */
[----:B------:R-:W-:Y:S01]  /*4b70*/  FFMA.FTZ R10, R30, UR7, -R37 ;  /* 0x000000071e0a7c23 */ /* 0x000fe20008010825 */
[----:B------:R-:W-:Y:S04]  /*4b80*/  IMAD.WIDE.U32 R46, R6, -0x2daee0ad, RZ ;  /* 0xd2511f53062e7825 */ /* 0x000fe800078e00ff */
[----:B------:R-:W3:Y:S01]  /*4b90*/  MUFU.EX2 R249, R249 ;  /* 0x000000f900f97308 */ /* 0x000ee20000000800 */
[----:B------:R-:W-:Y:S01]  /*4ba0*/  IMAD.WIDE.U32 R50, R14, -0x2daee0ad, RZ ;  /* 0xd2511f530e327825 */ /* 0x000fe200078e00ff */
[----:B------:R-:W-:Y:S03]  /*4bb0*/  LOP3.LUT R18, R58, UR15, R47, 0x96, !PT ;  /* 0x0000000f3a127c12 */ /* 0x000fe6000f8e962f */
[----:B------:R-:W-:Y:S01]  /*4bc0*/  FFMA.FTZ R14, R26, UR7, -R37 ;  /* 0x000000071a0e7c23 */ /* 0x000fe20008010825 */
[----:B------:R-:W-:Y:S01]  /*4bd0*/  LOP3.LUT R26, R20, UR26, R55, 0x96, !PT ;  /* 0x0000001a141a7c12 */ /* 0x000fe2000f8e9637 */
[----:B------:R-:W-:Y:S01]  /*4be0*/  IMAD.WIDE.U32 R150, R27, -0x326172a9, RZ ;  /* 0xcd9e8d571b967825 */ /* 0x000fe200078e00ff */
[----:B------:R-:W-:Y:S02]  /*4bf0*/  LOP3.LUT R21, R38, UR25, R51, 0x96, !PT ;  /* 0x0000001926157c12 */ /* 0x000fe4000f8e9633 */
[----:B------:R-:W3:Y:S01]  /*4c00*/  MUFU.EX2 R35, R35 ;  /* 0x0000002300237308 */ /* 0x000ee20000000800 */
[----:B------:R-:W-:Y:S01]  /*4c10*/  FFMA.FTZ R37, R31, UR7, -R37 ;  /* 0x000000071f257c23 */ /* 0x000fe20008010825 */
[----:B------:R-:W-:Y:S01]  /*4c20*/  IMAD.WIDE.U32 R38, R26, -0x2daee0ad, RZ ;  /* 0xd2511f531a267825 */ /* 0x000fe200078e00ff */
[----:B------:R-:W-:Y:S03]  /*4c30*/  LOP3.LUT R26, R42, UR17, R151, 0x96, !PT ;  /* 0x000000112a1a7c12 */ /* 0x000fe6000f8e9697 */
[----:B------:R-:W-:Y:S01]  /*4c40*/  IMAD.WIDE.U32 R58, R18, -0x326172a9, RZ ;  /* 0xcd9e8d57123a7825 */ /* 0x000fe200078e00ff */
[----:B------:R-:W-:Y:S03]  /*4c50*/  LOP3.LUT R27, R50, UR15, R39, 0x96, !PT ;  /* 0x0000000f321b7c12 */ /* 0x000fe6000f8e9627 */
[----:B------:R1:W-:Y:S01]  /*4c60*/  MUFU.EX2 R31, R13 ;  /* 0x0000000d001f7308 */ /* 0x0003e20000000800 */
[----:B------:R-:W-:Y:S01]  /*4c70*/  IMAD.WIDE.U32 R20, R21, -0x326172a9, RZ ;  /* 0xcd9e8d5715147825 */ /* 0x000fe200078e00ff */
[C---:B------:R-:W-:Y:S02]  /*4c80*/  PRMT R30, R58.reuse, 0x7770, RZ ;  /* 0x000077703a1e7816 */ /* 0x040fe400000000ff */
[----:B------:R-:W-:Y:S01]  /*4c90*/  PRMT R42, R58, 0x7772, RZ ;  /* 0x000077723a2a7816 */ /* 0x000fe200000000ff */
[----:B------:R-:W-:Y:S01]  /*4ca0*/  IMAD.WIDE.U32 R50, R26, -0x2daee0ad, RZ ;  /* 0xd2511f531a327825 */ /* 0x000fe200078e00ff */
[----:B------:R-:W-:Y:S04]  /*4cb0*/  PRMT R26, R58, 0x7771, RZ ;  /* 0x000077713a1a7816 */ /* 0x000fe800000000ff */
[----:B------:R-:W-:Y:S01]  /*4cc0*/  MUFU.EX2 R6, R63 ;  /* 0x0000003f00067308 */ /* 0x000fe20000000800 */
[----:B--2---:R-:W-:Y:S02]  /*4cd0*/  LOP3.LUT R41, R54, UR17, R21, 0x96, !PT ;  /* 0x0000001136297c12 */ /* 0x004fe4000f8e9615 */
[----:B------:R-:W-:Y:S02]  /*4ce0*/  ISETP.GT.U32.AND P0, PT, R26, UR6, PT ;  /* 0x000000061a007c0c */ /* 0x000fe4000bf04070 */
[----:B------:R-:W-:Y:S02]  /*4cf0*/  ISETP.LE.U32.AND P6, PT, R30, UR6, PT ;  /* 0x000000061e007c0c */ /* 0x000fe4000bfc3070 */
[----:B------:R-:W-:Y:S03]  /*4d00*/  PRMT R21, R58, 0x7773, RZ ;  /* 0x000077733a157816 */ /* 0x000fe600000000ff */
[----:B------:R2:W-:Y:S01]  /*4d10*/  MUFU.EX2 R26, R22 ;  /* 0x00000016001a7308 */ /* 0x0005e20000000800 */
[----:B------:R-:W-:Y:S01]  /*4d20*/  LOP3.LUT R64, R46, UR13, R51, 0x96, !PT ;  /* 0x0000000d2e407c12 */ /* 0x000fe2000f8e9633 */
[----:B-1----:R-:W-:Y:S01]  /*4d30*/  IMAD.WIDE.U32 R12, R41, -0x2daee0ad, RZ ;  /* 0xd2511f53290c7825 */ /* 0x002fe200078e00ff */
[C---:B------:R-:W-:Y:S02]  /*4d40*/  PRMT R41, R50.reuse, 0x7772, RZ ;  /* 0x0000777232297816 */ /* 0x040fe400000000ff */
[----:B------:R-:W-:Y:S02]  /*4d50*/  PRMT R46, R50, 0x7770, RZ ;  /* 0x00007770322e7816 */ /* 0x000fe400000000ff */
[----:B------:R-:W-:Y:S01]  /*4d60*/  ISETP.GT.U32.AND P3, PT, R21, UR6, PT ;  /* 0x0000000615007c0c */ /* 0x000fe2000bf64070 */
[----:B------:R-:W-:Y:S01]  /*4d70*/  @P0 FADD.FTZ R251, -R251, -RZ ;  /* 0x800000fffbfb0221 */ /* 0x000fe20000010100 */
[----:B------:R-:W-:Y:S01]  /*4d80*/  ISETP.GT.U32.AND P1, PT, R41, UR6, PT ;  /* 0x0000000629007c0c */ /* 0x000fe2000bf24070 */
[----:B------:R-:W-:Y:S01]  /*4d90*/  @!P6 FADD.FTZ R248, -R248, -RZ ;  /* 0x800000fff8f8e221 */ /* 0x000fe20000010100 */
[----:B------:R-:W-:Y:S01]  /*4da0*/  ISETP.GT.U32.AND P2, PT, R42, UR6, PT ;  /* 0x000000062a007c0c */ /* 0x000fe2000bf44070 */
[----:B------:R-:W-:Y:S01]  /*4db0*/  MUFU.EX2 R8, R62 ;  /* 0x0000003e00087308 */ /* 0x000fe20000000800 */
[----:B------:R-:W-:Y:S01]  /*4dc0*/  ISETP.LE.U32.AND P5, PT, R46, UR6, PT ;  /* 0x000000062e007c0c */ /* 0x000fe2000bfa3070 */
[----:B------:R-:W-:Y:S01]  /*4dd0*/  IMAD.WIDE.U32 R46, R27, -0x326172a9, RZ ;  /* 0xcd9e8d571b2e7825 */ /* 0x000fe200078e00ff */
[----:B------:R-:W-:Y:S02]  /*4de0*/  PRMT R39, R50, 0x7773, RZ ;  /* 0x0000777332277816 */ /* 0x000fe400000000ff */
[----:B------:R-:W-:Y:S02]  /*4df0*/  PRMT R43, R12, 0x7770, RZ ;  /* 0x000077700c2b7816 */ /* 0x000fe400000000ff */
[----:B------:R-:W-:Y:S01]  /*4e00*/  LOP3.LUT R18, R150, UR14, R59, 0x96, !PT ;  /* 0x0000000e96127c12 */ /* 0x000fe2000f8e963b */
[----:B------:R-:W-:Y:S01]  /*4e10*/  @P3 FADD.FTZ R19, -R19, -RZ ;  /* 0x800000ff13133221 */ /* 0x000fe20000010100 */
[----:B------:R-:W-:Y:S01]  /*4e20*/  PRMT R45, R50, 0x7771, RZ ;  /* 0x00007771322d7816 */ /* 0x000fe200000000ff */
[----:B----4-:R-:W-:Y:S01]  /*4e30*/  @P1 FADD.FTZ R250, -R250, -RZ ;  /* 0x800000fffafa1221 */ /* 0x010fe20000010100 */
[----:B------:R-:W-:Y:S01]  /*4e40*/  ISETP.GT.U32.AND P6, PT, R39, UR6, PT ;  /* 0x0000000627007c0c */ /* 0x000fe2000bfc4070 */
[----:B---3--:R-:W-:Y:S01]  /*4e50*/  @P2 FADD.FTZ R252, -R252, -RZ ;  /* 0x800000fffcfc2221 */ /* 0x008fe20000010100 */
[----:B------:R-:W-:Y:S01]  /*4e60*/  ISETP.LE.U32.AND P0, PT, R43, UR6, PT ;  /* 0x000000062b007c0c */ /* 0x000fe2000bf03070 */
[----:B------:R-:W1:Y:S01]  /*4e70*/  MUFU.EX2 R33, R33 ;  /* 0x0000002100217308 */ /* 0x000e620000000800 */
[----:B--2---:R-:W-:Y:S02]  /*4e80*/  PRMT R22, R46, 0x7770, RZ ;  /* 0x000077702e167816 */ /* 0x004fe400000000ff */
[----:B------:R-:W-:Y:S02]  /*4e90*/  LOP3.LUT R43, R18, 0xff, RZ, 0xc0, !PT ;  /* 0x000000ff122b7812 */ /* 0x000fe400078ec0ff */
[----:B------:R-:W-:Y:S02]  /*4ea0*/  ISETP.GT.U32.AND P4, PT, R45, UR6, PT ;  /* 0x000000062d007c0c */ /* 0x000fe4000bf84070 */
[----:B------:R-:W-:Y:S03]  /*4eb0*/  SHF.R.U32.HI R27, RZ, 0x18, R18 ;  /* 0x00000018ff1b7819 */ /* 0x000fe60000011612 */
[----:B------:R-:W2:Y:S01]  /*4ec0*/  MUFU.EX2 R34, R34 ;  /* 0x0000002200227308 */ /* 0x000ea20000000800 */
[----:B------:R-:W-:Y:S01]  /*4ed0*/  ISETP.LE.U32.AND P3, PT, R43, UR6, PT ;  /* 0x000000062b007c0c */ /* 0x000fe2000bf63070 */
[----:B------:R-:W-:Y:S01]  /*4ee0*/  @P6 FADD.FTZ R17, -R17, -RZ ;  /* 0x800000ff11116221 */ /* 0x000fe20000010100 */
[----:B------:R-:W-:Y:S01]  /*4ef0*/  ISETP.LE.U32.AND P1, PT, R22, UR6, PT ;  /* 0x0000000616007c0c */ /* 0x000fe2000bf23070 */
[----:B------:R-:W-:Y:S01]  /*4f00*/  @!P0 FADD.FTZ R7, -R7, -RZ ;  /* 0x800000ff07078221 */ /* 0x000fe20000010100 */
[----:B------:R-:W-:Y:S02]  /*4f10*/  ISETP.LE.U32.AND P2, PT, R27, UR6, PT ;  /* 0x000000061b007c0c */ /* 0x000fe4000bf43070 */
[----:B------:R-:W-:Y:S03]  /*4f20*/  PRMT R42, R46, 0x7771, RZ ;  /* 0x000077712e2a7816 */ /* 0x000fe600000000ff */
[----:B------:R3:W-:Y:S01]  /*4f30*/  MUFU.EX2 R22, R61 ;  /* 0x0000003d00167308 */ /* 0x0007e20000000800 */
[----:B------:R-:W-:Y:S01]  /*4f40*/  PRMT R30, R12, 0x7772, RZ ;  /* 0x000077720c1e7816 */ /* 0x000fe200000000ff */
[----:B------:R-:W-:Y:S01]  /*4f50*/  @P4 FADD.FTZ R249, -R249, -RZ ;  /* 0x800000fff9f94221 */ /* 0x000fe20000010100 */
[----:B------:R-:W-:Y:S02]  /*4f60*/  PRMT R41, R46, 0x7772, RZ ;  /* 0x000077722e297816 */ /* 0x000fe400000000ff */
[----:B------:R-:W-:Y:S01]  /*4f70*/  ISETP.GT.U32.AND P6, PT, R42, UR6, PT ;  /* 0x000000062a007c0c */ /* 0x000fe2000bfc4070 */
[----:B------:R-:W-:Y:S01]  /*4f80*/  @!P3 FADD.FTZ R35, -R35, -RZ ;  /* 0x800000ff2323b221 */ /* 0x000fe20000010100 */
[----:B------:R-:W-:Y:S03]  /*4f90*/  PRMT R39, R46, 0x7773, RZ ;  /* 0x000077732e277816 */ /* 0x000fe600000000ff */
[----:B------:R4:W-:Y:S01]  /*4fa0*/  MUFU.EX2 R21, R60 ;  /* 0x0000003c00157308 */ /* 0x0009e20000000800 */
[----:B------:R-:W-:Y:S01]  /*4fb0*/  ISETP.GT.U32.AND P4, PT, R30, UR6, PT ;  /* 0x000000061e007c0c */ /* 0x000fe2000bf84070 */
[----:B-1----:R-:W-:Y:S01]  /*4fc0*/  @!P2 FADD.FTZ R33, -R33, -RZ ;  /* 0x800000ff2121a221 */ /* 0x002fe20000010100 */
[----:B------:R-:W-:Y:S01]  /*4fd0*/  LOP3.LUT R63, R38, UR13, R13, 0x96, !PT ;  /* 0x0000000d263f7c12 */ /* 0x000fe2000f8e960d */
[----:B--2---:R-:W-:Y:S01]  /*4fe0*/  @!P1 FADD.FTZ R34, -R34, -RZ ;  /* 0x800000ff22229221 */ /* 0x004fe20000010100 */
[----:B------:R-:W-:Y:S02]  /*4ff0*/  ISETP.GT.U32.AND P0, PT, R41, UR6, PT ;  /* 0x0000000629007c0c */ /* 0x000fe4000bf04070 */
[----:B------:R-:W-:Y:S03]  /*5000*/  PRMT R13, R12, 0x7773, RZ ;  /* 0x000077730c0d7816 */ /* 0x000fe600000000ff */
[----:B------:R-:W-:Y:S01]  /*5010*/  MUFU.EX2 R30, R9 ;  /* 0x00000009001e7308 */ /* 0x000fe20000000800 */
[----:B------:R-:W-:Y:S01]  /*5020*/  ISETP.GT.U32.AND P3, PT, R39, UR6, PT ;  /* 0x0000000627007c0c */ /* 0x000fe2000bf64070 */
[----:B------:R-:W-:Y:S01]  /*5030*/  @P6 FADD.FTZ R23, -R23, -RZ ;  /* 0x800000ff17176221 */ /* 0x000fe20000010100 */
[----:B------:R-:W-:Y:S02]  /*5040*/  LOP3.LUT R62, R64, 0xff, RZ, 0xc0, !PT ;  /* 0x000000ff403e7812 */ /* 0x000fe400078ec0ff */
[----:B------:R-:W-:Y:S02]  /*5050*/  ISETP.GT.U32.AND P2, PT, R13, UR6, PT ;  /* 0x000000060d007c0c */ /* 0x000fe4000bf44070 */
[----:B------:R-:W-:Y:S03]  /*5060*/  PRMT R13, R18, 0x7632, R13 ;  /* 0x00007632120d7816 */ /* 0x000fe6000000000d */
[----:B------:R-:W1:Y:S01]  /*5070*/  MUFU.EX2 R5, R5 ;  /* 0x0000000500057308 */ /* 0x000e620000000800 */
[----:B---3--:R-:W-:Y:S01]  /*5080*/  SHF.R.U32.HI R61, RZ, 0x18, R64 ;  /* 0x00000018ff3d7819 */ /* 0x008fe20000011640 */
[----:B------:R-:W-:Y:S01]  /*5090*/  @P0 FADD.FTZ R25, -R25, -RZ ;  /* 0x800000ff19190221 */ /* 0x000fe20000010100 */
[----:B------:R-:W-:Y:S02]  /*50a0*/  ISETP.LE.U32.AND P1, PT, R62, UR6, PT ;  /* 0x000000063e007c0c */ /* 0x000fe4000bf23070 */
[----:B----4-:R-:W-:Y:S01]  /*50b0*/  LOP3.LUT R60, R20, UR14, R47, 0x96, !PT ;  /* 0x0000000e143c7c12 */ /* 0x010fe2000f8e962f */
[----:B------:R-:W-:Y:S01]  /*50c0*/  @P3 FADD.FTZ R29, -R29, -RZ ;  /* 0x800000ff1d1d3221 */ /* 0x000fe20000010100 */
[----:B------:R-:W-:Y:S03]  /*50d0*/  LOP3.LUT R62, R13, 0xff, RZ, 0xc0, !PT ;  /* 0x000000ff0d3e7812 */ /* 0x000fe600078ec0ff */
[----:B------:R-:W-:Y:S01]  /*50e0*/  MUFU.EX2 R27, R15 ;  /* 0x0000000f001b7308 */ /* 0x000fe20000000800 */
[----:B------:R-:W-:Y:S02]  /*50f0*/  ISETP.LE.U32.AND P6, PT, R61, UR6, PT ;  /* 0x000000063d007c0c */ /* 0x000fe4000bfc3070 */
[----:B------:R-:W-:Y:S02]  /*5100*/  LOP3.LUT R61, R60, 0xff, RZ, 0xc0, !PT ;  /* 0x000000ff3c3d7812 */ /* 0x000fe400078ec0ff */
[----:B------:R-:W-:Y:S02]  /*5110*/  ISETP.LE.U32.AND P0, PT, R62, UR6, PT ;  /* 0x000000063e007c0c */ /* 0x000fe4000bf03070 */
[----:B------:R-:W-:Y:S03]  /*5120*/  ISETP.LE.U32.AND P3, PT, R61, UR6, PT ;  /* 0x000000063d007c0c */ /* 0x000fe6000bf63070 */
[----:B------:R-:W-:Y:S01]  /*5130*/  MUFU.EX2 R15, R65 ;  /* 0x00000041000f7308 */ /* 0x000fe20000000800 */
[----:B------:R-:W-:Y:S01]  /*5140*/  LOP3.LUT R62, R18, 0xffff, RZ, 0xc0, !PT ;  /* 0x0000ffff123e7812 */ /* 0x000fe200078ec0ff */
[----:B-1----:R-:W-:Y:S01]  /*5150*/  @!P1 FADD.FTZ R5, -R5, -RZ ;  /* 0x800000ff05059221 */ /* 0x002fe20000010100 */
[----:B------:R-:W-:Y:S02]  /*5160*/  SHF.R.U32.HI R61, RZ, 0x18, R60 ;  /* 0x00000018ff3d7819 */ /* 0x000fe4000001163c */
[----:B------:R-:W-:Y:S01]  /*5170*/  PRMT R9, R64, 0x7632, R9 ;  /* 0x0000763240097816 */ /* 0x000fe20000000009 */
[----:B------:R-:W-:Y:S01]  /*5180*/  @!P6 FADD.FTZ R6, -R6, -RZ ;  /* 0x800000ff0606e221 */ /* 0x000fe20000010100 */
[----:B------:R-:W-:Y:S03]  /*5190*/  SHF.R.U32.HI R62, RZ, 0x8, R62 ;  /* 0x00000008ff3e7819 */ /* 0x000fe6000001163e */
[----:B------:R-:W1:Y:S01]  /*51a0*/  MUFU.EX2 R247, R247 ;  /* 0x000000f700f77308 */ /* 0x000e620000000800 */
[----:B------:R-:W-:Y:S01]  /*51b0*/  ISETP.LE.U32.AND P1, PT, R61, UR6, PT ;  /* 0x000000063d007c0c */ /* 0x000fe2000bf23070 */
[----:B------:R-:W-:Y:S01]  /*51c0*/  @!P0 FADD.FTZ R4, -R4, -RZ ;  /* 0x800000ff04048221 */ /* 0x000fe20000010100 */
[----:B------:R-:W-:Y:S01]  /*51d0*/  LOP3.LUT R61, R9, 0xff, RZ, 0xc0, !PT ;  /* 0x000000ff093d7812 */ /* 0x000fe200078ec0ff */
[----:B------:R-:W-:Y:S01]  /*51e0*/  @!P3 FADD.FTZ R31, -R31, -RZ ;  /* 0x800000ff1f1fb221 */ /* 0x000fe20000010100 */
[----:B------:R-:W-:Y:S02]  /*51f0*/  LOP3.LUT R62, R62, 0xffff, RZ, 0xc0, !PT ;  /* 0x0000ffff3e3e7812 */ /* 0x000fe400078ec0ff */
[----:B------:R-:W-:Y:S03]  /*5200*/  ISETP.LE.U32.AND P6, PT, R61, UR6, PT ;  /* 0x000000063d007c0c */ /* 0x000fe6000bfc3070 */
[----:B------:R-:W2:Y:S01]  /*5210*/  MUFU.EX2 R18, R67 ;  /* 0x0000004300127308 */ /* 0x000ea20000000800 */
[----:B------:R-:W-:Y:S02]  /*5220*/  LOP3.LUT R64, R64, 0xffff, RZ, 0xc0, !PT ;  /* 0x0000ffff40407812 */ /* 0x000fe400078ec0ff */
[C---:B------:R-:W-:Y:S02]  /*5230*/  PRMT R61, R60.reuse, 0x7632, R61 ;  /* 0x000076323c3d7816 */ /* 0x040fe4000000003d */
[----:B------:R-:W-:Y:S01]  /*5240*/  LOP3.LUT R60, R60, 0xffff, RZ, 0xc0, !PT ;  /* 0x0000ffff3c3c7812 */ /* 0x000fe200078ec0ff */
[----:B------:R-:W-:Y:S01]  /*5250*/  @!P1 FADD.FTZ R26, -R26, -RZ ;  /* 0x800000ff1a1a9221 */ /* 0x000fe20000010100 */
[----:B------:R-:W-:Y:S03]  /*5260*/  ISETP.LE.U32.AND P0, PT, R62, UR6, PT ;  /* 0x000000063e007c0c */ /* 0x000fe6000bf03070 */
[----:B------:R-:W-:Y:S01]  /*5270*/  MUFU.EX2 R13, R66 ;  /* 0x00000042000d7308 */ /* 0x000fe20000000800 */
[----:B------:R-:W-:Y:S01]  /*5280*/  SHF.R.U32.HI R64, RZ, 0x8, R64 ;  /* 0x00000008ff407819 */ /* 0x000fe20000011640 */
[----:B-1----:R-:W-:Y:S01]  /*5290*/  @!P5 FADD.FTZ R247, -R247, -RZ ;  /* 0x800000fff7f7d221 */ /* 0x002fe20000010100 */
[----:B------:R-:W-:Y:S01]  /*52a0*/  SHF.R.U32.HI R60, RZ, 0x8, R60 ;  /* 0x00000008ff3c7819 */ /* 0x000fe2000001163c */
[----:B------:R-:W-:Y:S01]  /*52b0*/  @!P6 FADD.FTZ R21, -R21, -RZ ;  /* 0x800000ff1515e221 */ /* 0x000fe20000010100 */
[----:B------:R-:W-:Y:S02]  /*52c0*/  LOP3.LUT R61, R61, 0xff, RZ, 0xc0, !PT ;  /* 0x000000ff3d3d7812 */ /* 0x000fe400078ec0ff */
[----:B------:R-:W-:Y:S03]  /*52d0*/  LOP3.LUT R64, R64, 0xffff, RZ, 0xc0, !PT ;  /* 0x0000ffff40407812 */ /* 0x000fe600078ec0ff */
[----:B------:R-:W-:Y:S01]  /*52e0*/  MUFU.EX2 R11, R11 ;  /* 0x0000000b000b7308 */ /* 0x000fe20000000800 */
[----:B------:R-:W-:Y:S02]  /*52f0*/  F2FP.RELU.BF16.F32.PACK_AB R62, R33, R4 ;  /* 0x00000004213e723e */ /* 0x000fe400000018ff */
[----:B------:R-:W-:Y:S01]  /*5300*/  LOP3.LUT R60, R60, 0xffff, RZ, 0xc0, !PT ;  /* 0x0000ffff3c3c7812 */ /* 0x000fe200078ec0ff */
[----:B------:R-:W-:Y:S01]  /*5310*/  @!P0 FADD.FTZ R8, -R8, -RZ ;  /* 0x800000ff08088221 */ /* 0x000fe20000010100 */
[----:B------:R-:W-:Y:S01]  /*5320*/  ISETP.LE.U32.AND P3, PT, R61, UR6, PT ;  /* 0x000000063d007c0c */ /* 0x000fe2000bf63070 */
[----:B------:R1:W-:Y:S01]  /*5330*/  STS [R205+0x400], R62 ;  /* 0x0004003ecd007388 */ /* 0x0003e20000000800 */
[----:B------:R-:W-:Y:S03]  /*5340*/  ISETP.LE.U32.AND P1, PT, R64, UR6, PT ;  /* 0x0000000640007c0c */ /* 0x000fe6000bf23070 */
[----:B------:R-:W-:Y:S01]  /*5350*/  MUFU.EX2 R14, R14 ;  /* 0x0000000e000e7308 */ /* 0x000fe20000000800 */
[----:B------:R-:W-:Y:S02]  /*5360*/  LOP3.LUT R61, R63, 0xff, RZ, 0xc0, !PT ;  /* 0x000000ff3f3d7812 */ /* 0x000fe400078ec0ff */
[----:B------:R-:W-:Y:S02]  /*5370*/  ISETP.LE.U32.AND P6, PT, R60, UR6, PT ;  /* 0x000000063c007c0c */ /* 0x000fe4000bfc3070 */
[----:B------:R-:W-:Y:S02]  /*5380*/  ISETP.LE.U32.AND P0, PT, R61, UR6, PT ;  /* 0x000000063d007c0c */ /* 0x000fe4000bf03070 */
[--C-:B------:R-:W-:Y:S03]  /*5390*/  SHF.R.U32.HI R61, RZ, 0x18, R63.reuse ;  /* 0x00000018ff3d7819 */ /* 0x100fe6000001163f */
[----:B------:R-:W3:Y:S01]  /*53a0*/  MUFU.EX2 R9, R10 ;  /* 0x0000000a00097308 */ /* 0x000ee20000000800 */
[----:B------:R-:W-:Y:S01]  /*53b0*/  LOP3.LUT R60, R63, 0xffff, RZ, 0xc0, !PT ;  /* 0x0000ffff3f3c7812 */ /* 0x000fe200078ec0ff */
[----:B------:R-:W-:Y:S01]  /*53c0*/  @!P3 FADD.FTZ R27, -R27, -RZ ;  /* 0x800000ff1b1bb221 */ /* 0x000fe20000010100 */
[----:B------:R-:W-:Y:S01]  /*53d0*/  PRMT R63, R63, 0x7632, R63 ;  /* 0x000076323f3f7816 */ /* 0x000fe2000000003f */
[----:B------:R-:W-:Y:S01]  /*53e0*/  @!P1 FADD.FTZ R22, -R22, -RZ ;  /* 0x800000ff16169221 */ /* 0x000fe20000010100 */
[----:B------:R-:W-:Y:S02]  /*53f0*/  F2FP.RELU.BF16.F32.PACK_AB R42, R8, R35 ;  /* 0x00000023082a723e */ /* 0x000fe400000018ff */
[----:B------:R-:W-:Y:S01]  /*5400*/  LOP3.LUT R63, R63, 0xff, RZ, 0xc0, !PT ;  /* 0x000000ff3f3f7812 */ /* 0x000fe200078ec0ff */
[----:B------:R-:W-:Y:S01]  /*5410*/  @!P6 FADD.FTZ R30, -R30, -RZ ;  /* 0x800000ff1e1ee221 */ /* 0x000fe20000010100 */
[----:B------:R-:W-:Y:S01]  /*5420*/  PRMT R38, R12, 0x7771, RZ ;  /* 0x000077710c267816 */ /* 0x000fe200000000ff */
[----:B------:R-:W-:Y:S01]  /*5430*/  STS [R205], R42 ;  /* 0x0000002acd007388 */ /* 0x000fe20000000800 */
[----:B------:R-:W-:Y:S01]  /*5440*/  ISETP.LE.U32.AND P1, PT, R63, UR6, PT ;  /* 0x000000063f007c0c */ /* 0x000fe2000bf23070 */
[----:B------:R-:W4:Y:S01]  /*5450*/  MUFU.EX2 R10, R37 ;  /* 0x00000025000a7308 */ /* 0x000f220000000800 */
[----:B------:R-:W-:Y:S01]  /*5460*/  F2FP.RELU.BF16.F32.PACK_AB R65, R251, R248 ;  /* 0x000000f8fb41723e */ /* 0x000fe200000018ff */
[----:B--2---:R-:W-:Y:S01]  /*5470*/  @!P0 FADD.FTZ R18, -R18, -RZ ;  /* 0x800000ff12128221 */ /* 0x004fe20000010100 */
[----:B------:R-:W-:Y:S02]  /*5480*/  F2FP.RELU.BF16.F32.PACK_AB R63, R19, R252 ;  /* 0x000000fc133f723e */ /* 0x000fe400000018ff */
[----:B------:R-:W-:Y:S01]  /*5490*/  ISETP.GT.U32.AND P5, PT, R38, UR6, PT ;  /* 0x0000000626007c0c */ /* 0x000fe2000bfa4070 */
[----:B------:R-:W-:Y:S01]  /*54a0*/  STS [R237], R65 ;  /* 0x00000041ed007388 */ /* 0x000fe20000000800 */
[----:B------:R-:W-:Y:S01]  /*54b0*/  F2FP.RELU.BF16.F32.PACK_AB R38, R30, R31 ;  /* 0x0000001f1e26723e */ /* 0x000fe200000018ff */
[----:B---3--:R-:W-:Y:S01]  /*54c0*/  @P4 FADD.FTZ R9, -R9, -RZ ;  /* 0x800000ff09094221 */ /* 0x008fe20000010100 */
[----:B------:R-:W-:Y:S01]  /*54d0*/  F2FP.RELU.BF16.F32.PACK_AB R67, R26, R27 ;  /* 0x0000001b1a43723e */ /* 0x000fe200000018ff */
[----:B------:R-:W-:Y:S01]  /*54e0*/  STS [R237+0x400], R63 ;  /* 0x0004003fed007388 */ /* 0x000fe20000000800 */
[----:B------:R-:W-:Y:S01]  /*54f0*/  ISETP.LE.U32.AND P3, PT, R61, UR6, PT ;  /* 0x000000063d007c0c */ /* 0x000fe2000bf63070 */
[----:B------:R-:W-:Y:S01]  /*5500*/  @!P1 FADD.FTZ R14, -R14, -RZ ;  /* 0x800000ff0e0e9221 */ /* 0x000fe20000010100 */
[----:B------:R-:W-:Y:S01]  /*5510*/  SHF.R.U32.HI R60, RZ, 0x8, R60 ;  /* 0x00000008ff3c7819 */ /* 0x000fe2000001163c */
[----:B------:R-:W-:Y:S01]  /*5520*/  STS [R205+0x1000], R38 ;  /* 0x00100026cd007388 */ /* 0x000fe20000000800 */
[----:B------:R-:W-:Y:S02]  /*5530*/  F2FP.RELU.BF16.F32.PACK_AB R61, R23, R34 ;  /* 0x00000022173d723e */ /* 0x000fe400000018ff */
[----:B------:R-:W-:Y:S01]  /*5540*/  F2FP.RELU.BF16.F32.PACK_AB R64, R29, R25 ;  /* 0x000000191d40723e */ /* 0x000fe200000018ff */
[----:B------:R-:W-:Y:S01]  /*5550*/  STS [R205+0x1400], R67 ;  /* 0x00140043cd007388 */ /* 0x000fe20000000800 */
[----:B------:R-:W-:Y:S01]  /*5560*/  LOP3.LUT R60, R60, 0xffff, RZ, 0xc0, !PT ;  /* 0x0000ffff3c3c7812 */ /* 0x000fe200078ec0ff */
[----:B------:R-:W-:Y:S01]  /*5570*/  @P5 FADD.FTZ R13, -R13, -RZ ;  /* 0x800000ff0d0d5221 */ /* 0x000fe20000010100 */
[----:B------:R-:W-:Y:S01]  /*5580*/  F2FP.RELU.BF16.F32.PACK_AB R66, R22, R5 ;  /* 0x000000051642723e */ /* 0x000fe200000018ff */
[----:B------:R2:W-:Y:S01]  /*5590*/  STS [R237+0x1000], R61 ;  /* 0x0010003ded007388 */ /* 0x0005e20000000800 */
[----:B-1----:R-:W-:Y:S01]  /*55a0*/  F2FP.RELU.BF16.F32.PACK_AB R62, R6, R21 ;  /* 0x00000015063e723e */ /* 0x002fe200000018ff */
[----:B------:R-:W-:Y:S01]  /*55b0*/  @!P3 FADD.FTZ R11, -R11, -RZ ;  /* 0x800000ff0b0bb221 */ /* 0x000fe20000010100 */
[----:B------:R-:W-:Y:S01]  /*55c0*/  ISETP.LE.U32.AND P6, PT, R60, UR6, PT ;  /* 0x000000063c007c0c */ /* 0x000fe2000bfc3070 */
[----:B------:R1:W-:Y:S01]  /*55d0*/  STS [R237+0x1400], R64 ;  /* 0x00140040ed007388 */ /* 0x0003e20000000800 */
[----:B------:R-:W-:Y:S01]  /*55e0*/  F2FP.RELU.BF16.F32.PACK_AB R60, R249, R247 ;  /* 0x000000f7f93c723e */ /* 0x000fe200000018ff */
[----:B----4-:R-:W-:Y:S01]  /*55f0*/  @P2 FADD.FTZ R10, -R10, -RZ ;  /* 0x800000ff0a0a2221 */ /* 0x010fe20000010100 */
[----:B------:R-:W-:Y:S01]  /*5600*/  FSETP.GE.FTZ.AND P1, PT, R4, RZ, PT ;  /* 0x000000ff0400720b */ /* 0x000fe20003f36000 */
[----:B------:R3:W-:Y:S01]  /*5610*/  STS [R235], R66 ;  /* 0x00000042eb007388 */ /* 0x0007e20000000800 */
[----:B------:R-:W-:Y:S02]  /*5620*/  FSETP.GE.FTZ.AND P3, PT, R35, RZ, PT ;  /* 0x000000ff2300720b */ /* 0x000fe40003f76000 */
[----:B------:R-:W-:Y:S01]  /*5630*/  FSETP.GE.FTZ.AND P2, PT, R8, RZ, PT ;  /* 0x000000ff0800720b */ /* 0x000fe20003f56000 */
[----:B------:R4:W-:Y:S01]  /*5640*/  STS [R235+0x400], R62 ;  /* 0x0004003eeb007388 */ /* 0x0009e20000000800 */
[----:B------:R-:W-:Y:S02]  /*5650*/  FSETP.GE.FTZ.AND P0, PT, R33, RZ, PT ;  /* 0x000000ff2100720b */ /* 0x000fe40003f16000 */
[----:B------:R-:W-:Y:S01]  /*5660*/  FSETP.GE.FTZ.AND P4, PT, R249, RZ, PT ;  /* 0x000000fff900720b */ /* 0x000fe20003f96000 */
[----:B------:R4:W-:Y:S01]  /*5670*/  STS [R215], R60 ;  /* 0x0000003cd7007388 */ /* 0x0009e20000000800 */
[----:B------:R-:W-:Y:S05]  /*5680*/  @!P6 FADD.FTZ R15, -R15, -RZ ;  /* 0x800000ff0f0fe221 */ /* 0x000fea0000010100 */
[----:B--2---:R-:W-:Y:S02]  /*5690*/  F2FP.RELU.BF16.F32.PACK_AB R61, R15, R18 ;  /* 0x000000120f3d723e */ /* 0x004fe400000018ff */
[----:B-1----:R-:W-:Y:S02]  /*56a0*/  F2FP.RELU.BF16.F32.PACK_AB R64, R17, R250 ;  /* 0x000000fa1140723e */ /* 0x002fe400000018ff */
[----:B---3--:R-:W-:Y:S03]  /*56b0*/  F2FP.RELU.BF16.F32.PACK_AB R66, R11, R14 ;  /* 0x0000000e0b42723e */ /* 0x008fe600000018ff */
[----:B------:R-:W-:Y:S01]  /*56c0*/  STS [R215+0x400], R64 ;  /* 0x00040040d7007388 */ /* 0x000fe20000000800 */
[----:B----4-:R-:W-:Y:S03]  /*56d0*/  F2FP.RELU.BF16.F32.PACK_AB R62, R13, R7 ;  /* 0x000000070d3e723e */ /* 0x010fe600000018ff */
[----:B------:R-:W-:Y:S01]  /*56e0*/  STS [R235+0x1000], R61 ;  /* 0x0010003deb007388 */ /* 0x000fe20000000800 */
[----:B------:R-:W-:Y:S03]  /*56f0*/  F2FP.RELU.BF16.F32.PACK_AB R60, R10, R9 ;  /* 0x000000090a3c723e */ /* 0x000fe600000018ff */
[----:B------:R-:W-:Y:S04]  /*5700*/  STS [R235+0x1400], R66 ;  /* 0x00140042eb007388 */ /* 0x000fe80000000800 */
[----:B------:R-:W-:Y:S04]  /*5710*/  STS [R215+0x1000], R62 ;  /* 0x0010003ed7007388 */ /* 0x000fe80000000800 */
        /* <DEDUP_REMOVED lines=37> */
[C---:B------:R-:W-:Y:S01]  /*5970*/  FADD.FTZ R12, -R246.reuse, R36 ;  /* 0x00000024f60c7221 */ /* 0x040fe20000010100 */
[----:B------:R-:W-:Y:S01]  /*5980*/  FADD.FTZ R37, -R246, R37 ;  /* 0x00000025f6257221 */ /* 0x000fe20000010100 */
[----:B------:R-:W-:Y:S02]  /*5990*/  FADD.FTZ R39, -R245, R39 ;  /* 0x00000027f5277221 */ /* 0x000fe40000010100 */
[-C--:B------:R-:W-:Y:S01]  /*59a0*/  FSEL R38, R38, R245.reuse, P1 ;  /* 0x000000f526267208 */ /* 0x080fe20000800000 */
[C---:B------:R-:W-:Y:S04]  /*59b0*/  HMMA.16816.F32.BF16 R48, R156.reuse, R174, R48 ;  /* 0x000000ae9c30723c */ /* 0x040fe80000041830 */
[-C--:B------:R-:W-:Y:S01]  /*59c0*/  FSEL R12, R12, R246.reuse, P3 ;  /* 0x000000f60c0c7208 */ /* 0x080fe20001800000 */
[----:B------:R-:W-:Y:S01]  /*59d0*/  FADD.FTZ R42, -R243, R42 ;  /* 0x0000002af32a7221 */ /* 0x000fe20000010100 */
[----:B------:R-:W-:Y:S01]  /*59e0*/  FSEL R37, R37, R246, P2 ;  /* 0x000000f625257208 */ /* 0x000fe20001000000 */
[C---:B------:R-:W-:Y:S01]  /*59f0*/  FADD.FTZ R16, -R244.reuse, R40 ;  /* 0x00000028f4107221 */ /* 0x040fe20000010100 */
[----:B------:R-:W-:Y:S01]  /*5a00*/  FSEL R39, R39, R245, P0 ;  /* 0x000000f527277208 */ /* 0x000fe20000000000 */
[-C--:B------:R-:W-:Y:S03]  /*5a10*/  HMMA.16816.F32.BF16 R52, R156, R176.reuse, R52 ;  /* 0x000000b09c34723c */ /* 0x080fe60000041834 */
[----:B------:R-:W-:Y:S01]  /*5a20*/  FSETP.GE.FTZ.AND P1, PT, R27, RZ, PT ;  /* 0x000000ff1b00720b */ /* 0x000fe20003f36000 */
[----:B------:R-:W-:Y:S01]  /*5a30*/  FADD.FTZ R41, -R244, R41 ;  /* 0x00000029f4297221 */ /* 0x000fe20000010100 */
[----:B------:R-:W-:Y:S01]  /*5a40*/  FSETP.GE.FTZ.AND P3, PT, R31, RZ, PT ;  /* 0x000000ff1f00720b */ /* 0x000fe20003f76000 */
[C---:B------:R-:W-:Y:S01]  /*5a50*/  FADD.FTZ R43, -R243.reuse, R43 ;  /* 0x0000002bf32b7221 */ /* 0x040fe20000010100 */
[----:B------:R-:W-:Y:S01]  /*5a60*/  FSETP.GE.FTZ.AND P2, PT, R30, RZ, PT ;  /* 0x000000ff1e00720b */ /* 0x000fe20003f56000 */
[C---:B------:R-:W-:Y:S04]  /*5a70*/  HMMA.16816.F32.BF16 R56, R148.reuse, R176, R56 ;  /* 0x000000b09438723c */ /* 0x040fe80000041838 */
[----:B------:R-:W-:Y:S01]  /*5a80*/  FSETP.GE.FTZ.AND P0, PT, R26, RZ, PT ;  /* 0x000000ff1a00720b */ /* 0x000fe20003f16000 */
[----:B------:R-:W-:Y:S01]  /*5a90*/  FADD.FTZ R46, -R243, R46 ;  /* 0x0000002ef32e7221 */ /* 0x000fe20000010100 */
[----:B------:R-:W-:Y:S01]  /*5aa0*/  FSEL R42, R42, R243, P1 ;  /* 0x000000f32a2a7208 */ /* 0x000fe20000800000 */
[----:B------:R-:W-:Y:S01]  /*5ab0*/  FMUL.FTZ R35, R35, R12 ;  /* 0x0000000c23237220 */ /* 0x000fe20000410000 */
[-C--:B------:R-:W-:Y:S01]  /*5ac0*/  FSEL R16, R16, R244.reuse, P3 ;  /* 0x000000f410107208 */ /* 0x080fe20001800000 */
[----:B------:R-:W-:Y:S01]  /*5ad0*/  FMUL.FTZ R37, R8, R37 ;  /* 0x0000002508257220 */ /* 0x000fe20000410000 */
[----:B------:R-:W-:Y:S01]  /*5ae0*/  FSEL R41, R41, R244, P2 ;  /* 0x000000f429297208 */ /* 0x000fe20001000000 */
[----:B------:R-:W-:Y:S01]  /*5af0*/  FMUL.FTZ R38, R4, R38 ;  /* 0x0000002604267220 */ /* 0x000fe20000410000 */
[----:B------:R-:W-:Y:S01]  /*5b00*/  FSEL R43, R43, R243, P0 ;  /* 0x000000f32b2b7208 */ /* 0x000fe20000000000 */
[----:B------:R-:W-:Y:S01]  /*5b10*/  FMUL.FTZ R33, R33, R39 ;  /* 0x0000002721217220 */ /* 0x000fe20000410000 */
[----:B------:R-:W-:Y:S01]  /*5b20*/  FSETP.GE.FTZ.AND P1, PT, R25, RZ, PT ;  /* 0x000000ff1900720b */ /* 0x000fe20003f36000 */
[----:B------:R-:W-:Y:S01]  /*5b30*/  FADD.FTZ R47, -R243, R47 ;  /* 0x0000002ff32f7221 */ /* 0x000fe20000010100 */
[----:B------:R-:W-:Y:S01]  /*5b40*/  FSETP.GE.FTZ.AND P0, PT, R29, RZ, PT ;  /* 0x000000ff1d00720b */ /* 0x000fe20003f16000 */
[----:B------:R-:W-:Y:S01]  /*5b50*/  FADD.FTZ R39, -R244, R44 ;  /* 0x0000002cf4277221 */ /* 0x000fe20000010100 */
[----:B------:R-:W-:Y:S01]  /*5b60*/  FSETP.GE.FTZ.AND P3, PT, R34, RZ, PT ;  /* 0x000000ff2200720b */ /* 0x000fe20003f76000 */
[----:B------:R-:W-:Y:S01]  /*5b70*/  FADD.FTZ R45, -R244, R45 ;  /* 0x0000002df42d7221 */ /* 0x000fe20000010100 */
[----:B------:R-:W-:Y:S01]  /*5b80*/  FSETP.GE.FTZ.AND P2, PT, R23, RZ, PT ;  /* 0x000000ff1700720b */ /* 0x000fe20003f56000 */
[----:B------:R-:W-:Y:S01]  /*5b90*/  FMUL.FTZ R27, R27, R42 ;  /* 0x0000002a1b1b7220 */ /* 0x000fe20000410000 */
[----:B------:R-:W-:Y:S01]  /*5ba0*/  FSEL R46, R46, R243, P1 ;  /* 0x000000f32e2e7208 */ /* 0x000fe20000800000 */
[----:B------:R-:W-:Y:S01]  /*5bb0*/  FMUL.FTZ R31, R31, R16 ;  /* 0x000000101f1f7220 */ /* 0x000fe20000410000 */
[----:B------:R-:W-:Y:S01]  /*5bc0*/  F2FP.BF16.F32.PACK_AB R38, R33, R38 ;  /* 0x000000262126723e */ /* 0x000fe200000010ff */
[----:B------:R-:W-:Y:S01]  /*5bd0*/  FMUL.FTZ R30, R30, R41 ;  /* 0x000000291e1e7220 */ /* 0x000fe20000410000 */
[----:B------:R-:W-:Y:S01]  /*5be0*/  FSEL R47, R47, R243, P0 ;  /* 0x000000f32f2f7208 */ /* 0x000fe20000000000 */
[----:B------:R-:W-:Y:S01]  /*5bf0*/  FMUL.FTZ R42, R26, R43 ;  /* 0x0000002b1a2a7220 */ /* 0x000fe20000410000 */
[----:B------:R-:W-:Y:S01]  /*5c00*/  F2FP.BF16.F32.PACK_AB R26, R37, R35 ;  /* 0x00000023251a723e */ /* 0x000fe200000010ff */
[C---:B------:R-:W-:Y:S01]  /*5c10*/  FADD.FTZ R50, -R245.reuse, R50 ;  /* 0x00000032f5327221 */ /* 0x040fe20000010100 */
[----:B------:R-:W-:Y:S01]  /*5c20*/  FSETP.GE.FTZ.AND P1, PT, R252, RZ, PT ;  /* 0x000000fffc00720b */ /* 0x000fe20003f36000 */
[----:B------:R-:W-:Y:S01]  /*5c30*/  FADD.FTZ R51, -R245, R51 ;  /* 0x00000033f5337221 */ /* 0x000fe20000010100 */
[-C--:B------:R-:W-:Y:S01]  /*5c40*/  FSEL R39, R39, R244.reuse, P3 ;  /* 0x000000f427277208 */ /* 0x080fe20001800000 */
[C---:B------:R-:W-:Y:S01]  /*5c50*/  FADD.FTZ R33, -R246.reuse, R48 ;  /* 0x00000030f6217221 */ /* 0x040fe20000010100 */
[----:B------:R-:W-:Y:S01]  /*5c60*/  FSEL R35, R45, R244, P2 ;  /* 0x000000f42d237208 */ /* 0x000fe20001000000 */
[----:B------:R-:W-:Y:S01]  /*5c70*/  FADD.FTZ R49, -R246, R49 ;  /* 0x00000031f6317221 */ /* 0x000fe20000010100 */
[----:B------:R-:W-:Y:S01]  /*5c80*/  FSETP.GE.FTZ.AND P0, PT, R19, RZ, PT ;  /* 0x000000ff1300720b */ /* 0x000fe20003f16000 */
[-C--:B------:R-:W-:Y:S03]  /*5c90*/  HMMA.16816.F32.BF16 R60, R148, R178.reuse, R60 ;  /* 0x000000b2943c723c */ /* 0x080fe6000004183c */
[----:B------:R-:W-:Y:S01]  /*5ca0*/  FSETP.GE.FTZ.AND P3, PT, R248, RZ, PT ;  /* 0x000000fff800720b */ /* 0x000fe20003f76000 */
[----:B------:R-:W-:Y:S01]  /*5cb0*/  FMUL.FTZ R25, R25, R46 ;  /* 0x0000002e19197220 */ /* 0x000fe20000410000 */
[----:B------:R-:W-:Y:S01]  /*5cc0*/  FSETP.GE.FTZ.AND P2, PT, R251, RZ, PT ;  /* 0x000000fffb00720b */ /* 0x000fe20003f56000 */
[----:B------:R-:W-:Y:S01]  /*5cd0*/  FMUL.FTZ R29, R29, R47 ;  /* 0x0000002f1d1d7220 */ /* 0x000fe20000410000 */
[----:B------:R-:W-:Y:S01]  /*5ce0*/  F2FP.BF16.F32.PACK_AB R30, R30, R31 ;  /* 0x0000001f1e1e723e */ /* 0x000fe200000010ff */
[C---:B------:R-:W-:Y:S01]  /*5cf0*/  FADD.FTZ R31, -R245.reuse, R54 ;  /* 0x00000036f51f7221 */ /* 0x040fe20000010100 */
[-C--:B------:R-:W-:Y:S01]  /*5d00*/  FSEL R37, R50, R245.reuse, P1 ;  /* 0x000000f532257208 */ /* 0x080fe20000800000 */
[----:B------:R-:W-:Y:S01]  /*5d10*/  FADD.FTZ R46, -R245, R55 ;  /* 0x00000037f52e7221 */ /* 0x000fe20000010100 */
[----:B------:R-:W-:Y:S01]  /*5d20*/  FSEL R50, R51, R245, P0 ;  /* 0x000000f533327208 */ /* 0x000fe20000000000 */
[----:B------:R-:W-:Y:S01]  /*5d30*/  FMUL.FTZ R34, R34, R39 ;  /* 0x0000002722227220 */ /* 0x000fe20000410000 */
[-C--:B------:R-:W-:Y:S01]  /*5d40*/  FSEL R33, R33, R246.reuse, P3 ;  /* 0x000000f621217208 */ /* 0x080fe20001800000 */
[----:B------:R-:W-:Y:S01]  /*5d50*/  FMUL.FTZ R252, R252, R37 ;  /* 0x00000025fcfc7220 */ /* 0x000fe20000410000 */
[----:B------:R-:W-:Y:S01]  /*5d60*/  FSEL R54, R49, R246, P2 ;  /* 0x000000f631367208 */ /* 0x000fe20001000000 */
[----:B------:R-:W-:Y:S01]  /*5d70*/  FMUL.FTZ R19, R19, R50 ;  /* 0x0000003213137220 */ /* 0x000fe20000410000 */
[----:B------:R-:W-:Y:S01]  /*5d80*/  FSETP.GE.FTZ.AND P0, PT, R6, RZ, PT ;  /* 0x000000ff0600720b */ /* 0x000fe20003f16000 */
[----:B------:R-:W-:Y:S01]  /*5d90*/  FMUL.FTZ R248, R248, R33 ;  /* 0x00000021f8f87220 */ /* 0x000fe20000410000 */
[----:B------:R-:W-:Y:S01]  /*5da0*/  F2FP.BF16.F32.PACK_AB R50, R29, R25 ;  /* 0x000000191d32723e */ /* 0x000fe200000010ff */
[----:B------:R-:W-:Y:S01]  /*5db0*/  FMUL.FTZ R251, R251, R54 ;  /* 0x00000036fbfb7220 */ /* 0x000fe20000410000 */
[----:B------:R-:W-:Y:S01]  /*5dc0*/  FSEL R37, R46, R245, P0 ;  /* 0x000000f52e257208 */ /* 0x000fe20000000000 */
[----:B------:R-:W-:Y:S01]  /*5dd0*/  FMUL.FTZ R35, R23, R35 ;  /* 0x0000002317237220 */ /* 0x000fe20000410000 */
[----:B------:R-:W-:Y:S01]  /*5de0*/  FSETP.GE.FTZ.AND P0, PT, R18, RZ, PT ;  /* 0x000000ff1200720b */ /* 0x000fe20003f16000 */
[C---:B------:R-:W-:Y:S01]  /*5df0*/  FADD.FTZ R25, -R244.reuse, R56 ;  /* 0x00000038f4197221 */ /* 0x040fe20000010100 */
[----:B------:R-:W-:Y:S01]  /*5e00*/  FSETP.GE.FTZ.AND P1, PT, R21, RZ, PT ;  /* 0x000000ff1500720b */ /* 0x000fe20003f36000 */
[----:B------:R-:W-:Y:S04]  /*5e10*/  HMMA.16816.F32.BF16 R64, R156, R178, R64 ;  /* 0x000000b29c40723c */ /* 0x000fe80000041840 */
[----:B------:R-:W-:Y:S01]  /*5e20*/  F2FP.BF16.F32.PACK_AB R248, R251, R248 ;  /* 0x000000f8fbf8723e */ /* 0x000fe200000010ff */
[----:B------:R-:W-:Y:S01]  /*5e30*/  FADD.FTZ R33, -R243, R58 ;  /* 0x0000003af3217221 */ /* 0x000fe20000010100 */
[----:B------:R-:W-:Y:S01]  /*5e40*/  F2FP.BF16.F32.PACK_AB R34, R35, R34 ;  /* 0x000000222322723e */ /* 0x000fe200000010ff */
[----:B------:R-:W-:Y:S01]  /*5e50*/  FADD.FTZ R35, -R243, R59 ;  /* 0x0000003bf3237221 */ /* 0x000fe20000010100 */
[----:B------:R-:W-:Y:S01]  /*5e60*/  FSEL R251, R25, R244, P0 ;  /* 0x000000f419fb7208 */ /* 0x000fe20000000000 */
[----:B------:R-:W-:Y:S01]  /*5e70*/  FADD.FTZ R62, -R243, R62 ;  /* 0x0000003ef33e7221 */ /* 0x000fe20000010100 */
[----:B------:R-:W-:Y:S01]  /*5e80*/  FSEL R31, R31, R245, P1 ;  /* 0x000000f51f1f7208 */ /* 0x000fe20000800000 */
[----:B------:R-:W-:Y:S01]  /*5e90*/  FADD.FTZ R29, -R244, R57 ;  /* 0x00000039f41d7221 */ /* 0x000fe20000010100 */
[----:B------:R-:W-:Y:S01]  /*5ea0*/  FSETP.GE.FTZ.AND P0, PT, R11, RZ, PT ;  /* 0x000000ff0b00720b */ /* 0x000fe20003f16000 */
[----:B------:R-:W-:Y:S01]  /*5eb0*/  FMUL.FTZ R251, R18, R251 ;  /* 0x000000fb12fb7220 */ /* 0x000fe20000410000 */
[----:B------:R-:W-:Y:S01]  /*5ec0*/  FSETP.GE.FTZ.AND P1, PT, R14, RZ, PT ;  /* 0x000000ff0e00720b */ /* 0x000fe20003f36000 */
[----:B------:R-:W-:Y:S01]  /*5ed0*/  FADD.FTZ R23, -R246, R52 ;  /* 0x00000034f6177221 */ /* 0x000fe20000010100 */
[----:B------:R-:W-:Y:S01]  /*5ee0*/  F2FP.BF16.F32.PACK_AB R42, R42, R27 ;  /* 0x0000001b2a2a723e */ /* 0x000fe200000010ff */
[----:B------:R-:W-:Y:S01]  /*5ef0*/  FADD.FTZ R27, -R246, R53 ;  /* 0x00000035f61b7221 */ /* 0x000fe20000010100 */
[----:B------:R-:W-:Y:S01]  /*5f00*/  FSETP.GE.FTZ.AND P2, PT, R22, RZ, PT ;  /* 0x000000ff1600720b */ /* 0x000fe20003f56000 */
[----:B------:R-:W-:Y:S01]  /*5f10*/  FADD.FTZ R66, -R245, R66 ;  /* 0x00000042f5427221 */ /* 0x000fe20000010100 */
[-C--:B------:R-:W-:Y:S01]  /*5f20*/  FSEL R18, R35, R243.reuse, P0 ;  /* 0x000000f323127208 */ /* 0x080fe20000000000 */
[----:B------:R-:W-:Y:S01]  /*5f30*/  FADD.FTZ R60, -R244, R60 ;  /* 0x0000003cf43c7221 */ /* 0x000fe20000010100 */
[----:B------:R-:W-:Y:S01]  /*5f40*/  FSEL R33, R33, R243, P1 ;  /* 0x000000f321217208 */ /* 0x000fe20000800000 */
[----:B------:R-:W-:Y:S01]  /*5f50*/  FMUL.FTZ R31, R21, R31 ;  /* 0x0000001f151f7220 */ /* 0x000fe20000410000 */
[----:B------:R-:W-:Y:S01]  /*5f60*/  FSETP.GE.FTZ.AND P0, PT, R10, RZ, PT ;  /* 0x000000ff0a00720b */ /* 0x000fe20003f16000 */
[----:B------:R-:W-:Y:S01]  /*5f70*/  FMUL.FTZ R6, R6, R37 ;  /* 0x0000002506067220 */ /* 0x000fe20000410000 */
[----:B------:R-:W-:Y:S01]  /*5f80*/  FSETP.GE.FTZ.AND P1, PT, R9, RZ, PT ;  /* 0x000000ff0900720b */ /* 0x000fe20003f36000 */
[----:B------:R-:W-:Y:S01]  /*5f90*/  FMUL.FTZ R33, R14, R33 ;  /* 0x000000210e217220 */ /* 0x000fe20000410000 */
[----:B------:R-:W-:Y:S01]  /*5fa0*/  FSEL R27, R27, R246, P2 ;  /* 0x000000f61b1b7208 */ /* 0x000fe20001000000 */
[----:B------:R-:W-:Y:S01]  /*5fb0*/  FMUL.FTZ R18, R11, R18 ;  /* 0x000000120b127220 */ /* 0x000fe20000410000 */
[----:B------:R-:W-:Y:S02]  /*5fc0*/  FSETP.GE.FTZ.AND P2, PT, R15, RZ, PT ;  /* 0x000000ff0f00720b */ /* 0x000fe40003f56000 */
[----:B------:R-:W-:Y:S01]  /*5fd0*/  FSEL R62, R62, R243, P1 ;  /* 0x000000f33e3e7208 */ /* 0x000fe20000800000 */
[----:B------:R-:W-:Y:S01]  /*5fe0*/  FMUL.FTZ R22, R22, R27 ;  /* 0x0000001b16167220 */ /* 0x000fe20000410000 */
[----:B------:R-:W-:Y:S02]  /*5ff0*/  FSETP.GE.FTZ.AND P1, PT, R17, RZ, PT ;  /* 0x000000ff1100720b */ /* 0x000fe40003f36000 */
[----:B------:R-:W-:Y:S01]  /*6000*/  FSEL R29, R29, R244, P2 ;  /* 0x000000f41d1d7208 */ /* 0x000fe20001000000 */
[----:B------:R-:W-:Y:S01]  /*6010*/  @P0 FADD.FTZ R243, -R243, R63 ;  /* 0x0000003ff3f30221 */ /* 0x000fe20000010100 */
[----:B------:R-:W-:Y:S01]  /*6020*/  FSETP.GE.FTZ.AND P2, PT, R13, RZ, PT ;  /* 0x000000ff0d00720b */ /* 0x000fe20003f56000 */
[----:B------:R-:W-:Y:S01]  /*6030*/  FMUL.FTZ R62, R9, R62 ;  /* 0x0000003e093e7220 */ /* 0x000fe20000410000 */
[----:B------:R-:W-:Y:S01]  /*6040*/  FSETP.GE.FTZ.AND P3, PT, R5, RZ, PT ;  /* 0x000000ff0500720b */ /* 0x000fe20003f76000 */
[----:B------:R-:W-:Y:S01]  /*6050*/  FMUL.FTZ R29, R15, R29 ;  /* 0x0000001d0f1d7220 */ /* 0x000fe20000410000 */
[----:B------:R-:W-:Y:S01]  /*6060*/  FSETP.GE.FTZ.AND P0, PT, R250, RZ, PT ;  /* 0x000000fffa00720b */ /* 0x000fe20003f16000 */
[----:B------:R-:W-:Y:S01]  /*6070*/  FMUL.FTZ R243, R10, R243 ;  /* 0x000000f30af37220 */ /* 0x000fe20000410000 */
[----:B------:R-:W-:Y:S02]  /*6080*/  FSEL R23, R23, R246, P3 ;  /* 0x000000f617177208 */ /* 0x000fe40001800000 */
[----:B------:R-:W-:Y:S02]  /*6090*/  FSETP.GE.FTZ.AND P3, PT, R7, RZ, PT ;  /* 0x000000ff0700720b */ /* 0x000fe40003f76000 */
[----:B------:R-:W-:Y:S01]  /*60a0*/  FSEL R63, R66, R245, P0 ;  /* 0x000000f5423f7208 */ /* 0x000fe20000000000 */
[----:B------:R-:W-:Y:S01]  /*60b0*/  @P1 FADD.FTZ R245, -R245, R67 ;  /* 0x00000043f5f51221 */ /* 0x000fe20000010100 */
[----:B------:R-:W-:Y:S01]  /*60c0*/  ISETP.GT.AND P1, PT, R232, R211, PT ;  /* 0x000000d3e800720c */ /* 0x000fe20003f24270 */
[----:B------:R-:W-:Y:S01]  /*60d0*/  FMUL.FTZ R23, R5, R23 ;  /* 0x0000001705177220 */ /* 0x000fe20000410000 */
[----:B------:R-:W-:Y:S01]  /*60e0*/  FSEL R60, R60, R244, P3 ;  /* 0x000000f43c3c7208 */ /* 0x000fe20001800000 */
[----:B------:R-:W-:Y:S01]  /*60f0*/  @P2 FADD.FTZ R244, -R244, R61 ;  /* 0x0000003df4f42221 */ /* 0x000fe20000010100 */
[----:B------:R-:W-:Y:S01]  /*6100*/  FSETP.GE.FTZ.AND P2, PT, R247, RZ, PT ;  /* 0x000000fff700720b */ /* 0x000fe20003f56000 */
[----:B------:R-:W-:Y:S01]  /*6110*/  FADD.FTZ R61, -R246, R64 ;  /* 0x00000040f63d7221 */ /* 0x000fe20000010100 */
[----:B------:R-:W-:Y:S01]  /*6120*/  F2FP.BF16.F32.PACK_AB R252, R19, R252 ;  /* 0x000000fc13fc723e */ /* 0x000fe200000010ff */
[----:B------:R-:W-:Y:S01]  /*6130*/  FMUL.FTZ R60, R7, R60 ;  /* 0x0000003c073c7220 */ /* 0x000fe20000410000 */
[----:B------:R-:W-:Y:S01]  /*6140*/  F2FP.BF16.F32.PACK_AB R22, R22, R23 ;  /* 0x000000171616723e */ /* 0x000fe200000010ff */
[----:B------:R-:W-:Y:S01]  /*6150*/  FMUL.FTZ R63, R250, R63 ;  /* 0x0000003ffa3f7220 */ /* 0x000fe20000410000 */
[----:B------:R-:W-:Y:S01]  /*6160*/  FSEL R61, R61, R246, P2 ;  /* 0x000000f63d3d7208 */ /* 0x000fe20001000000 */
[----:B------:R-:W-:Y:S01]  /*6170*/  @P4 FADD.FTZ R246, -R246, R65 ;  /* 0x00000041f6f64221 */ /* 0x000fe20000010100 */
        /* <DEDUP_REMOVED lines=42> */
.L_x_1236:
[----:B------:R-:W-:Y:S01]  /*6420*/  STS [R205+-0x4000], R26 ;  /* 0xffc0001acd007388 */ /* 0x000fe20000000800 */
[----:B------:R-:W-:Y:S01]  /*6430*/  F2FP.BF16.F32.PACK_AB R246, R246, R61 ;  /* 0x0000003df6f6723e */ /* 0x000fe200000010ff */
[----:B------:R-:W2:Y:S01]  /*6440*/  LDC R52, c[0x0][0x44c] ;  /* 0x00011300ff347b82 */ /* 0x000ea20000000800 */
[----:B------:R-:W-:Y:S01]  /*6450*/  F2FP.BF16.F32.PACK_AB R66, R66, R63 ;  /* 0x0000003f4242723e */ /* 0x000fe200000010ff */
        /* <DEDUP_REMOVED lines=80> */
[----:B------:R-:W-:Y:S03]  /*6960*/  @!P2 LEA R8, P0, R7, R220, 0x1 ;  /* 0x000000dc0708a211 */ /* 0x000fe600078008ff */
        /* <DEDUP_REMOVED lines=12> */
.L_x_1237:
[----:B------:R-:W-:Y:S01]  /*6a30*/  LDSM.16.M88.4 R20, [R193] ;  /* 0x00000000c114783b */ /* 0x000fe20000000200 */
[----:B------:R-:W-:Y:S02]  /*6a40*/  ISETP.GT.AND P4, PT, R232, R211, PT ;  /* 0x000000d3e800720c */ /* 0x000fe40003f84270 */
[----:B------:R-:W-:Y:S01]  /*6a50*/  @P1 IADD3 R216, P2, PT, R216, -0x100, RZ ;  /* 0xffffff00d8d81810 */ /* 0x000fe20007f5e0ff */
[----:B-1----:R-:W1:Y:S03]  /*6a60*/  LDSM.16.MT88.4 R8, [R195+0x6000] ;  /* 0x00600000c308783b */ /* 0x002e660000004200 */
        /* <DEDUP_REMOVED lines=66> */
[----:B------:R-:W-:Y:S05]  /*6e90*/  IMAD.WIDE R34, R52, -0xc0, R32 ;  /* 0xffffff4034227825 */ /* 0x000fea00078e0220 */
        /* <DEDUP_REMOVED lines=237> */
[----:B------:R-:W-:Y:S01]  /*7d70*/  SHF.R.S32.HI R4, RZ, 0x1f, R233 ;  /* 0x0000001fff047819 */ /* 0x000fe200000114e9 */
[----:B------:R-:W3:Y:S04]  /*7d80*/  LDCU.64 UR4, c[0x0][0x5a8] ;  /* 0x0000b500ff0477ac */ /* 0x000ee80008000a00 */
[----:B--2---:R-:W-:Y:S02]  /*7d90*/  IMAD R4, R4, UR10, RZ ;  /* 0x0000000a04047c24 */ /* 0x004fe4000f8e02ff */
[----:B-1----:R-:W-:-:S04]  /*7da0*/  IMAD.WIDE.U32 R6, R233, UR10, RZ ;  /* 0x0000000ae9067c25 */ /* 0x002fc8000f8e00ff */
[----:B------:R-:W-:-:S05]  /*7db0*/  IMAD R4, R233, UR11, R4 ;  /* 0x0000000be9047c24 */ /* 0x000fca000f8e0204 */
[----:B------:R-:W-:-:S03]  /*7dc0*/  IADD3 R7, PT, PT, R7, R4, RZ ;  /* 0x0000000407077210 */ /* 0x000fc60007ffe0ff */
[----:B---3--:R-:W-:-:S04]  /*7dd0*/  IMAD.WIDE.U32 R10, R199, UR4, R6 ;  /* 0x00000004c70a7c25 */ /* 0x008fc8000f8e0006 */
[----:B------:R-:W-:Y:S01]  /*7de0*/  IMAD R8, R199, UR5, R11 ;  /* 0x00000005c7087c24 */ /* 0x000fe2000f8e020b */
[----:B------:R-:W-:Y:S05]  /*7df0*/  BRA `(.L_x_1240) ;  /* 0x0000000000147947 */ /* 0x000fea0003800000 */
.L_x_1239:
[----:B------:R-:W2:Y:S01]  /*7e00*/  LDCU.64 UR10, c[0x0][0x5c0] ;  /* 0x0000b800ff0a77ac */ /* 0x000ea20008000a00 */
[----:B------:R-:W-:-:S05]  /*7e10*/  IADD3 R10, PT, PT, R233, R236, RZ ;  /* 0x000000ece90a7210 */ /* 0x000fca0007ffe0ff */
[C---:B--2---:R-:W-:Y:S02]  /*7e20*/  IMAD R8, R10.reuse, UR11, RZ ;  /* 0x0000000b0a087c24 */ /* 0x044fe4000f8e02ff */
[----:B------:R-:W-:-:S05]  /*7e30*/  IMAD.WIDE.U32 R10, R10, UR10, RZ ;  /* 0x0000000a0a0a7c25 */ /* 0x000fca000f8e00ff */
[----:B------:R-:W-:Y:S02]  /*7e40*/  IADD3 R8, PT, PT, R11, R8, RZ ;  /* 0x000000080b087210 */ /* 0x000fe40007ffe0ff */
.L_x_1240:
        /* <DEDUP_REMOVED lines=10> */
[----:B------:R-:W-:Y:S06]  /*7ef0*/  BRA `(.L_x_1242) ;  /* 0x0000000000147947 */ /* 0x000fec0003800000 */
.L_x_1241:
[----:B------:R-:W2:Y:S01]  /*7f00*/  LDCU.64 UR6, c[0x0][0x5c8] ;  /* 0x0000b900ff0677ac */ /* 0x000ea20008000a00 */
[----:B------:R-:W-:-:S05]  /*7f10*/  IADD3 R14, PT, PT, R233, R236, RZ ;  /* 0x000000ece90e7210 */ /* 0x000fca0007ffe0ff */
[C---:B--2---:R-:W-:Y:S02]  /*7f20*/  IMAD R12, R14.reuse, UR7, RZ ;  /* 0x000000070e0c7c24 */ /* 0x044fe4000f8e02ff */
[----:B------:R-:W-:-:S05]  /*7f30*/  IMAD.WIDE.U32 R14, R14, UR6, RZ ;  /* 0x000000060e0e7c25 */ /* 0x000fca000f8e00ff */
[----:B------:R-:W-:-:S07]  /*7f40*/  IADD3 R12, PT, PT, R15, R12, RZ ;  /* 0x0000000c0f0c7210 */ /* 0x000fce0007ffe0ff */
.L_x_1242:
[----:B------:R-:W-:Y:S01]  /*7f50*/  BAR.SYNC.DEFER_BLOCKING 0x0 ;  /* 0x0000000000007b1d */ /* 0x000fe20000010000 */
[----:B------:R-:W-:Y:S01]  /*7f60*/  IMAD.SHL.U32 R13, R204, 0x80, RZ ;  /* 0x00000080cc0d7824 */ /* 0x000fe200078e00ff */
[C---:B------:R-:W-:Y:S01]  /*7f70*/  IADD3 R27, P2, PT, R203.reuse, 0x20, RZ ;  /* 0x00000020cb1b7810 */ /* 0x040fe20007f5e0ff */
[C---:B------:R-:W-:Y:S01]  /*7f80*/  VIADD R17, R203.reuse, 0x20 ;  /* 0x00000020cb117836 */ /* 0x040fe20000000000 */
[----:B------:R-:W-:Y:S01]  /*7f90*/  IADD3 R25, P1, PT, R203, 0x40, RZ ;  /* 0x00000040cb197810 */ /* 0x000fe20007f3e0ff */
[----:B------:R-:W-:Y:S01]  /*7fa0*/  IMAD.WIDE.U32 R22, R13, UR10, RZ ;  /* 0x0000000a0d167c25 */ /* 0x000fe2000f8e00ff */
[----:B------:R-:W2:Y:S01]  /*7fb0*/  LDCU UR12, c[0x0][0x440] ;  /* 0x00008800ff0c77ac */ /* 0x000ea20008000800 */
[----:B------:R-:W-:Y:S01]  /*7fc0*/  SHF.R.S32.HI R15, RZ, 0x1f, R13 ;  /* 0x0000001fff0f7819 */ /* 0x000fe2000001140d */
[----:B------:R-:W-:Y:S01]  /*7fd0*/  BSSY.RECONVERGENT B0, `(.L_x_1243) ;  /* 0x000001c000007945 */ /* 0x000fe20003800200 */
[C---:B------:R-:W-:Y:S01]  /*7fe0*/  VIADD R11, R203.reuse, 0x40 ;  /* 0x00000040cb0b7836 */ /* 0x040fe20000000000 */
[----:B------:R-:W3:Y:S01]  /*7ff0*/  LDCU.64 UR4, c[0x0][0x5d8] ;  /* 0x0000bb00ff0477ac */ /* 0x000ee20008000a00 */
[----:B------:R-:W-:Y:S01]  /*8000*/  VIADD R9, R203, 0x60 ;  /* 0x00000060cb097836 */ /* 0x000fe20000000000 */
[----:B------:R-:W-:Y:S01]  /*8010*/  LOP3.LUT R21, R22, 0x38, R202, 0xf8, !PT ;  /* 0x0000003816157812 */ /* 0x000fe200078ef8ca */
[----:B------:R-:W-:-:S02]  /*8020*/  IMAD R16, R15, UR10, RZ ;  /* 0x0000000a0f107c24 */ /* 0x000fc4000f8e02ff */
[----:B------:R-:W-:Y:S01]  /*8030*/  IMAD.X R26, RZ, RZ, RZ, P2 ;  /* 0x000000ffff1a7224 */ /* 0x000fe200010e06ff */
[----:B------:R-:W-:Y:S01]  /*8040*/  IADD3 R18, P0, PT, R10, R21, RZ ;  /* 0x000000150a127210 */ /* 0x000fe20007f1e0ff */
[----:B------:R-:W-:-:S05]  /*8050*/  IMAD R19, R13, UR11, R16 ;  /* 0x0000000b0d137c24 */ /* 0x000fca000f8e0210 */
[----:B------:R-:W-:Y:S01]  /*8060*/  IADD3.X R19, PT, PT, R8, R23, R19, P0, !PT ;  /* 0x0000001708137210 */ /* 0x000fe200007fe413 */
[----:B-1----:R1:W4:Y:S01]  /*8070*/  LDS.128 R4, [R208+0x7000] ;  /* 0x00700000d0047984 */ /* 0x0023220000000c00 */
[----:B--2---:R-:W-:Y:S02]  /*8080*/  ISETP.GE.AND P6, PT, R210, UR12, PT ;  /* 0x0000000cd2007c0c */ /* 0x004fe4000bfc6270 */
[----:B------:R-:W-:Y:S01]  /*8090*/  IADD3 R24, P0, PT, R203, 0x60, RZ ;  /* 0x00000060cb187810 */ /* 0x000fe20007f1e0ff */
[C---:B---3--:R-:W-:Y:S01]  /*80a0*/  IMAD.WIDE.U32 R18, R194.reuse, UR4, R18 ;  /* 0x00000004c2127c25 */ /* 0x048fe2000f8e0012 */
[-C--:B------:R-:W-:Y:S02]  /*80b0*/  ISETP.GE.OR P5, PT, R17, R212.reuse, P6 ;  /* 0x000000d41100720c */ /* 0x080fe400037a6670 */
[-C--:B------:R-:W-:Y:S01]  /*80c0*/  ISETP.GE.OR P4, PT, R11, R212.reuse, P6 ;  /* 0x000000d40b00720c */ /* 0x080fe20003786670 */
[----:B------:R-:W-:Y:S01]  /*80d0*/  IMAD R17, R194, UR5, R19 ;  /* 0x00000005c2117c24 */ /* 0x000fe2000f8e0213 */
[----:B------:R-:W-:-:S02]  /*80e0*/  ISETP.GE.OR P3, PT, R9, R212, P6 ;  /* 0x000000d40900720c */ /* 0x000fc40003766670 */
[----:B------:R-:W-:-:S13]  /*80f0*/  ISETP.GE.OR P6, PT, R203, R212, P6 ;  /* 0x000000d4cb00720c */ /* 0x000fda00037c6670 */
[----:B-1----:R-:W-:Y:S05]  /*8100*/  @P6 BRA `(.L_x_1244) ;  /* 0x0000000000206947 */ /* 0x002fea0003800000 */
        /* <DEDUP_REMOVED lines=8> */
.L_x_1244:
[----:B------:R-:W-:Y:S05]  /*8190*/  BSYNC.RECONVERGENT B0 ;  /* 0x0000000000007941 */ /* 0x000fea0003800200 */
.L_x_1243:
[----:B------:R-:W-:Y:S04]  /*81a0*/  BSSY.RECONVERGENT B0, `(.L_x_1245) ;  /* 0x000000b000007945 */ /* 0x000fe80003800200 */
[----:B------:R-:W-:Y:S05]  /*81b0*/  @P5 BRA `(.L_x_1246) ;  /* 0x0000000000245947 */ /* 0x000fea0003800000 */
[----:B------:R-:W2:Y:S01]  /*81c0*/  LDCU.64 UR4, c[0x0][0x560] ;  /* 0x0000ac00ff0477ac */ /* 0x000ea20008000a00 */
[----:B------:R-:W-:Y:S01]  /*81d0*/  MOV R16, R18 ;  /* 0x0000001200107202 */ /* 0x000fe20000000f00 */
[----:B-1----:R-:W-:-:S04]  /*81e0*/  IMAD R8, R26, UR10, RZ ;  /* 0x0000000a1a087c24 */ /* 0x002fc8000f8e02ff */
[----:B------:R-:W-:-:S04]  /*81f0*/  IMAD.WIDE.U32 R10, R27, UR10, R16 ;  /* 0x0000000a1b0a7c25 */ /* 0x000fc8000f8e0010 */
[----:B------:R-:W-:-:S05]  /*8200*/  IMAD R8, R27, UR11, R8 ;  /* 0x0000000b1b087c24 */ /* 0x000fca000f8e0208 */
[----:B------:R-:W-:Y:S02]  /*8210*/  IADD3 R8, PT, PT, R8, R11, RZ ;  /* 0x0000000b08087210 */ /* 0x000fe40007ffe0ff */
[----:B--2---:R-:W-:-:S04]  /*8220*/  LEA R20, P2, R10, UR4, 0x1 ;  /* 0x000000040a147c11 */ /* 0x004fc8000f8408ff */
[----:B------:R-:W-:-:S05]  /*8230*/  LEA.HI.X R21, R10, UR5, R8, 0x1, P2 ;  /* 0x000000050a157c11 */ /* 0x000fca00090f0c08 */
[----:B----4-:R2:W-:Y:S04]  /*8240*/  STG.E.128 desc[UR18][R20.64], R4 ;  /* 0x0000000414007986 */ /* 0x0105e8000c101d12 */
.L_x_1246:
[----:B------:R-:W-:Y:S05]  /*8250*/  BSYNC.RECONVERGENT B0 ;  /* 0x0000000000007941 */ /* 0x000fea0003800200 */
.L_x_1245:
[----:B--2-4-:R2:W3:Y:S01]  /*8260*/  LDS.128 R4, [R208+0x8000] ;  /* 0x00800000d0047984 */ /* 0x0144e20000000c00 */
[----:B------:R-:W-:Y:S01]  /*8270*/  BSSY.RECONVERGENT B0, `(.L_x_1247) ;  /* 0x000000c000007945 */ /* 0x000fe20003800200 */
[----:B------:R-:W-:-:S03]  /*8280*/  IADD3.X R28, PT, PT, RZ, RZ, RZ, P1, !PT ;  /* 0x000000ffff1c7210 */ /* 0x000fc60000ffe4ff */
[----:B------:R-:W-:Y:S05]  /*8290*/  @P4 BRA `(.L_x_1248) ;  /* 0x0000000000244947 */ /* 0x000fea0003800000 */
[----:B------:R-:W4:Y:S01]  /*82a0*/  LDCU.64 UR4, c[0x0][0x560] ;  /* 0x0000ac00ff0477ac */ /* 0x000f220008000a00 */
[----:B------:R-:W-:Y:S01]  /*82b0*/  MOV R16, R18 ;  /* 0x0000001200107202 */ /* 0x000fe20000000f00 */
[----:B-1----:R-:W-:-:S04]  /*82c0*/  IMAD R8, R28, UR10, RZ ;  /* 0x0000000a1c087c24 */ /* 0x002fc8000f8e02ff */
[----:B------:R-:W-:-:S04]  /*82d0*/  IMAD.WIDE.U32 R10, R25, UR10, R16 ;  /* 0x0000000a190a7c25 */ /* 0x000fc8000f8e0010 */
[----:B------:R-:W-:-:S05]  /*82e0*/  IMAD R8, R25, UR11, R8 ;  /* 0x0000000b19087c24 */ /* 0x000fca000f8e0208 */
[----:B------:R-:W-:Y:S02]  /*82f0*/  IADD3 R8, PT, PT, R8, R11, RZ ;  /* 0x0000000b08087210 */ /* 0x000fe40007ffe0ff */
[----:B----4-:R-:W-:-:S04]  /*8300*/  LEA R20, P1, R10, UR4, 0x1 ;  /* 0x000000040a147c11 */ /* 0x010fc8000f8208ff */
[----:B------:R-:W-:-:S05]  /*8310*/  LEA.HI.X R21, R10, UR5, R8, 0x1, P1 ;  /* 0x000000050a157c11 */ /* 0x000fca00088f0c08 */
[----:B---3--:R4:W-:Y:S04]  /*8320*/  STG.E.128 desc[UR18][R20.64], R4 ;  /* 0x0000000414007986 */ /* 0x0089e8000c101d12 */
.L_x_1248:
[----:B------:R-:W-:Y:S05]  /*8330*/  BSYNC.RECONVERGENT B0 ;  /* 0x0000000000007941 */ /* 0x000fea0003800200 */
.L_x_1247:
[----:B---34-:R3:W4:Y:S01]  /*8340*/  LDS.128 R4, [R208+0x9000] ;  /* 0x00900000d0047984 */ /* 0x0187220000000c00 */
[----:B------:R-:W-:Y:S01]  /*8350*/  MOV R211, RZ ;  /* 0x000000ff00d37202 */ /* 0x000fe20000000f00 */
[----:B------:R-:W-:Y:S01]  /*8360*/  BSSY.RECONVERGENT B0, `(.L_x_1249) ;  /* 0x000000d000007945 */ /* 0x000fe20003800200 */
[----:B------:R-:W-:Y:S01]  /*8370*/  IADD3.X R29, PT, PT, RZ, RZ, RZ, P0, !PT ;  /* 0x000000ffff1d7210 */ /* 0x000fe200007fe4ff */
[----:B-1----:R-:W-:Y:S02]  /*8380*/  IMAD.WIDE.U32 R10, R13, UR6, R210 ;  /* 0x000000060d0a7c25 */ /* 0x002fe4000f8e00d2 */
        /* <DEDUP_REMOVED lines=9> */
[----:B----4-:R1:W-:Y:S04]  /*8420*/  STG.E.128 desc[UR18][R8.64], R4 ;  /* 0x0000000408007986 */ /* 0x0103e8000c101d12 */
.L_x_1250:
[----:B------:R-:W-:Y:S05]  /*8430*/  BSYNC.RECONVERGENT B0 ;  /* 0x0000000000007941 */ /* 0x000fea0003800200 */
.L_x_1249:
[----:B------:R-:W2:Y:S01]  /*8440*/  LDCU.64 UR4, c[0x0][0x5e0] ;  /* 0x0000bc00ff0477ac */ /* 0x000ea20008000a00 */
[----:B------:R-:W3:Y:S01]  /*8450*/  LDS.128 R20, [R208+0xa000] ;  /* 0x00a00000d0147984 */ /* 0x000ee20000000c00 */
[----:B-1--4-:R-:W-:Y:S01]  /*8460*/  IMAD R4, R15, UR6, RZ ;  /* 0x000000060f047c24 */ /* 0x012fe2000f8e02ff */
[----:B------:R-:W-:Y:S01]  /*8470*/  IADD3 R30, P0, PT, R14, R10, RZ ;  /* 0x0000000a0e1e7210 */ /* 0x000fe20007f1e0ff */
[----:B------:R-:W-:Y:S01]  /*8480*/  BSSY.RECONVERGENT B0, `(.L_x_1251) ;  /* 0x000001a000007945 */ /* 0x000fe20003800200 */
[----:B------:R1:W4:Y:S01]  /*8490*/  LDS.128 R16, [R208+0xb000] ;  /* 0x00b00000d0107984 */ /* 0x0003220000000c00 */
[----:B------:R-:W-:Y:S02]  /*84a0*/  IMAD R13, R13, UR7, R4 ;  /* 0x000000070d0d7c24 */ /* 0x000fe4000f8e0204 */
[----:B------:R-:W1:Y:S03]  /*84b0*/  @!P6 LDC.64 R4, c[0x0][0x568] ;  /* 0x00015a00ff04eb82 */ /* 0x000e660000000a00 */
[----:B------:R-:W-:-:S02]  /*84c0*/  IADD3.X R31, PT, PT, R12, R11, R13, P0, !PT ;  /* 0x0000000b0c1f7210 */ /* 0x000fc400007fe40d */
[----:B------:R1:W1:Y:S04]  /*84d0*/  LDS.128 R12, [R208+0xc000] ;  /* 0x00c00000d00c7984 */ /* 0x0002680000000c00 */
[----:B------:R1:W3:Y:S01]  /*84e0*/  LDS.128 R8, [R208+0xd000] ;  /* 0x00d00000d0087984 */ /* 0x0002e20000000c00 */
[----:B--2---:R-:W-:-:S04]  /*84f0*/  IMAD.WIDE.U32 R30, R194, UR4, R30 ;  /* 0x00000004c21e7c25 */ /* 0x004fc8000f8e001e */
[----:B------:R-:W-:Y:S01]  /*8500*/  IMAD R33, R194, UR5, R31 ;  /* 0x00000005c2217c24 */ /* 0x000fe2000f8e021f */
[----:B------:R-:W-:-:S05]  /*8510*/  @!P6 MOV R32, R30 ;  /* 0x0000001e0020e202 */ /* 0x000fca0000000f00 */
[----:B------:R-:W-:-:S04]  /*8520*/  @!P6 IMAD.WIDE.U32 R34, R203, UR6, R32 ;  /* 0x00000006cb22ec25 */ /* 0x000fc8000f8e0020 */
[----:B------:R-:W-:Y:S01]  /*8530*/  @!P6 IMAD R6, R203, UR7, R35 ;  /* 0x00000007cb06ec24 */ /* 0x000fe2000f8e0223 */
[----:B-1----:R-:W-:-:S04]  /*8540*/  @!P6 LEA R4, P0, R34, R4, 0x1 ;  /* 0x000000042204e211 */ /* 0x002fc800078008ff */
[----:B------:R-:W-:-:S05]  /*8550*/  @!P6 LEA.HI.X R5, R34, R5, R6, 0x1, P0 ;  /* 0x000000052205e211 */ /* 0x000fca00000f0c06 */
[----:B---3--:R1:W-:Y:S01]  /*8560*/  @!P6 STG.E.128 desc[UR18][R4.64], R20 ;  /* 0x000000140400e986 */ /* 0x0083e2000c101d12 */
[----:B----4-:R-:W-:Y:S05]  /*8570*/  @P5 BRA `(.L_x_1252) ;  /* 0x0000000000285947 */ /* 0x010fea0003800000 */
        /* <DEDUP_REMOVED lines=9> */
[----:B------:R2:W-:Y:S04]  /*8610*/  STG.E.128 desc[UR18][R20.64], R16 ;  /* 0x0000001014007986 */ /* 0x0005e8000c101d12 */
.L_x_1252:
[----:B------:R-:W-:Y:S05]  /*8620*/  BSYNC.RECONVERGENT B0 ;  /* 0x0000000000007941 */ /* 0x000fea0003800200 */
.L_x_1251:
        /* <DEDUP_REMOVED lines=12> */
.L_x_1254:
[----:B------:R-:W-:Y:S05]  /*86f0*/  BSYNC.RECONVERGENT B0 ;  /* 0x0000000000007941 */ /* 0x000fea0003800200 */
.L_x_1253:
        /* <DEDUP_REMOVED lines=11> */
.L_x_1201:
[----:B------:R-:W-:Y:S05]  /*87b0*/  BSYNC.RECONVERGENT B1 ;  /* 0x0000000000017941 */ /* 0x000fea0003800200 */
.L_x_1175:
[----:B------:R-:W2:Y:S01]  /*87c0*/  LDCU UR5, c[0x0][0x438] ;  /* 0x00008700ff0577ac */ /* 0x000ea20008000800 */
[----:B-1----:R-:W1:Y:S08]  /*87d0*/  LDC R5, c[0x0][0x370] ;  /* 0x0000dc00ff057b82 */ /* 0x002e700000000800 */
[----:B----4-:R-:W4:Y:S01]  /*87e0*/  LDC R10, c[0x0][0x438] ;  /* 0x00010e00ff0a7b82 */ /* 0x010f220000000800 */
        /* <DEDUP_REMOVED lines=8> */
.L_x_1256:
        /* <DEDUP_REMOVED lines=9> */
.L_x_2772:


//--------------------- .text._ZN5flash44flash_bwd_dq_dk_dv_loop_seqk_parallel_kernelI23Flash_bwd_kernel_traitsILi64ELi64ELi128ELi8ELi2ELi4ELi4ELb1ELb0EN7cutlass10bfloat16_tE19Flash_kernel_traitsILi64ELi64ELi128ELi8ES3_EELb0ELb0ELb1ELb0ELb0ELb0ELb1EEEvNS_16Flash_bwd_paramsE --------------------------
	.section	.text._ZN5flash44flash_bwd_dq_dk_dv_loop_seqk_parallel_kernelI23Flash_bwd_kernel_traitsILi64ELi64ELi128ELi8ELi2ELi4ELi4ELb1ELb0EN7cutlass10bfloat16_tE19Flash_kernel_traitsILi64ELi64ELi128ELi8ES3_EELb0ELb0ELb1ELb0ELb0ELb0ELb1EEEvNS_16Flash_bwd_paramsE,"ax",@progbits
	.align	128
        .global         _ZN5flash44flash_bwd_dq_dk_dv_loop_seqk_parallel_kernelI23Flash_bwd_kernel_traitsILi64ELi64ELi128ELi8ELi2ELi4ELi4ELb1ELb0EN7cutlass10bfloat16_tE19Flash_kernel_traitsILi64ELi64ELi128ELi8ES3_EELb0ELb0ELb1ELb0ELb0ELb0ELb1EEEvNS_16Flash_bwd_paramsE
        .type           _ZN5flash44flash_bwd_dq_dk_dv_loop_seqk_parallel_kernelI23Flash_bwd_kernel_traitsILi64ELi64ELi128ELi8ELi2ELi4ELi4ELb1ELb0EN7cutlass10bfloat16_tE19Flash_kernel_traitsILi64ELi64ELi128ELi8ES3_EELb0ELb0ELb1ELb0ELb0ELb0ELb1EEEvNS_16Flash_bwd_paramsE,@function
        .size           _ZN5flash44flash_bwd_dq_dk_dv_loop_seqk_parallel_kernelI23Flash_bwd_kernel_traitsILi64ELi64ELi128ELi8ELi2ELi4ELi4ELb1ELb0EN7cutlass10bfloat16_tE19Flash_kernel_traitsILi64ELi64ELi128ELi8ES3_EELb0ELb0ELb1ELb0ELb0ELb0ELb1EEEvNS_16Flash_bwd_paramsE,(.L_x_2773 - _ZN5flash44flash_bwd_dq_dk_dv_loop_seqk_parallel_kernelI23Flash_bwd_kernel_traitsILi64ELi64ELi128ELi8ELi2ELi4ELi4ELb1ELb0EN7cutlass10bfloat16_tE19Flash_kernel_traitsILi64ELi64ELi128ELi8ES3_EELb0ELb0ELb1ELb0ELb0ELb0ELb1EEEvNS_16Flash_bwd_paramsE)
        .other          _ZN5flash44flash_bwd_dq_dk_dv_loop_seqk_parallel_kernelI23Flash_bwd_kernel_traitsILi64ELi64ELi128ELi8ELi2ELi4ELi4ELb1ELb0EN7cutlass10bfloat16_tE19Flash_kernel_traitsILi64ELi64ELi128ELi8ES3_EELb0ELb0ELb1ELb0ELb0ELb0ELb1EEEvNS_16Flash_bwd_paramsE,@"STO_CUDA_ENTRY STV_DEFAULT"
_ZN5flash44flash_bwd_dq_dk_dv_loop_seqk_parallel_kernelI23Flash_bwd_kernel_traitsILi64ELi64ELi128ELi8ELi2ELi4ELi4ELb1ELb0EN7cutlass10bfloat16_tE19Flash_kernel_traitsILi64ELi64ELi128ELi8ES3_EELb0ELb0ELb1ELb0ELb0ELb0ELb1EEEvNS_16Flash_bwd_paramsE:
.text._ZN5flash44flash_bwd_dq_dk_dv_loop_seqk_parallel_kernelI23Flash_bwd_kernel_traitsILi64ELi64ELi128ELi8ELi2ELi4ELi4ELb1ELb0EN7cutlass10bfloat16_tE19Flash_kernel_traitsILi64ELi64ELi128ELi8ES3_EELb0ELb0ELb1ELb0ELb0ELb0ELb1EEEvNS_16Flash_bwd_paramsE:
        /* <DEDUP_REMOVED lines=17> */
[----:B------:R-:W1:Y:S01]  /*0110*/  LDCU.64 UR24, c[0x0][0x358] ;  /* 0x00006b00ff1877ac */ /* 0x000e620008000a00 */
[----:B------:R-:W1:Y:S06]  /*0120*/  LDCU.64 UR10, c[0x0][0x460] ;  /* 0x00008c00ff0a77ac */ /* 0x000e6c0008000a00 */
[----:B------:R-:W5:Y:S01]  /*0130*/  S2UR UR22, SR_CgaCtaId ;  /* 0x00000000001679c3 */ /* 0x000f620000008800 */
[----:B------:R-:W3:Y:S01]  /*0140*/  LDCU.64 UR8, c[0x0][0x470] ;  /* 0x00008e00ff0877ac */ /* 0x000ee20008000a00 */
[----:B------:R-:W-:-:S06]  /*0150*/  UMOV UR26, URZ ;  /* 0x000000ff001a7c82 */ /* 0x000fcc0008000000 */
[----:B------:R-:W3:Y:S01]  /*0160*/  S2UR UR23, SR_CTAID.X ;  /* 0x00000000001779c3 */ /* 0x000ee20000002500 */
[----:B--2---:R-:W-:-:S04]  /*0170*/  ULEA UR6, UR6, UR7, 0x18 ;  /* 0x0000000706067291 */ /* 0x004fc8000f8ec0ff */
[----:B------:R-:W-:Y:S01]  /*0180*/  UIADD3 UR7, UPT, UPT, UR6, 0xe000, URZ ;  /* 0x0000e00006077890 */ /* 0x000fe2000fffe0ff */
[--C-:B-1----:R-:W-:Y:S01]  /*0190*/  SHF.R.U32.HI R5, RZ, 0x1, R175.reuse ;  /* 0x00000001ff057819 */ /* 0x102fe200000116af */
[C---:B------:R-:W-:Y:S01]  /*01a0*/  IMAD.SHL.U32 R3, R175.reuse, 0x10, RZ ;  /* 0x00000010af037824 */ /* 0x040fe200078e00ff */
[--C-:B------:R-:W-:Y:S01]  /*01b0*/  SHF.R.U32.HI R0, RZ, 0x2, R175.reuse ;  /* 0x00000002ff007819 */ /* 0x100fe200000116af */
[----:B------:R-:W-:Y:S01]  /*01c0*/  IMAD.SHL.U32 R174, R175, 0x20, RZ ;  /* 0x00000020afae7824 */ /* 0x000fe200078e00ff */
[----:B------:R-:W-:Y:S01]  /*01d0*/  LOP3.LUT R179, R5, 0x10, RZ, 0xc0, !PT ;  /* 0x0000001005b37812 */ /* 0x000fe200078ec0ff */
[----:B------:R-:W-:Y:S01]  /*01e0*/  IMAD.SHL.U32 R118, R175, 0x8, RZ ;  /* 0x00000008af767824 */ /* 0x000fe200078e00ff */
[----:B------:R-:W-:Y:S01]  /*01f0*/  LOP3.LUT R3, R3, 0x1c0, RZ, 0xc0, !PT ;  /* 0x000001c003037812 */ /* 0x000fe200078ec0ff */
[C---:B------:R-:W-:Y:S01]  /*0200*/  IMAD.SHL.U32 R4, R175.reuse, 0x2, RZ ;  /* 0x00000002af047824 */ /* 0x040fe200078e00ff */
[----:B------:R-:W-:Y:S01]  /*0210*/  LOP3.LUT R2, R174, 0x7400, RZ, 0xc0, !PT ;  /* 0x00007400ae027812 */ /* 0x000fe200078ec0ff */
[----:B------:R-:W-:Y:S01]  /*0220*/  IMAD.SHL.U32 R6, R175, 0x40, RZ ;  /* 0x00000040af067824 */ /* 0x000fe200078e00ff */
[----:B------:R-:W-:Y:S01]  /*0230*/  LOP3.LUT R179, R179, 0x7, R0, 0xf8, !PT ;  /* 0x00000007b3b37812 */ /* 0x000fe200078ef800 */
[----:B------:R-:W1:Y:S01]  /*0240*/  S2UR UR21, SR_CTAID.Y ;  /* 0x00000000001579c3 */ /* 0x000e620000002600 */
[----:B------:R-:W-:Y:S01]  /*0250*/  LOP3.LUT R118, R118, 0x38, RZ, 0xc0, !PT ;  /* 0x0000003876767812 */ /* 0x000fe200078ec0ff */
[----:B------:R-:W-:Y:S01]  /*0260*/  UIADD3 UR6, UPT, UPT, UR6, 0xa000, URZ ;  /* 0x0000a00006067890 */ /* 0x000fe2000fffe0ff */
[----:B------:R-:W-:Y:S01]  /*0270*/  LOP3.LUT R0, R5, 0x30, RZ, 0xc0, !PT ;  /* 0x0000003005007812 */ /* 0x000fe200078ec0ff */
[----:B----4-:R-:W-:Y:S01]  /*0280*/  ULEA UR4, UR4, UR5, 0x18 ;  /* 0x0000000504047291 */ /* 0x010fe2000f8ec0ff */
[--C-:B------:R-:W-:Y:S01]  /*0290*/  LOP3.LUT R3, R3, 0x38, R4.reuse, 0xf8, !PT ;  /* 0x0000003803037812 */ /* 0x100fe200078ef804 */
[----:B-----5:R-:W-:Y:S01]  /*02a0*/  ULEA UR22, UR22, UR14, 0x18 ;  /* 0x0000000e16167291 */ /* 0x020fe2000f8ec0ff */
[----:B------:R-:W-:Y:S01]  /*02b0*/  LOP3.LUT R2, R2, 0x6, R4, 0xf8, !PT ;  /* 0x0000000602027812 */ /* 0x000fe200078ef804 */
[----:B------:R-:W2:Y:S01]  /*02c0*/  S2UR UR20, SR_CTAID.Z ;  /* 0x00000000001479c3 */ /* 0x000ea20000002700 */
[----:B------:R-:W-:Y:S01]  /*02d0*/  LOP3.LUT R4, R118, 0x1c0, R6, 0xf8, !PT ;  /* 0x000001c076047812 */ /* 0x000fe200078ef806 */
[----:B------:R-:W-:Y:S01]  /*02e0*/  UMOV UR5, URZ ;  /* 0x000000ff00057c82 */ /* 0x000fe20008000000 */
[----:B------:R-:W-:-:S02]  /*02f0*/  LOP3.LUT R0, R0, 0x8, R175, 0xf8, !PT ;  /* 0x0000000800007812 */ /* 0x000fc400078ef8af */
[----:B------:R-:W-:Y:S02]  /*0300*/  LOP3.LUT P0, RZ, R175, 0x8, RZ, 0xc0, !PT ;  /* 0x00000008afff7812 */ /* 0x000fe4000780c0ff */
[----:B------:R-:W-:Y:S02]  /*0310*/  LOP3.LUT R3, R3, 0x20, R5, 0x78, !PT ;  /* 0x0000002003037812 */ /* 0x000fe400078e7805 */
[C---:B------:R-:W-:Y:S02]  /*0320*/  LOP3.LUT R175, R4.reuse, 0x8, R175, 0x78, !PT ;  /* 0x0000000804af7812 */ /* 0x040fe400078e78af */
[----:B------:R-:W-:Y:S02]  /*0330*/  LOP3.LUT R176, R4, 0x8, R5, 0x78, !PT ;  /* 0x0000000804b07812 */ /* 0x000fe400078e7805 */
[----:B------:R-:W-:Y:S02]  /*0340*/  LOP3.LUT R0, R0, 0x1c0, R6, 0xf8, !PT ;  /* 0x000001c000007812 */ /* 0x000fe400078ef806 */
[----:B------:R-:W-:Y:S01]  /*0350*/  LOP3.LUT R4, R6, 0x200, RZ, 0xc0, !PT ;  /* 0x0000020006047812 */ /* 0x000fe200078ec0ff */
[----:B---3--:R-:W-:Y:S01]  /*0360*/  IMAD.U32 R6, RZ, RZ, UR12 ;  /* 0x0000000cff067e24 */ /* 0x008fe2000f8e00ff */
[----:B------:R-:W-:-:S02]  /*0370*/  LOP3.LUT R2, R2, R3, RZ, 0xfc, !PT ;  /* 0x0000000302027212 */ /* 0x000fc400078efcff */
[--C-:B------:R-:W-:Y:S02]  /*0380*/  LOP3.LUT R4, R4, 0xc00, R174.reuse, 0xf8, !PT ;  /* 0x00000c0004047812 */ /* 0x100fe400078ef8ae */
[----:B------:R-:W-:Y:S02]  /*0390*/  LOP3.LUT R0, R0, R118, RZ, 0x3c, !PT ;  /* 0x0000007600007212 */ /* 0x000fe400078e3cff */
[----:B------:R-:W-:Y:S02]  /*03a0*/  LEA R180, R2, UR7, 0x1 ;  /* 0x0000000702b47c11 */ /* 0x000fe4000f8e08ff */
[--C-:B------:R-:W-:Y:S02]  /*03b0*/  LOP3.LUT R175, R175, 0x7a00, R174.reuse, 0xf8, !PT ;  /* 0x00007a00afaf7812 */ /* 0x100fe400078ef8ae */
[----:B------:R-:W-:Y:S01]  /*03c0*/  LOP3.LUT R176, R4, R176, RZ, 0xfc, !PT ;  /* 0x000000b004b07212 */ /* 0x000fe200078efcff */
[----:B------:R-:W-:Y:S01]  /*03d0*/  VIADD R178, R180, 0x20 ;  /* 0x00000020b4b27836 */ /* 0x000fe20000000000 */
[----:B------:R-:W-:Y:S01]  /*03e0*/  LOP3.LUT R174, R0, 0x200, R174, 0xf8, !PT ;  /* 0x0000020000ae7812 */ /* 0x000fe200078ef8ae */
[----:B------:R-:W-:Y:S01]  /*03f0*/  @P0 VIADD R178, R180, 0xffffffe0 ;  /* 0xffffffe0b4b20836 */ /* 0x000fe20000000000 */
[----:B------:R-:W-:-:S02]  /*0400*/  LEA R176, R176, UR6, 0x1 ;  /* 0x00000006b0b07c11 */ /* 0x000fc4000f8e08ff */
[----:B------:R-:W-:Y:S02]  /*0410*/  LEA R175, R175, UR6, 0x1 ;  /* 0x00000006afaf7c11 */ /* 0x000fe4000f8e08ff */
[----:B-12---:R-:W-:-:S07]  /*0420*/  LEA R174, R174, UR7, 0x1 ;  /* 0x00000007aeae7c11 */ /* 0x006fce000f8e08ff */
.L_x_1338:
[----:B------:R-:W1:Y:S01]  /*0430*/  LDC.64 R2, c[0x0][0x478] ;  /* 0x00011e00ff027b82 */ /* 0x000e620000000a00 */
[----:B------:R-:W2:Y:S01]  /*0440*/  S2R R19, SR_CTAID.Y ;  /* 0x0000000000137919 */ /* 0x000ea20000002600 */
[----:B------:R-:W-:Y:S01]  /*0450*/  ISETP.NE.U32.AND P1, PT, RZ, UR8, PT ;  /* 0x00000008ff007c0c */ /* 0x000fe2000bf25070 */
[----:B------:R-:W-:Y:S01]  /*0460*/  IMAD.MOV.U32 R201, RZ, RZ, RZ ;  /* 0x000000ffffc97224 */ /* 0x000fe200078e00ff */
[----:B------:R-:W-:Y:S02]  /*0470*/  ISETP.NE.U32.AND P4, PT, RZ, UR10, PT ;  /* 0x0000000aff007c0c */ /* 0x000fe4000bf85070 */
[----:B------:R-:W-:Y:S02]  /*0480*/  ISETP.NE.AND.EX P1, PT, RZ, UR9, PT, P1 ;  /* 0x00000009ff007c0c */ /* 0x000fe4000bf25310 */
[----:B------:R-:W3:Y:S01]  /*0490*/  LDC.64 R12, c[0x0][0x460] ;  /* 0x00011800ff0c7b82 */ /* 0x000ee20000000a00 */
[----:B------:R-:W-:-:S07]  /*04a0*/  ISETP.NE.AND.EX P4, PT, RZ, UR11, PT, P4 ;  /* 0x0000000bff007c0c */ /* 0x000fce000bf85340 */
[----:B------:R-:W4:Y:S01]  /*04b0*/  LDC.U8 R9, c[0x0][0x532] ;  /* 0x00014c80ff097b82 */ /* 0x000f220000000000 */
[----:B-1----:R-:W-:-:S07]  /*04c0*/  ISETP.NE.U32.AND P3, PT, R2, RZ, PT ;  /* 0x000000ff0200720c */ /* 0x002fce0003f65070 */
[----:B------:R-:W1:Y:S01]  /*04d0*/  LDC.64 R4, c[0x0][0x468] ;  /* 0x00011a00ff047b82 */ /* 0x000e620000000a00 */
[----:B------:R-:W-:Y:S01]  /*04e0*/  ISETP.NE.AND.EX P3, PT, R3, RZ, PT, P3 ;  /* 0x000000ff0300720c */ /* 0x000fe20003f65330 */
[----:B--2---:R-:W-:Y:S01]  /*04f0*/  IMAD.SHL.U32 R10, R19, 0x4, RZ ;  /* 0x00000004130a7824 */ /* 0x004fe200078e00ff */
[----:B------:R-:W-:-:S04]  /*0500*/  SHF.R.U32.HI R8, RZ, 0x1e, R19 ;  /* 0x0000001eff087819 */ /* 0x000fc80000011613 */
[----:B------:R-:W-:-:S07]  /*0510*/  @P1 IADD3 R14, P0, PT, R10, UR8, RZ ;  /* 0x000000080a0e1c10 */ /* 0x000fce000ff1e0ff */
[----:B------:R-:W-:Y:S02]  /*0520*/  @P3 IADD3 R2, P2, PT, R10, R2, RZ ;  /* 0x000000020a023210 */ /* 0x000fe40007f5e0ff */
[----:B------:R-:W-:-:S03]  /*0530*/  @P1 IADD3.X R15, PT, PT, R8, UR9, RZ, P0, !PT ;  /* 0x00000009080f1c10 */ /* 0x000fc600087fe4ff */
[----:B------:R-:W-:Y:S01]  /*0540*/  @P3 IMAD.X R3, R8, 0x1, R3, P2 ;  /* 0x0000000108033824 */ /* 0x000fe200010e0603 */
[----:B------:R-:W-:Y:S01]  /*0550*/  ISETP.NE.U32.AND P2, PT, RZ, UR10, PT ;  /* 0x0000000aff007c0c */ /* 0x000fe2000bf45070 */
[----:B------:R-:W-:Y:S01]  /*0560*/  IMAD.MOV.U32 R0, RZ, RZ, -0x1 ;  /* 0xffffffffff007424 */ /* 0x000fe200078e00ff */
[----:B------:R-:W2:Y:S02]  /*0570*/  @P1 LDG.E R201, desc[UR24][R14.64] ;  /* 0x000000180ec91981 */ /* 0x000ea4000c1e1900 */
[----:B------:R-:W-:Y:S01]  /*0580*/  ISETP.NE.AND.EX P0, PT, RZ, UR11, PT, P2 ;  /* 0x0000000bff007c0c */ /* 0x000fe2000bf05320 */
[----:B---3--:R-:W-:Y:S01]  /*0590*/  IMAD.WIDE.U32 R12, R19, 0x4, R12 ;  /* 0x00000004130c7825 */ /* 0x008fe200078e000c */
[----:B------:R-:W2:Y:S04]  /*05a0*/  @P3 LDG.E R200, desc[UR24][R2.64] ;  /* 0x0000001802c83981 */ /* 0x000ea8000c1e1900 */
[----:B-----5:R3:W5:Y:S07]  /*05b0*/  @P4 LDG.E R7, desc[UR24][R12.64+0x4] ;  /* 0x000004180c074981 */ /* 0x02076e000c1e1900 */
[----:B------:R3:W5:Y:S01]  /*05c0*/  @P0 LDG.E R0, desc[UR24][R12.64] ;  /* 0x000000180c000981 */ /* 0x000762000c1e1900 */
[----:B----4-:R-:W-:-:S02]  /*05d0*/  ISETP.NE.AND P5, PT, R9, RZ, PT ;  /* 0x000000ff0900720c */ /* 0x010fc40003fa5270 */
[----:B-1----:R-:W-:-:S04]  /*05e0*/  ISETP.EQ.U32.AND P2, PT, R4, RZ, PT ;  /* 0x000000ff0400720c */ /* 0x002fc80003f42070 */
[----:B------:R-:W-:Y:S02]  /*05f0*/  ISETP.EQ.OR.EX P2, PT, R5, RZ, !P5, P2 ;  /* 0x000000ff0500720c */ /* 0x000fe40006f42720 */
[----:B------:R-:W-:Y:S01]  /*0600*/  IADD3 R10, P1, PT, R10, R4, RZ ;  /* 0x000000040a0a7210 */ /* 0x000fe20007f3e0ff */
[----:B------:R-:W1:Y:S01]  /*0610*/  @!P3 LDC.64 R2, c[0x0][0x488] ;  /* 0x00012200ff02bb82 */ /* 0x000e620000000a00 */
[----:B------:R-:W-:-:S03]  /*0620*/  IMAD.MOV.U32 R203, RZ, RZ, -0x1 ;  /* 0xffffffffffcb7424 */ /* 0x000fc600078e00ff */
[----:B------:R-:W-:-:S04]  /*0630*/  IMAD.X R11, R8, 0x1, R5, P1 ;  /* 0x00000001080b7824 */ /* 0x000fc800008e0605 */
[----:B------:R-:W4:Y:S02]  /*0640*/  @!P3 LDC R8, c[0x0][0x43c] ;  /* 0x00010f00ff08bb82 */ /* 0x000f240000000800 */
[----:B------:R3:W5:Y:S01]  /*0650*/  @!P2 LDG.E R203, desc[UR24][R10.64] ;  /* 0x000000180acba981 */ /* 0x000762000c1e1900 */
[----:B------:R-:W-:-:S05]  /*0660*/  ISETP.NE.U32.AND P2, PT, R4, RZ, PT ;  /* 0x000000ff0400720c */ /* 0x000fca0003f45070 */
[----:B------:R-:W2:Y:S01]  /*0670*/  @!P4 LDC R202, c[0x0][0x434] ;  /* 0x00010d00ffcacb82 */ /* 0x000ea20000000800 */
[----:B------:R-:W-:Y:S02]  /*0680*/  ISETP.NE.AND.EX P2, PT, R5, RZ, PT, P2 ;  /* 0x000000ff0500720c */ /* 0x000fe40003f45320 */
[----:B-1----:R-:W-:-:S04]  /*0690*/  @!P3 ISETP.NE.U32.AND P1, PT, R2, RZ, PT ;  /* 0x000000ff0200b20c */ /* 0x002fc80003f25070 */
[----:B------:R-:W-:-:S04]  /*06a0*/  @!P3 ISETP.NE.AND.EX P1, PT, R3, RZ, PT, P1 ;  /* 0x000000ff0300b20c */ /* 0x000fc80003f25310 */
[----:B----4-:R-:W-:Y:S01]  /*06b0*/  @!P3 SEL R8, R8, RZ, P1 ;  /* 0x000000ff0808b207 */ /* 0x010fe20000800000 */
[----:B--2---:R-:W-:Y:S02]  /*06c0*/  @P3 IMAD.IADD R200, R200, 0x1, -R201 ;  /* 0x00000001c8c83824 */ /* 0x004fe400078e0ac9 */
[----:B---3--:R-:W-:Y:S06]  /*06d0*/  @!P2 BRA `(.L_x_1257) ;  /* 0x00000000000ca947 */ /* 0x008fec0003800000 */
[----:B------:R-:W2:Y:S02]  /*06e0*/  @P5 LDG.E R6, desc[UR24][R10.64+0x4] ;  /* 0x000004180a065981 */ /* 0x000ea4000c1e1900 */
[----:B--2--5:R-:W-:-:S06]  /*06f0*/  @P5 IADD3 R6, PT, PT, R6, -R203, RZ ;  /* 0x800000cb06065210 */ /* 0x024fcc0007ffe0ff */
[----:B------:R1:W5:Y:S02]  /*0700*/  @!P5 LDG.E R6, desc[UR24][R10.64] ;  /* 0x000000180a06d981 */ /* 0x000364000c1e1900 */
.L_x_1257:
[----:B-1----:R-:W-:Y:S01]  /*0710*/  IMAD.SHL.U32 R11, R181, 0x80, RZ ;  /* 0x00000080b50b7824 */ /* 0x002fe200078e00ff */
[----:B-----5:R-:W-:Y:S01]  /*0720*/  @!P3 IADD3 R200, PT, PT, R8, R6, -R201 ;  /* 0x0000000608c8b210 */ /* 0x020fe20007ffe8c9 */
[----:B------:R-:W-:-:S03]  /*0730*/  @P4 IMAD.IADD R202, R7, 0x1, -R0 ;  /* 0x0000000107ca4824 */ /* 0x000fc600078e0a00 */
[----:B------:R-:W-:-:S13]  /*0740*/  ISETP.GT.AND P1, PT, R200, R11, PT ;  /* 0x0000000bc800720c */ /* 0x000fda0003f24270 */
[----:B------:R-:W-:Y:S05]  /*0750*/  @!P1 BRA `(.L_x_1258) ;  /* 0x0000007c00fc9947 */ /* 0x000fea0003800000 */
[----:B------:R-:W1:Y:S01]  /*0760*/  LDC R5, c[0x0][0x504] ;  /* 0x00014100ff057b82 */ /* 0x000e620000000800 */
[----:B------:R-:W-:Y:S01]  /*0770*/  ISETP.NE.AND P3, PT, R0, -0x1, PT ;  /* 0xffffffff0000780c */ /* 0x000fe20003f65270 */
[----:B------:R-:W-:Y:S01]  /*0780*/  IMAD.IADD R182, R11, 0x1, R202 ;  /* 0x000000010bb67824 */ /* 0x000fe200078e02ca */
[----:B------:R-:W-:Y:S01]  /*0790*/  ISETP.NE.AND P5, PT, R203, -0x1, PT ;  /* 0xffffffffcb00780c */ /* 0x000fe20003fa5270 */
[----:B------:R-:W-:Y:S02]  /*07a0*/  VIADD R6, R202, 0x3f ;  /* 0x0000003fca067836 */ /* 0x000fe40000000000 */
[----:B------:R-:W-:-:S03]  /*07b0*/  VIADD R182, R182, 0x80 ;  /* 0x00000080b6b67836 */ /* 0x000fc60000000000 */
[----:B------:R-:W-:-:S04]  /*07c0*/  SHF.R.S32.HI R4, RZ, 0x1f, R6 ;  /* 0x0000001fff047819 */ /* 0x000fc80000011406 */
[----:B------:R-:W-:Y:S01]  /*07d0*/  LEA.HI R4, R4, R6, RZ, 0x6 ;  /* 0x0000000604047211 */ /* 0x000fe200078f30ff */
[----:B------:R-:W2:Y:S03]  /*07e0*/  @!P3 LDC.64 R22, c[0x0][0x398] ;  /* 0x0000e600ff16bb82 */ /* 0x000ea60000000a00 */
[----:B------:R-:W-:-:S05]  /*07f0*/  SHF.R.S32.HI R4, RZ, 0x6, R4 ;  /* 0x00000006ff047819 */ /* 0x000fca0000011404 */
[----:B------:R-:W3:Y:S01]  /*0800*/  @P3 LDC.64 R2, c[0x0][0x3b0] ;  /* 0x0000ec00ff023b82 */ /* 0x000ee20000000a00 */
[----:B-1----:R-:W-:-:S05]  /*0810*/  IADD3 R5, PT, PT, R182, R5, -R200 ;  /* 0x00000005b6057210 */ /* 0x002fca0007ffe8c8 */
[----:B------:R-:W-:-:S05]  /*0820*/  VIADD R5, R5, 0x3f ;  /* 0x0000003f05057836 */ /* 0x000fca0000000000 */
[----:B------:R-:W-:-:S04]  /*0830*/  SHF.R.S32.HI R21, RZ, 0x1f, R5 ;  /* 0x0000001fff157819 */ /* 0x000fc80000011405 */
[----:B------:R-:W-:Y:S01]  /*0840*/  LEA.HI R21, R21, R5, RZ, 0x6 ;  /* 0x0000000515157211 */ /* 0x000fe200078f30ff */
[----:B--2---:R-:W-:-:S03]  /*0850*/  @!P3 IMAD.WIDE.U32 R26, R19, R22, RZ ;  /* 0x00000016131ab225 */ /* 0x004fc600078e00ff */
[----:B------:R-:W-:Y:S01]  /*0860*/  SHF.R.S32.HI R21, RZ, 0x6, R21 ;  /* 0x00000006ff157819 */ /* 0x000fe20000011415 */
[----:B------:R-:W-:-:S03]  /*0870*/  @!P3 IMAD R23, R19, R23, R27 ;  /* 0x000000171317b224 */ /* 0x000fc600078e021b */
[----:B------:R-:W-:Y:S01]  /*0880*/  VIMNMX R21, PT, PT, R4, R21, PT ;  /* 0x0000001504157248 */ /* 0x000fe20003fe0100 */
[----:B---3--:R-:W-:-:S03]  /*0890*/  @P3 IMAD.WIDE.U32 R4, R0, R2, RZ ;  /* 0x0000000200043225 */ /* 0x008fc600078e00ff */
        /* <DEDUP_REMOVED lines=17> */
.L_x_1259:
[----:B------:R-:W1:Y:S01]  /*09b0*/  LDCU.64 UR16, c[0x0][0x3b8] ;  /* 0x00007700ff1077ac */ /* 0x000e620008000a00 */
[----:B------:R-:W-:-:S05]  /*09c0*/  IADD3 R2, PT, PT, R201, R203, RZ ;  /* 0x000000cbc9027210 */ /* 0x000fca0007ffe0ff */
[C---:B-1----:R-:W-:Y:S02]  /*09d0*/  IMAD R12, R2.reuse, UR17, RZ ;  /* 0x00000011020c7c24 */ /* 0x042fe4000f8e02ff */
[----:B------:R-:W-:-:S05]  /*09e0*/  IMAD.WIDE.U32 R2, R2, UR16, RZ ;  /* 0x0000001002027c25 */ /* 0x000fca000f8e00ff */
[----:B------:R-:W-:Y:S02]  /*09f0*/  IADD3 R12, PT, PT, R3, R12, RZ ;  /* 0x0000000c030c7210 */ /* 0x000fe40007ffe0ff */
[----:B------:R-:W-:-:S07]  /*0a00*/  MOV R13, R2 ;  /* 0x00000002000d7202 */ /* 0x000fce0000000f00 */
.L_x_1260:
        /* <DEDUP_REMOVED lines=41> */
.L_x_1261:
[----:B------:R-:W1:Y:S01]  /*0ca0*/  LDCU.64 UR14, c[0x0][0x3c0] ;  /* 0x00007800ff0e77ac */ /* 0x000e620008000a00 */
[----:B------:R-:W-:-:S05]  /*0cb0*/  IADD3 R2, PT, PT, R201, R203, RZ ;  /* 0x000000cbc9027210 */ /* 0x000fca0007ffe0ff */
[C---:B-1----:R-:W-:Y:S02]  /*0cc0*/  IMAD R16, R2.reuse, UR15, RZ ;  /* 0x0000000f02107c24 */ /* 0x042fe4000f8e02ff */
[----:B------:R-:W-:-:S05]  /*0cd0*/  IMAD.WIDE.U32 R2, R2, UR14, RZ ;  /* 0x0000000e02027c25 */ /* 0x000fca000f8e00ff */
[----:B------:R-:W-:Y:S02]  /*0ce0*/  IADD3 R16, PT, PT, R3, R16, RZ ;  /* 0x0000001003107210 */ /* 0x000fe40007ffe0ff */
[----:B------:R-:W-:-:S07]  /*0cf0*/  MOV R17, R2 ;  /* 0x0000000200117202 */ /* 0x000fce0000000f00 */
.L_x_1262:
        /* <DEDUP_REMOVED lines=28> */
.L_x_1263:
[-C--:B------:R-:W-:Y:S02]  /*0ec0*/  IMAD R15, R31, R0.reuse, RZ ;  /* 0x000000001f0f7224 */ /* 0x080fe400078e02ff */
[----:B------:R-:W-:-:S05]  /*0ed0*/  IMAD.WIDE.U32 R2, R30, R0, RZ ;  /* 0x000000001e027225 */ /* 0x000fca00078e00ff */
[----:B------:R-:W-:Y:S02]  /*0ee0*/  IADD3 R15, PT, PT, R3, R15, RZ ;  /* 0x0000000f030f7210 */ /* 0x000fe40007ffe0ff */
[----:B------:R-:W-:-:S07]  /*0ef0*/  MOV R29, R2 ;  /* 0x00000002001d7202 */ /* 0x000fce0000000f00 */
.L_x_1264:
[----:B------:R-:W1:Y:S01]  /*0f00*/  LDCU.U8 UR6, c[0x0][0x548] ;  /* 0x0000a900ff0677ac */ /* 0x000e620008000000 */
[----:B------:R-:W-:Y:S01]  /*0f10*/  SHF.L.U32 R7, R19, 0x7, RZ ;  /* 0x0000000713077819 */ /* 0x000fe200000006ff */
[----:B------:R-:W2:Y:S03]  /*0f20*/  LDCU.U8 UR7, c[0x0][0x5f0] ;  /* 0x0000be00ff0777ac */ /* 0x000ea60008000000 */
[----:B------:R-:W-:-:S04]  /*0f30*/  SEL R3, R7, RZ, P0 ;  /* 0x000000ff07037207 */ /* 0x000fc80000000000 */
[----:B------:R-:W-:-:S04]  /*0f40*/  IADD3 R3, P0, PT, R25, R3, RZ ;  /* 0x0000000319037210 */ /* 0x000fc80007f1e0ff */
[----:B------:R-:W-:Y:S01]  /*0f50*/  IADD3.X R2, PT, PT, RZ, R24, RZ, P0, !PT ;  /* 0x00000018ff027210 */ /* 0x000fe200007fe4ff */
[----:B------:R-:W-:Y:S01]  /*0f60*/  IMAD.WIDE.U32 R4, R3, R30, RZ ;  /* 0x0000001e03047225 */ /* 0x000fe200078e00ff */
[----:B-1----:R-:W-:-:S03]  /*0f70*/  UISETP.NE.AND UP0, UPT, UR6, URZ, UPT ;  /* 0x000000ff0600728c */ /* 0x002fc6000bf05270 */
[----:B------:R-:W-:Y:S02]  /*0f80*/  IMAD R2, R2, R30, RZ ;  /* 0x0000001e02027224 */ /* 0x000fe400078e02ff */
[----:B------:R-:W-:Y:S02]  /*0f90*/  IMAD R30, R18, UR12, RZ ;  /* 0x0000000c121e7c24 */ /* 0x000fe4000f8e02ff */
        /* <DEDUP_REMOVED lines=10> */
.L_x_1265:
[----:B------:R-:W1:Y:S01]  /*1040*/  LDC R22, c[0x0][0x434] ;  /* 0x00010d00ff167b82 */ /* 0x000e620000000800 */
[----:B------:R-:W-:-:S04]  /*1050*/  IMAD R2, R19, R192, R18 ;  /* 0x000000c013027224 */ /* 0x000fc800078e0212 */
[----:B-1----:R-:W-:-:S03]  /*1060*/  IMAD R22, R2, R22, RZ ;  /* 0x0000001602167224 */ /* 0x002fc600078e02ff */
.L_x_1266:
        /* <DEDUP_REMOVED lines=12> */
.L_x_1267:
[----:B------:R-:W1:Y:S01]  /*1130*/  LDC R27, c[0x0][0x444] ;  /* 0x00011100ff1b7b82 */ /* 0x000e620000000800 */
[----:B------:R-:W-:-:S04]  /*1140*/  IMAD R0, R19, R192, R18 ;  /* 0x000000c013007224 */ /* 0x000fc800078e0212 */
[----:B-1----:R-:W-:-:S07]  /*1150*/  IMAD R27, R0, R27, RZ ;  /* 0x0000001b001b7224 */ /* 0x002fce00078e02ff */
.L_x_1268:
[----:B------:R-:W1:Y:S01]  /*1160*/  S2R R0, SR_TID.X ;  /* 0x0000000000007919 */ /* 0x000e620000002100 */
[----:B------:R-:W2:Y:S01]  /*1170*/  LDC.64 R6, c[0x0][0x5f8] ;  /* 0x00017e00ff067b82 */ /* 0x000ea20000000a00 */
[----:B------:R-:W-:Y:S01]  /*1180*/  IMAD R192, R192, UR12, RZ ;  /* 0x0000000cc0c07c24 */ /* 0x000fe2000f8e02ff */
[----:B------:R-:W-:Y:S01]  /*1190*/  ISETP.NE.AND P4, PT, RZ, UR7, PT ;  /* 0x00000007ff007c0c */ /* 0x000fe2000bf85270 */
[----:B------:R-:W3:Y:S01]  /*11a0*/  LDCU.64 UR6, c[0x0][0x570] ;  /* 0x0000ae00ff0677ac */ /* 0x000ee20008000a00 */
[----:B------:R-:W-:Y:S01]  /*11b0*/  IADD3 R29, P1, P0, R4, R29, R30 ;  /* 0x0000001d041d7210 */ /* 0x000fe2000783e01e */
[----:B------:R-:W-:Y:S01]  /*11c0*/  IMAD R22, R20, 0x40, R22 ;  /* 0x0000004014167824 */ /* 0x000fe200078e0216 */
[----:B------:R-:W-:Y:S01]  /*11d0*/  SHF.R.S32.HI R30, RZ, 0x1f, R30 ;  /* 0x0000001fff1e7819 */ /* 0x000fe2000001141e */
[----:B------:R-:W4:Y:S01]  /*11e0*/  LDCU.64 UR18, c[0x0][0x3c8] ;  /* 0x00007900ff1277ac */ /* 0x000f220008000a00 */
[----:B------:R-:W5:Y:S01]  /*11f0*/  LDC.64 R4, c[0x0][0x3b0] ;  /* 0x0000ec00ff047b82 */ /* 0x000f620000000a00 */
[----:B------:R-:W-:Y:S01]  /*1200*/  BSSY.RECONVERGENT B1, `(.L_x_1258) ;  /* 0x0000754000017945 */ /* 0x000fe20003800200 */
[----:B------:R-:W-:Y:S01]  /*1210*/  IADD3.X R14, PT, PT, R14, R15, R30, P1, P0 ;  /* 0x0000000f0e0e7210 */ /* 0x000fe20000fe041e */
[----:B------:R-:W-:Y:S01]  /*1220*/  IMAD.MOV.U32 R15, RZ, RZ, RZ ;  /* 0x000000ffff0f7224 */ /* 0x000fe200078e00ff */
[----:B------:R-:W4:Y:S04]  /*1230*/  LDCU.64 UR12, c[0x0][0x380] ;  /* 0x00007000ff0c77ac */ /* 0x000f280008000a00 */
[----:B------:R-:W4:Y:S01]  /*1240*/  LDC R30, c[0x0][0x508] ;  /* 0x00014200ff1e7b82 */ /* 0x000f220000000800 */
[----:B--2---:R-:W-:-:S07]  /*1250*/  IMAD.WIDE.U32 R32, R6, UR23, RZ ;  /* 0x0000001706207c25 */ /* 0x004fce000f8e00ff */
[----:B------:R-:W2:Y:S01]  /*1260*/  LDC.64 R206, c[0x0][0x420] ;  /* 0x00010800ffce7b82 */ /* 0x000ea20000000a00 */
[----:B------:R-:W-:Y:S01]  /*1270*/  IMAD R7, R7, UR23, R33 ;  /* 0x0000001707077c24 */ /* 0x000fe2000f8e0221 */
[----:B------:R-:W-:Y:S02]  /*1280*/  SEL R6, R32, RZ, P4 ;  /* 0x000000ff20067207 */ /* 0x000fe40002000000 */
[----:B-1----:R-:W-:Y:S01]  /*1290*/  SHF.R.U32.HI R2, RZ, 0x5, R0 ;  /* 0x00000005ff027819 */ /* 0x002fe20000011600 */
[----:B-----5:R-:W-:Y:S01]  /*12a0*/  IMAD R33, R24, R4, RZ ;  /* 0x0000000418217224 */ /* 0x020fe200078e02ff */
[----:B------:R-:W-:Y:S02]  /*12b0*/  LOP3.LUT R31, R0, 0x1f, RZ, 0xc0, !PT ;  /* 0x0000001f001f7812 */ /* 0x000fe400078ec0ff */
[----:B------:R-:W-:Y:S01]  /*12c0*/  SEL R7, R7, RZ, P4 ;  /* 0x000000ff07077207 */ /* 0x000fe20002000000 */
[----:B------:R-:W-:Y:S02]  /*12d0*/  IMAD R33, R25, R5, R33 ;  /* 0x0000000519217224 */ /* 0x000fe400078e0221 */
[----:B------:R-:W-:-:S02]  /*12e0*/  IMAD R31, R192, R2, R31 ;  /* 0x00000002c01f7224 */ /* 0x000fc400078e021f */
[----:B------:R-:W1:Y:S03]  /*12f0*/  LDC.64 R2, c[0x0][0x590] ;  /* 0x00016400ff027b82 */ /* 0x000e660000000a00 */
[----:B------:R-:W-:Y:S02]  /*1300*/  IADD3 R29, P1, P0, R31, R29, R6 ;  /* 0x0000001d1f1d7210 */ /* 0x000fe4000783e006 */
[----:B------:R-:W-:-:S04]  /*1310*/  SHF.R.S32.HI R31, RZ, 0x1f, R31 ;  /* 0x0000001fff1f7819 */ /* 0x000fc8000001141f */
[----:B------:R-:W-:Y:S01]  /*1320*/  IADD3.X R31, PT, PT, R31, R14, R7, P1, P0 ;  /* 0x0000000e1f1f7210 */ /* 0x000fe20000fe0407 */
[----:B------:R-:W-:Y:S01]  /*1330*/  IMAD.SHL.U32 R14, R192, 0x40, RZ ;  /* 0x00000040c00e7824 */ /* 0x000fe200078e00ff */
[----:B------:R-:W5:Y:S01]  /*1340*/  LDC.64 R6, c[0x0][0x598] ;  /* 0x00016600ff067b82 */ /* 0x000f620000000a00 */
[----:B------:R-:W-:Y:S01]  /*1350*/  IADD3 R34, P1, PT, R118, R34, RZ ;  /* 0x0000002276227210 */ /* 0x000fe20007f3e0ff */
[----:B--2---:R-:W-:Y:S02]  /*1360*/  IMAD.WIDE R206, R22, 0x4, R206 ;  /* 0x0000000416ce7825 */ /* 0x004fe400078e02ce */
[C---:B------:R-:W-:Y:S02]  /*1370*/  IADD3 R32, P0, PT, R14.reuse, R29, RZ ;  /* 0x0000001d0e207210 */ /* 0x040fe40007f1e0ff */
[----:B------:R-:W-:Y:S01]  /*1380*/  IMAD.X R35, RZ, RZ, R28, P1 ;  /* 0x000000ffff237224 */ /* 0x000fe200008e061c */
[----:B------:R-:W2:Y:S01]  /*1390*/  S2R R29, SR_TID.X ;  /* 0x00000000001d7919 */ /* 0x000ea20000002100 */
[----:B------:R-:W-:Y:S01]  /*13a0*/  LEA.HI.X.SX32 R31, R14, R31, 0x1, P0 ;  /* 0x0000001f0e1f7211 */ /* 0x000fe200000f0eff */
[----:B------:R-:W-:Y:S01]  /*13b0*/  IMAD.MOV.U32 R14, RZ, RZ, R118 ;  /* 0x000000ffff0e7224 */ /* 0x000fe200078e0076 */
[----:B---3--:R-:W-:Y:S01]  /*13c0*/  LEA R204, P0, R32, UR6, 0x2 ;  /* 0x0000000620cc7c11 */ /* 0x008fe2000f8010ff */
[----:B-1----:R-:W-:-:S03]  /*13d0*/  IMAD R28, R24, R2, RZ ;  /* 0x00000002181c7224 */ /* 0x002fc600078e02ff */
[----:B------:R-:W-:Y:S01]  /*13e0*/  LEA.HI.X R205, R32, UR7, R31, 0x2, P0 ;  /* 0x0000000720cd7c11 */ /* 0x000fe200080f141f */
[C---:B------:R-:W-:Y:S01]  /*13f0*/  IMAD.WIDE.U32 R36, R25.reuse, R4, R14 ;  /* 0x0000000419247225 */ /* 0x040fe200078e000e */
[----:B------:R-:W1:Y:S01]  /*1400*/  LDCU.64 UR6, c[0x0][0x550] ;  /* 0x0000aa00ff0677ac */ /* 0x000e620008000a00 */
[----:B------:R-:W-:Y:S02]  /*1410*/  SHF.L.U64.HI R184, R2, 0x5, R3 ;  /* 0x0000000502b87819 */ /* 0x000fe40000010203 */
[C---:B------:R-:W-:Y:S01]  /*1420*/  IMAD R24, R25.reuse, R3, R28 ;  /* 0x0000000319187224 */ /* 0x040fe200078e021c */
[----:B------:R-:W-:Y:S01]  /*1430*/  IADD3 R36, P1, PT, R26, R36, RZ ;  /* 0x000000241a247210 */ /* 0x000fe20007f3e0ff */
[----:B------:R-:W-:Y:S02]  /*1440*/  IMAD.WIDE.U32 R38, R25, R2, R34 ;  /* 0x0000000219267225 */ /* 0x000fe400078e0022 */
[----:B------:R-:W3:Y:S01]  /*1450*/  LDC.64 R34, c[0x0][0x5e8] ;  /* 0x00017a00ff227b82 */ /* 0x000ee20000000a00 */
[----:B------:R-:W-:Y:S01]  /*1460*/  IADD3.X R37, PT, PT, R23, R37, R33, P1, !PT ;  /* 0x0000002517257210 */ /* 0x000fe20000ffe421 */
[----:B------:R-:W-:-:S02]  /*1470*/  IMAD.IADD R25, R39, 0x1, R24 ;  /* 0x0000000127197824 */ /* 0x000fc400078e0218 */
[----:B------:R-:W-:Y:S02]  /*1480*/  IMAD.MOV.U32 R24, RZ, RZ, R38 ;  /* 0x000000ffff187224 */ /* 0x000fe400078e0026 */
[----:B----4-:R-:W-:-:S04]  /*1490*/  IMAD.WIDE.U32 R36, R18, UR18, R36 ;  /* 0x0000001212247c25 */ /* 0x010fc8000f8e0024 */
[----:B-----5:R-:W-:-:S04]  /*14a0*/  IMAD.WIDE.U32 R32, R18, R6, R24 ;  /* 0x0000000612207225 */ /* 0x020fc800078e0018 */
[----:B------:R-:W-:Y:S02]  /*14b0*/  IMAD.IADD R6, R200, 0x1, R30 ;  /* 0x00000001c8067824 */ /* 0x000fe400078e021e */
[C---:B------:R-:W-:Y:S01]  /*14c0*/  IMAD R31, R18.reuse, R7, R33 ;  /* 0x00000007121f7224 */ /* 0x040fe200078e0221 */
[----:B--2---:R-:W-:Y:S01]  /*14d0*/  SHF.R.U32.HI R7, RZ, 0x3, R29 ;  /* 0x00000003ff077819 */ /* 0x004fe2000001161d */
[----:B------:R-:W-:Y:S01]  /*14e0*/  IMAD R37, R18, UR19, R37 ;  /* 0x0000001312257c24 */ /* 0x000fe2000f8e0225 */
[----:B------:R-:W-:Y:S01]  /*14f0*/  IADD3 R183, PT, PT, R182, -0x80, -R6 ;  /* 0xffffff80b6b77810 */ /* 0x000fe20007ffe806 */
[----:B------:R-:W-:Y:S01]  /*1500*/  IMAD.MOV.U32 R30, RZ, RZ, R32 ;  /* 0x000000ffff1e7224 */ /* 0x000fe200078e0020 */
[C---:B------:R-:W-:Y:S01]  /*1510*/  IADD3 R22, P2, PT, R7.reuse, 0x20, RZ ;  /* 0x0000002007167810 */ /* 0x040fe20007f5e0ff */
[----:B------:R-:W-:Y:S01]  /*1520*/  IMAD R23, R20, 0x40, R27 ;  /* 0x0000004014177824 */ /* 0x000fe200078e021b */
[----:B------:R-:W-:Y:S01]  /*1530*/  SHF.R.S32.HI R24, RZ, 0x1f, R183 ;  /* 0x0000001fff187819 */ /* 0x000fe200000114b7 */
[----:B------:R-:W-:-:S03]  /*1540*/  IMAD.WIDE.U32 R26, R7, R4, R36 ;  /* 0x00000004071a7225 */ /* 0x000fc600078e0024 */
[----:B------:R-:W-:Y:S01]  /*1550*/  LEA.HI R183, R24, R183, RZ, 0x6 ;  /* 0x000000b718b77211 */ /* 0x000fe200078f30ff */
[C---:B------:R-:W-:Y:S01]  /*1560*/  IMAD.WIDE.U32 R24, R7.reuse, R2, R30 ;  /* 0x0000000207187225 */ /* 0x040fe200078e001e */
[----:B------:R-:W-:Y:S02]  /*1570*/  LEA R189, P1, R26, UR12, 0x1 ;  /* 0x0000000c1abd7c11 */ /* 0x000fe4000f8208ff */
[----:B------:R-:W-:Y:S01]  /*1580*/  SHF.R.S32.HI R183, RZ, 0x6, R183 ;  /* 0x00000006ffb77819 */ /* 0x000fe200000114b7 */
[C---:B------:R-:W-:Y:S01]  /*1590*/  IMAD R188, R7.reuse, R5, R27 ;  /* 0x0000000507bc7224 */ /* 0x040fe200078e021b */
[----:B-1----:R-:W-:Y:S01]  /*15a0*/  LEA R191, P0, R24, UR6, 0x1 ;  /* 0x0000000618bf7c11 */ /* 0x002fe2000f8008ff */
[----:B------:R-:W-:Y:S01]  /*15b0*/  IMAD R190, R7, R3, R25 ;  /* 0x0000000307be7224 */ /* 0x000fe200078e0219 */
[----:B------:R-:W-:Y:S01]  /*15c0*/  VIMNMX R183, PT, PT, RZ, R183, !PT ;  /* 0x000000b7ffb77248 */ /* 0x000fe20007fe0100 */
[----:B---3--:R-:W-:Y:S01]  /*15d0*/  IMAD.WIDE R34, R23, 0x4, R34 ;  /* 0x0000000417227825 */ /* 0x008fe200078e0222 */
[----:B------:R-:W-:-:S02]  /*15e0*/  LEA.HI.X R188, R26, UR13, R188, 0x1, P1 ;  /* 0x0000000d1abc7c11 */ /* 0x000fc400088f0cbc */
[----:B------:R-:W-:Y:S01]  /*15f0*/  ISETP.GT.AND P3, PT, R21, R183, PT ;  /* 0x000000b71500720c */ /* 0x000fe20003f64270 */
[----:B------:R-:W-:Y:S01]  /*1600*/  IMAD.SHL.U32 R21, R4, 0x20, RZ ;  /* 0x0000002004157824 */ /* 0x000fe200078e00ff */
[----:B------:R-:W-:Y:S01]  /*1610*/  LEA.HI.X R190, R24, UR7, R190, 0x1, P0 ;  /* 0x0000000718be7c11 */ /* 0x000fe200080f0cbe */
[----:B------:R-:W-:Y:S01]  /*1620*/  IMAD.SHL.U32 R185, R2, 0x20, RZ ;  /* 0x0000002002b97824 */ /* 0x000fe200078e00ff */
[----:B------:R-:W-:Y:S01]  /*1630*/  SHF.L.U64.HI R5, R4, 0x5, R5 ;  /* 0x0000000504057819 */ /* 0x000fe20000010205 */
[----:B------:R-:W-:Y:S01]  /*1640*/  IMAD.MOV.U32 R187, RZ, RZ, R34 ;  /* 0x000000ffffbb7224 */ /* 0x000fe200078e0022 */
[C---:B------:R-:W-:Y:S01]  /*1650*/  IADD3 R24, P1, PT, R7.reuse, 0x40, RZ ;  /* 0x0000004007187810 */ /* 0x040fe20007f3e0ff */
[----:B------:R-:W-:Y:S01]  /*1660*/  IMAD.MOV.U32 R186, RZ, RZ, R35 ;  /* 0x000000ffffba7224 */ /* 0x000fe200078e0023 */
[----:B------:R-:W-:Y:S01]  /*1670*/  IADD3 R4, P0, PT, R7, 0x60, RZ ;  /* 0x0000006007047810 */ /* 0x000fe20007f1e0ff */
[----:B------:R-:W-:Y:S01]  /*1680*/  IMAD.X R3, RZ, RZ, RZ, P2 ;  /* 0x000000ffff037224 */ /* 0x000fe200010e06ff */
[C---:B------:R-:W-:Y:S01]  /*1690*/  LEA.HI R27, R0.reuse, 0x20, RZ, 0x1d ;  /* 0x00000020001b7811 */ /* 0x040fe200078fe8ff */
[----:B------:R-:W-:Y:S01]  /*16a0*/  IMAD.X R23, RZ, RZ, RZ, P1 ;  /* 0x000000ffff177224 */ /* 0x000fe200008e06ff */
[C---:B------:R-:W-:Y:S01]  /*16b0*/  LEA.HI R26, R0.reuse, 0x40, RZ, 0x1d ;  /* 0x00000040001a7811 */ /* 0x040fe200078fe8ff */
[----:B------:R-:W-:Y:S01]  /*16c0*/  IMAD.X R2, RZ, RZ, RZ, P0 ;  /* 0x000000ffff027224 */ /* 0x000fe200000e06ff */
[----:B------:R-:W-:Y:S01]  /*16d0*/  LEA.HI R25, R0, 0x60, RZ, 0x1d ;  /* 0x0000006000197811 */ /* 0x000fe200078fe8ff */
        /* <DEDUP_REMOVED lines=13> */
.L_x_1270:
[----:B------:R-:W1:Y:S01]  /*17b0*/  LDCU.64 UR14, c[0x0][0x5c0] ;  /* 0x0000b800ff0e77ac */ /* 0x000e620008000a00 */
[----:B------:R-:W-:-:S05]  /*17c0*/  IADD3 R0, PT, PT, R201, R203, RZ ;  /* 0x000000cbc9007210 */ /* 0x000fca0007ffe0ff */
[C---:B-1----:R-:W-:Y:S02]  /*17d0*/  IMAD R5, R0.reuse, UR15, RZ ;  /* 0x0000000f00057c24 */ /* 0x042fe4000f8e02ff */
[----:B------:R-:W-:-:S05]  /*17e0*/  IMAD.WIDE.U32 R8, R0, UR14, RZ ;  /* 0x0000000e00087c25 */ /* 0x000fca000f8e00ff */
[----:B------:R-:W-:Y:S02]  /*17f0*/  IADD3 R0, PT, PT, R9, R5, RZ ;  /* 0x0000000509007210 */ /* 0x000fe40007ffe0ff */
[----:B------:R-:W-:Y:S02]  /*1800*/  MOV R5, R8 ;  /* 0x0000000800057202 */ /* 0x000fe40000000f00 */
.L_x_1271:
        /* <DEDUP_REMOVED lines=12> */
.L_x_1272:
[----:B------:R-:W1:Y:S01]  /*18d0*/  LDCU.64 UR12, c[0x0][0x5c8] ;  /* 0x0000b900ff0c77ac */ /* 0x000e620008000a00 */
[----:B------:R-:W-:-:S05]  /*18e0*/  IADD3 R201, PT, PT, R201, R203, RZ ;  /* 0x000000cbc9c97210 */ /* 0x000fca0007ffe0ff */
[C---:B-1----:R-:W-:Y:S02]  /*18f0*/  IMAD R19, R201.reuse, UR13, RZ ;  /* 0x0000000dc9137c24 */ /* 0x042fe4000f8e02ff */
[----:B------:R-:W-:-:S05]  /*1900*/  IMAD.WIDE.U32 R8, R201, UR12, RZ ;  /* 0x0000000cc9087c25 */ /* 0x000fca000f8e00ff */
[----:B------:R-:W-:Y:S02]  /*1910*/  IADD3 R19, PT, PT, R9, R19, RZ ;  /* 0x0000001309137210 */ /* 0x000fe40007ffe0ff */
[----:B------:R-:W-:-:S07]  /*1920*/  MOV R6, R8 ;  /* 0x0000000800067202 */ /* 0x000fce0000000f00 */
.L_x_1273:
        /* <DEDUP_REMOVED lines=34> */
.L_x_1275:
[----:B------:R-:W-:Y:S05]  /*1b50*/  BSYNC.RECONVERGENT B0 ;  /* 0x0000000000007941 */ /* 0x000fea0003800200 */
.L_x_1274:
        /* <DEDUP_REMOVED lines=12> */
.L_x_1277:
[----:B------:R-:W-:Y:S05]  /*1c20*/  BSYNC.RECONVERGENT B0 ;  /* 0x0000000000007941 */ /* 0x000fea0003800200 */
.L_x_1276:
        /* <DEDUP_REMOVED lines=12> */
.L_x_1279:
[----:B------:R-:W-:Y:S05]  /*1cf0*/  BSYNC.RECONVERGENT B0 ;  /* 0x0000000000007941 */ /* 0x000fea0003800200 */
.L_x_1278:
[----:B------:R-:W5:Y:S01]  /*1d00*/  LDCU.64 UR6, c[0x0][0x5e0] ;  /* 0x0000bc00ff0677ac */ /* 0x000f620008000a00 */
[----:B----4-:R-:W-:Y:S01]  /*1d10*/  IMAD.WIDE.U32 R12, R11, UR12, R14 ;  /* 0x0000000c0b0c7c25 */ /* 0x010fe2000f8e000e */
        /* <DEDUP_REMOVED lines=25> */
.L_x_1281:
[----:B------:R-:W-:Y:S05]  /*1eb0*/  BSYNC.RECONVERGENT B0 ;  /* 0x0000000000007941 */ /* 0x000fea0003800200 */
.L_x_1280:
        /* <DEDUP_REMOVED lines=9> */
[----:B-1--4-:R-:W-:-:S04]  /*1f50*/  LEA R8, P1, R6, UR6, 0x1 ;  /* 0x0000000606087c11 */ /* 0x012fc8000f8208ff */
[----:B------:R-:W-:-:S05]  /*1f60*/  LEA.HI.X R9, R6, UR7, R0, 0x1, P1 ;  /* 0x0000000706097c11 */ /* 0x000fca00088f0c00 */
[----:B------:R1:W-:Y:S04]  /*1f70*/  STG.E.128 desc[UR24][R8.64], RZ ;  /* 0x000000ff08007986 */ /* 0x0003e8000c101d18 */
.L_x_1283:
[----:B------:R-:W-:Y:S05]  /*1f80*/  BSYNC.RECONVERGENT B0 ;  /* 0x0000000000007941 */ /* 0x000fea0003800200 */
.L_x_1282:
        /* <DEDUP_REMOVED lines=9> */
[----:B------:R1:W-:Y:S01]  /*2020*/  STG.E.128 desc[UR24][R2.64], RZ ;  /* 0x000000ff02007986 */ /* 0x0003e2000c101d18 */
[----:B------:R-:W-:Y:S05]  /*2030*/  BRA `(.L_x_1284) ;  /* 0x0000006400c07947 */ /* 0x000fea0003800000 */
.L_x_1269:
[----:B------:R-:W-:Y:S01]  /*2040*/  IMAD R19, R10, UR14, RZ ;  /* 0x0000000e0a137c24 */ /* 0x000fe2000f8e02ff */
[----:B------:R-:W1:Y:S01]  /*2050*/  LDCU.64 UR6, c[0x0][0x3d8] ;  /* 0x00007b00ff0677ac */ /* 0x000e620008000a00 */
[C---:B------:R-:W-:Y:S01]  /*2060*/  IMAD.WIDE.U32 R28, R11.reuse, UR14, R14 ;  /* 0x0000000e0b1c7c25 */ /* 0x040fe2000f8e000e */
[----:B------:R-:W-:Y:S03]  /*2070*/  BSSY.RECONVERGENT B0, `(.L_x_1285) ;  /* 0x0000026000007945 */ /* 0x000fe60003800200 */
[----:B------:R-:W-:Y:S01]  /*2080*/  IMAD R19, R11, UR15, R19 ;  /* 0x0000000f0b137c24 */ /* 0x000fe2000f8e0213 */
[----:B------:R-:W-:Y:S01]  /*2090*/  @P4 BAR.SYNC.DEFER_BLOCKING 0x0 ;  /* 0x0000000000004b1d */ /* 0x000fe20000010000 */
[----:B------:R-:W-:Y:S01]  /*20a0*/  IADD3 R30, P0, PT, R17, R28, RZ ;  /* 0x0000001c111e7210 */ /* 0x000fe20007f1e0ff */
[----:B------:R-:W-:Y:S01]  /*20b0*/  IMAD.SHL.U32 R18, R0, 0x8, RZ ;  /* 0x0000000800127824 */ /* 0x000fe200078e00ff */
[----:B------:R-:W-:-:S02]  /*20c0*/  LOP3.LUT R17, R199, 0x80000001, RZ, 0xc0, !PT ;  /* 0x80000001c7117812 */ /* 0x000fc400078ec0ff */
        /* <DEDUP_REMOVED lines=29> */
.L_x_1287:
[----:B------:R3:W-:Y:S01]  /*22a0*/  STS.128 [R16+0xa000], RZ ;  /* 0x00a000ff10007388 */ /* 0x0007e20000000c00 */
[----:B------:R-:W-:Y:S05]  /*22b0*/  BRA `(.L_x_1288) ;  /* 0x0000000000047947 */ /* 0x000fea0003800000 */
.L_x_1286:
[----:B------:R1:W-:Y:S02]  /*22c0*/  STS.128 [R16+0xa000], RZ ;  /* 0x00a000ff10007388 */ /* 0x0003e40000000c00 */
.L_x_1288:
[----:B------:R-:W-:Y:S05]  /*22d0*/  BSYNC.RECONVERGENT B0 ;  /* 0x0000000000007941 */ /* 0x000fea0003800200 */
.L_x_1285:
        /* <DEDUP_REMOVED lines=23> */
.L_x_1290:
[----:B------:R-:W-:Y:S05]  /*2450*/  BSYNC.RECONVERGENT B0 ;  /* 0x0000000000007941 */ /* 0x000fea0003800200 */
.L_x_1289:
        /* <DEDUP_REMOVED lines=20> */
.L_x_1292:
[----:B------:R-:W-:Y:S05]  /*25a0*/  BSYNC.RECONVERGENT B0 ;  /* 0x0000000000007941 */ /* 0x000fea0003800200 */
.L_x_1291:
        /* <DEDUP_REMOVED lines=20> */
.L_x_1294:
[----:B------:R-:W-:Y:S05]  /*26f0*/  BSYNC.RECONVERGENT B0 ;  /* 0x0000000000007941 */ /* 0x000fea0003800200 */
.L_x_1293:
        /* <DEDUP_REMOVED lines=15> */
.L_x_1297:
[----:B------:R1:W-:Y:S01]  /*27f0*/  STS.128 [R16+0x4000], RZ ;  /* 0x004000ff10007388 */ /* 0x0003e20000000c00 */
[----:B------:R-:W-:Y:S05]  /*2800*/  BRA `(.L_x_1298) ;  /* 0x0000000000047947 */ /* 0x000fea0003800000 */
.L_x_1296:
[----:B------:R1:W-:Y:S02]  /*2810*/  STS.128 [R16+0x4000], RZ ;  /* 0x004000ff10007388 */ /* 0x0003e40000000c00 */
.L_x_1298:
[----:B------:R-:W-:Y:S05]  /*2820*/  BSYNC.RECONVERGENT B0 ;  /* 0x0000000000007941 */ /* 0x000fea0003800200 */
.L_x_1295:
        /* <DEDUP_REMOVED lines=14> */
.L_x_1300:
[----:B------:R-:W-:Y:S05]  /*2910*/  BSYNC.RECONVERGENT B0 ;  /* 0x0000000000007941 */ /* 0x000fea0003800200 */
.L_x_1299:
        /* <DEDUP_REMOVED lines=13> */
.L_x_1303:
[----:B------:R1:W-:Y:S01]  /*29f0*/  STS.128 [R198], RZ ;  /* 0x000000ffc6007388 */ /* 0x0003e20000000c00 */
[----:B------:R-:W-:Y:S05]  /*2a00*/  BRA `(.L_x_1304) ;  /* 0x0000000000047947 */ /* 0x000fea0003800000 */
.L_x_1302:
[----:B------:R1:W-:Y:S02]  /*2a10*/  STS.128 [R198], RZ ;  /* 0x000000ffc6007388 */ /* 0x0003e40000000c00 */
.L_x_1304:
[----:B------:R-:W-:Y:S05]  /*2a20*/  BSYNC.RECONVERGENT B0 ;  /* 0x0000000000007941 */ /* 0x000fea0003800200 */
.L_x_1301:
[C---:B------:R-:W-:Y:S01]  /*2a30*/  VIADD R20, R179.reuse, 0x8 ;  /* 0x00000008b3147836 */ /* 0x040fe20000000000 */
[CC--:B------:R-:W-:Y:S01]  /*2a40*/  ISETP.GE.AND P2, PT, R179.reuse, R19.reuse, PT ;  /* 0x00000013b300720c */ /* 0x0c0fe20003f46270 */
[----:B------:R-:W-:Y:S01]  /*2a50*/  IMAD.MOV.U32 R197, RZ, RZ, 0x7f800000 ;  /* 0x7f800000ffc57424 */ /* 0x000fe200078e00ff */
[C---:B------:R-:W-:Y:S01]  /*2a60*/  LOP3.LUT R25, R179.reuse, 0x20, RZ, 0xfc, !PT ;  /* 0x00000020b3197812 */ /* 0x040fe200078efcff */
        /* <DEDUP_REMOVED lines=25> */
.L_x_1306:
[----:B------:R-:W-:Y:S05]  /*2c00*/  BSYNC.RECONVERGENT B0 ;  /* 0x0000000000007941 */ /* 0x000fea0003800200 */
.L_x_1305:
[----:B------:R-:W3:Y:S01]  /*2c10*/  LDCU.64 UR6, c[0x0][0x3d0] ;  /* 0x00007a00ff0677ac */ /* 0x000ee20008000a00 */
[----:B------:R-:W-:Y:S01]  /*2c20*/  IMAD.WIDE.U32 R14, R11, UR16, R14 ;  /* 0x000000100b0e7c25 */ /* 0x000fe2000f8e000e */
        /* <DEDUP_REMOVED lines=25> */
.L_x_1309:
[----:B------:R3:W-:Y:S01]  /*2dc0*/  STS.128 [R16+0x6000], RZ ;  /* 0x006000ff10007388 */ /* 0x0007e20000000c00 */
[----:B------:R-:W-:Y:S05]  /*2dd0*/  BRA `(.L_x_1310) ;  /* 0x0000000000047947 */ /* 0x000fea0003800000 */
.L_x_1308:
[----:B------:R3:W-:Y:S02]  /*2de0*/  STS.128 [R16+0x6000], RZ ;  /* 0x006000ff10007388 */ /* 0x0007e40000000c00 */
.L_x_1310:
[----:B------:R-:W-:Y:S05]  /*2df0*/  BSYNC.RECONVERGENT B0 ;  /* 0x0000000000007941 */ /* 0x000fea0003800200 */
.L_x_1307:
[----:B------:R1:W-:Y:S01]  /*2e00*/  @P5 STS.128 [R16+0x7000], RZ ;  /* 0x007000ff10005388 */ /* 0x0003e20000000c00 */
[C---:B------:R-:W-:Y:S01]  /*2e10*/  IMAD.SHL.U32 R7, R0.reuse, 0x40, RZ ;  /* 0x0000004000077824 */ /* 0x040fe200078e00ff */
[----:B---3--:R-:W-:Y:S01]  /*2e20*/  SHF.R.U32.HI R12, RZ, 0x4, R0 ;  /* 0x00000004ff0c7819 */ /* 0x008fe20000011600 */
[----:B------:R-:W-:Y:S01]  /*2e30*/  IMAD.SHL.U32 R9, R0, 0x20, RZ ;  /* 0x0000002000097824 */ /* 0x000fe200078e00ff */
[----:B------:R-:W3:Y:S01]  /*2e40*/  LDCU UR12, c[0x0][0x440] ;  /* 0x00008800ff0c77ac */ /* 0x000ee20008000800 */
[----:B------:R-:W-:Y:S01]  /*2e50*/  BSSY.RECONVERGENT B0, `(.L_x_1311) ;  /* 0x0000023000007945 */ /* 0x000fe20003800200 */
[----:B------:R-:W-:Y:S01]  /*2e60*/  LOP3.LUT R8, R7, 0x1c0, RZ, 0xc0, !PT ;  /* 0x000001c007087812 */ /* 0x000fe200078ec0ff */
[----:B------:R-:W-:Y:S01]  /*2e70*/  IMAD.IADD R182, R182, 0x1, -R6 ;  /* 0x00000001b6b67824 */ /* 0x000fe200078e0a06 */
[----:B------:R-:W-:Y:S01]  /*2e80*/  LOP3.LUT R12, R12, 0x8, RZ, 0xc0, !PT ;  /* 0x000000080c0c7812 */ /* 0x000fe200078ec0ff */
[----:B------:R-:W1:Y:S01]  /*2e90*/  LDCU UR14, c[0x0][0x504] ;  /* 0x0000a080ff0e77ac */ /* 0x000e620008000800 */
[----:B------:R-:W-:-:S02]  /*2ea0*/  LOP3.LUT R18, R8, 0x38, R18, 0xf8, !PT ;  /* 0x0000003808127812 */ /* 0x000fc400078ef812 */
[----:B------:R-:W-:Y:S01]  /*2eb0*/  LOP3.LUT R13, R7, 0x200, RZ, 0xc0, !PT ;  /* 0x00000200070d7812 */ /* 0x000fe200078ec0ff */
[----:B------:R-:W1:Y:S01]  /*2ec0*/  LDCU UR13, c[0x0][0x3e0] ;  /* 0x00007c00ff0d77ac */ /* 0x000e620008000800 */
[--C-:B------:R-:W-:Y:S02]  /*2ed0*/  SHF.R.U32.HI R8, RZ, 0x1, R0.reuse ;  /* 0x00000001ff087819 */ /* 0x100fe40000011600 */
[----:B------:R-:W-:Y:S01]  /*2ee0*/  LOP3.LUT R12, R12, 0x10, R0, 0xf8, !PT ;  /* 0x000000100c0c7812 */ /* 0x000fe200078ef800 */
[----:B------:R-:W1:Y:S01]  /*2ef0*/  LDCU UR18, c[0x0][0x50c] ;  /* 0x0000a180ff1277ac */ /* 0x000e620008000800 */
[----:B------:R-:W-:Y:S02]  /*2f00*/  LOP3.LUT R9, R13, 0x400, R9, 0xf8, !PT ;  /* 0x000004000d097812 */ /* 0x000fe400078ef809 */
[----:B------:R-:W-:Y:S01]  /*2f10*/  LOP3.LUT R8, R18, 0x8, R8, 0x78, !PT ;  /* 0x0000000812087812 */ /* 0x000fe200078e7808 */
[----:B------:R-:W1:Y:S01]  /*2f20*/  LDCU UR15, c[0x0][0x45c] ;  /* 0x00008b80ff0f77ac */ /* 0x000e620008000800 */
[----:B------:R-:W-:-:S02]  /*2f30*/  LOP3.LUT R12, R12, R18, RZ, 0x3c, !PT ;  /* 0x000000120c0c7212 */ /* 0x000fc400078e3cff */
[----:B------:R-:W-:Y:S02]  /*2f40*/  LOP3.LUT R8, R9, R8, RZ, 0xfc, !PT ;  /* 0x0000000809087212 */ /* 0x000fe400078efcff */
[----:B------:R-:W-:Y:S01]  /*2f50*/  LOP3.LUT R12, R12, 0x200, R7, 0xf8, !PT ;  /* 0x000002000c0c7812 */ /* 0x000fe200078ef807 */
[----:B---3--:R-:W-:Y:S05]  /*2f60*/  @P5 BRA `(.L_x_1312) ;  /* 0x0000000000445947 */ /* 0x008fea0003800000 */
        /* <DEDUP_REMOVED lines=17> */
.L_x_1312:
[----:B-1----:R-:W-:Y:S05]  /*3080*/  BSYNC.RECONVERGENT B0 ;  /* 0x0000000000007941 */ /* 0x002fea0003800200 */
.L_x_1311:
[----:B------:R1:W-:Y:S01]  /*3090*/  @P4 STS.128 [R16+0x8000], RZ ;  /* 0x008000ff10004388 */ /* 0x0003e20000000c00 */
[----:B------:R-:W-:Y:S01]  /*30a0*/  BSSY.RECONVERGENT B0, `(.L_x_1313) ;  /* 0x0000015000007945 */ /* 0x000fe20003800200 */
[----:B------:R-:W-:Y:S02]  /*30b0*/  LEA R8, R8, UR22, 0x1 ;  /* 0x0000001608087c11 */ /* 0x000fe4000f8e08ff */
[----:B------:R-:W-:Y:S01]  /*30c0*/  LEA R12, R12, UR22, 0x1 ;  /* 0x000000160c0c7c11 */ /* 0x000fe2000f8e08ff */
        /* <DEDUP_REMOVED lines=18> */
.L_x_1314:
[----:B------:R-:W-:Y:S05]  /*31f0*/  BSYNC.RECONVERGENT B0 ;  /* 0x0000000000007941 */ /* 0x000fea0003800200 */
.L_x_1313:
[----:B------:R1:W-:Y:S01]  /*3200*/  @P3 STS.128 [R16+0x9000], RZ ;  /* 0x009000ff10003388 */ /* 0x0003e20000000c00 */
[----:B------:R-:W-:Y:S01]  /*3210*/  BSSY.RECONVERGENT B0, `(.L_x_1315) ;  /* 0x0000015000007945 */ /* 0x000fe20003800200 */
[C---:B------:R-:W-:Y:S02]  /*3220*/  IADD3 R172, PT, PT, R17.reuse, R8, RZ ;  /* 0x0000000811ac7210 */ /* 0x040fe40007ffe0ff */
[----:B------:R-:W-:Y:S01]  /*3230*/  IADD3 R3, PT, PT, R17, R12, RZ ;  /* 0x0000000c11037210 */ /* 0x000fe20007ffe0ff */
        /* <DEDUP_REMOVED lines=18> */
.L_x_1316:
[----:B------:R-:W-:Y:S05]  /*3360*/  BSYNC.RECONVERGENT B0 ;  /* 0x0000000000007941 */ /* 0x000fea0003800200 */
.L_x_1315:
[----:B------:R-:W0:Y:S01]  /*3370*/  LDGDEPBAR ;  /* 0x00000000000079af */ /* 0x000e220000000000 */
[----:B------:R-:W-:Y:S01]  /*3380*/  R2P PR, R0, 0x6 ;  /* 0x0000000600007804 */ /* 0x000fe20000000000 */
[----:B------:R-:W-:Y:S01]  /*3390*/  IMAD.MOV.U32 R128, RZ, RZ, 0x20 ;  /* 0x00000020ff807424 */ /* 0x000fe200078e00ff */
[----:B------:R-:W2:Y:S01]  /*33a0*/  LDCU UR6, c[0x0][0x590] ;  /* 0x0000b200ff0677ac */ /* 0x000ea20008000800 */
[----:B------:R-:W-:Y:S01]  /*33b0*/  VIADD R160, R175, 0x40 ;  /* 0x00000040afa07836 */ /* 0x000fe20000000000 */
[----:B------:R-:W-:Y:S01]  /*33c0*/  CS2R R94, SRZ ;  /* 0x00000000005e7805 */ /* 0x000fe2000001ff00 */
[----:B------:R-:W-:Y:S01]  /*33d0*/  IMAD.MOV.U32 R117, RZ, RZ, 0x40 ;  /* 0x00000040ff757424 */ /* 0x000fe200078e00ff */
[----:B------:R-:W-:Y:S01]  /*33e0*/  SEL R128, R128, 0xffffffe0, !P1 ;  /* 0xffffffe080807807 */ /* 0x000fe20004800000 */
[----:B------:R-:W-:Y:S01]  /*33f0*/  IMAD.SHL.U32 R192, R192, 0x8, RZ ;  /* 0x00000008c0c07824 */ /* 0x000fe200078e00ff */
[----:B------:R-:W-:Y:S01]  /*3400*/  CS2R R92, SRZ ;  /* 0x00000000005c7805 */ /* 0x000fe2000001ff00 */
[----:B------:R-:W-:Y:S01]  /*3410*/  IMAD.MOV.U32 R193, RZ, RZ, R198 ;  /* 0x000000ffffc17224 */ /* 0x000fe200078e00c6 */
[----:B------:R-:W-:Y:S01]  /*3420*/  SEL R117, R117, 0xffffffc0, !P2 ;  /* 0xffffffc075757807 */ /* 0x000fe20005000000 */
[C---:B------:R-:W-:Y:S01]  /*3430*/  IMAD.IADD R173, R175.reuse, 0x1, R128 ;  /* 0x00000001afad7824 */ /* 0x040fe200078e0280 */
[----:B------:R-:W-:Y:S01]  /*3440*/  CS2R R98, SRZ ;  /* 0x0000000000627805 */ /* 0x000fe2000001ff00 */
[C---:B------:R-:W-:Y:S01]  /*3450*/  @P2 VIADD R160, R175.reuse, 0xffffffc0 ;  /* 0xffffffc0afa02836 */ /* 0x040fe20000000000 */
[----:B------:R-:W-:Y:S01]  /*3460*/  CS2R R96, SRZ ;  /* 0x0000000000607805 */ /* 0x000fe2000001ff00 */
[----:B------:R-:W-:Y:S01]  /*3470*/  IMAD.IADD R2, R175, 0x1, R117 ;  /* 0x00000001af027824 */ /* 0x000fe200078e0275 */
[----:B------:R-:W-:Y:S01]  /*3480*/  CS2R R90, SRZ ;  /* 0x00000000005a7805 */ /* 0x000fe2000001ff00 */
[----:B------:R-:W-:Y:S01]  /*3490*/  IMAD.IADD R168, R128, 0x1, R160 ;  /* 0x0000000180a87824 */ /* 0x000fe200078e02a0 */
[----:B------:R-:W-:-:S02]  /*34a0*/  CS2R R88, SRZ ;  /* 0x0000000000587805 */ /* 0x000fc4000001ff00 */
        /* <DEDUP_REMOVED lines=29> */
[----:B------:R1:W1:Y:S01]  /*3680*/  LDSM.16.M88.4 R156, [R160] ;  /* 0x00000000a09c783b */ /* 0x0002620000000200 */
[----:B--2---:R-:W-:-:S03]  /*3690*/  USHF.L.U32 UR6, UR6, 0x6, URZ ;  /* 0x0000000606067899 */ /* 0x004fc600080006ff */
[----:B------:R2:W1:Y:S04]  /*36a0*/  LDSM.16.M88.4 R164, [R168] ;  /* 0x00000000a8a4783b */ /* 0x0004680000000200 */
[----:B------:R-:W1:Y:S04]  /*36b0*/  LDSM.16.M88.4 R160, [R160+0x800] ;  /* 0x00080000a0a0783b */ /* 0x000e680000000200 */
[----:B------:R-:W1:Y:S04]  /*36c0*/  LDSM.16.M88.4 R168, [R168+0x800] ;  /* 0x00080000a8a8783b */ /* 0x000e680000000200 */
[----:B------:R2:W1:Y:S04]  /*36d0*/  LDSM.16.M88.4 R140, [R175] ;  /* 0x00000000af8c783b */ /* 0x0004680000000200 */
[----:B------:R2:W1:Y:S04]  /*36e0*/  LDSM.16.M88.4 R144, [R175+0x800] ;  /* 0x00080000af90783b */ /* 0x0004680000000200 */
[----:B------:R2:W1:Y:S04]  /*36f0*/  LDSM.16.M88.4 R148, [R173] ;  /* 0x00000000ad94783b */ /* 0x0004680000000200 */
[----:B------:R2:W1:Y:S02]  /*3700*/  LDSM.16.M88.4 R152, [R173+0x800] ;  /* 0x00080000ad98783b */ /* 0x0004640000000200 */
.L_x_1321:
[----:B------:R-:W0:Y:S01]  /*3710*/  LDGDEPBAR ;  /* 0x00000000000079af */ /* 0x000e220000000000 */
[----:B-1----:R-:W-:Y:S02]  /*3720*/  MOV R4, R187 ;  /* 0x000000bb00047202 */ /* 0x002fe40000000f00 */
[----:B------:R-:W-:Y:S02]  /*3730*/  MOV R5, R186 ;  /* 0x000000ba00057202 */ /* 0x000fe40000000f00 */
[C---:B------:R-:W-:Y:S02]  /*3740*/  LEA R12, P0, R179.reuse, R4, 0x2 ;  /* 0x00000004b30c7211 */ /* 0x040fe400078010ff */
[----:B------:R-:W-:Y:S02]  /*3750*/  IADD3 R112, PT, PT, R128, R172, RZ ;  /* 0x000000ac80707210 */ /* 0x000fe40007ffe0ff */
[----:B------:R-:W-:Y:S02]  /*3760*/  LEA.HI.X R13, R179, R5, RZ, 0x2, P0 ;  /* 0x00000005b30d7211 */ /* 0x000fe400000f14ff */
[----:B------:R-:W-:Y:S04]  /*3770*/  IADD3 R129, PT, PT, R172, R117, RZ ;  /* 0x00000075ac817210 */ /* 0x000fe80007ffe0ff */
[----:B------:R-:W-:Y:S01]  /*3780*/  IADD3 R177, PT, PT, R128, R129, RZ ;  /* 0x0000008180b17210 */ /* 0x000fe20007ffe0ff */
[----:B------:R-:W-:Y:S04]  /*3790*/  DEPBAR.LE SB0, 0x0 ;  /* 0x000080000000791a */ /* 0x000fe80000000000 */
[----:B------:R-:W-:Y:S06]  /*37a0*/  BAR.SYNC.DEFER_BLOCKING 0x0 ;  /* 0x0000000000007b1d */ /* 0x000fec0000010000 */
[----:B------:R-:W-:Y:S08]  /*37b0*/  LDSM.16.M88.4 R32, [R172] ;  /* 0x00000000ac20783b */ /* 0x000ff00000000200 */
[----:B---34-:R-:W1:Y:S08]  /*37c0*/  LDSM.16.M88.4 R16, [R175+-0x4000] ;  /* 0xffc00000af10783b */ /* 0x018e700000000200 */
[----:B------:R-:W3:Y:S08]  /*37d0*/  LDSM.16.M88.4 R28, [R172+0x1000] ;  /* 0x00100000ac1c783b */ /* 0x000ef00000000200 */
[----:B-----5:R-:W5:Y:S04]  /*37e0*/  LDG.E R211, desc[UR24][R12.64] ;  /* 0x000000180cd37981 */ /* 0x020f68000c1e1900 */
[----:B------:R-:W5:Y:S04]  /*37f0*/  LDG.E R210, desc[UR24][R12.64+0x20] ;  /* 0x000020180cd27981 */ /* 0x000f68000c1e1900 */
[----:B------:R-:W5:Y:S04]  /*3800*/  LDG.E R209, desc[UR24][R12.64+0x80] ;  /* 0x000080180cd17981 */ /* 0x000f68000c1e1900 */
[----:B------:R4:W5:Y:S04]  /*3810*/  LDG.E R208, desc[UR24][R12.64+0xa0] ;  /* 0x0000a0180cd07981 */ /* 0x000968000c1e1900 */
[----:B------:R-:W2:Y:S01]  /*3820*/  LDSM.16.M88.4 R100, [R175+-0x3800] ;  /* 0xffc80000af64783b */ /* 0x000ea20000000200 */
[-C--:B-1----:R-:W-:Y:S07]  /*3830*/  HMMA.16816.F32.BF16 R4, R32, R16.reuse, RZ ;  /* 0x000000102004723c */ /* 0x082fee00000418ff */
[----:B------:R-:W-:Y:S01]  /*3840*/  LDSM.16.M88.4 R104, [R112] ;  /* 0x000000007068783b */ /* 0x000fe20000000200 */
[C---:B---3--:R-:W-:Y:S07]  /*3850*/  HMMA.16816.F32.BF16 R8, R28.reuse, R16, RZ ;  /* 0x000000101c08723c */ /* 0x048fee00000418ff */
[----:B------:R-:W1:Y:S01]  /*3860*/  LDSM.16.M88.4 R108, [R173+-0x4000] ;  /* 0xffc00000ad6c783b */ /* 0x000e620000000200 */
[-C--:B----4-:R-:W-:Y:S07]  /*3870*/  HMMA.16816.F32.BF16 R12, R28, R18.reuse, RZ ;  /* 0x000000121c0c723c */ /* 0x090fee00000418ff */
[----:B------:R-:W3:Y:S01]  /*3880*/  LDSM.16.M88.4 R112, [R112+0x1000] ;  /* 0x001000007070783b */ /* 0x000ee20000000200 */
[C---:B------:R-:W-:Y:S07]  /*3890*/  HMMA.16816.F32.BF16 R16, R32.reuse, R18, RZ ;  /* 0x000000122010723c */ /* 0x040fee00000418ff */
[----:B------:R-:W4:Y:S01]  /*38a0*/  LDSM.16.M88.4 R116, [R173+-0x3800] ;  /* 0xffc80000ad74783b */ /* 0x000f220000000200 */
[-C--:B--2---:R-:W-:Y:S07]  /*38b0*/  HMMA.16816.F32.BF16 R20, R32, R100.reuse, RZ ;  /* 0x000000642014723c */ /* 0x084fee00000418ff */
[----:B------:R-:W-:Y:S01]  /*38c0*/  LDSM.16.M88.4 R120, [R129] ;  /* 0x000000008178783b */ /* 0x000fe20000000200 */
[C---:B------:R-:W-:Y:S07]  /*38d0*/  HMMA.16816.F32.BF16 R24, R28.reuse, R100, RZ ;  /* 0x000000641c18723c */ /* 0x040fee00000418ff */
[----:B------:R-:W2:Y:S01]  /*38e0*/  LDSM.16.M88.4 R124, [R2+-0x4000] ;  /* 0xffc00000027c783b */ /* 0x000ea20000000200 */
[-C--:B------:R-:W-:Y:S07]  /*38f0*/  HMMA.16816.F32.BF16 R28, R28, R102.reuse, RZ ;  /* 0x000000661c1c723c */ /* 0x080fee00000418ff */
[----:B------:R-:W-:Y:S01]  /*3900*/  LDSM.16.M88.4 R132, [R177] ;  /* 0x00000000b184783b */ /* 0x000fe20000000200 */
[----:B------:R-:W-:Y:S07]  /*3910*/  HMMA.16816.F32.BF16 R32, R32, R102, RZ ;  /* 0x000000662020723c */ /* 0x000fee00000418ff */
[----:B------:R-:W2:Y:S01]  /*3920*/  LDSM.16.M88.4 R100, [R129+0x1000] ;  /* 0x001000008164783b */ /* 0x000ea20000000200 */
[-C--:B-1----:R-:W-:Y:S07]  /*3930*/  HMMA.16816.F32.BF16 R4, R104, R108.reuse, R4 ;  /* 0x0000006c6804723c */ /* 0x082fee0000041804 */
[----:B------:R-:W1:Y:S01]  /*3940*/  LDSM.16.M88.4 R128, [R2+-0x3800] ;  /* 0xffc800000280783b */ /* 0x000e620000000200 */
[C---:B---3--:R-:W-:Y:S07]  /*3950*/  HMMA.16816.F32.BF16 R8, R112.reuse, R108, R8 ;  /* 0x0000006c7008723c */ /* 0x048fee0000041808 */
[----:B------:R-:W3:Y:S01]  /*3960*/  LDSM.16.M88.4 R136, [R0+-0x4000] ;  /* 0xffc000000088783b */ /* 0x000ee20000000200 */
[-C--:B------:R-:W-:Y:S08]  /*3970*/  HMMA.16816.F32.BF16 R12, R112, R110.reuse, R12 ;  /* 0x0000006e700c723c */ /* 0x080ff0000004180c */
[C---:B------:R-:W-:Y:S08]  /*3980*/  HMMA.16816.F32.BF16 R16, R104.reuse, R110, R16 ;  /* 0x0000006e6810723c */ /* 0x040ff00000041810 */
[-C--:B----4-:R-:W-:Y:S08]  /*3990*/  HMMA.16816.F32.BF16 R20, R104, R116.reuse, R20 ;  /* 0x000000746814723c */ /* 0x090ff00000041814 */
[C---:B------:R-:W-:Y:S08]  /*39a0*/  HMMA.16816.F32.BF16 R24, R112.reuse, R116, R24 ;  /* 0x000000747018723c */ /* 0x040ff00000041818 */
[-C--:B------:R-:W-:Y:S08]  /*39b0*/  HMMA.16816.F32.BF16 R28, R112, R118.reuse, R28 ;  /* 0x00000076701c723c */ /* 0x080ff0000004181c */
[----:B------:R-:W-:Y:S01]  /*39c0*/  HMMA.16816.F32.BF16 R32, R104, R118, R32 ;  /* 0x000000766820723c */ /* 0x000fe20000041820 */
[----:B------:R-:W4:Y:S07]  /*39d0*/  LDSM.16.M88.4 R104, [R177+0x1000] ;  /* 0x00100000b168783b */ /* 0x000f2e0000000200 */
        /* <DEDUP_REMOVED lines=26> */
[----:B------:R-:W3:Y:S01]  /*3b80*/  MUFU.TANH R112, R6 ;  /* 0x0000000600707308 */ /* 0x000ee20000002400 */
[----:B------:R-:W-:Y:S01]  /*3b90*/  FMUL.FTZ R16, R16, UR18 ;  /* 0x0000001210107c20 */ /* 0x000fe20008410000 */
[----:B------:R-:W-:Y:S01]  /*3ba0*/  FMUL.FTZ R17, R17, UR18 ;  /* 0x0000001211117c20 */ /* 0x000fe20008410000 */
[----:B------:R-:W-:Y:S01]  /*3bb0*/  FMUL.FTZ R18, R18, UR18 ;  /* 0x0000001212127c20 */ /* 0x000fe20008410000 */
[----:B------:R-:W-:Y:S06]  /*3bc0*/  FMUL.FTZ R19, R19, UR18 ;  /* 0x0000001213137c20 */ /* 0x000fec0008410000 */
[----:B------:R4:W1:Y:S10]  /*3bd0*/  MUFU.TANH R113, R7 ;  /* 0x0000000700717308 */ /* 0x0008740000002400 */
[----:B------:R2:W1:Y:S10]  /*3be0*/  MUFU.TANH R130, R15 ;  /* 0x0000000f00827308 */ /* 0x0004740000002400 */
[----:B------:R1:W1:Y:S01]  /*3bf0*/  MUFU.TANH R114, R8 ;  /* 0x0000000800727308 */ /* 0x0002620000002400 */
[----:B----4-:R-:W4:Y:S09]  /*3c00*/  LDSM.16.M88.4 R4, [R0+-0x3800] ;  /* 0xffc800000004783b */ /* 0x010f320000000200 */
[----:B------:R1:W1:Y:S01]  /*3c10*/  MUFU.TANH R115, R9 ;  /* 0x0000000900737308 */ /* 0x0002620000002400 */
[----:B--2---:R-:W-:Y:S04]  /*3c20*/  SHF.L.U32 R15, R199, 0x6, RZ ;  /* 0x00000006c70f7819 */ /* 0x004fe800000006ff */
[----:B------:R-:W-:Y:S05]  /*3c30*/  ISETP.GE.AND P0, PT, R15, R182, PT ;  /* 0x000000b60f00720c */ /* 0x000fea0003f06270 */
[----:B------:R2:W1:Y:S10]  /*3c40*/  MUFU.TANH R120, R10 ;  /* 0x0000000a00787308 */ /* 0x0004740000002400 */
[----:B------:R2:W1:Y:S10]  /*3c50*/  MUFU.TANH R122, R11 ;  /* 0x0000000b007a7308 */ /* 0x0004740000002400 */
[----:B------:R2:W1:Y:S10]  /*3c60*/  MUFU.TANH R123, R12 ;  /* 0x0000000c007b7308 */ /* 0x0004740000002400 */
[----:B------:R2:W1:Y:S01]  /*3c70*/  MUFU.TANH R125, R13 ;  /* 0x0000000d007d7308 */ /* 0x0004620000002400 */
[-C--:B----4-:R-:W-:Y:S09]  /*3c80*/  HMMA.16816.F32.BF16 R20, R132, R4.reuse, R20 ;  /* 0x000000048414723c */ /* 0x090ff20000041814 */
[----:B------:R2:W4:Y:S01]  /*3c90*/  MUFU.TANH R127, R14 ;  /* 0x0000000e007f7308 */ /* 0x0005220000002400 */
[C---:B------:R-:W-:Y:S09]  /*3ca0*/  HMMA.16816.F32.BF16 R24, R104.reuse, R4, R24 ;  /* 0x000000046818723c */ /* 0x040ff20000041818 */
[----:B------:R2:W1:Y:S01]  /*3cb0*/  MUFU.TANH R124, R16 ;  /* 0x00000010007c7308 */ /* 0x0004620000002400 */
[-C--:B------:R-:W-:Y:S03]  /*3cc0*/  HMMA.16816.F32.BF16 R28, R104, R6.reuse, R28 ;  /* 0x00000006681c723c */ /* 0x080fe6000004181c */
[----:B------:R-:W-:Y:S01]  /*3cd0*/  FMUL.FTZ R20, R20, UR18 ;  /* 0x0000001214147c20 */ /* 0x000fe20008410000 */
[----:B------:R-:W-:Y:S01]  /*3ce0*/  FMUL.FTZ R21, R21, UR18 ;  /* 0x0000001215157c20 */ /* 0x000fe20008410000 */
[----:B------:R-:W-:Y:S01]  /*3cf0*/  FMUL.FTZ R22, R22, UR18 ;  /* 0x0000001216167c20 */ /* 0x000fe20008410000 */
[----:B------:R-:W-:Y:S03]  /*3d00*/  FMUL.FTZ R23, R23, UR18 ;  /* 0x0000001217177c20 */ /* 0x000fe60008410000 */
[----:B------:R2:W1:Y:S01]  /*3d10*/  MUFU.TANH R126, R17 ;  /* 0x00000011007e7308 */ /* 0x0004620000002400 */
[----:B------:R-:W-:Y:S04]  /*3d20*/  HMMA.16816.F32.BF16 R32, R132, R6, R32 ;  /* 0x000000068420723c */ /* 0x000fe80000041820 */
[----:B------:R-:W-:Y:S01]  /*3d30*/  FMUL.FTZ R24, R24, UR18 ;  /* 0x0000001218187c20 */ /* 0x000fe20008410000 */
[----:B------:R-:W-:Y:S01]  /*3d40*/  FMUL.FTZ R25, R25, UR18 ;  /* 0x0000001219197c20 */ /* 0x000fe20008410000 */
[----:B------:R-:W-:Y:S03]  /*3d50*/  FMUL.FTZ R26, R26, UR18 ;  /* 0x000000121a1a7c20 */ /* 0x000fe60008410000 */
[----:B------:R2:W1:Y:S01]  /*3d60*/  MUFU.TANH R129, R18 ;  /* 0x0000001200817308 */ /* 0x0004620000002400 */
[----:B------:R-:W-:Y:S01]  /*3d70*/  FMUL.FTZ R27, R27, UR18 ;  /* 0x000000121b1b7c20 */ /* 0x000fe20008410000 */
[----:B------:R-:W-:Y:S01]  /*3d80*/  FMUL.FTZ R28, R28, UR18 ;  /* 0x000000121c1c7c20 */ /* 0x000fe20008410000 */
[----:B------:R-:W-:Y:S01]  /*3d90*/  FMUL.FTZ R29, R29, UR18 ;  /* 0x000000121d1d7c20 */ /* 0x000fe20008410000 */
[----:B------:R-:W-:Y:S01]  /*3da0*/  FMUL.FTZ R30, R30, UR18 ;  /* 0x000000121e1e7c20 */ /* 0x000fe20008410000 */
[----:B------:R-:W-:Y:S05]  /*3db0*/  FMUL.FTZ R31, R31, UR18 ;  /* 0x000000121f1f7c20 */ /* 0x000fea0008410000 */
[----:B------:R2:W1:Y:S01]  /*3dc0*/  MUFU.TANH R131, R19 ;  /* 0x0000001300837308 */ /* 0x0004620000002400 */
[----:B------:R-:W-:Y:S01]  /*3dd0*/  FMUL.FTZ R32, R32, UR18 ;  /* 0x0000001220207c20 */ /* 0x000fe20008410000 */
[----:B------:R-:W-:Y:S01]  /*3de0*/  FMUL.FTZ R33, R33, UR18 ;  /* 0x0000001221217c20 */ /* 0x000fe20008410000 */
[----:B------:R-:W-:Y:S01]  /*3df0*/  FMUL.FTZ R34, R34, UR18 ;  /* 0x0000001222227c20 */ /* 0x000fe20008410000 */
[----:B------:R-:W-:Y:S06]  /*3e00*/  FMUL.FTZ R35, R35, UR18 ;  /* 0x0000001223237c20 */ /* 0x000fec0008410000 */
[----:B------:R2:W1:Y:S10]  /*3e10*/  MUFU.TANH R136, R20 ;  /* 0x0000001400887308 */ /* 0x0004740000002400 */
        /* <DEDUP_REMOVED lines=14> */
[----:B------:R2:W1:Y:S01]  /*3f00*/  MUFU.TANH R218, R35 ;  /* 0x0000002300da7308 */ /* 0x0004620000002400 */
[----:B---34-:R-:W-:Y:S05]  /*3f10*/  @!P0 BRA `(.L_x_1317) ;  /* 0x0000000000a88947 */ /* 0x018fea0003800000 */
[----:B------:R-:W-:Y:S01]  /*3f20*/  IADD3 R6, PT, PT, R15, 0x40, RZ ;  /* 0x000000400f067810 */ /* 0x000fe20007ffe0ff */
[----:B------:R-:W-:Y:S01]  /*3f30*/  IMAD.SHL.U32 R4, R181, 0x80, RZ ;  /* 0x00000080b5047824 */ /* 0x000fe200078e00ff */
[----:B-1----:R-:W-:Y:S01]  /*3f40*/  MOV R8, R133 ;  /* 0x0000008500087202 */ /* 0x002fe20000000f00 */
[----:B------:R-:W-:Y:S01]  /*3f50*/  IMAD.MOV.U32 R7, RZ, RZ, R132 ;  /* 0x000000ffff077224 */ /* 0x000fe200078e0084 */
[----:B--2---:R-:W-:Y:S01]  /*3f60*/  MOV R13, R218 ;  /* 0x000000da000d7202 */ /* 0x004fe20000000f00 */
[C---:B------:R-:W-:Y:S01]  /*3f70*/  IMAD.IADD R5, R4.reuse, 0x1, R202 ;  /* 0x0000000104057824 */ /* 0x040fe200078e02ca */
[----:B------:R-:W-:Y:S01]  /*3f80*/  MOV R16, R216 ;  /* 0x000000d800107202 */ /* 0x000fe20000000f00 */
[----:B------:R-:W-:Y:S01]  /*3f90*/  VIADD R4, R4, 0x80 ;  /* 0x0000008004047836 */ /* 0x000fe20000000000 */
[----:B------:R-:W-:Y:S01]  /*3fa0*/  MOV R10, R212 ;  /* 0x000000d4000a7202 */ /* 0x000fe20000000f00 */
[----:B------:R-:W-:Y:S01]  /*3fb0*/  IMAD.MOV.U32 R14, RZ, RZ, R217 ;  /* 0x000000ffff0e7224 */ /* 0x000fe200078e00d9 */
[----:B------:R-:W-:Y:S01]  /*3fc0*/  IADD3 R5, PT, PT, R5, 0x80, RZ ;  /* 0x0000008005057810 */ /* 0x000fe20007ffe0ff */
[----:B------:R-:W-:Y:S01]  /*3fd0*/  IMAD.MOV.U32 R17, RZ, RZ, R215 ;  /* 0x000000ffff117224 */ /* 0x000fe200078e00d7 */
[----:B------:R-:W-:Y:S01]  /*3fe0*/  ISETP.LT.AND P0, PT, R4, R200, PT ;  /* 0x000000c80400720c */ /* 0x000fe20003f01270 */
[----:B------:R-:W-:Y:S01]  /*3ff0*/  IMAD.MOV.U32 R9, RZ, RZ, R213 ;  /* 0x000000ffff097224 */ /* 0x000fe200078e00d5 */
[----:B------:R-:W-:Y:S01]  /*4000*/  IADD3 R5, PT, PT, R5, UR14, -R200 ;  /* 0x0000000e05057c10 */ /* 0x000fe2000fffe8c8 */
[----:B------:R-:W-:Y:S01]  /*4010*/  IMAD.MOV.U32 R11, RZ, RZ, R177 ;  /* 0x000000ffff0b7224 */ /* 0x000fe200078e00b1 */
[----:B------:R-:W-:Y:S01]  /*4020*/  MOV R4, R135 ;  /* 0x0000008700047202 */ /* 0x000fe20000000f00 */
[----:B------:R-:W-:Y:S01]  /*4030*/  IMAD.MOV.U32 R19, RZ, RZ, R138 ;  /* 0x000000ffff137224 */ /* 0x000fe200078e008a */
[----:B------:R-:W-:Y:S01]  /*4040*/  MOV R18, R139 ;  /* 0x0000008b00127202 */ /* 0x000fe20000000f00 */
[----:B------:R-:W-:Y:S01]  /*4050*/  VIADD R5, R5, 0xffffff80 ;  /* 0xffffff8005057836 */ /* 0x000fe20000000000 */
[----:B------:R-:W-:Y:S01]  /*4060*/  MOV R20, R137 ;  /* 0x0000008900147202 */ /* 0x000fe20000000f00 */
[----:B------:R-:W-:Y:S01]  /*4070*/  IMAD.MOV.U32 R21, RZ, RZ, R136 ;  /* 0x000000ffff157224 */ /* 0x000fe200078e0088 */
[----:B------:R-:W-:Y:S01]  /*4080*/  MOV R22, R130 ;  /* 0x0000008200167202 */ /* 0x000fe20000000f00 */
[----:B------:R-:W-:Y:S01]  /*4090*/  IMAD.MOV.U32 R23, RZ, RZ, R127 ;  /* 0x000000ffff177224 */ /* 0x000fe200078e007f */
[----:B------:R-:W-:Y:S01]  /*40a0*/  ISETP.GE.AND P1, PT, R6, R5, PT ;  /* 0x000000050600720c */ /* 0x000fe20003f26270 */
[----:B------:R-:W-:Y:S01]  /*40b0*/  IMAD.MOV.U32 R5, RZ, RZ, R134 ;  /* 0x000000ffff057224 */ /* 0x000fe200078e0086 */
[----:B------:R-:W-:Y:S01]  /*40c0*/  MOV R6, R214 ;  /* 0x000000d600067202 */ /* 0x000fe20000000f00 */
        /* <DEDUP_REMOVED lines=14> */
[----:B------:R-:W-:Y:S06]  /*41b0*/  @!P1 BRA P0, `(.L_x_1318) ;  /* 0x0000000800709947 */ /* 0x000fec0000000000 */
.L_x_1317:
[----:B------:R-:W3:Y:S01]  /*41c0*/  LDC R4, c[0x0][0x504] ;  /* 0x00014100ff047b82 */ /* 0x000ee20000000800 */
[----:B------:R-:W4:Y:S01]  /*41d0*/  S2R R101, SR_TID.X ;  /* 0x0000000000657919 */ /* 0x000f220000002100 */
[----:B------:R-:W-:Y:S06]  /*41e0*/  IMAD.IADD R6, R179, 0x1, R15 ;  /* 0x00000001b3067824 */ /* 0x000fec00078e020f */
[----:B------:R-:W1:Y:S01]  /*41f0*/  LDC R7, c[0x0][0x508] ;  /* 0x00014200ff077b82 */ /* 0x000e620000000800 */
[C-C-:B---3--:R-:W-:Y:S02]  /*4200*/  IADD3 R4, PT, PT, R200.reuse, -R4, -R202.reuse ;  /* 0x80000004c8047210 */ /* 0x148fe40007ffe8ca */
[----:B-1----:R-:W-:Y:S03]  /*4210*/  IADD3 R15, PT, PT, R200, R7, -R202 ;  /* 0x00000007c80f7210 */ /* 0x002fe60007ffe8ca */
[C---:B------:R-:W-:Y:S02]  /*4220*/  IMAD.IADD R4, R6.reuse, 0x1, R4 ;  /* 0x0000000106047824 */ /* 0x040fe400078e0204 */
[----:B----4-:R-:W-:Y:S01]  /*4230*/  IMAD.SHL.U32 R5, R101, 0x2, RZ ;  /* 0x0000000265057824 */ /* 0x010fe200078e00ff */
[----:B------:R-:W-:Y:S01]  /*4240*/  SHF.R.U32.HI R101, RZ, 0x1, R101 ;  /* 0x00000001ff657819 */ /* 0x000fe20000011665 */
[----:B------:R-:W-:Y:S01]  /*4250*/  IMAD.IADD R15, R6, 0x1, R15 ;  /* 0x00000001060f7824 */ /* 0x000fe200078e020f */
[----:B------:R-:W-:Y:S02]  /*4260*/  VIMNMX R7, PT, PT, RZ, R4, !PT ;  /* 0x00000004ff077248 */ /* 0x000fe40007fe0100 */
[----:B------:R-:W-:Y:S02]  /*4270*/  LOP3.LUT R5, R5, 0x6, RZ, 0xc0, !PT ;  /* 0x0000000605057812 */ /* 0x000fe400078ec0ff */
[C---:B------:R-:W-:Y:S02]  /*4280*/  VIADDMNMX R6, R4.reuse, 0x8, RZ, !PT ;  /* 0x0000000804067846 */ /* 0x040fe400078001ff */
[----:B------:R-:W-:Y:S02]  /*4290*/  LOP3.LUT R101, R5, 0x1e0, R101, 0xf8, !PT ;  /* 0x000001e005657812 */ /* 0x000fe400078ef865 */
[C---:B------:R-:W-:Y:S02]  /*42a0*/  VIADDMNMX R5, R4.reuse, 0x20, RZ, !PT ;  /* 0x0000002004057846 */ /* 0x040fe400078001ff */
[----:B------:R-:W-:Y:S01]  /*42b0*/  VIADDMNMX R4, R4, 0x28, RZ, !PT ;  /* 0x0000002804047846 */ /* 0x000fe200078001ff */
[----:B------:R-:W-:Y:S01]  /*42c0*/  IMAD R101, R181, 0x80, R101 ;  /* 0x00000080b5657824 */ /* 0x000fe200078e0265 */
[C-C-:B------:R-:W-:Y:S02]  /*42d0*/  VIADDMNMX R116, R15.reuse, 0x1, R200.reuse, PT ;  /* 0x000000010f747846 */ /* 0x140fe400038001c8 */
[--C-:B------:R-:W-:Y:S01]  /*42e0*/  VIADDMNMX R109, R15, 0x9, R200.reuse, PT ;  /* 0x000000090f6d7846 */ /* 0x100fe200038001c8 */
[C---:B------:R-:W-:Y:S01]  /*42f0*/  VIADD R107, R101.reuse, 0x1 ;  /* 0x00000001656b7836 */ /* 0x040fe20000000000 */
[C---:B------:R-:W-:Y:S01]  /*4300*/  ISETP.GE.AND P4, PT, R101.reuse, R7, PT ;  /* 0x000000076500720c */ /* 0x040fe20003f86270 */
[----:B------:R-:W-:Y:S01]  /*4310*/  VIADD R106, R101, 0x8 ;  /* 0x00000008656a7836 */ /* 0x000fe20000000000 */
[--C-:B------:R-:W-:Y:S01]  /*4320*/  VIADDMNMX R108, R15, 0x21, R200.reuse, PT ;  /* 0x000000210f6c7846 */ /* 0x100fe200038001c8 */
[----:B------:R-:W-:Y:S01]  /*4330*/  VIADD R105, R101, 0x9 ;  /* 0x0000000965697836 */ /* 0x000fe20000000000 */
[----:B------:R-:W-:Y:S01]  /*4340*/  VIADDMNMX R15, R15, 0x29, R200, PT ;  /* 0x000000290f0f7846 */ /* 0x000fe200038001c8 */
[C---:B------:R-:W-:Y:S01]  /*4350*/  VIADD R104, R101.reuse, 0x10 ;  /* 0x0000001065687836 */ /* 0x040fe20000000000 */
[----:B--2---:R-:W-:Y:S01]  /*4360*/  FSEL R12, R110, -INF , P4 ;  /* 0xff8000006e0c7808 */ /* 0x004fe20002000000 */
[C---:B------:R-:W-:Y:S01]  /*4370*/  VIADD R103, R101.reuse, 0x11 ;  /* 0x0000001165677836 */ /* 0x040fe20000000000 */
[C---:B------:R-:W-:Y:S01]  /*4380*/  ISETP.GE.AND P6, PT, R101.reuse, R6, PT ;  /* 0x000000066500720c */ /* 0x040fe20003fc6270 */
[C---:B------:R-:W-:Y:S01]  /*4390*/  VIADD R102, R101.reuse, 0x18 ;  /* 0x0000001865667836 */ /* 0x040fe20000000000 */
[C---:B------:R-:W-:Y:S02]  /*43a0*/  ISETP.GE.AND P5, PT, R101.reuse, R5, PT ;  /* 0x000000056500720c */ /* 0x040fe40003fa6270 */
[C---:B------:R-:W-:Y:S02]  /*43b0*/  ISETP.GE.AND P4, PT, R101.reuse, R4, PT ;  /* 0x000000046500720c */ /* 0x040fe40003f86270 */
        /* <DEDUP_REMOVED lines=124> */
.L_x_1318:
[----:B------:R-:W1:Y:S01]  /*4b80*/  S2R R116, SR_TID.X ;  /* 0x0000000000747919 */ /* 0x000e620000002100 */
[C---:B------:R-:W-:Y:S01]  /*4b90*/  FMUL.FTZ R15, R197.reuse, 1.4426950216293334961 ;  /* 0x3fb8aa3bc50f7820 */ /* 0x040fe20000410000 */
[----:B------:R-:W-:Y:S01]  /*4ba0*/  FSETP.NEU.FTZ.AND P0, PT, R197, -INF , PT ;  /* 0xff800000c500780b */ /* 0x000fe20003f1d000 */
[----:B------:R-:W-:Y:S01]  /*4bb0*/  FMUL.FTZ R101, R196, 1.4426950216293334961 ;  /* 0x3fb8aa3bc4657820 */ /* 0x000fe20000410000 */
[----:B------:R-:W-:Y:S01]  /*4bc0*/  FMUL.FTZ R229, R195, 1.4426950216293334961 ;  /* 0x3fb8aa3bc3e57820 */ /* 0x000fe20000410000 */
[----:B------:R-:W-:Y:S01]  /*4bd0*/  FMUL.FTZ R235, R194, 1.4426950216293334961 ;  /* 0x3fb8aa3bc2eb7820 */ /* 0x000fe20000410000 */
[----:B------:R-:W-:Y:S01]  /*4be0*/  FSEL R15, R15, RZ, P0 ;  /* 0x000000ff0f0f7208 */ /* 0x000fe20000000000 */
[----:B------:R-:W-:Y:S01]  /*4bf0*/  FFMA.FTZ R112, -R112, R112, 1 ;  /* 0x3f80000070707423 */ /* 0x000fe20000010170 */
[----:B------:R-:W-:Y:S01]  /*4c00*/  FSETP.NEU.FTZ.AND P0, PT, R196, -INF , PT ;  /* 0xff800000c400780b */ /* 0x000fe20003f1d000 */
[----:B------:R-:W-:Y:S01]  /*4c10*/  FFMA.FTZ R113, -R113, R113, 1 ;  /* 0x3f80000071717423 */ /* 0x000fe20000010171 */
[----:B------:R-:W-:Y:S01]  /*4c20*/  MOV R228, 0x10 ;  /* 0x0000001000e47802 */ /* 0x000fe20000000f00 */
[--C-:B------:R-:W-:Y:S01]  /*4c30*/  FFMA.FTZ R119, R12, UR15, -R15.reuse ;  /* 0x0000000f0c777c23 */ /* 0x100fe2000801080f */
[----:B------:R-:W-:Y:S01]  /*4c40*/  FSEL R12, R101, RZ, P0 ;  /* 0x000000ff650c7208 */ /* 0x000fe20000000000 */
[--C-:B------:R-:W-:Y:S01]  /*4c50*/  FFMA.FTZ R251, R100, UR15, -R15.reuse ;  /* 0x0000000f64fb7c23 */ /* 0x100fe2000801080f */
[----:B------:R-:W-:Y:S01]  /*4c60*/  FSETP.NEU.FTZ.AND P0, PT, R195, -INF , PT ;  /* 0xff800000c300780b */ /* 0x000fe20003f1d000 */
[--C-:B------:R-:W-:Y:S01]  /*4c70*/  FFMA.FTZ R244, R33, UR15, -R15.reuse ;  /* 0x0000000f21f47c23 */ /* 0x100fe2000801080f */
[--C-:B------:R-:W-:Y:S01]  /*4c80*/  FFMA.FTZ R239, R32, UR15, -R15.reuse ;  /* 0x0000000f20ef7c23 */ /* 0x100fe2000801080f */
[--C-:B------:R-:W-:Y:S01]  /*4c90*/  FFMA.FTZ R250, R35, UR15, -R12.reuse ;  /* 0x0000000f23fa7c23 */ /* 0x100fe2000801080c */
[--C-:B------:R-:W-:Y:S01]  /*4ca0*/  FFMA.FTZ R249, R34, UR15, -R12.reuse ;  /* 0x0000000f22f97c23 */ /* 0x100fe2000801080c */
[----:B------:R-:W-:Y:S01]  /*4cb0*/  MUFU.EX2 R119, R119 ;  /* 0x0000007700777308 */ /* 0x000fe20000000800 */
[----:B------:R-:W-:Y:S01]  /*4cc0*/  FSEL R229, R229, RZ, P0 ;  /* 0x000000ffe5e57208 */ /* 0x000fe20000000000 */
[--C-:B------:R-:W-:Y:S01]  /*4cd0*/  FFMA.FTZ R238, R31, UR15, -R12.reuse ;  /* 0x0000000f1fee7c23 */ /* 0x100fe2000801080c */
[----:B------:R-:W-:Y:S01]  /*4ce0*/  FSETP.NEU.FTZ.AND P0, PT, R194, -INF , PT ;  /* 0xff800000c200780b */ /* 0x000fe20003f1d000 */
[--C-:B------:R-:W-:Y:S01]  /*4cf0*/  FFMA.FTZ R237, R30, UR15, -R12.reuse ;  /* 0x0000000f1eed7c23 */ /* 0x100fe2000801080c */
[----:B------:R-:W-:Y:S01]  /*4d00*/  FFMA.FTZ R233, R21, UR15, -R15 ;  /* 0x0000000f15e97c23 */ /* 0x000fe2000801080f */
[--C-:B------:R-:W-:Y:S01]  /*4d10*/  FFMA.FTZ R221, R7, UR15, -R229.reuse ;  /* 0x0000000f07dd7c23 */ /* 0x100fe200080108e5 */
[----:B------:R-:W-:Y:S03]  /*4d20*/  FSEL R235, R235, RZ, P0 ;  /* 0x000000ffebeb7208 */ /* 0x000fe60000000000 */
[----:B------:R-:W2:Y:S01]  /*4d30*/  MUFU.EX2 R251, R251 ;  /* 0x000000fb00fb7308 */ /* 0x000ea20000000800 */
[--C-:B------:R-:W-:Y:S01]  /*4d40*/  FFMA.FTZ R248, R29, UR15, -R229.reuse ;  /* 0x0000000f1df87c23 */ /* 0x100fe200080108e5 */
[--C-:B------:R-:W-:Y:S01]  /*4d50*/  FFMA.FTZ R247, R28, UR15, -R229.reuse ;  /* 0x0000000f1cf77c23 */ /* 0x100fe200080108e5 */
[----:B------:R-:W-:Y:S01]  /*4d60*/  FFMA.FTZ R243, R25, UR15, -R229 ;  /* 0x0000000f19f37c23 */ /* 0x000fe200080108e5 */
[--C-:B------:R-:W-:Y:S01]  /*4d70*/  FFMA.FTZ R220, R9, UR15, -R235.reuse ;  /* 0x0000000f09dc7c23 */ /* 0x100fe200080108eb */
[--C-:B------:R-:W-:Y:S01]  /*4d80*/  FFMA.FTZ R246, R27, UR15, -R235.reuse ;  /* 0x0000000f1bf67c23 */ /* 0x100fe200080108eb */
[--C-:B------:R-:W-:Y:S01]  /*4d90*/  FFMA.FTZ R245, R26, UR15, -R235.reuse ;  /* 0x0000000f1af57c23 */ /* 0x100fe200080108eb */
[--C-:B------:R-:W-:Y:S03]  /*4da0*/  FFMA.FTZ R241, R23, UR15, -R235.reuse ;  /* 0x0000000f17f17c23 */ /* 0x100fe600080108eb */
[----:B------:R-:W-:Y:S01]  /*4db0*/  MUFU.EX2 R250, R250 ;  /* 0x000000fa00fa7308 */ /* 0x000fe20000000800 */
[--C-:B------:R-:W-:Y:S01]  /*4dc0*/  FFMA.FTZ R240, R22, UR15, -R235.reuse ;  /* 0x0000000f16f07c23 */ /* 0x100fe200080108eb */
[--C-:B------:R-:W-:Y:S01]  /*4dd0*/  FFMA.FTZ R219, R6, UR15, -R235.reuse ;  /* 0x0000000f06db7c23 */ /* 0x100fe200080108eb */
[--C-:B------:R-:W-:Y:S01]  /*4de0*/  FFMA.FTZ R236, R5, UR15, -R235.reuse ;  /* 0x0000000f05ec7c23 */ /* 0x100fe200080108eb */
[----:B------:R-:W-:Y:S01]  /*4df0*/  FFMA.FTZ R235, R4, UR15, -R235 ;  /* 0x0000000f04eb7c23 */ /* 0x000fe200080108eb */
[--C-:B------:R-:W-:Y:S01]  /*4e00*/  FFMA.FTZ R242, R24, UR15, -R229.reuse ;  /* 0x0000000f18f27c23 */ /* 0x100fe200080108e5 */
[--C-:B------:R-:W-:Y:S01]  /*4e10*/  FFMA.FTZ R223, R11, UR15, -R229.reuse ;  /* 0x0000000f0bdf7c23 */ /* 0x100fe200080108e5 */
[--C-:B------:R-:W-:Y:S03]  /*4e20*/  FFMA.FTZ R222, R10, UR15, -R229.reuse ;  /* 0x0000000f0ade7c23 */ /* 0x100fe600080108e5 */
[----:B------:R-:W3:Y:S01]  /*4e30*/  MUFU.EX2 R249, R249 ;  /* 0x000000f900f97308 */ /* 0x000ee20000000800 */
[----:B------:R-:W-:Y:S01]  /*4e40*/  FFMA.FTZ R229, R8, UR15, -R229 ;  /* 0x0000000f08e57c23 */ /* 0x000fe200080108e5 */
[--C-:B------:R-:W-:Y:S01]  /*4e50*/  FFMA.FTZ R232, R20, UR15, -R15.reuse ;  /* 0x0000000f14e87c23 */ /* 0x100fe2000801080f */
[--C-:B------:R-:W-:Y:S01]  /*4e60*/  FFMA.FTZ R231, R19, UR15, -R12.reuse ;  /* 0x0000000f13e77c23 */ /* 0x100fe2000801080c */
[--C-:B------:R-:W-:Y:S01]  /*4e70*/  FFMA.FTZ R230, R18, UR15, -R12.reuse ;  /* 0x0000000f12e67c23 */ /* 0x100fe2000801080c */
[--C-:B------:R-:W-:Y:S01]  /*4e80*/  FFMA.FTZ R227, R17, UR15, -R15.reuse ;  /* 0x0000000f11e37c23 */ /* 0x100fe2000801080f */
[--C-:B------:R-:W-:Y:S01]  /*4e90*/  FFMA.FTZ R225, R14, UR15, -R12.reuse ;  /* 0x0000000f0ee17c23 */ /* 0x100fe2000801080c */
[----:B------:R-:W-:Y:S03]  /*4ea0*/  FFMA.FTZ R15, R16, UR15, -R15 ;  /* 0x0000000f100f7c23 */ /* 0x000fe6000801080f */
[----:B------:R-:W-:Y:S01]  /*4eb0*/  MUFU.EX2 R244, R244 ;  /* 0x000000f400f47308 */ /* 0x000fe20000000800 */
[----:B------:R-:W-:Y:S01]  /*4ec0*/  FFMA.FTZ R12, R13, UR15, -R12 ;  /* 0x0000000f0d0c7c23 */ /* 0x000fe2000801080c */
[----:B------:R-:W-:Y:S01]  /*4ed0*/  MOV R128, 0x20 ;  /* 0x0000002000807802 */ /* 0x000fe20000000f00 */
[----:B------:R-:W-:Y:S01]  /*4ee0*/  FMUL.FTZ R112, R112, UR18 ;  /* 0x0000001270707c20 */ /* 0x000fe20008410000 */
[----:B------:R-:W-:Y:S01]  /*4ef0*/  MOV R117, 0x40 ;  /* 0x0000004000757802 */ /* 0x000fe20000000f00 */
[----:B------:R-:W-:Y:S01]  /*4f00*/  FMUL.FTZ R113, R113, UR18 ;  /* 0x0000001271717c20 */ /* 0x000fe20008410000 */
[----:B------:R-:W-:Y:S01]  /*4f10*/  FFMA.FTZ R110, -R110, R110, 1 ;  /* 0x3f8000006e6e7423 */ /* 0x000fe2000001016e */
[----:B------:R-:W-:Y:S03]  /*4f20*/  FFMA.FTZ R111, -R111, R111, 1 ;  /* 0x3f8000006f6f7423 */ /* 0x000fe6000001016f */
[----:B------:R-:W4:Y:S01]  /*4f30*/  MUFU.EX2 R239, R239 ;  /* 0x000000ef00ef7308 */ /* 0x000f220000000800 */
[----:B------:R-:W-:Y:S01]  /*4f40*/  FFMA.FTZ R123, -R123, R123, 1 ;  /* 0x3f8000007b7b7423 */ /* 0x000fe2000001017b */
[----:B------:R-:W-:Y:S01]  /*4f50*/  FMUL.FTZ R110, R110, UR18 ;  /* 0x000000126e6e7c20 */ /* 0x000fe20008410000 */
[----:B------:R-:W-:Y:S01]  /*4f60*/  FMUL.FTZ R111, R111, UR18 ;  /* 0x000000126f6f7c20 */ /* 0x000fe20008410000 */
[----:B------:R-:W-:Y:S01]  /*4f70*/  FFMA.FTZ R124, -R124, R124, 1 ;  /* 0x3f8000007c7c7423 */ /* 0x000fe2000001017c */
[----:B------:R-:W-:Y:S01]  /*4f80*/  FFMA.FTZ R126, -R126, R126, 1 ;  /* 0x3f8000007e7e7423 */ /* 0x000fe2000001017e */
[----:B------:R-:W-:Y:S01]  /*4f90*/  FFMA.FTZ R129, -R129, R129, 1 ;  /* 0x3f80000081817423 */ /* 0x000fe20000010181 */
[----:B------:R-:W-:Y:S03]  /*4fa0*/  FFMA.FTZ R131, -R131, R131, 1 ;  /* 0x3f80000083837423 */ /* 0x000fe60000010183 */
[----:B------:R-:W-:Y:S01]  /*4fb0*/  MUFU.EX2 R238, R238 ;  /* 0x000000ee00ee7308 */ /* 0x000fe20000000800 */
[----:B------:R-:W-:Y:S01]  /*4fc0*/  FFMA.FTZ R136, -R136, R136, 1 ;  /* 0x3f80000088887423 */ /* 0x000fe20000010188 */
[----:B------:R-:W-:Y:S01]  /*4fd0*/  FFMA.FTZ R137, -R137, R137, 1 ;  /* 0x3f80000089897423 */ /* 0x000fe20000010189 */
[----:B------:R-:W-:Y:S01]  /*4fe0*/  FFMA.FTZ R138, -R138, R138, 1 ;  /* 0x3f8000008a8a7423 */ /* 0x000fe2000001018a */
        /* <DEDUP_REMOVED lines=15> */
[----:B------:R-:W-:Y:S01]  /*50e0*/  FMUL.FTZ R123, R123, UR18 ;  /* 0x000000127b7b7c20 */ /* 0x000fe20008410000 */
[----:B------:R-:W-:Y:S01]  /*50f0*/  FMUL.FTZ R124, R124, UR18 ;  /* 0x000000127c7c7c20 */ /* 0x000fe20008410000 */
[----:B------:R-:W-:Y:S01]  /*5100*/  FMUL.FTZ R126, R126, UR18 ;  /* 0x000000127e7e7c20 */ /* 0x000fe20008410000 */
[----:B------:R-:W-:Y:S01]  /*5110*/  FMUL.FTZ R129, R129, UR18 ;  /* 0x0000001281817c20 */ /* 0x000fe20008410000 */
[----:B------:R-:W-:Y:S03]  /*5120*/  FMUL.FTZ R131, R131, UR18 ;  /* 0x0000001283837c20 */ /* 0x000fe60008410000 */
[----:B------:R-:W4:Y:S01]  /*5130*/  MUFU.EX2 R247, R247 ;  /* 0x000000f700f77308 */ /* 0x000f220000000800 */
[----:B------:R-:W-:Y:S01]  /*5140*/  FMUL.FTZ R136, R136, UR18 ;  /* 0x0000001288887c20 */ /* 0x000fe20008410000 */
[----:B------:R-:W-:Y:S01]  /*5150*/  FMUL.FTZ R137, R137, UR18 ;  /* 0x0000001289897c20 */ /* 0x000fe20008410000 */
[----:B------:R-:W-:Y:S01]  /*5160*/  FMUL.FTZ R138, R138, UR18 ;  /* 0x000000128a8a7c20 */ /* 0x000fe20008410000 */
[----:B------:R-:W-:Y:S01]  /*5170*/  FMUL.FTZ R139, R139, UR18 ;  /* 0x000000128b8b7c20 */ /* 0x000fe20008410000 */
[----:B------:R-:W-:Y:S01]  /*5180*/  FMUL.FTZ R177, R177, UR18 ;  /* 0x00000012b1b17c20 */ /* 0x000fe20008410000 */
[----:B------:R-:W-:Y:S01]  /*5190*/  FMUL.FTZ R212, R212, UR18 ;  /* 0x00000012d4d47c20 */ /* 0x000fe20008410000 */
[----:B------:R-:W-:Y:S03]  /*51a0*/  FMUL.FTZ R213, R213, UR18 ;  /* 0x00000012d5d57c20 */ /* 0x000fe60008410000 */
[----:B------:R-:W-:Y:S01]  /*51b0*/  MUFU.EX2 R246, R246 ;  /* 0x000000f600f67308 */ /* 0x000fe20000000800 */
        /* <DEDUP_REMOVED lines=9> */
[----:B------:R-:W-:Y:S08]  /*5250*/  FMUL.FTZ R218, R218, UR18 ;  /* 0x00000012dada7c20 */ /* 0x000ff00008410000 */
[----:B------:R-:W-:Y:S10]  /*5260*/  MUFU.EX2 R243, R243 ;  /* 0x000000f300f37308 */ /* 0x000ff40000000800 */
[----:B------:R-:W-:Y:S10]  /*5270*/  MUFU.EX2 R242, R242 ;  /* 0x000000f200f27308 */ /* 0x000ff40000000800 */
[----:B------:R-:W-:Y:S10]  /*5280*/  MUFU.EX2 R241, R241 ;  /* 0x000000f100f17308 */ /* 0x000ff40000000800 */
[----:B------:R-:W4:Y:S10]  /*5290*/  MUFU.EX2 R240, R240 ;  /* 0x000000f000f07308 */ /* 0x000f340000000800 */
[----:B------:R-:W-:Y:S10]  /*52a0*/  MUFU.EX2 R233, R233 ;  /* 0x000000e900e97308 */ /* 0x000ff40000000800 */
[----:B------:R-:W-:Y:S10]  /*52b0*/  MUFU.EX2 R232, R232 ;  /* 0x000000e800e87308 */ /* 0x000ff40000000800 */
[----:B------:R-:W-:Y:S10]  /*52c0*/  MUFU.EX2 R231, R231 ;  /* 0x000000e700e77308 */ /* 0x000ff40000000800 */
[----:B------:R-:W4:Y:S10]  /*52d0*/  MUFU.EX2 R230, R230 ;  /* 0x000000e600e67308 */ /* 0x000f340000000800 */
[----:B------:R-:W-:Y:S10]  /*52e0*/  MUFU.EX2 R227, R227 ;  /* 0x000000e300e37308 */ /* 0x000ff40000000800 */
[----:B------:R-:W4:Y:S10]  /*52f0*/  MUFU.EX2 R226, R15 ;  /* 0x0000000f00e27308 */ /* 0x000f340000000800 */
        /* <DEDUP_REMOVED lines=9> */
[----:B------:R-:W4:Y:S01]  /*5390*/  MUFU.EX2 R235, R235 ;  /* 0x000000eb00eb7308 */ /* 0x000f220000000800 */
[C---:B-1----:R-:W-:Y:S02]  /*53a0*/  SHF.L.U32 R118, R116.reuse, 0x3, RZ ;  /* 0x0000000374767819 */ /* 0x042fe400000006ff */
[----:B------:R-:W-:Y:S02]  /*53b0*/  SHF.L.U32 R108, R116, 0x6, RZ ;  /* 0x00000006746c7819 */ /* 0x000fe400000006ff */
[----:B------:R-:W-:Y:S02]  /*53c0*/  LOP3.LUT R118, R118, 0x38, RZ, 0xc0, !PT ;  /* 0x0000003876767812 */ /* 0x000fe400078ec0ff */
[----:B------:R-:W-:Y:S02]  /*53d0*/  LOP3.LUT R6, R108, 0x200, RZ, 0xc0, !PT ;  /* 0x000002006c067812 */ /* 0x000fe400078ec0ff */
[----:B------:R-:W-:Y:S02]  /*53e0*/  SHF.L.U32 R5, R116, 0x5, RZ ;  /* 0x0000000574057819 */ /* 0x000fe400000006ff */
[----:B------:R-:W-:Y:S02]  /*53f0*/  SHF.R.U32.HI R4, RZ, 0x1, R116 ;  /* 0x00000001ff047819 */ /* 0x000fe40000011674 */
[----:B------:R-:W-:Y:S02]  /*5400*/  LOP3.LUT R108, R118, 0x1c0, R108, 0xf8, !PT ;  /* 0x000001c0766c7812 */ /* 0x000fe400078ef86c */
[----:B--2---:R-:W-:Y:S02]  /*5410*/  F2FP.BF16.F32.PACK_AB R7, R251, R119 ;  /* 0x00000077fb07723e */ /* 0x004fe400000010ff */
[----:B------:R-:W-:Y:S02]  /*5420*/  LOP3.LUT P0, RZ, R116, 0x4, RZ, 0xc0, !PT ;  /* 0x0000000474ff7812 */ /* 0x000fe4000780c0ff */
[----:B------:R-:W-:Y:S01]  /*5430*/  LOP3.LUT R5, R6, 0x400, R5, 0xf8, !PT ;  /* 0x0000040006057812 */ /* 0x000fe200078ef805 */
[----:B------:R1:W-:Y:S01]  /*5440*/  STS [R180], R7 ;  /* 0x00000007b4007388 */ /* 0x0003e20000000800 */
[----:B------:R-:W-:Y:S02]  /*5450*/  LOP3.LUT R4, R108, 0x8, R4, 0x78, !PT ;  /* 0x000000086c047812 */ /* 0x000fe400078e7804 */
[----:B---3--:R-:W-:Y:S02]  /*5460*/  F2FP.BF16.F32.PACK_AB R6, R249, R250 ;  /* 0x000000faf906723e */ /* 0x008fe400000010ff */
[----:B------:R-:W-:Y:S02]  /*5470*/  SEL R228, R228, 0xfffffff0, !P0 ;  /* 0xfffffff0e4e47807 */ /* 0x000fe40004000000 */
[----:B------:R-:W-:Y:S01]  /*5480*/  LOP3.LUT R4, R5, R4, RZ, 0xfc, !PT ;  /* 0x0000000405047212 */ /* 0x000fe200078efcff */
[----:B------:R2:W-:Y:S01]  /*5490*/  STS [R180+0x400], R6 ;  /* 0x00040006b4007388 */ /* 0x0005e20000000800 */
[----:B----4-:R-:W-:Y:S02]  /*54a0*/  F2FP.BF16.F32.PACK_AB R5, R239, R244 ;  /* 0x000000f4ef05723e */ /* 0x010fe400000010ff */
[----:B------:R-:W-:Y:S02]  /*54b0*/  IADD3 R234, PT, PT, R180, R228, RZ ;  /* 0x000000e4b4ea7210 */ /* 0x000fe40007ffe0ff */
[----:B------:R-:W-:Y:S02]  /*54c0*/  F2FP.BF16.F32.PACK_AB R8, R247, R248 ;  /* 0x000000f8f708723e */ /* 0x000fe400000010ff */
[----:B------:R-:W-:Y:S01]  /*54d0*/  F2FP.BF16.F32.PACK_AB R9, R240, R241 ;  /* 0x000000f1f009723e */ /* 0x000fe200000010ff */
[----:B------:R3:W-:Y:S01]  /*54e0*/  STS [R234], R5 ;  /* 0x00000005ea007388 */ /* 0x0007e20000000800 */
[----:B------:R-:W-:Y:S02]  /*54f0*/  IADD3 R228, PT, PT, R178, R228, RZ ;  /* 0x000000e4b2e47210 */ /* 0x000fe40007ffe0ff */
[----:B------:R-:W-:Y:S02]  /*5500*/  LEA R109, R4, UR4, 0x1 ;  /* 0x00000004046d7c11 */ /* 0x000fe4000f8e08ff */
[----:B------:R-:W-:Y:S02]  /*5510*/  LOP3.LUT P1, RZ, R116, 0x2, RZ, 0xc0, !PT ;  /* 0x0000000274ff7812 */ /* 0x000fe4000782c0ff */
[----:B------:R-:W-:Y:S02]  /*5520*/  SEL R117, R117, 0xffffffc0, !P0 ;  /* 0xffffffc075757807 */ /* 0x000fe40004000000 */
[----:B-1----:R-:W-:Y:S02]  /*5530*/  F2FP.BF16.F32.PACK_AB R7, R237, R238 ;  /* 0x000000eeed07723e */ /* 0x002fe400000010ff */
[----:B------:R-:W-:Y:S02]  /*5540*/  SEL R128, R128, 0xffffffe0, !P1 ;  /* 0xffffffe080807807 */ /* 0x000fe40004800000 */
[----:B------:R-:W-:Y:S01]  /*5550*/  SHF.L.U32 R121, R116, 0x6, RZ ;  /* 0x0000000674797819 */ /* 0x000fe200000006ff */
[----:B------:R1:W-:Y:S01]  /*5560*/  STS [R234+0x400], R7 ;  /* 0x00040007ea007388 */ /* 0x0003e20000000800 */
[----:B------:R-:W-:Y:S02]  /*5570*/  IADD3 R104, PT, PT, R128, R109, RZ ;  /* 0x0000006d80687210 */ /* 0x000fe40007ffe0ff */
[----:B--2---:R-:W-:Y:S01]  /*5580*/  F2FP.BF16.F32.PACK_AB R6, R245, R246 ;  /* 0x000000f6f506723e */ /* 0x004fe200000010ff */
[----:B------:R2:W-:Y:S01]  /*5590*/  STS [R180+0x1000], R8 ;  /* 0x00100008b4007388 */ /* 0x0005e20000000800 */
[----:B------:R-:W-:Y:S03]  /*55a0*/  ISETP.GT.AND P1, PT, R199, R183, PT ;  /* 0x000000b7c700720c */ /* 0x000fe60003f24270 */
[----:B------:R4:W-:Y:S01]  /*55b0*/  STS [R180+0x1400], R6 ;  /* 0x00140006b4007388 */ /* 0x0009e20000000800 */
[----:B---3--:R-:W-:Y:S03]  /*55c0*/  F2FP.BF16.F32.PACK_AB R5, R242, R243 ;  /* 0x000000f3f205723e */ /* 0x008fe600000010ff */
[----:B------:R-:W-:Y:S04]  /*55d0*/  STS [R234+0x1400], R9 ;  /* 0x00140009ea007388 */ /* 0x000fe80000000800 */
[----:B------:R3:W-:Y:S01]  /*55e0*/  STS [R234+0x1000], R5 ;  /* 0x00100005ea007388 */ /* 0x0007e20000000800 */
[----:B-1----:R-:W-:Y:S02]  /*55f0*/  F2FP.BF16.F32.PACK_AB R7, R230, R231 ;  /* 0x000000e7e607723e */ /* 0x002fe400000010ff */
[----:B--2---:R-:W-:Y:S03]  /*5600*/  F2FP.BF16.F32.PACK_AB R8, R232, R233 ;  /* 0x000000e9e808723e */ /* 0x004fe600000010ff */
[----:B------:R1:W-:Y:S01]  /*5610*/  STS [R178+0x400], R7 ;  /* 0x00040007b2007388 */ /* 0x0003e20000000800 */
[----:B----4-:R-:W-:Y:S03]  /*5620*/  F2FP.BF16.F32.PACK_AB R6, R226, R227 ;  /* 0x000000e3e206723e */ /* 0x010fe600000010ff */
[----:B------:R2:W-:Y:S04]  /*5630*/  STS [R178], R8 ;  /* 0x00000008b2007388 */ /* 0x0005e80000000800 */
[----:B------:R4:W-:Y:S01]  /*5640*/  STS [R228], R6 ;  /* 0x00000006e4007388 */ /* 0x0009e20000000800 */
[----:B---3--:R-:W-:Y:S05]  /*5650*/  F2FP.BF16.F32.PACK_AB R5, R224, R225 ;  /* 0x000000e1e005723e */ /* 0x008fea00000010ff */
[----:B------:R3:W-:Y:S01]  /*5660*/  STS [R228+0x400], R5 ;  /* 0x00040005e4007388 */ /* 0x0007e20000000800 */
[----:B-1----:R-:W-:Y:S02]  /*5670*/  F2FP.BF16.F32.PACK_AB R7, R219, R220 ;  /* 0x000000dcdb07723e */ /* 0x002fe400000010ff */
[----:B--2---:R-:W-:Y:S03]  /*5680*/  F2FP.BF16.F32.PACK_AB R8, R222, R223 ;  /* 0x000000dfde08723e */ /* 0x004fe600000010ff */
[----:B------:R-:W-:Y:S01]  /*5690*/  STS [R178+0x1400], R7 ;  /* 0x00140007b2007388 */ /* 0x000fe20000000800 */
[----:B----4-:R-:W-:Y:S03]  /*56a0*/  F2FP.BF16.F32.PACK_AB R6, R229, R221 ;  /* 0x000000dde506723e */ /* 0x010fe600000010ff */
[----:B------:R-:W-:Y:S04]  /*56b0*/  STS [R178+0x1000], R8 ;  /* 0x00100008b2007388 */ /* 0x000fe80000000800 */
[----:B------:R-:W-:Y:S01]  /*56c0*/  STS [R228+0x1000], R6 ;  /* 0x00100006e4007388 */ /* 0x000fe20000000800 */
[----:B---3--:R-:W-:Y:S05]  /*56d0*/  F2FP.BF16.F32.PACK_AB R5, R235, R236 ;  /* 0x000000eceb05723e */ /* 0x008fea00000010ff */
[----:B------:R-:W-:Y:S04]  /*56e0*/  STS [R228+0x1400], R5 ;  /* 0x00140005e4007388 */ /* 0x000fe80000000800 */
[----:B------:R-:W1:Y:S08]  /*56f0*/  LDSM.16.M88.4 R32, [R109+0x4000] ;  /* 0x004000006d20783b */ /* 0x000e700000000200 */
[----:B------:R2:W3:Y:S08]  /*5700*/  LDSM.16.M88.4 R28, [R109+0x5000] ;  /* 0x005000006d1c783b */ /* 0x0004f00000000200 */
[----:B------:R-:W4:Y:S08]  /*5710*/  LDSM.16.M88.4 R100, [R104+0x4000] ;  /* 0x004000006864783b */ /* 0x000f300000000200 */
[----:B------:R-:W4:Y:S01]  /*5720*/  LDSM.16.M88.4 R104, [R104+0x5000] ;  /* 0x005000006868783b */ /* 0x000f220000000200 */
[----:B--2---:R-:W-:Y:S01]  /*5730*/  IADD3 R109, PT, PT, R109, R117, RZ ;  /* 0x000000756d6d7210 */ /* 0x004fe20007ffe0ff */
[-C--:B-1----:R-:W-:Y:S08]  /*5740*/  HMMA.16816.F32.BF16 R4, R32, R140.reuse, RZ ;  /* 0x0000008c2004723c */ /* 0x082ff000000418ff */
        /* <DEDUP_REMOVED lines=26> */
[----:B------:R-:W1:Y:S08]  /*58f0*/  LDSM.16.M88.4 R100, [R104+0x4000] ;  /* 0x004000006864783b */ /* 0x000e700000000200 */
[----:B------:R-:W2:Y:S01]  /*5900*/  LDSM.16.M88.4 R104, [R104+0x5000] ;  /* 0x005000006868783b */ /* 0x000ea20000000200 */
[-C--:B-1----:R-:W-:Y:S08]  /*5910*/  HMMA.16816.F32.BF16 R4, R100, R164.reuse, R4 ;  /* 0x000000a46404723c */ /* 0x082ff00000041804 */
[C---:B--2---:R-:W-:Y:S08]  /*5920*/  HMMA.16816.F32.BF16 R8, R104.reuse, R164, R8 ;  /* 0x000000a46808723c */ /* 0x044ff00000041808 */
[-C--:B------:R-:W-:Y:S03]  /*5930*/  HMMA.16816.F32.BF16 R12, R104, R166.reuse, R12 ;  /* 0x000000a6680c723c */ /* 0x080fe6000004180c */
[C---:B-----5:R-:W-:Y:S01]  /*5940*/  FADD.FTZ R4, -R211.reuse, R4 ;  /* 0x00000004d3047221 */ /* 0x060fe20000010100 */
[C---:B------:R-:W-:Y:S01]  /*5950*/  FADD.FTZ R6, -R210.reuse, R6 ;  /* 0x00000006d2067221 */ /* 0x040fe20000010100 */
[----:B------:R-:W-:Y:S01]  /*5960*/  FADD.FTZ R7, -R210, R7 ;  /* 0x00000007d2077221 */ /* 0x000fe20000010100 */
[----:B------:R-:W-:Y:S01]  /*5970*/  FADD.FTZ R5, -R211, R5 ;  /* 0x00000005d3057221 */ /* 0x000fe20000010100 */
[----:B------:R-:W-:Y:S01]  /*5980*/  FMUL.FTZ R109, R119, R4 ;  /* 0x00000004776d7220 */ /* 0x000fe20000410000 */
[--C-:B------:R-:W-:Y:S01]  /*5990*/  SHF.R.U32.HI R119, RZ, 0x4, R116.reuse ;  /* 0x00000004ff777819 */ /* 0x100fe20000011674 */
[C---:B------:R-:W-:Y:S04]  /*59a0*/  HMMA.16816.F32.BF16 R16, R100.reuse, R166, R16 ;  /* 0x000000a66410723c */ /* 0x040fe80000041810 */
[----:B------:R-:W-:Y:S01]  /*59b0*/  LOP3.LUT R119, R119, 0x8, RZ, 0xc0, !PT ;  /* 0x0000000877777812 */ /* 0x000fe200078ec0ff */
[----:B------:R-:W-:Y:S01]  /*59c0*/  FMUL.FTZ R6, R250, R6 ;  /* 0x00000006fa067220 */ /* 0x000fe20000410000 */
[----:B------:R-:W-:Y:S01]  /*59d0*/  FMUL.FTZ R7, R249, R7 ;  /* 0x00000007f9077220 */ /* 0x000fe20000410000 */
[----:B------:R-:W-:Y:S01]  /*59e0*/  FADD.FTZ R11, -R208, R11 ;  /* 0x0000000bd00b7221 */ /* 0x000fe20000010100 */
[-C--:B------:R-:W-:Y:S03]  /*59f0*/  HMMA.16816.F32.BF16 R20, R100, R168.reuse, R20 ;  /* 0x000000a86414723c */ /* 0x080fe60000041814 */
[----:B------:R-:W-:Y:S01]  /*5a00*/  LOP3.LUT R4, R119, 0x10, R116, 0xf8, !PT ;  /* 0x0000001077047812 */ /* 0x000fe200078ef874 */
[----:B------:R-:W-:Y:S01]  /*5a10*/  FMUL.FTZ R6, R6, R112 ;  /* 0x0000007006067220 */ /* 0x000fe20000410000 */
[----:B------:R-:W-:Y:S01]  /*5a20*/  FMUL.FTZ R7, R7, R113 ;  /* 0x0000007107077220 */ /* 0x000fe20000410000 */
[----:B------:R-:W-:Y:S01]  /*5a30*/  FMUL.FTZ R5, R251, R5 ;  /* 0x00000005fb057220 */ /* 0x000fe20000410000 */
[----:B------:R-:W-:Y:S01]  /*5a40*/  LOP3.LUT R108, R4, R108, RZ, 0x3c, !PT ;  /* 0x0000006c046c7212 */ /* 0x000fe200078e3cff */
[C---:B------:R-:W-:Y:S04]  /*5a50*/  HMMA.16816.F32.BF16 R24, R104.reuse, R168, R24 ;  /* 0x000000a86818723c */ /* 0x040fe80000041818 */
[----:B------:R-:W-:Y:S01]  /*5a60*/  FFMA.FTZ R4, -R122, R122, 1 ;  /* 0x3f8000007a047423 */ /* 0x000fe2000001017a */
[----:B------:R-:W-:Y:S01]  /*5a70*/  FMUL.FTZ R11, R245, R11 ;  /* 0x0000000bf50b7220 */ /* 0x000fe20000410000 */
[----:B------:R-:W-:Y:S01]  /*5a80*/  FADD.FTZ R16, -R211, R16 ;  /* 0x00000010d3107221 */ /* 0x000fe20000010100 */
[----:B------:R-:W-:Y:S01]  /*5a90*/  LOP3.LUT R121, R108, 0x200, R121, 0xf8, !PT ;  /* 0x000002006c797812 */ /* 0x000fe200078ef879 */
[-C--:B------:R-:W-:Y:S03]  /*5aa0*/  HMMA.16816.F32.BF16 R28, R104, R170.reuse, R28 ;  /* 0x000000aa681c723c */ /* 0x080fe6000004181c */
[----:B------:R-:W-:Y:S01]  /*5ab0*/  FMUL.FTZ R4, R4, UR18 ;  /* 0x0000001204047c20 */ /* 0x000fe20008410000 */
[----:B------:R-:W-:Y:S01]  /*5ac0*/  FMUL.FTZ R109, R109, R110 ;  /* 0x0000006e6d6d7220 */ /* 0x000fe20000410000 */
[----:B------:R-:W-:Y:S01]  /*5ad0*/  FMUL.FTZ R5, R5, R111 ;  /* 0x0000006f05057220 */ /* 0x000fe20000410000 */
[----:B------:R-:W-:Y:S01]  /*5ae0*/  F2FP.BF16.F32.PACK_AB R6, R7, R6 ;  /* 0x000000060706723e */ /* 0x000fe200000010ff */
[----:B------:R-:W-:Y:S01]  /*5af0*/  FMUL.FTZ R11, R11, R4 ;  /* 0x000000040b0b7220 */ /* 0x000fe20000410000 */
[----:B------:R-:W-:Y:S04]  /*5b00*/  HMMA.16816.F32.BF16 R32, R100, R170, R32 ;  /* 0x000000aa6420723c */ /* 0x000fe80000041820 */
[----:B------:R-:W-:Y:S01]  /*5b10*/  FMUL.FTZ R244, R244, R16 ;  /* 0x00000010f4f47220 */ /* 0x000fe20000410000 */
[C---:B------:R-:W-:Y:S01]  /*5b20*/  FADD.FTZ R8, -R209.reuse, R8 ;  /* 0x00000008d1087221 */ /* 0x040fe20000010100 */
[C---:B------:R-:W-:Y:S01]  /*5b30*/  FADD.FTZ R9, -R209.reuse, R9 ;  /* 0x00000009d1097221 */ /* 0x040fe20000010100 */
[C---:B------:R-:W-:Y:S01]  /*5b40*/  FADD.FTZ R10, -R208.reuse, R10 ;  /* 0x0000000ad00a7221 */ /* 0x040fe20000010100 */
[C---:B------:R-:W-:Y:S01]  /*5b50*/  FADD.FTZ R12, -R209.reuse, R12 ;  /* 0x0000000cd10c7221 */ /* 0x040fe20000010100 */
[----:B------:R-:W-:Y:S01]  /*5b60*/  FADD.FTZ R13, -R209, R13 ;  /* 0x0000000dd10d7221 */ /* 0x000fe20000010100 */
[C---:B------:R-:W-:Y:S01]  /*5b70*/  FADD.FTZ R14, -R208.reuse, R14 ;  /* 0x0000000ed00e7221 */ /* 0x040fe20000010100 */
[----:B------:R-:W-:Y:S01]  /*5b80*/  FADD.FTZ R15, -R208, R15 ;  /* 0x0000000fd00f7221 */ /* 0x000fe20000010100 */
[----:B------:R-:W-:Y:S01]  /*5b90*/  FFMA.FTZ R111, -R114, R114, 1 ;  /* 0x3f800000726f7423 */ /* 0x000fe20000010172 */
[----:B------:R-:W-:Y:S01]  /*5ba0*/  FFMA.FTZ R110, -R115, R115, 1 ;  /* 0x3f800000736e7423 */ /* 0x000fe20000010173 */
[----:B------:R-:W-:Y:S01]  /*5bb0*/  FFMA.FTZ R108, -R120, R120, 1 ;  /* 0x3f800000786c7423 */ /* 0x000fe20000010178 */
[----:B------:R-:W-:Y:S01]  /*5bc0*/  FADD.FTZ R17, -R211, R17 ;  /* 0x00000011d3117221 */ /* 0x000fe20000010100 */
[C---:B------:R-:W-:Y:S01]  /*5bd0*/  FADD.FTZ R18, -R210.reuse, R18 ;  /* 0x00000012d2127221 */ /* 0x040fe20000010100 */
[----:B------:R-:W-:Y:S01]  /*5be0*/  FADD.FTZ R19, -R210, R19 ;  /* 0x00000013d2137221 */ /* 0x000fe20000010100 */
[----:B------:R-:W-:Y:S01]  /*5bf0*/  FFMA.FTZ R16, -R125, R125, 1 ;  /* 0x3f8000007d107423 */ /* 0x000fe2000001017d */
[----:B------:R-:W-:Y:S01]  /*5c00*/  FFMA.FTZ R7, -R127, R127, 1 ;  /* 0x3f8000007f077423 */ /* 0x000fe2000001017f */
[----:B------:R-:W-:Y:S01]  /*5c10*/  FFMA.FTZ R4, -R130, R130, 1 ;  /* 0x3f80000082047423 */ /* 0x000fe20000010182 */
[C---:B------:R-:W-:Y:S01]  /*5c20*/  FADD.FTZ R20, -R211.reuse, R20 ;  /* 0x00000014d3147221 */ /* 0x040fe20000010100 */
[----:B------:R-:W-:Y:S01]  /*5c30*/  FADD.FTZ R21, -R211, R21 ;  /* 0x00000015d3157221 */ /* 0x000fe20000010100 */
[C---:B------:R-:W-:Y:S01]  /*5c40*/  FADD.FTZ R22, -R210.reuse, R22 ;  /* 0x00000016d2167221 */ /* 0x040fe20000010100 */
[----:B------:R-:W-:Y:S01]  /*5c50*/  FADD.FTZ R23, -R210, R23 ;  /* 0x00000017d2177221 */ /* 0x000fe20000010100 */
        /* <DEDUP_REMOVED lines=8> */
[C---:B------:R-:W-:Y:S01]  /*5ce0*/  FADD.FTZ R32, -R211.reuse, R32 ;  /* 0x00000020d3207221 */ /* 0x040fe20000010100 */
[----:B------:R-:W-:Y:S01]  /*5cf0*/  FADD.FTZ R33, -R211, R33 ;  /* 0x00000021d3217221 */ /* 0x000fe20000010100 */
        /* <DEDUP_REMOVED lines=9> */
[----:B------:R-:W-:Y:S01]  /*5d90*/  FMUL.FTZ R111, R111, UR18 ;  /* 0x000000126f6f7c20 */ /* 0x000fe20008410000 */
[----:B------:R-:W-:Y:S01]  /*5da0*/  FMUL.FTZ R110, R110, UR18 ;  /* 0x000000126e6e7c20 */ /* 0x000fe20008410000 */
[----:B------:R-:W-:Y:S01]  /*5db0*/  FMUL.FTZ R108, R108, UR18 ;  /* 0x000000126c6c7c20 */ /* 0x000fe20008410000 */
        /* <DEDUP_REMOVED lines=99> */
.L_x_1319:
[----:B------:R-:W-:Y:S01]  /*63f0*/  STS [R180+-0x4000], R5 ;  /* 0xffc00005b4007388 */ /* 0x000fe20000000800 */
[----:B------:R-:W-:Y:S03]  /*6400*/  LEA R121, R121, UR4, 0x1 ;  /* 0x0000000479797c11 */ /* 0x000fe6000f8e08ff */
[----:B------:R-:W-:Y:S02]  /*6410*/  STS [R180+-0x3c00], R6 ;  /* 0xffc40006b4007388 */ /* 0x000fe40000000800 */
[----:B------:R-:W-:Y:S02]  /*6420*/  IMAD.IADD R120, R121, 0x1, R117 ;  /* 0x0000000179787824 */ /* 0x000fe400078e0275 */
[----:B------:R2:W-:Y:S04]  /*6430*/  STS [R234+-0x4000], R126 ;  /* 0xffc0007eea007388 */ /* 0x0005e80000000800 */
[----:B------:R-:W-:Y:S04]  /*6440*/  STS [R234+-0x3c00], R18 ;  /* 0xffc40012ea007388 */ /* 0x000fe80000000800 */
[----:B------:R-:W-:Y:S04]  /*6450*/  STS [R180+-0x3000], R8 ;  /* 0xffd00008b4007388 */ /* 0x000fe80000000800 */
[----:B------:R-:W-:Y:S04]  /*6460*/  STS [R180+-0x2c00], R10 ;  /* 0xffd4000ab4007388 */ /* 0x000fe80000000800 */
[----:B------:R-:W-:Y:S04]  /*6470*/  STS [R234+-0x3000], R12 ;  /* 0xffd0000cea007388 */ /* 0x000fe80000000800 */
[----:B------:R-:W-:Y:S04]  /*6480*/  STS [R234+-0x2c00], R4 ;  /* 0xffd40004ea007388 */ /* 0x000fe80000000800 */
[----:B------:R-:W-:Y:S01]  /*6490*/  STS [R178+-0x4000], R20 ;  /* 0xffc00014b2007388 */ /* 0x000fe20000000800 */
[----:B--2---:R-:W2:Y:S03]  /*64a0*/  LDC R126, c[0x0][0x44c] ;  /* 0x00011300ff7e7b82 */ /* 0x004ea60000000800 */
[----:B------:R-:W-:Y:S04]  /*64b0*/  STS [R178+-0x3c00], R22 ;  /* 0xffc40016b2007388 */ /* 0x000fe80000000800 */
[----:B------:R-:W-:Y:S04]  /*64c0*/  STS [R228+-0x4000], R32 ;  /* 0xffc00020e4007388 */ /* 0x000fe80000000800 */
[----:B------:R-:W-:Y:S04]  /*64d0*/  STS [R228+-0x3c00], R34 ;  /* 0xffc40022e4007388 */ /* 0x000fe80000000800 */
[----:B------:R-:W-:Y:S04]  /*64e0*/  STS [R178+-0x3000], R24 ;  /* 0xffd00018b2007388 */ /* 0x000fe80000000800 */
[----:B------:R-:W-:Y:S04]  /*64f0*/  STS [R178+-0x2c00], R26 ;  /* 0xffd4001ab2007388 */ /* 0x000fe80000000800 */
[----:B------:R-:W-:Y:S01]  /*6500*/  STS [R228+-0x3000], R28 ;  /* 0xffd0001ce4007388 */ /* 0x000fe20000000800 */
[----:B--2---:R-:W-:Y:S03]  /*6510*/  IMAD R126, R126, UR13, RZ ;  /* 0x0000000d7e7e7c24 */ /* 0x004fe6000f8e02ff */
        /* <DEDUP_REMOVED lines=43> */
[----:B------:R-:W-:Y:S04]  /*67d0*/  IMAD.SHL.U32 R8, R116, 0x8, RZ ;  /* 0x0000000874087824 */ /* 0x000fe800078e00ff */
        /* <DEDUP_REMOVED lines=8> */
[----:B------:R-:W-:Y:S01]  /*6860*/  LOP3.LUT R4, R8, 0x1f8, RZ, 0xc0, !PT ;  /* 0x000001f808047812 */ /* 0x000fe200078ec0ff */
[----:B------:R-:W-:Y:S03]  /*6870*/  IMAD.U32 R5, R126, -0x40, RZ ;  /* 0xffffffc07e057824 */ /* 0x000fe600078e00ff */
[----:B------:R-:W-:Y:S02]  /*6880*/  LOP3.LUT R4, R4, 0x38, R116, 0x78, !PT ;  /* 0x0000003804047812 */ /* 0x000fe400078e7874 */
[C---:B------:R-:W-:Y:S02]  /*6890*/  LEA R204, P0, R5.reuse, R204, 0x2 ;  /* 0x000000cc05cc7211 */ /* 0x040fe400078010ff */
[----:B------:R-:W-:Y:S02]  /*68a0*/  LOP3.LUT R4, R4, 0x1e00, R8, 0xf8, !PT ;  /* 0x00001e0004047812 */ /* 0x000fe400078ef808 */
[----:B------:R-:W-:Y:S02]  /*68b0*/  LEA.HI.X.SX32 R205, R5, R205, 0x2, P0 ;  /* 0x000000cd05cd7211 */ /* 0x000fe400000f16ff */
[----:B------:R-:W-:Y:S01]  /*68c0*/  LEA R125, R4, UR4, 0x1 ;  /* 0x00000004047d7c11 */ /* 0x000fe2000f8e08ff */
        /* <DEDUP_REMOVED lines=23> */
.L_x_1320:
[----:B------:R-:W-:Y:S01]  /*6a40*/  LDSM.16.M88.4 R16, [R176] ;  /* 0x00000000b010783b */ /* 0x000fe20000000200 */
[C---:B------:R-:W-:Y:S01]  /*6a50*/  IMAD.IADD R124, R176.reuse, 0x1, R128 ;  /* 0x00000001b07c7824 */ /* 0x040fe200078e0280 */
[----:B------:R-:W-:Y:S01]  /*6a60*/  ISETP.GT.AND P4, PT, R199, R183, PT ;  /* 0x000000b7c700720c */ /* 0x000fe20003f84270 */
[----:B------:R-:W-:Y:S01]  /*6a70*/  IMAD.IADD R123, R176, 0x1, R117 ;  /* 0x00000001b07b7824 */ /* 0x000fe200078e0275 */
[----:B------:R-:W1:Y:S01]  /*6a80*/  LDSM.16.MT88.4 R8, [R121+0x6000] ;  /* 0x006000007908783b */ /* 0x000e620000004200 */
[----:B------:R-:W-:Y:S02]  /*6a90*/  @P1 IADD3 R187, P2, PT, R187, -0x100, RZ ;  /* 0xffffff00bbbb1810 */ /* 0x000fe40007f5e0ff */
[----:B------:R-:W-:Y:S01]  /*6aa0*/  IMAD.IADD R122, R128, 0x1, R123 ;  /* 0x00000001807a7824 */ /* 0x000fe200078e027b */
[----:B------:R-:W2:Y:S01]  /*6ab0*/  LDSM.16.MT88.4 R20, [R120+0x6000] ;  /* 0x006000007814783b */ /* 0x000ea20000004200 */
[----:B------:R-:W-:Y:S03]  /*6ac0*/  @P1 IADD3.X R186, PT, PT, R186, -0x1, RZ, P2, !PT ;  /* 0xffffffffbaba1810 */ /* 0x000fe600017fe4ff */
[----:B------:R-:W-:Y:S04]  /*6ad0*/  LDSM.16.MT88.4 R28, [R121+0x6800] ;  /* 0x00680000791c783b */ /* 0x000fe80000004200 */
[----:B------:R-:W3:Y:S04]  /*6ae0*/  LDSM.16.M88.4 R24, [R124] ;  /* 0x000000007c18783b */ /* 0x000ee80000000200 */
[----:B------:R-:W4:Y:S04]  /*6af0*/  LDSM.16.MT88.4 R32, [R120+0x6800] ;  /* 0x006800007820783b */ /* 0x000f280000004200 */
        /* <DEDUP_REMOVED lines=22> */
[----:B------:R-:W1:Y:S03]  /*6c60*/  LDSM.16.M88.4 R20, [R124+0x2000] ;  /* 0x002000007c14783b */ /* 0x000e660000000200 */
[C---:B--2---:R-:W-:Y:S05]  /*6c70*/  HMMA.16816.F32.BF16 R4, R28.reuse, R108, R4 ;  /* 0x0000006c1c04723c */ /* 0x044fea0000041804 */
[C---:B------:R-:W-:Y:S03]  /*6c80*/  LEA R108, P0, R192.reuse, R204, 0x2 ;  /* 0x000000ccc06c7211 */ /* 0x040fe600078010ff */
[C---:B------:R-:W-:Y:S03]  /*6c90*/  HMMA.16816.F32.BF16 R8, R28.reuse, R110, R8 ;  /* 0x0000006e1c08723c */ /* 0x040fe60000041808 */
[----:B------:R-:W-:Y:S02]  /*6ca0*/  LEA.HI.X.SX32 R109, R192, R205, 0x2, P0 ;  /* 0x000000cdc06d7211 */ /* 0x000fe400000f16ff */
[C---:B------:R-:W-:Y:S03]  /*6cb0*/  LEA R110, P0, R126.reuse, R108, 0x5 ;  /* 0x0000006c7e6e7211 */ /* 0x040fe600078028ff */
[C---:B------:R-:W-:Y:S03]  /*6cc0*/  HMMA.16816.F32.BF16 R12, R28.reuse, R112, R12 ;  /* 0x000000701c0c723c */ /* 0x040fe6000004180c */
[C---:B------:R-:W-:Y:S02]  /*6cd0*/  LEA.HI.X.SX32 R111, R126.reuse, R109, 0x5, P0 ;  /* 0x0000006d7e6f7211 */ /* 0x040fe400000f2eff */
[C---:B------:R-:W-:Y:S03]  /*6ce0*/  LEA R112, P0, R126.reuse, R110, 0x5 ;  /* 0x0000006e7e707211 */ /* 0x040fe600078028ff */
[----:B------:R-:W-:Y:S01]  /*6cf0*/  HMMA.16816.F32.BF16 R16, R28, R114, R16 ;  /* 0x000000721c10723c */ /* 0x000fe20000041810 */
[----:B------:R-:W2:Y:S02]  /*6d00*/  LDSM.16.MT88.4 R28, [R120+0x8800] ;  /* 0x00880000781c783b */ /* 0x000ea40000004200 */
[C---:B------:R-:W-:Y:S02]  /*6d10*/  LEA.HI.X.SX32 R113, R126.reuse, R111, 0x5, P0 ;  /* 0x0000006f7e717211 */ /* 0x040fe400000f2eff */
[C---:B------:R-:W-:Y:S03]  /*6d20*/  LEA R114, P0, R126.reuse, R112, 0x5 ;  /* 0x000000707e727211 */ /* 0x040fe600078028ff */
[C---:B---3--:R-:W-:Y:S05]  /*6d30*/  HMMA.16816.F32.BF16 R4, R24.reuse, R32, R4 ;  /* 0x000000201804723c */ /* 0x048fea0000041804 */
[C---:B------:R-:W-:Y:S02]  /*6d40*/  LEA.HI.X.SX32 R115, R126.reuse, R113, 0x5, P0 ;  /* 0x000000717e737211 */ /* 0x040fe400000f2eff */
[C---:B------:R-:W-:Y:S01]  /*6d50*/  LEA R130, P0, R126.reuse, R114, 0x5 ;  /* 0x000000727e827211 */ /* 0x040fe200078028ff */
[C---:B------:R-:W-:Y:S01]  /*6d60*/  HMMA.16816.F32.BF16 R8, R24.reuse, R34, R8 ;  /* 0x000000221808723c */ /* 0x040fe20000041808 */
[----:B------:R-:W-:Y:S02]  /*6d70*/  LDSM.16.MT88.4 R32, [R121+0x9000] ;  /* 0x009000007920783b */ /* 0x000fe40000004200 */
[C---:B------:R-:W-:Y:S02]  /*6d80*/  LEA.HI.X.SX32 R131, R126.reuse, R115, 0x5, P0 ;  /* 0x000000737e837211 */ /* 0x040fe400000f2eff */
[C---:B------:R-:W-:Y:S03]  /*6d90*/  LEA R132, P0, R126.reuse, R130, 0x5 ;  /* 0x000000827e847211 */ /* 0x040fe600078028ff */
[C---:B----4-:R-:W-:Y:S03]  /*6da0*/  HMMA.16816.F32.BF16 R12, R24.reuse, R104, R12 ;  /* 0x00000068180c723c */ /* 0x050fe6000004180c */
[C---:B------:R-:W-:Y:S05]  /*6db0*/  LEA.HI.X.SX32 R133, R126.reuse, R131, 0x5, P0 ;  /* 0x000000837e857211 */ /* 0x040fea00000f2eff */
[----:B------:R-:W-:Y:S01]  /*6dc0*/  HMMA.16816.F32.BF16 R16, R24, R106, R16 ;  /* 0x0000006a1810723c */ /* 0x000fe20000041810 */
[----:B------:R-:W3:Y:S04]  /*6dd0*/  LDSM.16.M88.4 R24, [R123+0x2000] ;  /* 0x002000007b18783b */ /* 0x000ee80000000200 */
[----:B------:R-:W-:Y:S03]  /*6de0*/  LDSM.16.MT88.4 R104, [R120+0x9800] ;  /* 0x009800007868783b */ /* 0x000fe60000004200 */
[C---:B-1----:R-:W-:Y:S08]  /*6df0*/  HMMA.16816.F32.BF16 R4, R20.reuse, R100, R4 ;  /* 0x000000641404723c */ /* 0x042ff00000041804 */
[C---:B------:R-:W-:Y:S01]  /*6e00*/  HMMA.16816.F32.BF16 R8, R20.reuse, R102, R8 ;  /* 0x000000661408723c */ /* 0x040fe20000041808 */
[----:B------:R-:W1:Y:S07]  /*6e10*/  LDSM.16.MT88.4 R100, [R120+0x9000] ;  /* 0x009000007864783b */ /* 0x000e6e0000004200 */
[C---:B--2---:R-:W-:Y:S08]  /*6e20*/  HMMA.16816.F32.BF16 R12, R20.reuse, R28, R12 ;  /* 0x0000001c140c723c */ /* 0x044ff0000004180c */
[----:B------:R-:W-:Y:S01]  /*6e30*/  HMMA.16816.F32.BF16 R16, R20, R30, R16 ;  /* 0x0000001e1410723c */ /* 0x000fe20000041810 */
[----:B------:R-:W-:Y:S04]  /*6e40*/  LDSM.16.MT88.4 R28, [R121+0x9800] ;  /* 0x00980000791c783b */ /* 0x000fe80000004200 */
[----:B------:R2:W4:Y:S03]  /*6e50*/  LDSM.16.M88.4 R20, [R122+0x2000] ;  /* 0x002000007a14783b */ /* 0x0005260000000200 */
[C---:B---3--:R-:W-:Y:S08]  /*6e60*/  HMMA.16816.F32.BF16 R4, R24.reuse, R32, R4 ;  /* 0x000000201804723c */ /* 0x048ff00000041804 */
[C---:B------:R-:W-:Y:S08]  /*6e70*/  HMMA.16816.F32.BF16 R8, R24.reuse, R34, R8 ;  /* 0x000000221808723c */ /* 0x040ff00000041808 */
[C---:B-1----:R-:W-:Y:S03]  /*6e80*/  HMMA.16816.F32.BF16 R12, R24.reuse, R100, R12 ;  /* 0x00000064180c723c */ /* 0x042fe6000004180c */
[C---:B--2---:R-:W-:Y:S04]  /*6e90*/  LEA R122, P0, R126.reuse, R132, 0x5 ;  /* 0x000000847e7a7211 */ /* 0x044fe800078028ff */
[C---:B------:R-:W-:Y:S01]  /*6ea0*/  LEA.HI.X.SX32 R123, R126.reuse, R133, 0x5, P0 ;  /* 0x000000857e7b7211 */ /* 0x040fe200000f2eff */
[----:B------:R-:W-:Y:S03]  /*6eb0*/  HMMA.16816.F32.BF16 R16, R24, R102, R16 ;  /* 0x000000661810723c */ /* 0x000fe60000041810 */
[----:B------:R-:W-:Y:S04]  /*6ec0*/  @P1 IMAD.WIDE.U32 R26, R179, 0x4, R206 ;  /* 0x00000004b31a1825 */ /* 0x000fe800078e00ce */
[C---:B------:R-:W-:Y:S01]  /*6ed0*/  IMAD.WIDE R32, R126.reuse, -0xc0, R122 ;  /* 0xffffff407e207825 */ /* 0x040fe200078e027a */
[----:B------:R-:W5:Y:S01]  /*6ee0*/  @P1 LDG.E R197, desc[UR24][R26.64+-0x100] ;  /* 0xffff00181ac51981 */ /* 0x000f62000c1e1900 */
[C---:B----4-:R-:W-:Y:S03]  /*6ef0*/  HMMA.16816.F32.BF16 R4, R20.reuse, R28, R4 ;  /* 0x0000001c1404723c */ /* 0x050fe60000041804 */
        /* <DEDUP_REMOVED lines=94> */
[C---:B------:R-:W-:Y:S01]  /*74e0*/  IMAD.SHL.U32 R0, R116.reuse, 0x20, RZ ;  /* 0x0000002074007824 */ /* 0x040fe200078e00ff */
[----:B------:R-:W1:Y:S01]  /*74f0*/  LDCU UR6, c[0x0][0x500] ;  /* 0x0000a000ff0677ac */ /* 0x000e620008000800 */
[C---:B------:R-:W-:Y:S01]  /*7500*/  IMAD.SHL.U32 R2, R116.reuse, 0x10, RZ ;  /* 0x0000001074027824 */ /* 0x040fe200078e00ff */
[C---:B------:R-:W-:Y:S01]  /*7510*/  R2P PR, R116.reuse, 0x18 ;  /* 0x0000001874007804 */ /* 0x040fe20000000000 */
[----:B------:R-:W-:Y:S01]  /*7520*/  IMAD.SHL.U32 R3, R116, 0x2, RZ ;  /* 0x0000000274037824 */ /* 0x000fe200078e00ff */
[----:B------:R-:W-:Y:S02]  /*7530*/  LOP3.LUT R0, R0, 0xc00, RZ, 0xc0, !PT ;  /* 0x00000c0000007812 */ /* 0x000fe400078ec0ff */
[----:B------:R-:W-:Y:S02]  /*7540*/  LOP3.LUT R2, R2, 0x1c0, RZ, 0xc0, !PT ;  /* 0x000001c002027812 */ /* 0x000fe400078ec0ff */
[--C-:B------:R-:W-:Y:S02]  /*7550*/  LOP3.LUT R0, R0, 0x6, R3.reuse, 0xf8, !PT ;  /* 0x0000000600007812 */ /* 0x100fe400078ef803 */
[----:B------:R-:W-:Y:S01]  /*7560*/  LOP3.LUT R2, R2, 0x38, R3, 0xf8, !PT ;  /* 0x0000003802027812 */ /* 0x000fe200078ef803 */
[----:B------:R-:W-:Y:S01]  /*7570*/  IMAD.MOV.U32 R3, RZ, RZ, 0x20 ;  /* 0x00000020ff037424 */ /* 0x000fe200078e00ff */
[----:B------:R-:W-:-:S02]  /*7580*/  F2FP.BF16.F32.PACK_AB R36, R37, R36 ;  /* 0x000000242524723e */ /* 0x000fc400000010ff */
[----:B------:R-:W-:Y:S02]  /*7590*/  LOP3.LUT R0, R0, R2, R119, 0xf6, !PT ;  /* 0x0000000200007212 */ /* 0x000fe400078ef677 */
[----:B------:R-:W-:Y:S02]  /*75a0*/  SEL R3, R3, 0xffffffe0, !P3 ;  /* 0xffffffe003037807 */ /* 0x000fe40005800000 */
        /* <DEDUP_REMOVED lines=115> */
.L_x_1322:
[----:B------:R-:W2:Y:S01]  /*7ce0*/  LDCU.64 UR14, c[0x0][0x5c0] ;  /* 0x0000b800ff0e77ac */ /* 0x000ea20008000a00 */
[----:B-1----:R-:W-:-:S05]  /*7cf0*/  IADD3 R2, PT, PT, R201, R203, RZ ;  /* 0x000000cbc9027210 */ /* 0x002fca0007ffe0ff */
[C---:B--2---:R-:W-:Y:S02]  /*7d00*/  IMAD R32, R2.reuse, UR15, RZ ;  /* 0x0000000f02207c24 */ /* 0x044fe4000f8e02ff */
[----:B------:R-:W-:-:S05]  /*7d10*/  IMAD.WIDE.U32 R2, R2, UR14, RZ ;  /* 0x0000000e02027c25 */ /* 0x000fca000f8e00ff */
[----:B------:R-:W-:Y:S02]  /*7d20*/  IADD3 R32, PT, PT, R3, R32, RZ ;  /* 0x0000002003207210 */ /* 0x000fe40007ffe0ff */
[----:B------:R-:W-:Y:S02]  /*7d30*/  MOV R33, R2 ;  /* 0x0000000200217202 */ /* 0x000fe40000000f00 */
.L_x_1323:
        /* <DEDUP_REMOVED lines=12> */
.L_x_1324:
[----:B------:R-:W1:Y:S01]  /*7e00*/  LDCU.64 UR12, c[0x0][0x5c8] ;  /* 0x0000b900ff0c77ac */ /* 0x000e620008000a00 */
[----:B------:R-:W-:-:S05]  /*7e10*/  IADD3 R2, PT, PT, R201, R203, RZ ;  /* 0x000000cbc9027210 */ /* 0x000fca0007ffe0ff */
[C---:B-1----:R-:W-:Y:S02]  /*7e20*/  IMAD R6, R2.reuse, UR13, RZ ;  /* 0x0000000d02067c24 */ /* 0x042fe4000f8e02ff */
[----:B------:R-:W-:-:S05]  /*7e30*/  IMAD.WIDE.U32 R2, R2, UR12, RZ ;  /* 0x0000000c02027c25 */ /* 0x000fca000f8e00ff */
[----:B------:R-:W-:-:S07]  /*7e40*/  IADD3 R6, PT, PT, R3, R6, RZ ;  /* 0x0000000603067210 */ /* 0x000fce0007ffe0ff */
.L_x_1325:
        /* <DEDUP_REMOVED lines=11> */
[----:B------:R-:W-:Y:S01]  /*7f00*/  BSSY.RECONVERGENT B0, `(.L_x_1326) ;  /* 0x0000030000007945 */ /* 0x000fe20003800200 */
[----:B------:R-:W-:-:S04]  /*7f10*/  IMAD.WIDE.U32 R44, R35, UR14, RZ ;  /* 0x0000000e232c7c25 */ /* 0x000fc8000f8e00ff */
[----:B------:R-:W-:Y:S01]  /*7f20*/  IMAD.WIDE.U32 R38, R35, UR12, R8 ;  /* 0x0000000c23267c25 */ /* 0x000fe2000f8e0008 */
[----:B--2---:R-:W-:-:S03]  /*7f30*/  ISETP.GE.AND P2, PT, R118, UR6, PT ;  /* 0x0000000676007c0c */ /* 0x004fc6000bf46270 */
[----:B------:R-:W-:Y:S01]  /*7f40*/  IMAD R7, R36, UR12, RZ ;  /* 0x0000000c24077c24 */ /* 0x000fe2000f8e02ff */
[----:B------:R-:W-:Y:S01]  /*7f50*/  IADD3 R38, P0, PT, R2, R38, RZ ;  /* 0x0000002602267210 */ /* 0x000fe20007f1e0ff */
[----:B------:R-:W-:Y:S01]  /*7f60*/  IMAD R36, R36, UR14, RZ ;  /* 0x0000000e24247c24 */ /* 0x000fe2000f8e02ff */
[-C--:B------:R-:W-:Y:S01]  /*7f70*/  ISETP.GE.OR P4, PT, R34, R200.reuse, P2 ;  /* 0x000000c82200720c */ /* 0x080fe20001786670 */
[C---:B------:R-:W-:Y:S02]  /*7f80*/  IMAD R7, R35.reuse, UR13, R7 ;  /* 0x0000000d23077c24 */ /* 0x040fe4000f8e0207 */
[----:B------:R-:W-:Y:S01]  /*7f90*/  IMAD R36, R35, UR15, R36 ;  /* 0x0000000f23247c24 */ /* 0x000fe2000f8e0224 */
[----:B------:R2:W4:Y:S02]  /*7fa0*/  LDS.128 R28, [R125+0x7000] ;  /* 0x007000007d1c7984 */ /* 0x0005240000000c00 */
[----:B------:R-:W-:Y:S02]  /*7fb0*/  IADD3.X R39, PT, PT, R6, R39, R7, P0, !PT ;  /* 0x0000002706277210 */ /* 0x000fe400007fe407 */
[----:B-1----:R-:W-:Y:S01]  /*7fc0*/  SHF.R.U32.HI R0, RZ, 0x3, R0 ;  /* 0x00000003ff007819 */ /* 0x002fe20000011600 */
[----:B------:R2:W1:Y:S01]  /*7fd0*/  LDS.128 R24, [R125+0x9000] ;  /* 0x009000007d187984 */ /* 0x0004620000000c00 */
[----:B------:R-:W2:Y:S01]  /*7fe0*/  LDC.64 R6, c[0x0][0x5d8] ;  /* 0x00017600ff067b82 */ /* 0x000ea20000000a00 */
[----:B---3--:R-:W-:Y:S01]  /*7ff0*/  IMAD.WIDE.U32 R38, R4, UR20, R38 ;  /* 0x0000001404267c25 */ /* 0x008fe2000f8e0026 */
[----:B------:R-:W-:Y:S01]  /*8000*/  ISETP.GE.OR P5, PT, R0, R200, P2 ;  /* 0x000000c80000720c */ /* 0x000fe200017a6670 */
[----:B------:R3:W1:Y:S01]  /*8010*/  LDS.128 R20, [R125+0xa000] ;  /* 0x00a000007d147984 */ /* 0x0006620000000c00 */
[----:B------:R-:W-:Y:S01]  /*8020*/  LOP3.LUT R4, R44, R118, RZ, 0xfc, !PT ;  /* 0x000000762c047212 */ /* 0x000fe200078efcff */
[----:B------:R-:W-:-:S02]  /*8030*/  IMAD R41, R5, UR20, R39 ;  /* 0x0000001405297c24 */ /* 0x000fc4000f8e0227 */
[----:B------:R3:W1:Y:S01]  /*8040*/  LDS.128 R16, [R125+0xb000] ;  /* 0x00b000007d107984 */ /* 0x0006620000000c00 */
[----:B------:R-:W-:Y:S02]  /*8050*/  IADD3 R44, P0, PT, R33, R4, RZ ;  /* 0x00000004212c7210 */ /* 0x000fe40007f1e0ff */
[----:B------:R-:W-:Y:S01]  /*8060*/  LEA.HI R4, R116, 0x40, RZ, 0x1d ;  /* 0x0000004074047811 */ /* 0x000fe200078fe8ff */
[----:B------:R3:W1:Y:S01]  /*8070*/  LDS.128 R12, [R125+0xc000] ;  /* 0x00c000007d0c7984 */ /* 0x0006620000000c00 */
[----:B------:R-:W-:Y:S02]  /*8080*/  IADD3.X R45, PT, PT, R32, R45, R36, P0, !PT ;  /* 0x0000002d202d7210 */ /* 0x000fe400007fe424 */
[----:B------:R-:W-:Y:S01]  /*8090*/  LEA.HI R116, R116, 0x60, RZ, 0x1d ;  /* 0x0000006074747811 */ /* 0x000fe200078fe8ff */
[----:B------:R3:W1:Y:S01]  /*80a0*/  LDS.128 R8, [R125+0xd000] ;  /* 0x00d000007d087984 */ /* 0x0006620000000c00 */
[----:B------:R-:W4:Y:S01]  /*80b0*/  @!P5 LDC.64 R2, c[0x0][0x568] ;  /* 0x00015a00ff02db82 */ /* 0x000f220000000a00 */
[----:B------:R-:W-:Y:S01]  /*80c0*/  @!P5 IMAD.MOV.U32 R40, RZ, RZ, R38 ;  /* 0x000000ffff28d224 */ /* 0x000fe200078e0026 */
[----:B------:R-:W-:-:S02]  /*80d0*/  ISETP.GE.OR P3, PT, R4, R200, P2 ;  /* 0x000000c80400720c */ /* 0x000fc40001766670 */
[----:B------:R-:W-:Y:S01]  /*80e0*/  ISETP.GE.OR P2, PT, R116, R200, P2 ;  /* 0x000000c87400720c */ /* 0x000fe20001746670 */
[C---:B------:R-:W-:Y:S01]  /*80f0*/  @!P5 IMAD.WIDE.U32 R42, R0.reuse, UR12, R40 ;  /* 0x0000000c002adc25 */ /* 0x040fe2000f8e0028 */
[----:B------:R-:W-:-:S03]  /*8100*/  IADD3 R32, P0, PT, R0, 0x60, RZ ;  /* 0x0000006000207810 */ /* 0x000fc60007f1e0ff */
[----:B--2---:R-:W-:-:S04]  /*8110*/  IMAD.WIDE.U32 R44, R6, UR20, R44 ;  /* 0x00000014062c7c25 */ /* 0x004fc8000f8e002c */
[----:B------:R-:W-:Y:S01]  /*8120*/  IMAD R34, R7, UR20, R45 ;  /* 0x0000001407227c24 */ /* 0x000fe2000f8e022d */
[----:B----4-:R-:W-:Y:S02]  /*8130*/  @!P5 LEA R36, P6, R42, R2, 0x1 ;  /* 0x000000022a24d211 */ /* 0x010fe400078c08ff */
[----:B------:R-:W-:-:S05]  /*8140*/  IADD3 R2, P1, PT, R0, 0x20, RZ ;  /* 0x0000002000027810 */ /* 0x000fca0007f3e0ff */
[----:B------:R-:W-:Y:S01]  /*8150*/  IMAD.X R33, RZ, RZ, RZ, P1 ;  /* 0x000000ffff217224 */ /* 0x000fe200008e06ff */
[----:B-1-3--:R-:W-:Y:S07]  /*8160*/  @P5 BRA `(.L_x_1327) ;  /* 0x0000000000245947 */ /* 0x00afee0003800000 */
        /* <DEDUP_REMOVED lines=9> */
.L_x_1327:
[----:B------:R-:W-:Y:S05]  /*8200*/  BSYNC.RECONVERGENT B0 ;  /* 0x0000000000007941 */ /* 0x000fea0003800200 */
.L_x_1326:
        /* <DEDUP_REMOVED lines=12> */
.L_x_1329:
[----:B------:R-:W-:Y:S05]  /*82d0*/  BSYNC.RECONVERGENT B0 ;  /* 0x0000000000007941 */ /* 0x000fea0003800200 */
.L_x_1328:
[----:B-1----:R1:W3:Y:S01]  /*82e0*/  LDS.128 R4, [R125+0x8000] ;  /* 0x008000007d047984 */ /* 0x0022e20000000c00 */
[C---:B--2---:R-:W-:Y:S01]  /*82f0*/  IADD3 R28, P1, PT, R0.reuse, 0x40, RZ ;  /* 0x00000040001c7810 */ /* 0x044fe20007f3e0ff */
        /* <DEDUP_REMOVED lines=14> */
.L_x_1331:
[----:B------:R-:W-:Y:S05]  /*83e0*/  BSYNC.RECONVERGENT B0 ;  /* 0x0000000000007941 */ /* 0x000fea0003800200 */
.L_x_1330:
        /* <DEDUP_REMOVED lines=14> */
.L_x_1333:
[----:B------:R-:W-:Y:S05]  /*84d0*/  BSYNC.RECONVERGENT B0 ;  /* 0x0000000000007941 */ /* 0x000fea0003800200 */
.L_x_1332:
        /* <DEDUP_REMOVED lines=13> */
.L_x_1335:
[----:B------:R-:W-:Y:S05]  /*85b0*/  BSYNC.RECONVERGENT B0 ;  /* 0x0000000000007941 */ /* 0x000fea0003800200 */
.L_x_1334:
        /* <DEDUP_REMOVED lines=12> */
.L_x_1337:
[----:B------:R-:W-:Y:S05]  /*8680*/  BSYNC.RECONVERGENT B0 ;  /* 0x0000000000007941 */ /* 0x000fea0003800200 */
.L_x_1336:
[----:B------:R-:W-:Y:S05]  /*8690*/  @P2 BRA `(.L_x_1284) ;  /* 0x0000000000282947 */ /* 0x000fea0003800000 */
[----:B------:R-:W1:Y:S01]  /*86a0*/  LDCU.64 UR6, c[0x0][0x568] ;  /* 0x0000ad00ff0677ac */ /* 0x000e620008000a00 */
[----:B--23--:R-:W-:Y:S01]  /*86b0*/  MOV R4, R38 ;  /* 0x0000002600047202 */ /* 0x00cfe20000000f00 */
        /* <DEDUP_REMOVED lines=8> */
.L_x_1284:
[----:B------:R-:W-:Y:S05]  /*8740*/  BSYNC.RECONVERGENT B1 ;  /* 0x0000000000017941 */ /* 0x000fea0003800200 */
.L_x_1258:
[----:B------:R-:W1:Y:S01]  /*8750*/  LDCU UR7, c[0x0][0x438] ;  /* 0x00008700ff0777ac */ /* 0x000e620008000800 */
[----:B------:R-:W1:Y:S08]  /*8760*/  LDC R0, c[0x0][0x370] ;  /* 0x0000dc00ff007b82 */ /* 0x000e700000000800 */
[----:B--234-:R-:W2:Y:S01]  /*8770*/  LDC R6, c[0x0][0x438] ;  /* 0x00010e00ff067b82 */ /* 0x01cea20000000800 */
[----:B-1----:R-:W-:-:S04]  /*8780*/  UIADD3 UR7, UPT, UPT, UR7, 0x7f, URZ ;  /* 0x0000007f07077890 */ /* 0x002fc8000fffe0ff */
[----:B------:R-:W-:Y:S01]  /*8790*/  USHF.R.S32.HI UR6, URZ, 0x1f, UR7 ;  /* 0x0000001fff067899 */ /* 0x000fe20008011407 */
[----:B------:R-:W-:-:S03]  /*87a0*/  IADD3 R181, PT, PT, R0, R181, RZ ;  /* 0x000000b500b57210 */ /* 0x000fc60007ffe0ff */
[----:B------:R-:W-:-:S04]  /*87b0*/  ULEA.HI UR6, UR6, UR7, URZ, 0x7 ;  /* 0x0000000706067291 */ /* 0x000fc8000f8f38ff */
[----:B------:R-:W-:-:S06]  /*87c0*/  USHF.R.S32.HI UR6, URZ, 0x7, UR6 ;  /* 0x00000007ff067899 */ /* 0x000fcc0008011406 */
[----:B------:R-:W-:-:S13]  /*87d0*/  ISETP.GE.AND P0, PT, R181, UR6, PT ;  /* 0x00000006b5007c0c */ /* 0x000fda000bf06270 */
[----:B--2---:R-:W-:Y:S05]  /*87e0*/  @!P0 BRA `(.L_x_1338) ;  /* 0xffffff7c00108947 */ /* 0x004fea000383ffff */
[----:B------:R-:W-:Y:S05]  /*87f0*/  EXIT ;  /* 0x000000000000794d */ /* 0x000fea0003800000 */
.L_x_1339:
        /* <DEDUP_REMOVED lines=16> */
.L_x_2773:


//--------------------- .text._ZN5flash44flash_bwd_dq_dk_dv_loop_seqk_parallel_kernelI23Flash_bwd_kernel_traitsILi64ELi64ELi128ELi8ELi2ELi4ELi4ELb1ELb0EN7cutlass10bfloat16_tE19Flash_kernel_traitsILi64ELi64ELi128ELi8ES3_EELb1ELb0ELb0ELb0ELb1ELb1ELb0EEEvNS_16Flash_bwd_paramsE --------------------------
	.section	.text._ZN5flash44flash_bwd_dq_dk_dv_loop_seqk_parallel_kernelI23Flash_bwd_kernel_traitsILi64ELi64ELi128ELi8ELi2ELi4ELi4ELb1ELb0EN7cutlass10bfloat16_tE19Flash_kernel_traitsILi64ELi64ELi128ELi8ES3_EELb1ELb0ELb0ELb0ELb1ELb1ELb0EEEvNS_16Flash_bwd_paramsE,"ax",@progbits
	.align	128
        .global         _ZN5flash44flash_bwd_dq_dk_dv_loop_seqk_parallel_kernelI23Flash_bwd_kernel_traitsILi64ELi64ELi128ELi8ELi2ELi4ELi4ELb1ELb0EN7cutlass10bfloat16_tE19Flash_kernel_traitsILi64ELi64ELi128ELi8ES3_EELb1ELb0ELb0ELb0ELb1ELb1ELb0EEEvNS_16Flash_bwd_paramsE
        .type           _ZN5flash44flash_bwd_dq_dk_dv_loop_seqk_parallel_kernelI23Flash_bwd_kernel_traitsILi64ELi64ELi128ELi8ELi2ELi4ELi4ELb1ELb0EN7cutlass10bfloat16_tE19Flash_kernel_traitsILi64ELi64ELi128ELi8ES3_EELb1ELb0ELb0ELb0ELb1ELb1ELb0EEEvNS_16Flash_bwd_paramsE,@function
        .size           _ZN5flash44flash_bwd_dq_dk_dv_loop_seqk_parallel_kernelI23Flash_bwd_kernel_traitsILi64ELi64ELi128ELi8ELi2ELi4ELi4ELb1ELb0EN7cutlass10bfloat16_tE19Flash_kernel_traitsILi64ELi64ELi128ELi8ES3_EELb1ELb0ELb0ELb0ELb1ELb1ELb0EEEvNS_16Flash_bwd_paramsE,(.L_x_2774 - _ZN5flash44flash_bwd_dq_dk_dv_loop_seqk_parallel_kernelI23Flash_bwd_kernel_traitsILi64ELi64ELi128ELi8ELi2ELi4ELi4ELb1ELb0EN7cutlass10bfloat16_tE19Flash_kernel_traitsILi64ELi64ELi128ELi8ES3_EELb1ELb0ELb0ELb0ELb1ELb1ELb0EEEvNS_16Flash_bwd_paramsE)
        .other          _ZN5flash44flash_bwd_dq_dk_dv_loop_seqk_parallel_kernelI23Flash_bwd_kernel_traitsILi64ELi64ELi128ELi8ELi2ELi4ELi4ELb1ELb0EN7cutlass10bfloat16_tE19Flash_kernel_traitsILi64ELi64ELi128ELi8ES3_EELb1ELb0ELb0ELb0ELb1ELb1ELb0EEEvNS_16Flash_bwd_paramsE,@"STO_CUDA_ENTRY STV_DEFAULT"
_ZN5flash44flash_bwd_dq_dk_dv_loop_seqk_parallel_kernelI23Flash_bwd_kernel_traitsILi64ELi64ELi128ELi8ELi2ELi4ELi4ELb1ELb0EN7cutlass10bfloat16_tE19Flash_kernel_traitsILi64ELi64ELi128ELi8ES3_EELb1ELb0ELb0ELb0ELb1ELb1ELb0EEEvNS_16Flash_bwd_paramsE:
.text._ZN5flash44flash_bwd_dq_dk_dv_loop_seqk_parallel_kernelI23Flash_bwd_kernel_traitsILi64ELi64ELi128ELi8ELi2ELi4ELi4ELb1ELb0EN7cutlass10bfloat16_tE19Flash_kernel_traitsILi64ELi64ELi128ELi8ES3_EELb1ELb0ELb0ELb0ELb1ELb1ELb0EEEvNS_16Flash_bwd_paramsE:
        /* <DEDUP_REMOVED lines=18> */
[----:B------:R-:W-:Y:S01]  /*0120*/  IMAD.MOV.U32 R238, RZ, RZ, 0x10 ;  /* 0x00000010ffee7424 */ /* 0x000fe200078e00ff */
[----:B------:R-:W-:Y:S01]  /*0130*/  UMOV UR22, URZ ;  /* 0x000000ff00167c82 */ /* 0x000fe20008000000 */
[----:B------:R-:W-:Y:S01]  /*0140*/  UMOV UR23, URZ ;  /* 0x000000ff00177c82 */ /* 0x000fe20008000000 */
[----:B--2---:R-:W-:-:S04]  /*0150*/  ULEA UR6, UR6, UR5, 0x18 ;  /* 0x0000000506067291 */ /* 0x004fc8000f8ec0ff */
[----:B------:R-:W-:Y:S02]  /*0160*/  UIADD3 UR5, UPT, UPT, UR6, 0xe000, URZ ;  /* 0x0000e00006057890 */ /* 0x000fe4000fffe0ff */
[----:B------:R-:W-:Y:S01]  /*0170*/  UIADD3 UR4, UPT, UPT, UR6, 0xa000, URZ ;  /* 0x0000a00006047890 */ /* 0x000fe2000fffe0ff */
[--C-:B-1----:R-:W-:Y:S01]  /*0180*/  SHF.R.U32.HI R2, RZ, 0x1, R194.reuse ;  /* 0x00000001ff027819 */ /* 0x102fe200000116c2 */
[C---:B------:R-:W-:Y:S01]  /*0190*/  IMAD.SHL.U32 R4, R194.reuse, 0x10, RZ ;  /* 0x00000010c2047824 */ /* 0x040fe200078e00ff */
[----:B------:R-:W-:Y:S01]  /*01a0*/  SHF.R.U32.HI R0, RZ, 0x2, R194 ;  /* 0x00000002ff007819 */ /* 0x000fe200000116c2 */
[----:B------:R-:W-:Y:S01]  /*01b0*/  IMAD.SHL.U32 R3, R194, 0x40, RZ ;  /* 0x00000040c2037824 */ /* 0x000fe200078e00ff */
[----:B------:R-:W-:Y:S01]  /*01c0*/  LOP3.LUT R193, R2, 0x10, RZ, 0xc0, !PT ;  /* 0x0000001002c17812 */ /* 0x000fe200078ec0ff */
[----:B------:R-:W-:Y:S01]  /*01d0*/  IMAD.SHL.U32 R200, R194, 0x2, RZ ;  /* 0x00000002c2c87824 */ /* 0x000fe200078e00ff */
[----:B------:R-:W-:Y:S01]  /*01e0*/  LOP3.LUT R4, R4, 0x1c0, RZ, 0xc0, !PT ;  /* 0x000001c004047812 */ /* 0x000fe200078ec0ff */
[C---:B------:R-:W-:Y:S01]  /*01f0*/  IMAD.SHL.U32 R196, R194.reuse, 0x8, RZ ;  /* 0x00000008c2c47824 */ /* 0x040fe200078e00ff */
[----:B------:R-:W-:Y:S01]  /*0200*/  LOP3.LUT R193, R193, 0x7, R0, 0xf8, !PT ;  /* 0x00000007c1c17812 */ /* 0x000fe200078ef800 */
[----:B------:R-:W-:Y:S01]  /*0210*/  IMAD.SHL.U32 R0, R194, 0x20, RZ ;  /* 0x00000020c2007824 */ /* 0x000fe200078e00ff */
[----:B------:R-:W-:-:S02]  /*0220*/  SHF.R.U32.HI R186, RZ, 0x4, R194 ;  /* 0x00000004ffba7819 */ /* 0x000fc400000116c2 */
[----:B------:R-:W-:Y:S02]  /*0230*/  LOP3.LUT R184, R3, 0x1c0, RZ, 0xc0, !PT ;  /* 0x000001c003b87812 */ /* 0x000fe400078ec0ff */
[----:B------:R-:W-:Y:S02]  /*0240*/  LOP3.LUT R199, R0, 0xc00, RZ, 0xc0, !PT ;  /* 0x00000c0000c77812 */ /* 0x000fe400078ec0ff */
[--C-:B------:R-:W-:Y:S02]  /*0250*/  LOP3.LUT R4, R4, 0x38, R200.reuse, 0xf8, !PT ;  /* 0x0000003804047812 */ /* 0x100fe400078ef8c8 */
[----:B------:R-:W-:Y:S02]  /*0260*/  LOP3.LUT R199, R199, 0x6, R200, 0xf8, !PT ;  /* 0x00000006c7c77812 */ /* 0x000fe400078ef8c8 */
[----:B------:R-:W-:Y:S02]  /*0270*/  LOP3.LUT R186, R186, 0x8, RZ, 0xc0, !PT ;  /* 0x00000008baba7812 */ /* 0x000fe400078ec0ff */
[----:B------:R-:W-:-:S02]  /*0280*/  LOP3.LUT P2, R5, R194, 0x10, RZ, 0xc0, !PT ;  /* 0x00000010c2057812 */ /* 0x000fc4000784c0ff */
[----:B------:R-:W-:Y:S02]  /*0290*/  LOP3.LUT R184, R184, 0x38, R196, 0xf8, !PT ;  /* 0x00000038b8b87812 */ /* 0x000fe400078ef8c4 */
[----:B------:R-:W-:Y:S02]  /*02a0*/  LOP3.LUT R185, R3, 0x200, RZ, 0xc0, !PT ;  /* 0x0000020003b97812 */ /* 0x000fe400078ec0ff */
[----:B------:R-:W-:Y:S02]  /*02b0*/  LOP3.LUT R200, R200, 0x7006, R0, 0xc8, !PT ;  /* 0x00007006c8c87812 */ /* 0x000fe400078ec800 */
[----:B------:R-:W-:Y:S02]  /*02c0*/  LOP3.LUT R178, R2, 0x30, RZ, 0xc0, !PT ;  /* 0x0000003002b27812 */ /* 0x000fe400078ec0ff */
[----:B------:R-:W-:Y:S02]  /*02d0*/  LOP3.LUT R199, R199, R4, R186, 0xf6, !PT ;  /* 0x00000004c7c77212 */ /* 0x000fe400078ef6ba */
[----:B------:R-:W-:-:S02]  /*02e0*/  LOP3.LUT R4, R4, 0x20, R2, 0x78, !PT ;  /* 0x0000002004047812 */ /* 0x000fc400078e7802 */
[C---:B------:R-:W-:Y:S02]  /*02f0*/  LOP3.LUT R186, R184.reuse, R186, R5, 0x1e, !PT ;  /* 0x000000bab8ba7212 */ /* 0x040fe400078e1e05 */
[C---:B------:R-:W-:Y:S02]  /*0300*/  LOP3.LUT R187, R185.reuse, 0x400, R0, 0xf8, !PT ;  /* 0x00000400b9bb7812 */ /* 0x040fe400078ef800 */
[----:B------:R-:W-:Y:S02]  /*0310*/  LOP3.LUT R2, R184, 0x8, R2, 0x78, !PT ;  /* 0x00000008b8027812 */ /* 0x000fe400078e7802 */
[--C-:B------:R-:W-:Y:S02]  /*0320*/  LOP3.LUT R200, R200, 0x400, R0.reuse, 0xf8, !PT ;  /* 0x00000400c8c87812 */ /* 0x100fe400078ef800 */
[----:B------:R-:W-:Y:S02]  /*0330*/  LOP3.LUT R185, R185, 0xc00, R0, 0xf8, !PT ;  /* 0x00000c00b9b97812 */ /* 0x000fe400078ef800 */
[----:B------:R-:W-:-:S02]  /*0340*/  LOP3.LUT R184, R184, 0x8, R194, 0x78, !PT ;  /* 0x00000008b8b87812 */ /* 0x000fc400078e78c2 */
[----:B------:R-:W-:Y:S02]  /*0350*/  LOP3.LUT R178, R178, 0x8, R194, 0xf8, !PT ;  /* 0x00000008b2b27812 */ /* 0x000fe400078ef8c2 */
[----:B------:R-:W-:Y:S02]  /*0360*/  LOP3.LUT R200, R200, R4, RZ, 0xfc, !PT ;  /* 0x00000004c8c87212 */ /* 0x000fe400078efcff */
[-C--:B------:R-:W-:Y:S02]  /*0370*/  LOP3.LUT R187, R187, R2.reuse, RZ, 0xfc, !PT ;  /* 0x00000002bbbb7212 */ /* 0x080fe400078efcff */
[----:B------:R-:W-:Y:S02]  /*0380*/  LOP3.LUT R185, R185, R2, RZ, 0xfc, !PT ;  /* 0x00000002b9b97212 */ /* 0x000fe400078efcff */
[----:B------:R-:W-:Y:S02]  /*0390*/  LOP3.LUT R184, R184, 0x7a00, R0, 0xf8, !PT ;  /* 0x00007a00b8b87812 */ /* 0x000fe400078ef800 */
[----:B------:R-:W-:-:S02]  /*03a0*/  LOP3.LUT P0, RZ, R194, 0x4, RZ, 0xc0, !PT ;  /* 0x00000004c2ff7812 */ /* 0x000fc4000780c0ff */
[----:B------:R-:W-:Y:S02]  /*03b0*/  LOP3.LUT P3, RZ, R194, 0x8, RZ, 0xc0, !PT ;  /* 0x00000008c2ff7812 */ /* 0x000fe4000786c0ff */
[----:B------:R-:W-:Y:S02]  /*03c0*/  LEA R199, R199, UR6, 0x1 ;  /* 0x00000006c7c77c11 */ /* 0x000fe4000f8e08ff */
[--C-:B------:R-:W-:Y:S02]  /*03d0*/  LOP3.LUT R178, R178, 0x1c0, R3.reuse, 0xf8, !PT ;  /* 0x000001c0b2b27812 */ /* 0x100fe400078ef803 */
[----:B------:R-:W-:Y:S01]  /*03e0*/  LOP3.LUT R201, R196, 0x1f8, RZ, 0xc0, !PT ;  /* 0x000001f8c4c97812 */ /* 0x000fe200078ec0ff */
[C---:B------:R-:W-:Y:S01]  /*03f0*/  VIADD R204, R199.reuse, 0x6000 ;  /* 0x00006000c7cc7836 */ /* 0x040fe20000000000 */
[----:B------:R-:W-:Y:S01]  /*0400*/  LOP3.LUT R186, R186, 0x200, R3, 0xf8, !PT ;  /* 0x00000200baba7812 */ /* 0x000fe200078ef803 */
[----:B------:R-:W-:Y:S01]  /*0410*/  VIADD R203, R199, 0x6040 ;  /* 0x00006040c7cb7836 */ /* 0x000fe20000000000 */
[----:B------:R-:W-:Y:S01]  /*0420*/  LOP3.LUT P1, RZ, R194, 0x2, RZ, 0xc0, !PT ;  /* 0x00000002c2ff7812 */ /* 0x000fe2000782c0ff */
[----:B------:R-:W-:Y:S01]  /*0430*/  @P2 VIADD R203, R204, 0xffffffc0 ;  /* 0xffffffc0cccb2836 */ /* 0x000fe20000000000 */
[----:B------:R-:W-:-:S02]  /*0440*/  SEL R208, R183, 0xffffffe0, !P3 ;  /* 0xffffffe0b7d07807 */ /* 0x000fc40005800000 */
[----:B------:R-:W-:Y:S02]  /*0450*/  SEL R181, R181, 0xffffffc0, !P0 ;  /* 0xffffffc0b5b57807 */ /* 0x000fe40004000000 */
[----:B------:R-:W-:Y:S02]  /*0460*/  LEA R200, R200, UR5, 0x1 ;  /* 0x00000005c8c87c11 */ /* 0x000fe4000f8e08ff */
[----:B------:R-:W-:Y:S02]  /*0470*/  LEA R187, R187, UR6, 0x1 ;  /* 0x00000006bbbb7c11 */ /* 0x000fe4000f8e08ff */
[----:B------:R-:W-:Y:S01]  /*0480*/  LEA R185, R185, UR4, 0x1 ;  /* 0x00000004b9b97c11 */ /* 0x000fe2000f8e08ff */
[----:B------:R-:W-:Y:S01]  /*0490*/  IMAD.IADD R239, R200, 0x1, R208 ;  /* 0x00000001c8ef7824 */ /* 0x000fe200078e02d0 */
[----:B------:R-:W-:Y:S01]  /*04a0*/  LEA R184, R184, UR4, 0x1 ;  /* 0x00000004b8b87c11 */ /* 0x000fe2000f8e08ff */
[--C-:B------:R-:W-:Y:S01]  /*04b0*/  IMAD.IADD R3, R187, 0x1, R181.reuse ;  /* 0x00000001bb037824 */ /* 0x100fe200078e02b5 */
[----:B------:R-:W-:Y:S01]  /*04c0*/  LOP3.LUT R178, R178, 0x38, R196, 0x78, !PT ;  /* 0x00000038b2b27812 */ /* 0x000fe200078e78c4 */
[--C-:B------:R-:W-:Y:S01]  /*04d0*/  IMAD.IADD R176, R185, 0x1, R181.reuse ;  /* 0x00000001b9b07824 */ /* 0x100fe200078e02b5 */
[----:B------:R-:W-:Y:S01]  /*04e0*/  LOP3.LUT R201, R201, 0x38, R194, 0x78, !PT ;  /* 0x00000038c9c97812 */ /* 0x000fe200078e78c2 */
[----:B------:R-:W-:Y:S01]  /*04f0*/  IMAD.IADD R180, R184, 0x1, R181 ;  /* 0x00000001b8b47824 */ /* 0x000fe200078e02b5 */
[----:B------:R-:W-:Y:S01]  /*0500*/  SEL R238, R238, 0xfffffff0, !P0 ;  /* 0xfffffff0eeee7807 */ /* 0x000fe20004000000 */
[----:B------:R-:W-:Y:S01]  /*0510*/  IMAD.IADD R208, R208, 0x1, R203 ;  /* 0x00000001d0d07824 */ /* 0x000fe200078e02cb */
[----:B------:R-:W-:-:S02]  /*0520*/  SEL R183, R183, 0xffffffe0, !P1 ;  /* 0xffffffe0b7b77807 */ /* 0x000fc40004800000 */
[----:B------:R-:W-:Y:S01]  /*0530*/  LEA R186, R186, UR6, 0x1 ;  /* 0x00000006baba7c11 */ /* 0x000fe2000f8e08ff */
[----:B------:R-:W-:Y:S01]  /*0540*/  IMAD.IADD R240, R200, 0x1, R238 ;  /* 0x00000001c8f07824 */ /* 0x000fe200078e02ee */
[----:B------:R-:W-:Y:S01]  /*0550*/  LOP3.LUT R178, R178, 0x200, R0, 0xf8, !PT ;  /* 0x00000200b2b27812 */ /* 0x000fe200078ef800 */
[--C-:B------:R-:W-:Y:S01]  /*0560*/  IMAD.IADD R182, R184, 0x1, R183.reuse ;  /* 0x00000001b8b67824 */ /* 0x100fe200078e02b7 */
[----:B------:R-:W-:Y:S01]  /*0570*/  LOP3.LUT R201, R201, 0x1e00, R196, 0xf8, !PT ;  /* 0x00001e00c9c97812 */ /* 0x000fe200078ef8c4 */
[----:B------:R-:W-:Y:S01]  /*0580*/  IMAD.IADD R172, R187, 0x1, R183 ;  /* 0x00000001bbac7824 */ /* 0x000fe200078e02b7 */
[--C-:B------:R-:W-:Y:S01]  /*0590*/  SHF.R.U32.HI R197, RZ, 0x3, R194.reuse ;  /* 0x00000003ffc57819 */ /* 0x100fe200000116c2 */
[----:B------:R-:W-:Y:S01]  /*05a0*/  IMAD.IADD R0, R186, 0x1, R181 ;  /* 0x00000001ba007824 */ /* 0x000fe200078e02b5 */
[----:B------:R-:W-:Y:S01]  /*05b0*/  SHF.R.U32.HI R195, RZ, 0x5, R194 ;  /* 0x00000005ffc37819 */ /* 0x000fe200000116c2 */
[----:B------:R-:W-:Y:S01]  /*05c0*/  IMAD.IADD R177, R185, 0x1, R183 ;  /* 0x00000001b9b17824 */ /* 0x000fe200078e02b7 */
[----:B------:R-:W-:Y:S01]  /*05d0*/  LOP3.LUT R194, R194, 0x1f, RZ, 0xc0, !PT ;  /* 0x0000001fc2c27812 */ /* 0x000fe200078ec0ff */
[----:B------:R-:W-:Y:S01]  /*05e0*/  IMAD.IADD R238, R238, 0x1, R239 ;  /* 0x00000001eeee7824 */ /* 0x000fe200078e02ef */
[----:B------:R-:W-:Y:S01]  /*05f0*/  LOP3.LUT R202, R196, 0x38, RZ, 0xc0, !PT ;  /* 0x00000038c4ca7812 */ /* 0x000fe200078ec0ff */
[----:B------:R-:W-:Y:S01]  /*0600*/  IMAD.IADD R179, R183, 0x1, R180 ;  /* 0x00000001b7b37824 */ /* 0x000fe200078e02b4 */
[----:B------:R-:W-:Y:S01]  /*0610*/  LEA R201, R201, UR6, 0x1 ;  /* 0x00000006c9c97c11 */ /* 0x000fe2000f8e08ff */
[C---:B------:R-:W-:Y:S01]  /*0620*/  IMAD.IADD R2, R183.reuse, 0x1, R3 ;  /* 0x00000001b7027824 */ /* 0x040fe200078e0203 */
[----:B------:R-:W-:Y:S01]  /*0630*/  LEA R178, R178, UR5, 0x1 ;  /* 0x00000005b2b27c11 */ /* 0x000fe2000f8e08ff */
[----:B---34-:R-:W-:-:S07]  /*0640*/  IMAD.IADD R175, R183, 0x1, R176 ;  /* 0x00000001b7af7824 */ /* 0x018fce00078e02b0 */
.L_x_1347:
[----:B------:R-:W1:Y:S01]  /*0650*/  LDC.64 R6, c[0x0][0x470] ;  /* 0x00011c00ff067b82 */ /* 0x000e620000000a00 */
[----:B------:R-:W-:-:S07]  /*0660*/  IMAD.MOV.U32 R207, RZ, RZ, RZ ;  /* 0x000000ffffcf7224 */ /* 0x000fce00078e00ff */
[----:B------:R-:W2:Y:S01]  /*0670*/  LDC.64 R4, c[0x0][0x478] ;  /* 0x00011e00ff047b82 */ /* 0x000ea20000000a00 */
[----:B-1----:R-:W-:-:S04]  /*0680*/  ISETP.NE.U32.AND P3, PT, R6, RZ, PT ;  /* 0x000000ff0600720c */ /* 0x002fc80003f65070 */
[----:B------:R-:W-:Y:S02]  /*0690*/  ISETP.NE.AND.EX P3, PT, R7, RZ, PT, P3 ;  /* 0x000000ff0700720c */ /* 0x000fe40003f65330 */
[----:B--2---:R-:W-:-:S04]  /*06a0*/  ISETP.NE.U32.AND P2, PT, R4, RZ, PT ;  /* 0x000000ff0400720c */ /* 0x004fc80003f45070 */
[----:B------:R-:W-:-:S07]  /*06b0*/  ISETP.NE.AND.EX P2, PT, R5, RZ, PT, P2 ;  /* 0x000000ff0500720c */ /* 0x000fce0003f45320 */
[----:B------:R-:W-:-:S04]  /*06c0*/  @P3 LEA R6, P1, R192, R6, 0x2 ;  /* 0x00000006c0063211 */ /* 0x000fc800078210ff */
[C---:B------:R-:W-:Y:S02]  /*06d0*/  @P3 LEA.HI.X R7, R192.reuse, R7, RZ, 0x2, P1 ;  /* 0x00000007c0073211 */ /* 0x040fe400008f14ff */
[----:B------:R-:W-:-:S03]  /*06e0*/  @P2 LEA R8, P0, R192, R4, 0x2 ;  /* 0x00000004c0082211 */ /* 0x000fc600078010ff */
[----:B------:R1:W2:Y:S01]  /*06f0*/  @P3 LDG.E R207, desc[UR20][R6.64] ;  /* 0x0000001406cf3981 */ /* 0x0002a2000c1e1900 */
[----:B------:R-:W-:Y:S02]  /*0700*/  @P2 LEA.HI.X R9, R192, R5, RZ, 0x2, P0 ;  /* 0x00000005c0092211 */ /* 0x000fe400000f14ff */
[----:B------:R-:W3:Y:S03]  /*0710*/  @!P2 LDC.64 R4, c[0x0][0x438] ;  /* 0x00010e00ff04ab82 */ /* 0x000ee60000000a00 */
[----:B------:R-:W2:Y:S05]  /*0720*/  @P2 LDG.E R8, desc[UR20][R8.64] ;  /* 0x0000001408082981 */ /* 0x000eaa000c1e1900 */
[----:B-1----:R-:W1:Y:S01]  /*0730*/  @!P2 LDC.64 R6, c[0x0][0x488] ;  /* 0x00012200ff06ab82 */ /* 0x002e620000000a00 */
[----:B------:R-:W-:Y:S01]  /*0740*/  IMAD.SHL.U32 R206, R198, 0x80, RZ ;  /* 0x00000080c6ce7824 */ /* 0x000fe200078e00ff */
[----:B-1----:R-:W-:-:S04]  /*0750*/  @!P2 ISETP.NE.U32.AND P0, PT, R6, RZ, PT ;  /* 0x000000ff0600a20c */ /* 0x002fc80003f05070 */
[----:B------:R-:W-:-:S04]  /*0760*/  @!P2 ISETP.NE.AND.EX P0, PT, R7, RZ, PT, P0 ;  /* 0x000000ff0700a20c */ /* 0x000fc80003f05300 */
[----:B---3--:R-:W-:Y:S01]  /*0770*/  @!P2 SEL R5, R5, RZ, P0 ;  /* 0x000000ff0505a207 */ /* 0x008fe20000000000 */
[----:B--2---:R-:W-:-:S03]  /*0780*/  @P2 IMAD.IADD R8, R8, 0x1, -R207 ;  /* 0x0000000108082824 */ /* 0x004fc600078e0acf */
[----:B------:R-:W-:-:S04]  /*0790*/  @!P2 IADD3 R8, PT, PT, R5, R4, -R207 ;  /* 0x000000040508a210 */ /* 0x000fc80007ffe8cf */
[----:B------:R-:W-:-:S13]  /*07a0*/  ISETP.GE.AND P0, PT, R206, R8, PT ;  /* 0x00000008ce00720c */ /* 0x000fda0003f06270 */
[----:B-----5:R-:W-:Y:S05]  /*07b0*/  @P0 BRA `(.L_x_1340) ;  /* 0x0000005000cc0947 */ /* 0x020fea0003800000 */
[----:B------:R-:W1:Y:S01]  /*07c0*/  LDC R4, c[0x0][0x3e8] ;  /* 0x0000fa00ff047b82 */ /* 0x000e620000000800 */
[----:B------:R-:W2:Y:S01]  /*07d0*/  LDCU.U8 UR4, c[0x0][0x548] ;  /* 0x0000a900ff0477ac */ /* 0x000ea20008000000 */
[----:B------:R-:W-:Y:S01]  /*07e0*/  IMAD.SHL.U32 R12, R192, 0x80, RZ ;  /* 0x00000080c00c7824 */ /* 0x000fe200078e00ff */
[----:B------:R-:W3:Y:S01]  /*07f0*/  LDCU.U8 UR24, c[0x0][0x5f0] ;  /* 0x0000be00ff1877ac */ /* 0x000ee20008000000 */
[----:B--2---:R-:W-:Y:S02]  /*0800*/  ISETP.NE.AND P0, PT, RZ, UR4, PT ;  /* 0x00000004ff007c0c */ /* 0x004fe4000bf05270 */
[----:B-1----:R-:W-:-:S04]  /*0810*/  IABS R6, R4 ;  /* 0x0000000400067213 */ /* 0x002fc80000000000 */
[----:B------:R-:W1:Y:S07]  /*0820*/  I2F.RP R8, R6 ;  /* 0x0000000600087306 */ /* 0x000e6e0000209400 */
[----:B------:R-:W2:Y:S01]  /*0830*/  @P0 LDC R14, c[0x0][0x454] ;  /* 0x00011500ff0e0b82 */ /* 0x000ea20000000800 */
[----:B-1----:R-:W1:Y:S01]  /*0840*/  MUFU.RCP R8, R8 ;  /* 0x0000000800087308 */ /* 0x002e620000001000 */
[----:B--2---:R-:W-:Y:S02]  /*0850*/  @P0 IMAD R14, R189, R14, RZ ;  /* 0x0000000ebd0e0224 */ /* 0x004fe400078e02ff */
[----:B-1----:R-:W-:-:S05]  /*0860*/  VIADD R8, R8, 0xffffffe ;  /* 0x0ffffffe08087836 */ /* 0x002fca0000000000 */
[----:B------:R-:W1:Y:S02]  /*0870*/  F2I.FTZ.U32.TRUNC.NTZ R9, R8 ;  /* 0x0000000800097305 */ /* 0x000e64000021f000 */
[----:B-1----:R-:W-:Y:S01]  /*0880*/  IMAD.MOV R5, RZ, RZ, -R9 ;  /* 0x000000ffff057224 */ /* 0x002fe200078e0a09 */
[----:B------:R-:W-:-:S03]  /*0890*/  MOV R8, RZ ;  /* 0x000000ff00087202 */ /* 0x000fc60000000f00 */
[----:B------:R-:W-:Y:S01]  /*08a0*/  IMAD R7, R5, R6, RZ ;  /* 0x0000000605077224 */ /* 0x000fe200078e02ff */
[----:B------:R-:W-:-:S03]  /*08b0*/  IABS R5, R189 ;  /* 0x000000bd00057213 */ /* 0x000fc60000000000 */
[----:B------:R-:W-:Y:S02]  /*08c0*/  IMAD.HI.U32 R7, R9, R7, R8 ;  /* 0x0000000709077227 */ /* 0x000fe400078e0008 */
[----:B------:R-:W1:Y:S04]  /*08d0*/  LDC R8, c[0x0][0x434] ;  /* 0x00010d00ff087b82 */ /* 0x000e680000000800 */
[----:B------:R-:W-:-:S04]  /*08e0*/  IMAD.HI.U32 R22, R7, R5, RZ ;  /* 0x0000000507167227 */ /* 0x000fc800078e00ff */
[----:B------:R-:W-:-:S04]  /*08f0*/  IMAD.MOV R7, RZ, RZ, -R22 ;  /* 0x000000ffff077224 */ /* 0x000fc800078e0a16 */
[C---:B------:R-:W-:Y:S02]  /*0900*/  IMAD R7, R6.reuse, R7, R5 ;  /* 0x0000000706077224 */ /* 0x040fe400078e0205 */
[----:B------:R-:W2:Y:S03]  /*0910*/  @!P0 LDC R5, c[0x0][0x3e0] ;  /* 0x0000f800ff058b82 */ /* 0x000ea60000000800 */
[----:B------:R-:W-:Y:S01]  /*0920*/  ISETP.GT.U32.AND P2, PT, R6, R7, PT ;  /* 0x000000070600720c */ /* 0x000fe20003f44070 */
[----:B-1----:R-:W-:-:S12]  /*0930*/  @P0 IMAD R14, R192, R8, R14 ;  /* 0x00000008c00e0224 */ /* 0x002fd800078e020e */
[----:B------:R-:W-:Y:S01]  /*0940*/  @!P2 IMAD.IADD R7, R7, 0x1, -R6 ;  /* 0x000000010707a824 */ /* 0x000fe200078e0a06 */
[----:B------:R-:W-:Y:S02]  /*0950*/  @!P2 IADD3 R22, PT, PT, R22, 0x1, RZ ;  /* 0x000000011616a810 */ /* 0x000fe40007ffe0ff */
[----:B------:R-:W-:Y:S02]  /*0960*/  ISETP.NE.AND P2, PT, R4, RZ, PT ;  /* 0x000000ff0400720c */ /* 0x000fe40003f45270 */
[----:B------:R-:W-:Y:S02]  /*0970*/  ISETP.GE.U32.AND P3, PT, R7, R6, PT ;  /* 0x000000060700720c */ /* 0x000fe40003f66070 */
[----:B------:R-:W-:Y:S01]  /*0980*/  LOP3.LUT R6, R189, R4, RZ, 0x3c, !PT ;  /* 0x00000004bd067212 */ /* 0x000fe200078e3cff */
[----:B--2---:R-:W-:-:S03]  /*0990*/  @!P0 IMAD R5, R192, R5, R189 ;  /* 0x00000005c0058224 */ /* 0x004fc600078e02bd */
[----:B------:R-:W-:Y:S01]  /*09a0*/  ISETP.GE.AND P1, PT, R6, RZ, PT ;  /* 0x000000ff0600720c */ /* 0x000fe20003f26270 */
[----:B------:R-:W-:Y:S02]  /*09b0*/  VIADD R6, R8, 0x3f ;  /* 0x0000003f08067836 */ /* 0x000fe40000000000 */
[----:B------:R-:W-:-:S03]  /*09c0*/  @!P0 IMAD R14, R5, R8, RZ ;  /* 0x00000008050e8224 */ /* 0x000fc600078e02ff */
[----:B------:R-:W-:Y:S01]  /*09d0*/  SHF.R.S32.HI R231, RZ, 0x1f, R6 ;  /* 0x0000001fffe77819 */ /* 0x000fe20000011406 */
[----:B------:R-:W-:-:S03]  /*09e0*/  @P3 VIADD R22, R22, 0x1 ;  /* 0x0000000116163836 */ /* 0x000fc60000000000 */
[----:B------:R-:W-:-:S03]  /*09f0*/  LEA.HI R231, R231, R6, RZ, 0x6 ;  /* 0x00000006e7e77211 */ /* 0x000fc600078f30ff */
[----:B------:R-:W-:Y:S02]  /*0a00*/  @!P1 IADD3 R22, PT, PT, -R22, RZ, RZ ;  /* 0x000000ff16169210 */ /* 0x000fe40007ffe1ff */
[----:B------:R-:W-:Y:S02]  /*0a10*/  SHF.R.S32.HI R231, RZ, 0x6, R231 ;  /* 0x00000006ffe77819 */ /* 0x000fe400000114e7 */
[----:B------:R-:W-:Y:S02]  /*0a20*/  @!P2 LOP3.LUT R22, RZ, R4, RZ, 0x33, !PT ;  /* 0x00000004ff16a212 */ /* 0x000fe400078e33ff */
[----:B------:R-:W-:Y:S02]  /*0a30*/  IADD3 R237, PT, PT, R231, -0x1, RZ ;  /* 0xffffffffe7ed7810 */ /* 0x000fe40007ffe0ff */
[----:B------:R-:W-:Y:S01]  /*0a40*/  SHF.R.S32.HI R20, RZ, 0x1f, R22 ;  /* 0x0000001fff147819 */ /* 0x000fe20000011416 */
[----:B---3--:R-:W-:Y:S06]  /*0a50*/  @!P0 BRA `(.L_x_1341) ;  /* 0x00000000001c8947 */ /* 0x008fec0003800000 */
[----:B------:R-:W1:Y:S01]  /*0a60*/  LDC R13, c[0x0][0x444] ;  /* 0x00011100ff0d7b82 */ /* 0x000e620000000800 */
[----:B------:R-:W2:Y:S01]  /*0a70*/  LDCU UR5, c[0x0][0x430] ;  /* 0x00008600ff0577ac */ /* 0x000ea20008000800 */
[----:B------:R-:W2:Y:S02]  /*0a80*/  LDCU UR4, c[0x0][0x454] ;  /* 0x00008a80ff0477ac */ /* 0x000ea40008000800 */
[----:B--2---:R-:W-:Y:S01]  /*0a90*/  ULEA UR4, UR5, UR4, 0x7 ;  /* 0x0000000405047291 */ /* 0x004fe2000f8e38ff */
[----:B-1----:R-:W-:-:S05]  /*0aa0*/  IMAD R9, R192, R13, R12 ;  /* 0x0000000dc0097224 */ /* 0x002fca00078e020c */
[----:B------:R-:W-:Y:S01]  /*0ab0*/  IMAD R9, R189, UR4, R9 ;  /* 0x00000004bd097c24 */ /* 0x000fe2000f8e0209 */
[----:B------:R-:W-:Y:S06]  /*0ac0*/  BRA `(.L_x_1342) ;  /* 0x0000000000107947 */ /* 0x000fec0003800000 */
.L_x_1341:
[----:B------:R-:W1:Y:S01]  /*0ad0*/  LDC R13, c[0x0][0x444] ;  /* 0x00011100ff0d7b82 */ /* 0x000e620000000800 */
[----:B------:R-:W2:Y:S02]  /*0ae0*/  LDCU UR4, c[0x0][0x3e0] ;  /* 0x00007c00ff0477ac */ /* 0x000ea40008000800 */
[----:B--2---:R-:W-:-:S04]  /*0af0*/  IMAD R9, R192, UR4, R189 ;  /* 0x00000004c0097c24 */ /* 0x004fc8000f8e02bd */
[----:B-1----:R-:W-:-:S07]  /*0b00*/  IMAD R9, R9, R13, RZ ;  /* 0x0000000d09097224 */ /* 0x002fce00078e02ff */
.L_x_1342:
[----:B------:R-:W1:Y:S01]  /*0b10*/  LDCU.64 UR10, c[0x0][0x588] ;  /* 0x0000b100ff0a77ac */ /* 0x000e620008000a00 */
[----:B------:R-:W-:Y:S01]  /*0b20*/  IMAD.MOV.U32 R6, RZ, RZ, R202 ;  /* 0x000000ffff067224 */ /* 0x000fe200078e00ca */
[----:B------:R-:W-:Y:S01]  /*0b30*/  LEA R11, R231, 0xffffffc0, 0x6 ;  /* 0xffffffc0e70b7811 */ /* 0x000fe200078e30ff */
[----:B------:R-:W-:Y:S01]  /*0b40*/  IMAD.MOV.U32 R7, RZ, RZ, RZ ;  /* 0x000000ffff077224 */ /* 0x000fe200078e00ff */
[----:B------:R-:W2:Y:S01]  /*0b50*/  LDCU.64 UR12, c[0x0][0x3a8] ;  /* 0x00007500ff0c77ac */ /* 0x000ea20008000a00 */
[----:B------:R-:W-:Y:S01]  /*0b60*/  SHF.R.S32.HI R5, RZ, 0x1f, R207 ;  /* 0x0000001fff057819 */ /* 0x000fe200000114cf */
[----:B------:R-:W3:Y:S01]  /*0b70*/  LDC.64 R246, c[0x0][0x420] ;  /* 0x00010800fff67b82 */ /* 0x000ee20000000a00 */
[----:B------:R-:W-:Y:S01]  /*0b80*/  SHF.R.S32.HI R10, RZ, 0x1f, R11 ;  /* 0x0000001fff0a7819 */ /* 0x000fe2000001140b */
[----:B------:R-:W4:Y:S01]  /*0b90*/  LDCU.64 UR8, c[0x0][0x3a0] ;  /* 0x00007400ff0877ac */ /* 0x000f220008000a00 */
[C---:B------:R-:W-:Y:S01]  /*0ba0*/  IADD3 R207, P0, PT, R206.reuse, R207, RZ ;  /* 0x000000cfcecf7210 */ /* 0x040fe20007f1e0ff */
[----:B------:R-:W-:Y:S01]  /*0bb0*/  IMAD R14, R237, 0x40, R14 ;  /* 0x00000040ed0e7824 */ /* 0x000fe200078e020e */
[----:B------:R-:W-:Y:S01]  /*0bc0*/  ISETP.NE.AND P5, PT, RZ, UR24, PT ;  /* 0x00000018ff007c0c */ /* 0x000fe2000bfa5270 */
[----:B------:R-:W4:Y:S01]  /*0bd0*/  LDCU.128 UR4, c[0x0][0x590] ;  /* 0x0000b200ff0477ac */ /* 0x000f220008000c00 */
[----:B------:R-:W-:Y:S01]  /*0be0*/  LEA.HI.X.SX32 R206, R206, R5, 0x1, P0 ;  /* 0x00000005cece7211 */ /* 0x000fe200000f0eff */
[----:B------:R-:W3:Y:S01]  /*0bf0*/  LDC R217, c[0x0][0x44c] ;  /* 0x00011300ffd97b82 */ /* 0x000ee20000000800 */
[----:B------:R-:W4:Y:S01]  /*0c00*/  LDCU.64 UR16, c[0x0][0x3b0] ;  /* 0x00007600ff1077ac */ /* 0x000f220008000a00 */
[C---:B-1----:R-:W-:Y:S01]  /*0c10*/  IMAD.WIDE.U32 R28, R192.reuse, UR10, R6 ;  /* 0x0000000ac01c7c25 */ /* 0x042fe2000f8e0006 */
[----:B------:R-:W1:Y:S03]  /*0c20*/  LDCU.64 UR14, c[0x0][0x398] ;  /* 0x00007300ff0e77ac */ /* 0x000e660008000a00 */
[C---:B------:R-:W-:Y:S01]  /*0c30*/  IMAD R29, R192.reuse, UR11, R29 ;  /* 0x0000000bc01d7c24 */ /* 0x040fe2000f8e021d */
[----:B------:R-:W1:Y:S01]  /*0c40*/  LDCU.64 UR10, c[0x0][0x3d8] ;  /* 0x00007b00ff0a77ac */ /* 0x000e620008000a00 */
[C-C-:B--2---:R-:W-:Y:S01]  /*0c50*/  IMAD.WIDE.U32 R26, R192.reuse, UR12, R6.reuse ;  /* 0x0000000cc01a7c25 */ /* 0x144fe2000f8e0006 */
[----:B------:R-:W2:Y:S03]  /*0c60*/  LDCU.64 UR18, c[0x0][0x3c8] ;  /* 0x00007900ff1277ac */ /* 0x000ea60008000a00 */
[----:B----4-:R-:W-:-:S02]  /*0c70*/  IMAD.WIDE.U32 R24, R192, UR8, R6 ;  /* 0x00000008c0187c25 */ /* 0x010fc4000f8e0006 */
[----:B------:R-:W4:Y:S02]  /*0c80*/  LDC.64 R6, c[0x0][0x3c0] ;  /* 0x0000f000ff067b82 */ /* 0x000f240000000a00 */
[C---:B------:R-:W-:Y:S02]  /*0c90*/  IMAD R18, R10.reuse, UR4, RZ ;  /* 0x000000040a127c24 */ /* 0x040fe4000f8e02ff */
[----:B------:R-:W-:Y:S02]  /*0ca0*/  IMAD R4, R10, UR16, RZ ;  /* 0x000000100a047c24 */ /* 0x000fe4000f8e02ff */
[C---:B------:R-:W-:Y:S02]  /*0cb0*/  IMAD R18, R11.reuse, UR5, R18 ;  /* 0x000000050b127c24 */ /* 0x040fe4000f8e0212 */
[----:B------:R-:W-:-:S04]  /*0cc0*/  IMAD.WIDE.U32 R28, R11, UR4, R28 ;  /* 0x000000040b1c7c25 */ /* 0x000fc8000f8e001c */
[----:B------:R-:W-:-:S04]  /*0cd0*/  IMAD.WIDE.U32 R16, R11, UR16, RZ ;  /* 0x000000100b107c25 */ /* 0x000fc8000f8e00ff */
[----:B------:R-:W-:Y:S01]  /*0ce0*/  IMAD R25, R192, UR9, R25 ;  /* 0x00000009c0197c24 */ /* 0x000fe2000f8e0219 */
[----:B------:R-:W3:Y:S01]  /*0cf0*/  LDCU.64 UR8, c[0x0][0x3d0] ;  /* 0x00007a00ff0877ac */ /* 0x000ee20008000a00 */
[----:B------:R-:W-:Y:S01]  /*0d00*/  IMAD R4, R11, UR17, R4 ;  /* 0x000000110b047c24 */ /* 0x000fe2000f8e0204 */
[----:B------:R-:W-:Y:S01]  /*0d10*/  LOP3.LUT R30, R16, 0x38, R196, 0xf8, !PT ;  /* 0x00000038101e7812 */ /* 0x000fe200078ef8c4 */
[----:B------:R-:W-:Y:S02]  /*0d20*/  IMAD.IADD R19, R29, 0x1, R18 ;  /* 0x000000011d137824 */ /* 0x000fe400078e0212 */
[----:B------:R-:W-:Y:S02]  /*0d30*/  IMAD.MOV.U32 R18, RZ, RZ, R28 ;  /* 0x000000ffff127224 */ /* 0x000fe400078e001c */
[----:B------:R-:W-:Y:S01]  /*0d40*/  IMAD.IADD R31, R17, 0x1, R4 ;  /* 0x00000001111f7824 */ /* 0x000fe200078e0204 */
[----:B------:R-:W-:Y:S01]  /*0d50*/  LOP3.LUT R4, R237, 0x80000001, RZ, 0xc0, !PT ;  /* 0x80000001ed047812 */ /* 0x000fe200078ec0ff */
[----:B------:R-:W-:-:S03]  /*0d60*/  IMAD.WIDE.U32 R18, R189, UR6, R18 ;  /* 0x00000006bd127c25 */ /* 0x000fc6000f8e0012 */
[----:B------:R-:W-:Y:S01]  /*0d70*/  ISETP.NE.AND P4, PT, R4, 0x1, PT ;  /* 0x000000010400780c */ /* 0x000fe20003f85270 */
[C---:B------:R-:W-:Y:S02]  /*0d80*/  IMAD R27, R192.reuse, UR13, R27 ;  /* 0x0000000dc01b7c24 */ /* 0x040fe4000f8e021b */
[----:B-1----:R-:W-:Y:S01]  /*0d90*/  IMAD.WIDE.U32 R30, R192, UR14, R30 ;  /* 0x0000000ec01e7c25 */ /* 0x002fe2000f8e001e */
[----:B------:R-:W-:-:S03]  /*0da0*/  SEL R173, RZ, 0x2000, P4 ;  /* 0x00002000ffad7807 */ /* 0x000fc60002000000 */
[----:B------:R-:W-:Y:S02]  /*0db0*/  IMAD R16, R20, UR10, RZ ;  /* 0x0000000a14107c24 */ /* 0x000fe4000f8e02ff */
[C---:B------:R-:W-:Y:S01]  /*0dc0*/  IMAD R19, R189.reuse, UR7, R19 ;  /* 0x00000007bd137c24 */ /* 0x040fe2000f8e0213 */
[----:B------:R-:W1:Y:S01]  /*0dd0*/  LDCU.64 UR6, c[0x0][0x380] ;  /* 0x00007000ff0677ac */ /* 0x000e620008000a00 */
[----:B------:R-:W-:Y:S02]  /*0de0*/  IMAD R5, R192, UR15, R31 ;  /* 0x0000000fc0057c24 */ /* 0x000fe4000f8e021f */
[----:B------:R-:W-:Y:S02]  /*0df0*/  IMAD.MOV.U32 R4, RZ, RZ, R30 ;  /* 0x000000ffff047224 */ /* 0x000fe400078e001e */
[C---:B------:R-:W-:Y:S02]  /*0e00*/  IMAD R16, R22.reuse, UR11, R16 ;  /* 0x0000000b16107c24 */ /* 0x040fe4000f8e0210 */
[----:B------:R-:W-:Y:S01]  /*0e10*/  IMAD.WIDE.U32 R26, R22, UR10, R26 ;  /* 0x0000000a161a7c25 */ /* 0x000fe2000f8e001a */
[----:B------:R-:W1:Y:S03]  /*0e20*/  LDCU.64 UR10, c[0x0][0x550] ;  /* 0x0000aa00ff0a77ac */ /* 0x000e660008000a00 */
[----:B--2---:R-:W-:-:S04]  /*0e30*/  IMAD.WIDE.U32 R4, R189, UR18, R4 ;  /* 0x00000012bd047c25 */ /* 0x004fc8000f8e0004 */
[----:B---3--:R-:W-:Y:S02]  /*0e40*/  IMAD R20, R20, UR8, RZ ;  /* 0x0000000814147c24 */ /* 0x008fe4000f8e02ff */
[----:B------:R-:W-:Y:S02]  /*0e50*/  IMAD.IADD R17, R27, 0x1, R16 ;  /* 0x000000011b117824 */ /* 0x000fe400078e0210 */
[----:B------:R-:W-:Y:S02]  /*0e60*/  IMAD.MOV.U32 R16, RZ, RZ, R26 ;  /* 0x000000ffff107224 */ /* 0x000fe400078e001a */
[----:B----4-:R-:W-:Y:S02]  /*0e70*/  IMAD R15, R206, R6, RZ ;  /* 0x00000006ce0f7224 */ /* 0x010fe400078e02ff */
[----:B------:R-:W-:-:S04]  /*0e80*/  IMAD.WIDE.U32 R18, R197, UR4, R18 ;  /* 0x00000004c5127c25 */ /* 0x000fc8000f8e0012 */
[----:B------:R-:W-:Y:S01]  /*0e90*/  IMAD R5, R189, UR19, R5 ;  /* 0x00000013bd057c24 */ /* 0x000fe2000f8e0205 */
[----:B-1----:R-:W-:Y:S01]  /*0ea0*/  LEA R215, P0, R18, UR10, 0x1 ;  /* 0x0000000a12d77c11 */ /* 0x002fe2000f8008ff */
[C---:B------:R-:W-:Y:S01]  /*0eb0*/  IMAD R20, R22.reuse, UR9, R20 ;  /* 0x0000000916147c24 */ /* 0x040fe2000f8e0214 */
[----:B------:R-:W-:Y:S01]  /*0ec0*/  USHF.L.U32 UR9, UR4, 0x5, URZ ;  /* 0x0000000504097899 */ /* 0x000fe200080006ff */
[----:B------:R-:W-:Y:S01]  /*0ed0*/  IMAD.WIDE.U32 R22, R22, UR8, R24 ;  /* 0x0000000816167c25 */ /* 0x000fe2000f8e0018 */
[----:B------:R-:W-:-:S03]  /*0ee0*/  USHF.L.U64.HI UR8, UR4, 0x5, UR5 ;  /* 0x0000000504087899 */ /* 0x000fc60008010205 */
[C---:B------:R-:W-:Y:S01]  /*0ef0*/  IMAD R15, R207.reuse, R7, R15 ;  /* 0x00000007cf0f7224 */ /* 0x040fe200078e020f */
[----:B------:R-:W-:Y:S01]  /*0f00*/  USHF.L.U64.HI UR8, UR9, 0x1, UR8 ;  /* 0x0000000109087899 */ /* 0x000fe20008010208 */
[----:B------:R-:W-:-:S04]  /*0f10*/  IMAD.WIDE.U32 R16, R207, R6, R16 ;  /* 0x00000006cf107225 */ /* 0x000fc800078e0010 */
[C---:B------:R-:W-:Y:S01]  /*0f20*/  IMAD R214, R197.reuse, UR5, R19 ;  /* 0x00000005c5d67c24 */ /* 0x040fe2000f8e0213 */
[----:B------:R-:W1:Y:S01]  /*0f30*/  LDCU.64 UR4, c[0x0][0x390] ;  /* 0x00007200ff0477ac */ /* 0x000e620008000a00 */
[----:B------:R-:W-:-:S03]  /*0f40*/  IMAD.WIDE.U32 R4, R197, UR16, R4 ;  /* 0x00000010c5047c25 */ /* 0x000fc6000f8e0004 */
[----:B------:R-:W-:Y:S01]  /*0f50*/  LEA.HI.X R214, R18, UR11, R214, 0x1, P0 ;  /* 0x0000000b12d67c11 */ /* 0x000fe200080f0cd6 */
[----:B------:R-:W-:Y:S01]  /*0f60*/  IMAD.IADD R17, R17, 0x1, R15 ;  /* 0x0000000111117824 */ /* 0x000fe200078e020f */
[C---:B------:R-:W-:Y:S01]  /*0f70*/  LEA R213, P1, R4.reuse, UR6, 0x1 ;  /* 0x0000000604d57c11 */ /* 0x040fe2000f8208ff */
[----:B------:R-:W-:Y:S01]  /*0f80*/  IMAD.IADD R21, R23, 0x1, R20 ;  /* 0x0000000117157824 */ /* 0x000fe200078e0214 */
[----:B------:R-:W-:Y:S01]  /*0f90*/  USHF.L.U32 UR6, UR9, 0x1, URZ ;  /* 0x0000000109067899 */ /* 0x000fe200080006ff */
[C---:B------:R-:W-:Y:S01]  /*0fa0*/  IMAD R212, R197.reuse, UR17, R5 ;  /* 0x00000011c5d47c24 */ /* 0x040fe2000f8e0205 */
[----:B------:R-:W-:Y:S01]  /*0fb0*/  USHF.L.U64.HI UR17, UR16, 0x5, UR17 ;  /* 0x0000000510117899 */ /* 0x000fe20008010211 */
[----:B------:R-:W-:Y:S01]  /*0fc0*/  IMAD.MOV.U32 R20, RZ, RZ, R22 ;  /* 0x000000ffff147224 */ /* 0x000fe200078e0016 */
[----:B------:R-:W-:Y:S01]  /*0fd0*/  USHF.L.U32 UR16, UR16, 0x5, URZ ;  /* 0x0000000510107899 */ /* 0x000fe200080006ff */
[C---:B------:R-:W-:Y:S01]  /*0fe0*/  IMAD.WIDE.U32 R22, R197.reuse, R6, R16 ;  /* 0x00000006c5167225 */ /* 0x040fe200078e0010 */
[----:B------:R-:W-:Y:S01]  /*0ff0*/  LEA.HI.X R212, R4, UR7, R212, 0x1, P1 ;  /* 0x0000000704d47c11 */ /* 0x000fe200088f0cd4 */
[----:B------:R-:W2:Y:S01]  /*1000*/  LDCU UR9, c[0x0][0x3e0] ;  /* 0x00007c00ff0977ac */ /* 0x000ea20008000800 */
[----:B------:R-:W3:Y:S01]  /*1010*/  LDC.64 R4, c[0x0][0x3b8] ;  /* 0x0000ee00ff047b82 */ /* 0x000ee20000000a00 */
[C---:B------:R-:W-:Y:S01]  /*1020*/  IMAD.SHL.U32 R17, R6.reuse, 0x20, RZ ;  /* 0x0000002006117824 */ /* 0x040fe200078e00ff */
[CC--:B------:R-:W-:Y:S01]  /*1030*/  LEA R19, P1, R6.reuse, R22.reuse, 0x6 ;  /* 0x0000001606137211 */ /* 0x0c0fe200078230ff */
[----:B------:R-:W-:Y:S01]  /*1040*/  IMAD R15, R197, R7, R23 ;  /* 0x00000007c50f7224 */ /* 0x000fe200078e0217 */
[C-C-:B------:R-:W-:Y:S01]  /*1050*/  SHF.L.U64.HI R16, R6.reuse, 0x5, R7.reuse ;  /* 0x0000000506107819 */ /* 0x140fe20000010207 */
[----:B------:R-:W-:Y:S01]  /*1060*/  USHF.L.U32 UR7, UR16, 0x1, URZ ;  /* 0x0000000110077899 */ /* 0x000fe200080006ff */
[----:B------:R-:W-:Y:S01]  /*1070*/  IADD3 R18, P0, PT, R17, R22, RZ ;  /* 0x0000001611127210 */ /* 0x000fe20007f1e0ff */
[----:B------:R-:W-:Y:S01]  /*1080*/  USHF.L.U64.HI UR17, UR16, 0x1, UR17 ;  /* 0x0000000110117899 */ /* 0x000fe20008010211 */
[----:B------:R-:W-:Y:S01]  /*1090*/  LEA.HI.X R7, R6, R15, R7, 0x6, P1 ;  /* 0x0000000f06077211 */ /* 0x000fe200008f3407 */
[----:B------:R-:W-:Y:S01]  /*10a0*/  IMAD.IADD R236, R201, 0x1, R173 ;  /* 0x00000001c9ec7824 */ /* 0x000fe200078e02ad */
[C---:B-1----:R-:W-:Y:S01]  /*10b0*/  LEA R24, P1, R19.reuse, UR4, 0x1 ;  /* 0x0000000413187c11 */ /* 0x042fe2000f8208ff */
[----:B------:R-:W-:Y:S01]  /*10c0*/  IMAD.X R6, R16, 0x1, R15, P0 ;  /* 0x0000000110067824 */ /* 0x000fe200000e060f */
[----:B------:R-:W-:Y:S01]  /*10d0*/  IADD3 R17, P0, PT, R19, R17, RZ ;  /* 0x0000001113117210 */ /* 0x000fe20007f1e0ff */
[----:B------:R-:W-:Y:S01]  /*10e0*/  IMAD.WIDE R246, R14, 0x4, R246 ;  /* 0x000000040ef67825 */ /* 0x000fe200078e02f6 */
[----:B------:R-:W-:-:S02]  /*10f0*/  LEA R26, P2, R18, UR4, 0x1 ;  /* 0x00000004121a7c11 */ /* 0x000fc4000f8408ff */
[----:B------:R-:W-:Y:S02]  /*1100*/  LEA R28, P3, R22, UR4, 0x1 ;  /* 0x00000004161c7c11 */ /* 0x000fe4000f8608ff */
[----:B------:R-:W-:Y:S01]  /*1110*/  LEA.HI.X R25, R19, UR5, R7, 0x1, P1 ;  /* 0x0000000513197c11 */ /* 0x000fe200088f0c07 */
[----:B------:R-:W-:Y:S01]  /*1120*/  IMAD.X R7, R7, 0x1, R16, P0 ;  /* 0x0000000107077824 */ /* 0x000fe200000e0610 */
[----:B------:R-:W-:Y:S01]  /*1130*/  LEA.HI.X R27, R18, UR5, R6, 0x1, P2 ;  /* 0x00000005121b7c11 */ /* 0x000fe200090f0c06 */
[----:B------:R-:W-:Y:S01]  /*1140*/  IMAD.MOV.U32 R16, RZ, RZ, R215 ;  /* 0x000000ffff107224 */ /* 0x000fe200078e00d7 */
[C---:B------:R-:W-:Y:S02]  /*1150*/  LEA R6, P0, R17.reuse, UR4, 0x1 ;  /* 0x0000000411067c11 */ /* 0x040fe4000f8008ff */
[----:B------:R-:W-:Y:S01]  /*1160*/  LEA.HI.X R29, R22, UR5, R15, 0x1, P3 ;  /* 0x00000005161d7c11 */ /* 0x000fe200098f0c0f */
[----:B------:R-:W-:Y:S01]  /*1170*/  @P5 BAR.SYNC.DEFER_BLOCKING 0x0 ;  /* 0x0000000000005b1d */ /* 0x000fe20000010000 */
[----:B------:R-:W-:Y:S01]  /*1180*/  LEA.HI.X R7, R17, UR5, R7, 0x1, P0 ;  /* 0x0000000511077c11 */ /* 0x000fe200080f0c07 */
[----:B---3--:R-:W-:-:S02]  /*1190*/  IMAD R15, R206, R4, RZ ;  /* 0x00000004ce0f7224 */ /* 0x008fc400078e02ff */
[----:B------:R-:W-:Y:S02]  /*11a0*/  IMAD.MOV.U32 R17, RZ, RZ, R214 ;  /* 0x000000ffff117224 */ /* 0x000fe400078e00d6 */
[----:B------:R-:W1:Y:S01]  /*11b0*/  LDCU.64 UR4, c[0x0][0x388] ;  /* 0x00007100ff0477ac */ /* 0x000e620008000a00 */
[C---:B------:R-:W-:Y:S02]  /*11c0*/  IMAD R15, R207.reuse, R5, R15 ;  /* 0x00000005cf0f7224 */ /* 0x040fe400078e020f */
[----:B------:R-:W-:-:S04]  /*11d0*/  IMAD.WIDE.U32 R20, R207, R4, R20 ;  /* 0x00000004cf147225 */ /* 0x000fc800078e0014 */
[----:B------:R-:W-:Y:S02]  /*11e0*/  IMAD.IADD R21, R21, 0x1, R15 ;  /* 0x0000000115157824 */ /* 0x000fe400078e020f */
[----:B------:R-:W-:-:S04]  /*11f0*/  IMAD.WIDE.U32 R20, R197, R4, R20 ;  /* 0x00000004c5147225 */ /* 0x000fc800078e0014 */
[----:B------:R-:W-:Y:S01]  /*1200*/  IMAD R15, R197, R5, R21 ;  /* 0x00000005c50f7224 */ /* 0x000fe200078e0215 */
[----:B------:R-:W-:Y:S01]  /*1210*/  @!PT LDS RZ, [RZ] ;  /* 0x00000000fffff984 */ /* 0x000fe20000000800 */
[----:B------:R-:W-:Y:S01]  /*1220*/  @!PT LDS RZ, [RZ] ;  /* 0x00000000fffff984 */ /* 0x000fe20000000800 */
[----:B------:R-:W-:Y:S01]  /*1230*/  @!PT LDS RZ, [RZ] ;  /* 0x00000000fffff984 */ /* 0x000fe20000000800 */
[----:B------:R-:W-:Y:S04]  /*1240*/  LDGSTS.E.BYPASS.LTC128B.128 [R201+0xa000], desc[UR20][R28.64] ;  /* 0x0a0000001cc97fae */ /* 0x000fe8000b981a14 */
[----:B------:R-:W-:Y:S04]  /*1250*/  LDGSTS.E.BYPASS.LTC128B.128 [R201+0xb000], desc[UR20][R26.64] ;  /* 0x0b0000001ac97fae */ /* 0x000fe8000b981a14 */
[----:B------:R-:W-:Y:S04]  /*1260*/  LDGSTS.E.BYPASS.LTC128B.128 [R201+0xc000], desc[UR20][R24.64] ;  /* 0x0c00000018c97fae */ /* 0x000fe8000b981a14 */
[----:B------:R3:W-:Y:S04]  /*1270*/  LDGSTS.E.BYPASS.LTC128B.128 [R201+0xd000], desc[UR20][R6.64] ;  /* 0x0d00000006c97fae */ /* 0x0007e8000b981a14 */
[----:B------:R-:W0:Y:S04]  /*1280*/  LDGDEPBAR ;  /* 0x00000000000079af */ /* 0x000e280000000000 */
[----:B------:R4:W-:Y:S01]  /*1290*/  LDGSTS.E.BYPASS.LTC128B.128 [R201+0x4000], desc[UR20][R16.64] ;  /* 0x0400000010c97fae */ /* 0x0009e2000b981a14 */
[----:B---3--:R-:W-:-:S04]  /*12a0*/  IADD3 R6, P0, PT, R215, UR6, RZ ;  /* 0x00000006d7067c10 */ /* 0x008fc8000ff1e0ff */
[----:B------:R-:W-:Y:S02]  /*12b0*/  IADD3.X R7, PT, PT, R214, UR8, RZ, P0, !PT ;  /* 0x00000008d6077c10 */ /* 0x000fe400087fe4ff */
[----:B------:R-:W-:Y:S01]  /*12c0*/  IADD3 R18, P0, PT, R213, UR7, RZ ;  /* 0x00000007d5127c10 */ /* 0x000fe2000ff1e0ff */
[----:B----4-:R-:W-:Y:S02]  /*12d0*/  IMAD.SHL.U32 R17, R4, 0x20, RZ ;  /* 0x0000002004117824 */ /* 0x010fe400078e00ff */
[----:B------:R3:W-:Y:S01]  /*12e0*/  LDGSTS.E.BYPASS.LTC128B.128 [R201+0x5000], desc[UR20][R6.64] ;  /* 0x0500000006c97fae */ /* 0x0007e2000b981a14 */
[----:B------:R-:W-:Y:S02]  /*12f0*/  IADD3.X R19, PT, PT, R212, UR17, RZ, P0, !PT ;  /* 0x00000011d4137c10 */ /* 0x000fe400087fe4ff */
[----:B------:R-:W-:Y:S01]  /*1300*/  SHF.L.U64.HI R16, R4, 0x5, R5 ;  /* 0x0000000504107819 */ /* 0x000fe20000010205 */
[----:B---3--:R-:W-:Y:S02]  /*1310*/  IMAD.MOV.U32 R6, RZ, RZ, R213 ;  /* 0x000000ffff067224 */ /* 0x008fe400078e00d5 */
[----:B------:R-:W-:-:S05]  /*1320*/  IMAD.MOV.U32 R7, RZ, RZ, R212 ;  /* 0x000000ffff077224 */ /* 0x000fca00078e00d4 */
[----:B------:R1:W-:Y:S04]  /*1330*/  LDGSTS.E.BYPASS.LTC128B.128 [R236], desc[UR20][R6.64] ;  /* 0x0000000006ec7fae */ /* 0x0003e8000b981a14 */
[----:B------:R3:W-:Y:S01]  /*1340*/  LDGSTS.E.BYPASS.LTC128B.128 [R236+0x1000], desc[UR20][R18.64] ;  /* 0x0100000012ec7fae */ /* 0x0007e2000b981a14 */
[----:B-1----:R-:W-:Y:S02]  /*1350*/  LEA R6, P2, R20, UR4, 0x1 ;  /* 0x0000000414067c11 */ /* 0x002fe4000f8408ff */
[-C--:B---3--:R-:W-:Y:S02]  /*1360*/  LEA R19, P0, R4, R20.reuse, 0x6 ;  /* 0x0000001404137211 */ /* 0x088fe400078030ff */
[----:B------:R-:W-:Y:S02]  /*1370*/  IADD3 R18, P1, PT, R17, R20, RZ ;  /* 0x0000001411127210 */ /* 0x000fe40007f3e0ff */
[----:B------:R-:W-:-:S02]  /*1380*/  LEA.HI.X R7, R20, UR5, R15, 0x1, P2 ;  /* 0x0000000514077c11 */ /* 0x000fc400090f0c0f */
[----:B------:R-:W-:Y:S01]  /*1390*/  LEA.HI.X R4, R4, R15, R5, 0x6, P0 ;  /* 0x0000000f04047211 */ /* 0x000fe200000f3405 */
[----:B------:R-:W-:Y:S01]  /*13a0*/  IMAD.X R15, R16, 0x1, R15, P1 ;  /* 0x00000001100f7824 */ /* 0x000fe200008e060f */
[C---:B------:R-:W-:Y:S01]  /*13b0*/  IADD3 R17, P0, PT, R19.reuse, R17, RZ ;  /* 0x0000001113117210 */ /* 0x040fe20007f1e0ff */
[----:B------:R1:W-:Y:S01]  /*13c0*/  LDGSTS.E.BYPASS.LTC128B.128 [R201+0x6000], desc[UR20][R6.64] ;  /* 0x0600000006c97fae */ /* 0x0003e2000b981a14 */
[C---:B------:R-:W-:Y:S02]  /*13d0*/  LEA R20, P1, R19.reuse, UR4, 0x1 ;  /* 0x0000000413147c11 */ /* 0x040fe4000f8208ff */
[----:B------:R-:W-:Y:S01]  /*13e0*/  LEA R22, P2, R18, UR4, 0x1 ;  /* 0x0000000412167c11 */ /* 0x000fe2000f8408ff */
[----:B------:R-:W-:Y:S01]  /*13f0*/  IMAD.X R16, R4, 0x1, R16, P0 ;  /* 0x0000000104107824 */ /* 0x000fe200000e0610 */
[----:B------:R-:W-:Y:S01]  /*1400*/  LEA.HI.X R21, R19, UR5, R4, 0x1, P1 ;  /* 0x0000000513157c11 */ /* 0x000fe200088f0c04 */
[----:B------:R-:W-:Y:S01]  /*1410*/  IMAD.WIDE.U32 R4, R193, 0x4, R246 ;  /* 0x00000004c1047825 */ /* 0x000fe200078e00f6 */
[----:B------:R-:W-:-:S02]  /*1420*/  LEA.HI.X R23, R18, UR5, R15, 0x1, P2 ;  /* 0x0000000512177c11 */ /* 0x000fc400090f0c0f */
[C---:B------:R-:W-:Y:S01]  /*1430*/  LEA R24, P0, R17.reuse, UR4, 0x1 ;  /* 0x0000000411187c11 */ /* 0x040fe2000f8008ff */
[----:B------:R-:W-:Y:S01]  /*1440*/  IMAD.WIDE.U32 R18, R192, R13, RZ ;  /* 0x0000000dc0127225 */ /* 0x000fe200078e00ff */
[----:B--2---:R-:W-:Y:S01]  /*1450*/  USHF.R.S32.HI UR4, URZ, 0x1f, UR9 ;  /* 0x0000001fff047899 */ /* 0x004fe20008011409 */
[----:B------:R-:W-:Y:S01]  /*1460*/  LDGSTS.E.BYPASS.LTC128B.128 [R201+0x7000], desc[UR20][R22.64] ;  /* 0x0700000016c97fae */ /* 0x000fe2000b981a14 */
[----:B------:R-:W-:-:S03]  /*1470*/  LEA.HI.X R25, R17, UR5, R16, 0x1, P0 ;  /* 0x0000000511197c11 */ /* 0x000fc600080f0c10 */
[----:B------:R-:W-:Y:S01]  /*1480*/  LDGSTS.E.BYPASS.LTC128B.128 [R201+0x8000], desc[UR20][R20.64] ;  /* 0x0800000014c97fae */ /* 0x000fe2000b981a14 */
[----:B------:R-:W-:-:S03]  /*1490*/  IMAD R16, R189, R217, RZ ;  /* 0x000000d9bd107224 */ /* 0x000fc600078e02ff */
[----:B------:R-:W-:Y:S04]  /*14a0*/  LDGSTS.E.BYPASS.LTC128B.128 [R201+0x9000], desc[UR20][R24.64] ;  /* 0x0900000018c97fae */ /* 0x000fe8000b981a14 */
[----:B------:R-:W0:Y:S01]  /*14b0*/  LDGDEPBAR ;  /* 0x00000000000079af */ /* 0x000e220000000000 */
[----:B-1----:R-:W1:Y:S03]  /*14c0*/  LDC.64 R6, c[0x0][0x460] ;  /* 0x00011800ff067b82 */ /* 0x002e660000000a00 */
[----:B------:R-:W5:Y:S04]  /*14d0*/  LDG.E R235, desc[UR20][R4.64] ;  /* 0x0000001404eb7981 */ /* 0x000f68000c1e1900 */
[----:B------:R-:W5:Y:S04]  /*14e0*/  LDG.E R234, desc[UR20][R4.64+0x20] ;  /* 0x0000201404ea7981 */ /* 0x000f68000c1e1900 */
[----:B------:R-:W5:Y:S04]  /*14f0*/  LDG.E R233, desc[UR20][R4.64+0x80] ;  /* 0x0000801404e97981 */ /* 0x000f68000c1e1900 */
[----:B------:R2:W5:Y:S01]  /*1500*/  LDG.E R232, desc[UR20][R4.64+0xa0] ;  /* 0x0000a01404e87981 */ /* 0x000562000c1e1900 */
[----:B------:R-:W-:Y:S01]  /*1510*/  SHF.R.S32.HI R17, RZ, 0x1f, R16 ;  /* 0x0000001fff117819 */ /* 0x000fe20000011410 */
[----:B------:R-:W-:Y:S01]  /*1520*/  IMAD R9, R237, 0x40, R9 ;  /* 0x00000040ed097824 */ /* 0x000fe200078e0209 */
[----:B------:R-:W-:-:S02]  /*1530*/  CS2R R94, SRZ ;  /* 0x00000000005e7805 */ /* 0x000fc4000001ff00 */
[----:B------:R-:W-:Y:S02]  /*1540*/  CS2R R92, SRZ ;  /* 0x00000000005c7805 */ /* 0x000fe4000001ff00 */
[----:B------:R-:W-:Y:S02]  /*1550*/  CS2R R98, SRZ ;  /* 0x0000000000627805 */ /* 0x000fe4000001ff00 */
[----:B------:R-:W-:Y:S02]  /*1560*/  CS2R R96, SRZ ;  /* 0x0000000000607805 */ /* 0x000fe4000001ff00 */
[----:B------:R-:W-:Y:S01]  /*1570*/  CS2R R90, SRZ ;  /* 0x00000000005a7805 */ /* 0x000fe2000001ff00 */
[----:B------:R-:W-:-:S04]  /*1580*/  DEPBAR.LE SB0, 0x1 ;  /* 0x000080400000791a */ /* 0x000fc80000000000 */
[----:B-1----:R-:W-:Y:S01]  /*1590*/  ISETP.NE.U32.AND P0, PT, R6, RZ, PT ;  /* 0x000000ff0600720c */ /* 0x002fe20003f05070 */
[----:B------:R-:W-:Y:S01]  /*15a0*/  BAR.SYNC.DEFER_BLOCKING 0x0 ;  /* 0x0000000000007b1d */ /* 0x000fe20000010000 */
[----:B------:R-:W-:Y:S02]  /*15b0*/  SHF.R.S32.HI R6, RZ, 0x1f, R217 ;  /* 0x0000001fff067819 */ /* 0x000fe400000114d9 */
[----:B------:R-:W-:Y:S02]  /*15c0*/  CS2R R88, SRZ ;  /* 0x0000000000587805 */ /* 0x000fe4000001ff00 */
[----:B------:R-:W-:Y:S02]  /*15d0*/  ISETP.NE.AND.EX P0, PT, R7, RZ, PT, P0 ;  /* 0x000000ff0700720c */ /* 0x000fe40003f05300 */
[----:B------:R-:W-:Y:S02]  /*15e0*/  CS2R R86, SRZ ;  /* 0x0000000000567805 */ /* 0x000fe4000001ff00 */
[----:B------:R-:W-:-:S02]  /*15f0*/  CS2R R84, SRZ ;  /* 0x0000000000547805 */ /* 0x000fc4000001ff00 */
[----:B------:R-:W-:Y:S02]  /*1600*/  CS2R R78, SRZ ;  /* 0x00000000004e7805 */ /* 0x000fe4000001ff00 */
[----:B------:R-:W-:Y:S02]  /*1610*/  SEL R12, R12, RZ, P0 ;  /* 0x000000ff0c0c7207 */ /* 0x000fe40000000000 */
[----:B------:R-:W-:Y:S02]  /*1620*/  CS2R R76, SRZ ;  /* 0x00000000004c7805 */ /* 0x000fe4000001ff00 */
[----:B------:R-:W-:Y:S02]  /*1630*/  CS2R R82, SRZ ;  /* 0x0000000000527805 */ /* 0x000fe4000001ff00 */
[----:B------:R-:W-:Y:S02]  /*1640*/  CS2R R80, SRZ ;  /* 0x0000000000507805 */ /* 0x000fe4000001ff00 */
[----:B------:R-:W-:-:S02]  /*1650*/  IADD3 R12, P0, PT, R11, R12, RZ ;  /* 0x0000000c0b0c7210 */ /* 0x000fc40007f1e0ff */
[----:B------:R-:W-:Y:S02]  /*1660*/  CS2R R74, SRZ ;  /* 0x00000000004a7805 */ /* 0x000fe4000001ff00 */
[----:B--2---:R-:W-:Y:S02]  /*1670*/  SHF.R.S32.HI R4, RZ, 0x1f, R13 ;  /* 0x0000001fff047819 */ /* 0x004fe4000001140d */
[----:B------:R-:W-:Y:S01]  /*1680*/  CS2R R72, SRZ ;  /* 0x0000000000487805 */ /* 0x000fe2000001ff00 */
[----:B------:R-:W1:Y:S01]  /*1690*/  S2R R13, SR_CTAID.X ;  /* 0x00000000000d7919 */ /* 0x000e620000002500 */
[----:B------:R-:W-:Y:S01]  /*16a0*/  IMAD.X R10, RZ, RZ, R10, P0 ;  /* 0x000000ffff0a7224 */ /* 0x000fe200000e060a */
[----:B------:R-:W-:Y:S01]  /*16b0*/  CS2R R70, SRZ ;  /* 0x0000000000467805 */ /* 0x000fe2000001ff00 */
[----:B------:R-:W-:Y:S01]  /*16c0*/  IMAD R4, R4, R192, RZ ;  /* 0x000000c004047224 */ /* 0x000fe200078e02ff */
[----:B------:R-:W-:Y:S02]  /*16d0*/  CS2R R68, SRZ ;  /* 0x0000000000447805 */ /* 0x000fe4000001ff00 */
[----:B------:R-:W-:-:S02]  /*16e0*/  CS2R R62, SRZ ;  /* 0x00000000003e7805 */ /* 0x000fc4000001ff00 */
[----:B------:R-:W-:Y:S01]  /*16f0*/  CS2R R60, SRZ ;  /* 0x00000000003c7805 */ /* 0x000fe2000001ff00 */
[----:B------:R-:W-:Y:S01]  /*1700*/  IMAD.IADD R14, R19, 0x1, R4 ;  /* 0x00000001130e7824 */ /* 0x000fe200078e0204 */
[----:B------:R-:W-:Y:S01]  /*1710*/  CS2R R66, SRZ ;  /* 0x0000000000427805 */ /* 0x000fe2000001ff00 */
[----:B------:R-:W1:Y:S01]  /*1720*/  LDC.64 R4, c[0x0][0x5f8] ;  /* 0x00017e00ff047b82 */ /* 0x000e620000000a00 */
[----:B------:R2:W3:Y:S01]  /*1730*/  LDSM.16.M88.4 R140, [R184] ;  /* 0x00000000b88c783b */ /* 0x0004e20000000200 */
[----:B------:R-:W-:Y:S01]  /*1740*/  IMAD R14, R14, UR9, RZ ;  /* 0x000000090e0e7c24 */ /* 0x000fe2000f8e02ff */
[----:B------:R-:W-:Y:S02]  /*1750*/  CS2R R64, SRZ ;  /* 0x0000000000407805 */ /* 0x000fe4000001ff00 */
[----:B------:R-:W-:Y:S01]  /*1760*/  CS2R R58, SRZ ;  /* 0x00000000003a7805 */ /* 0x000fe2000001ff00 */
[----:B------:R2:W4:Y:S01]  /*1770*/  LDSM.16.M88.4 R144, [R184+0x800] ;  /* 0x00080000b890783b */ /* 0x0005220000000200 */
[C---:B------:R-:W-:Y:S01]  /*1780*/  IMAD R14, R18.reuse, UR4, R14 ;  /* 0x00000004120e7c24 */ /* 0x040fe2000f8e020e */
[----:B------:R-:W2:Y:S01]  /*1790*/  LDCU.64 UR4, c[0x0][0x570] ;  /* 0x0000ae00ff0477ac */ /* 0x000ea20008000a00 */
[----:B------:R-:W-:Y:S01]  /*17a0*/  IMAD.WIDE.U32 R18, R18, UR9, RZ ;  /* 0x0000000912127c25 */ /* 0x000fe2000f8e00ff */
[----:B------:R1:W2:Y:S01]  /*17b0*/  LDSM.16.M88.4 R148, [R182] ;  /* 0x00000000b694783b */ /* 0x0002a20000000200 */
[----:B------:R-:W-:-:S02]  /*17c0*/  CS2R R56, SRZ ;  /* 0x0000000000387805 */ /* 0x000fc4000001ff00 */
[----:B------:R-:W-:Y:S01]  /*17d0*/  CS2R R54, SRZ ;  /* 0x0000000000367805 */ /* 0x000fe2000001ff00 */
[----:B------:R-:W-:Y:S01]  /*17e0*/  IMAD.IADD R14, R19, 0x1, R14 ;  /* 0x00000001130e7824 */ /* 0x000fe200078e020e */
[----:B------:R1:W2:Y:S01]  /*17f0*/  LDSM.16.M88.4 R152, [R182+0x800] ;  /* 0x00080000b698783b */ /* 0x0002a20000000200 */
[-C--:B------:R-:W-:Y:S01]  /*1800*/  IMAD.WIDE.U32 R16, R18, R217.reuse, R16 ;  /* 0x000000d912107225 */ /* 0x080fe200078e0010 */
[----:B------:R-:W-:Y:S02]  /*1810*/  CS2R R52, SRZ ;  /* 0x0000000000347805 */ /* 0x000fe4000001ff00 */
[----:B------:R-:W-:Y:S01]  /*1820*/  CS2R R46, SRZ ;  /* 0x00000000002e7805 */ /* 0x000fe2000001ff00 */
[----:B------:R1:W2:Y:S01]  /*1830*/  LDSM.16.M88.4 R156, [R180] ;  /* 0x00000000b49c783b */ /* 0x0002a20000000200 */
[----:B------:R-:W-:Y:S01]  /*1840*/  IMAD R14, R14, R217, RZ ;  /* 0x000000d90e0e7224 */ /* 0x000fe200078e02ff */
[----:B------:R-:W-:Y:S02]  /*1850*/  CS2R R44, SRZ ;  /* 0x00000000002c7805 */ /* 0x000fe4000001ff00 */
[----:B------:R-:W-:Y:S01]  /*1860*/  CS2R R50, SRZ ;  /* 0x0000000000327805 */ /* 0x000fe2000001ff00 */
[----:B------:R1:W2:Y:S01]  /*1870*/  LDSM.16.M88.4 R160, [R180+0x800] ;  /* 0x00080000b4a0783b */ /* 0x0002a20000000200 */
[----:B------:R-:W-:Y:S01]  /*1880*/  IMAD R6, R6, R18, R14 ;  /* 0x0000001206067224 */ /* 0x000fe200078e020e */
[----:B------:R-:W-:Y:S01]  /*1890*/  CS2R R48, SRZ ;  /* 0x0000000000307805 */ /* 0x000fe2000001ff00 */
[----:B------:R-:W-:Y:S01]  /*18a0*/  IMAD.WIDE R14, R217, UR9, RZ ;  /* 0x00000009d90e7c25 */ /* 0x000fe2000f8e02ff */
[----:B------:R2:W2:Y:S01]  /*18b0*/  LDSM.16.M88.4 R164, [R179] ;  /* 0x00000000b3a4783b */ /* 0x0004a20000000200 */
[----:B------:R-:W-:-:S02]  /*18c0*/  CS2R R42, SRZ ;  /* 0x00000000002a7805 */ /* 0x000fc4000001ff00 */
[----:B------:R-:W-:Y:S01]  /*18d0*/  CS2R R40, SRZ ;  /* 0x0000000000287805 */ /* 0x000fe2000001ff00 */
[----:B------:R-:W-:Y:S01]  /*18e0*/  IMAD.IADD R17, R17, 0x1, R6 ;  /* 0x0000000111117824 */ /* 0x000fe200078e0206 */
[----:B------:R2:W2:Y:S01]  /*18f0*/  LDSM.16.M88.4 R168, [R179+0x800] ;  /* 0x00080000b3a8783b */ /* 0x0004a20000000200 */
[----:B------:R-:W-:Y:S01]  /*1900*/  IMAD R6, R15, R12, RZ ;  /* 0x0000000c0f067224 */ /* 0x000fe200078e02ff */
[----:B------:R-:W-:Y:S01]  /*1910*/  CS2R R38, SRZ ;  /* 0x0000000000267805 */ /* 0x000fe2000001ff00 */
[----:B------:R-:W-:Y:S01]  /*1920*/  IMAD R217, R217, UR9, RZ ;  /* 0x00000009d9d97c24 */ /* 0x000fe2000f8e02ff */
[----:B------:R-:W-:Y:S01]  /*1930*/  CS2R R36, SRZ ;  /* 0x0000000000247805 */ /* 0x000fe2000001ff00 */
[----:B------:R-:W-:Y:S02]  /*1940*/  IMAD R6, R14, R10, R6 ;  /* 0x0000000a0e067224 */ /* 0x000fe400078e0206 */
[----:B-1----:R-:W-:-:S04]  /*1950*/  IMAD.WIDE.U32 R10, R13, R4, RZ ;  /* 0x000000040d0a7225 */ /* 0x002fc800078e00ff */
[----:B------:R-:W-:Y:S01]  /*1960*/  IMAD.WIDE.U32 R16, R14, R12, R16 ;  /* 0x0000000c0e107225 */ /* 0x000fe200078e0010 */
[----:B------:R-:W-:Y:S01]  /*1970*/  SEL R4, R10, RZ, P5 ;  /* 0x000000ff0a047207 */ /* 0x000fe20002800000 */
[----:B------:R-:W1:Y:S02]  /*1980*/  LDC.64 R14, c[0x0][0x5e8] ;  /* 0x00017a00ff0e7b82 */ /* 0x000e640000000a00 */
[----:B------:R-:W-:Y:S02]  /*1990*/  IMAD R7, R195, R217, R194 ;  /* 0x000000d9c3077224 */ /* 0x000fe400078e02c2 */
[----:B------:R-:W-:Y:S02]  /*19a0*/  IMAD R5, R13, R5, R11 ;  /* 0x000000050d057224 */ /* 0x000fe400078e020b */
[----:B------:R-:W-:Y:S01]  /*19b0*/  IMAD.IADD R6, R17, 0x1, R6 ;  /* 0x0000000111067824 */ /* 0x000fe200078e0206 */
[----:B------:R-:W-:Y:S01]  /*19c0*/  IADD3 R4, P1, P0, R7, R16, R4 ;  /* 0x0000001007047210 */ /* 0x000fe2000783e004 */
[----:B------:R-:W-:Y:S01]  /*19d0*/  IMAD.SHL.U32 R10, R217, 0x40, RZ ;  /* 0x00000040d90a7824 */ /* 0x000fe200078e00ff */
[----:B------:R-:W-:-:S02]  /*19e0*/  SHF.R.S32.HI R7, RZ, 0x1f, R7 ;  /* 0x0000001fff077819 */ /* 0x000fc40000011407 */
[----:B------:R-:W-:-:S04]  /*19f0*/  SEL R5, R5, RZ, P5 ;  /* 0x000000ff05057207 */ /* 0x000fc80002800000 */
[----:B------:R-:W-:Y:S02]  /*1a00*/  IADD3.X R5, PT, PT, R7, R6, R5, P1, P0 ;  /* 0x0000000607057210 */ /* 0x000fe40000fe0405 */
[----:B------:R-:W-:Y:S02]  /*1a10*/  ISETP.GE.AND P1, PT, R8, 0x1, PT ;  /* 0x000000010800780c */ /* 0x000fe40003f26270 */
[----:B------:R-:W-:-:S04]  /*1a20*/  IADD3 R4, P0, PT, R10, R4, RZ ;  /* 0x000000040a047210 */ /* 0x000fc80007f1e0ff */
[----:B------:R-:W-:Y:S02]  /*1a30*/  LEA.HI.X.SX32 R5, R10, R5, 0x1, P0 ;  /* 0x000000050a057211 */ /* 0x000fe400000f0eff */
[----:B--2---:R-:W-:-:S04]  /*1a40*/  LEA R244, P0, R4, UR4, 0x2 ;  /* 0x0000000404f47c11 */ /* 0x004fc8000f8010ff */
[----:B------:R-:W-:Y:S01]  /*1a50*/  LEA.HI.X R245, R4, UR5, R5, 0x2, P0 ;  /* 0x0000000504f57c11 */ /* 0x000fe200080f1405 */
[----:B-1----:R-:W-:Y:S01]  /*1a60*/  IMAD.WIDE R4, R9, 0x4, R14 ;  /* 0x0000000409047825 */ /* 0x002fe200078e020e */
[----:B---34-:R-:W-:Y:S07]  /*1a70*/  @!P1 BRA `(.L_x_1343) ;  /* 0x0000003000f49947 */ /* 0x018fee0003800000 */
[----:B------:R-:W1:Y:S01]  /*1a80*/  LDC.64 R190, c[0x0][0x528] ;  /* 0x00014a00ffbe7b82 */ /* 0x000e620000000a00 */
[----:B------:R-:W2:Y:S01]  /*1a90*/  S2R R230, SR_TID.X ;  /* 0x0000000000e67919 */ /* 0x000ea20000002100 */
[----:B------:R-:W3:Y:S01]  /*1aa0*/  LDCU UR5, c[0x0][0x3b0] ;  /* 0x00007600ff0577ac */ /* 0x000ee20008000800 */
[----:B------:R-:W-:Y:S01]  /*1ab0*/  IMAD R242, R192, UR9, R189 ;  /* 0x00000009c0f27c24 */ /* 0x000fe2000f8e02bd */
[----:B------:R-:W4:Y:S04]  /*1ac0*/  LDCU UR4, c[0x0][0x590] ;  /* 0x0000b200ff0477ac */ /* 0x000f280008000800 */
[----:B------:R-:W2:Y:S01]  /*1ad0*/  LDC R205, c[0x0][0x44c] ;  /* 0x00011300ffcd7b82 */ /* 0x000ea20000000800 */
[----:B------:R-:W-:Y:S01]  /*1ae0*/  IMAD.MOV.U32 R210, RZ, RZ, R4 ;  /* 0x000000ffffd27224 */ /* 0x000fe200078e0004 */
[----:B------:R-:W-:Y:S01]  /*1af0*/  MOV R209, R5 ;  /* 0x0000000500d17202 */ /* 0x000fe20000000f00 */
[----:B------:R-:W1:Y:S01]  /*1b00*/  LDCU UR11, c[0x0][0x45c] ;  /* 0x00008b80ff0b77ac */ /* 0x000e620008000800 */
[----:B------:R-:W-:Y:S01]  /*1b10*/  SHF.L.U32 R217, R217, 0x3, RZ ;  /* 0x00000003d9d97819 */ /* 0x000fe200000006ff */
[----:B------:R-:W1:Y:S02]  /*1b20*/  LDCU.U8 UR10, c[0x0][0x4f8] ;  /* 0x00009f00ff0a77ac */ /* 0x000e640008000000 */
[----:B-1----:R-:W2:Y:S01]  /*1b30*/  LDG.E.64 R6, desc[UR20][R190.64+0x8] ;  /* 0x00000814be067981 */ /* 0x002ea2000c1e1b00 */
[----:B------:R-:W-:Y:S01]  /*1b40*/  IMAD.IADD R174, R187, 0x1, R173 ;  /* 0x00000001bbae7824 */ /* 0x000fe200078e02ad */
[----:B------:R-:W1:Y:S02]  /*1b50*/  LDCU UR9, c[0x0][0x3e0] ;  /* 0x00007c00ff0977ac */ /* 0x000e640008000800 */
[----:B------:R-:W2:Y:S01]  /*1b60*/  LDG.E.64 R190, desc[UR20][R190.64] ;  /* 0x00000014bebe7981 */ /* 0x000ea2000c1e1b00 */
[----:B------:R-:W-:Y:S01]  /*1b70*/  IMAD.SHL.U32 R242, R242, 0x20, RZ ;  /* 0x00000020f2f27824 */ /* 0x000fe200078e00ff */
[----:B------:R-:W-:Y:S01]  /*1b80*/  LOP3.LUT R4, R195, 0x1, RZ, 0xc0, !PT ;  /* 0x00000001c3047812 */ /* 0x000fe200078ec0ff */
[----:B------:R-:W-:Y:S01]  /*1b90*/  IMAD.MOV.U32 R95, RZ, RZ, RZ ;  /* 0x000000ffff5f7224 */ /* 0x000fe200078e00ff */
[----:B------:R-:W-:Y:S01]  /*1ba0*/  IADD3 R173, PT, PT, R186, R173, RZ ;  /* 0x000000adbaad7210 */ /* 0x000fe20007ffe0ff */
[----:B---3--:R-:W-:Y:S01]  /*1bb0*/  USHF.L.U32 UR5, UR5, 0x6, URZ ;  /* 0x0000000605057899 */ /* 0x008fe200080006ff */
[----:B------:R-:W-:Y:S01]  /*1bc0*/  SHF.R.S32.HI R216, RZ, 0x1f, R242 ;  /* 0x0000001fffd87819 */ /* 0x000fe200000114f2 */
[----:B------:R-:W-:Y:S01]  /*1bd0*/  IMAD R231, R231, 0x4, R4 ;  /* 0x00000004e7e77824 */ /* 0x000fe200078e0204 */
[----:B----4-:R-:W-:Y:S01]  /*1be0*/  USHF.L.U32 UR4, UR4, 0x6, URZ ;  /* 0x0000000604047899 */ /* 0x010fe200080006ff */
[----:B--2---:R-:W-:-:S04]  /*1bf0*/  IADD3 R242, P1, P0, R242, R6, R194 ;  /* 0x00000006f2f27210 */ /* 0x004fc8000783e0c2 */
[----:B------:R-:W-:Y:S02]  /*1c00*/  IADD3.X R216, PT, PT, R216, R7, RZ, P1, P0 ;  /* 0x00000007d8d87210 */ /* 0x000fe40000fe04ff */
[----:B------:R-:W-:Y:S01]  /*1c10*/  SHF.R.U32.HI R230, RZ, 0x6, R230 ;  /* 0x00000006ffe67819 */ /* 0x000fe200000116e6 */
[----:B------:R-:W-:Y:S01]  /*1c20*/  VIADD R228, R191, 0xbb67ae85 ;  /* 0xbb67ae85bfe47836 */ /* 0x000fe20000000000 */
[----:B------:R-:W-:Y:S01]  /*1c30*/  IADD3 R231, PT, PT, R231, -0x4, RZ ;  /* 0xfffffffce7e77810 */ /* 0x000fe20007ffe0ff */
[C---:B------:R-:W-:Y:S01]  /*1c40*/  VIADD R226, R191.reuse, 0x76cf5d0a ;  /* 0x76cf5d0abfe27836 */ /* 0x040fe20000000000 */
[C---:B------:R-:W-:Y:S01]  /*1c50*/  IADD3 R229, PT, PT, R190.reuse, -0x61c88647, RZ ;  /* 0x9e3779b9bee57810 */ /* 0x040fe20007ffe0ff */
[C---:B------:R-:W-:Y:S01]  /*1c60*/  VIADD R224, R191.reuse, 0x32370b8f ;  /* 0x32370b8fbfe07836 */ /* 0x040fe20000000000 */
[C---:B------:R-:W-:Y:S01]  /*1c70*/  IADD3 R227, PT, PT, R190.reuse, 0x3c6ef372, RZ ;  /* 0x3c6ef372bee37810 */ /* 0x040fe20007ffe0ff */
[C---:B------:R-:W-:Y:S01]  /*1c80*/  VIADD R222, R191.reuse, 0xed9eba14 ;  /* 0xed9eba14bfde7836 */ /* 0x040fe20000000000 */
[C---:B------:R-:W-:Y:S01]  /*1c90*/  IADD3 R225, PT, PT, R190.reuse, -0x255992d5, RZ ;  /* 0xdaa66d2bbee17810 */ /* 0x040fe20007ffe0ff */
[C---:B------:R-:W-:Y:S01]  /*1ca0*/  VIADD R220, R191.reuse, 0xa9066899 ;  /* 0xa9066899bfdc7836 */ /* 0x040fe20000000000 */
[C---:B------:R-:W-:Y:S01]  /*1cb0*/  IADD3 R223, PT, PT, R190.reuse, 0x78dde6e4, RZ ;  /* 0x78dde6e4bedf7810 */ /* 0x040fe20007ffe0ff */
[----:B------:R-:W-:Y:S01]  /*1cc0*/  VIADD R218, R191, 0x646e171e ;  /* 0x646e171ebfda7836 */ /* 0x000fe20000000000 */
[----:B------:R-:W-:Y:S01]  /*1cd0*/  IADD3 R221, PT, PT, R190, 0x1715609d, RZ ;  /* 0x1715609dbedd7810 */ /* 0x000fe20007ffe0ff */
[----:B------:R-:W-:Y:S01]  /*1ce0*/  IMAD.WIDE.U32 R242, R242, -0x2daee0ad, RZ ;  /* 0xd2511f53f2f27825 */ /* 0x000fe200078e00ff */
[----:B-1----:R-:W-:-:S07]  /*1cf0*/  IADD3 R219, PT, PT, R190, -0x4ab325aa, RZ ;  /* 0xb54cda56bedb7810 */ /* 0x002fce0007ffe0ff */
.L_x_1346:
[----:B------:R-:W0:Y:S01]  /*1d00*/  LDGDEPBAR ;  /* 0x00000000000079af */ /* 0x000e220000000000 */
[--C-:B------:R-:W-:Y:S01]  /*1d10*/  IMAD.IADD R112, R183, 0x1, R174.reuse ;  /* 0x00000001b7707824 */ /* 0x100fe200078e02ae */
[----:B-----5:R-:W-:Y:S01]  /*1d20*/  FSETP.NEU.FTZ.AND P0, PT, R235, -INF , PT ;  /* 0xff800000eb00780b */ /* 0x020fe20003f1d000 */
[----:B------:R-:W-:Y:S01]  /*1d30*/  IMAD.IADD R128, R181, 0x1, R174 ;  /* 0x00000001b5807824 */ /* 0x000fe200078e02ae */
[----:B------:R-:W-:Y:S01]  /*1d40*/  FSETP.NEU.FTZ.AND P1, PT, R233, -INF , PT ;  /* 0xff800000e900780b */ /* 0x000fe20003f3d000 */
[----:B------:R-:W-:Y:S02]  /*1d50*/  IMAD.MOV.U32 R211, RZ, RZ, R209 ;  /* 0x000000ffffd37224 */ /* 0x000fe400078e00d1 */
[----:B------:R-:W-:Y:S02]  /*1d60*/  IMAD.IADD R188, R183, 0x1, R128 ;  /* 0x00000001b7bc7824 */ /* 0x000fe400078e0280 */
[----:B------:R-:W-:Y:S05]  /*1d70*/  IMAD R248, R198, 0x4, R230 ;  /* 0x00000004c6f87824 */ /* 0x000fea00078e02e6 */
[----:B------:R-:W-:Y:S05]  /*1d80*/  LOP3.LUT R248, R191, R248, R243, 0x96, !PT ;  /* 0x000000f8bff87212 */ /* 0x000fea00078e96f3 */
[----:B------:R-:W-:Y:S01]  /*1d90*/  IMAD.WIDE.U32 R248, R248, -0x326172a9, RZ ;  /* 0xcd9e8d57f8f87825 */ /* 0x000fe200078e00ff */
        /* <DEDUP_REMOVED lines=25> */
[C---:B-1----:R-:W-:Y:S08]  /*1f30*/  HMMA.16816.F32.BF16 R8, R112.reuse, R108, R8 ;  /* 0x0000006c7008723c */ /* 0x042ff00000041808 */
[-C--:B------:R-:W-:Y:S08]  /*1f40*/  HMMA.16816.F32.BF16 R12, R112, R110.reuse, R12 ;  /* 0x0000006e700c723c */ /* 0x080ff0000004180c */
[C---:B------:R-:W-:Y:S08]  /*1f50*/  HMMA.16816.F32.BF16 R16, R104.reuse, R110, R16 ;  /* 0x0000006e6810723c */ /* 0x040ff00000041810 */
[-C--:B--2---:R-:W-:Y:S08]  /*1f60*/  HMMA.16816.F32.BF16 R20, R104, R116.reuse, R20 ;  /* 0x000000746814723c */ /* 0x084ff00000041814 */
[C---:B------:R-:W-:Y:S08]  /*1f70*/  HMMA.16816.F32.BF16 R24, R112.reuse, R116, R24 ;  /* 0x000000747018723c */ /* 0x040ff00000041818 */
[-C--:B------:R-:W-:Y:S08]  /*1f80*/  HMMA.16816.F32.BF16 R28, R112, R118.reuse, R28 ;  /* 0x00000076701c723c */ /* 0x080ff0000004181c */
[----:B------:R-:W-:Y:S01]  /*1f90*/  HMMA.16816.F32.BF16 R32, R104, R118, R32 ;  /* 0x000000766820723c */ /* 0x000fe20000041820 */
[----:B------:R-:W1:Y:S07]  /*1fa0*/  LDSM.16.M88.4 R104, [R188+0x1000] ;  /* 0x00100000bc68783b */ /* 0x000e6e0000000200 */
[-C--:B------:R-:W-:Y:S08]  /*1fb0*/  HMMA.16816.F32.BF16 R4, R120, R124.reuse, R4 ;  /* 0x0000007c7804723c */ /* 0x080ff00000041804 */
[C---:B---3--:R-:W-:Y:S04]  /*1fc0*/  HMMA.16816.F32.BF16 R8, R100.reuse, R124, R8 ;  /* 0x0000007c6408723c */ /* 0x048fe80000041808 */
[----:B------:R-:W-:Y:S04]  /*1fd0*/  IMAD.WIDE.U32 R124, R231, -0x326172a9, RZ ;  /* 0xcd9e8d57e77c7825 */ /* 0x000fe800078e00ff */
[-C--:B------:R-:W-:Y:S03]  /*1fe0*/  HMMA.16816.F32.BF16 R12, R100, R126.reuse, R12 ;  /* 0x0000007e640c723c */ /* 0x080fe6000004180c */
[----:B------:R-:W-:Y:S05]  /*1ff0*/  LOP3.LUT R124, R229, R124, R249, 0x96, !PT ;  /* 0x0000007ce57c7212 */ /* 0x000fea00078e96f9 */
[C---:B------:R-:W-:Y:S08]  /*2000*/  HMMA.16816.F32.BF16 R16, R120.reuse, R126, R16 ;  /* 0x0000007e7810723c */ /* 0x040ff00000041810 */
[-C--:B----4-:R-:W-:Y:S08]  /*2010*/  HMMA.16816.F32.BF16 R20, R120, R128.reuse, R20 ;  /* 0x000000807814723c */ /* 0x090ff00000041814 */
[C---:B------:R-:W-:Y:S08]  /*2020*/  HMMA.16816.F32.BF16 R24, R100.reuse, R128, R24 ;  /* 0x000000806418723c */ /* 0x040ff00000041818 */
[-C--:B------:R-:W-:Y:S03]  /*2030*/  HMMA.16816.F32.BF16 R28, R100, R130.reuse, R28 ;  /* 0x00000082641c723c */ /* 0x080fe6000004181c */
[----:B------:R-:W-:Y:S01]  /*2040*/  FMUL.FTZ R100, R235, 1.4426950216293334961 ;  /* 0x3fb8aa3beb647820 */ /* 0x000fe20000410000 */
[----:B------:R-:W-:Y:S01]  /*2050*/  FMUL.FTZ R101, R234, 1.4426950216293334961 ;  /* 0x3fb8aa3bea657820 */ /* 0x000fe20000410000 */
[----:B------:R-:W-:Y:S03]  /*2060*/  FMUL.FTZ R102, R233, 1.4426950216293334961 ;  /* 0x3fb8aa3be9667820 */ /* 0x000fe60000410000 */
[----:B------:R-:W-:Y:S04]  /*2070*/  HMMA.16816.F32.BF16 R32, R120, R130, R32 ;  /* 0x000000827820723c */ /* 0x000fe80000041820 */
[----:B------:R-:W-:Y:S02]  /*2080*/  FSEL R100, R100, RZ, P0 ;  /* 0x000000ff64647208 */ /* 0x000fe40000000000 */
[----:B------:R-:W-:Y:S02]  /*2090*/  FSETP.NEU.FTZ.AND P0, PT, R234, -INF , PT ;  /* 0xff800000ea00780b */ /* 0x000fe40003f1d000 */
[-C--:B------:R-:W-:Y:S05]  /*20a0*/  HMMA.16816.F32.BF16 R4, R132, R136.reuse, R4 ;  /* 0x000000888404723c */ /* 0x080fea0000041804 */
[----:B------:R-:W-:Y:S02]  /*20b0*/  FSEL R102, R102, RZ, P1 ;  /* 0x000000ff66667208 */ /* 0x000fe40000800000 */
[----:B------:R-:W-:Y:S01]  /*20c0*/  FSEL R101, R101, RZ, P0 ;  /* 0x000000ff65657208 */ /* 0x000fe20000000000 */
[C---:B-1----:R-:W-:Y:S04]  /*20d0*/  HMMA.16816.F32.BF16 R8, R104.reuse, R136, R8 ;  /* 0x000000886808723c */ /* 0x042fe80000041808 */
[----:B------:R-:W-:Y:S04]  /*20e0*/  LEA R118, P0, R193, R210, 0x2 ;  /* 0x000000d2c1767211 */ /* 0x000fe800078010ff */
[-C--:B------:R-:W-:Y:S03]  /*20f0*/  HMMA.16816.F32.BF16 R12, R104, R138.reuse, R12 ;  /* 0x0000008a680c723c */ /* 0x080fe6000004180c */
[--C-:B------:R-:W-:Y:S01]  /*2100*/  FFMA.FTZ R5, R5, UR11, -R100.reuse ;  /* 0x0000000b05057c23 */ /* 0x100fe20008010864 */
[----:B------:R-:W-:Y:S01]  /*2110*/  FFMA.FTZ R6, R6, UR11, -R101 ;  /* 0x0000000b06067c23 */ /* 0x000fe20008010865 */
[----:B------:R-:W-:Y:S01]  /*2120*/  LEA.HI.X R119, R193, R211, RZ, 0x2, P0 ;  /* 0x000000d3c1777211 */ /* 0x000fe200000f14ff */
[----:B------:R-:W-:Y:S01]  /*2130*/  FFMA.FTZ R108, R4, UR11, -R100 ;  /* 0x0000000b046c7c23 */ /* 0x000fe20008010864 */
[----:B------:R1:W-:Y:S01]  /*2140*/  MUFU.EX2 R109, R5 ;  /* 0x00000005006d7308 */ /* 0x0003e20000000800 */
[C---:B------:R-:W-:Y:S02]  /*2150*/  HMMA.16816.F32.BF16 R16, R132.reuse, R138, R16 ;  /* 0x0000008a8410723c */ /* 0x040fe40000041810 */
[----:B------:R-:W2:Y:S02]  /*2160*/  LDG.E R116, desc[UR20][R118.64] ;  /* 0x0000001476747981 */ /* 0x000ea4000c1e1900 */
[--C-:B------:R-:W-:Y:S01]  /*2170*/  FFMA.FTZ R8, R8, UR11, -R102.reuse ;  /* 0x0000000b08087c23 */ /* 0x100fe20008010866 */
[----:B------:R-:W-:Y:S01]  /*2180*/  VIADD R4, R231, 0x2 ;  /* 0x00000002e7047836 */ /* 0x000fe20000000000 */
[----:B------:R-:W3:Y:S03]  /*2190*/  LDG.E R115, desc[UR20][R118.64+0x20] ;  /* 0x0000201476737981 */ /* 0x000ee6000c1e1900 */
[----:B------:R4:W-:Y:S01]  /*21a0*/  MUFU.EX2 R110, R6 ;  /* 0x00000006006e7308 */ /* 0x0009e20000000800 */
[----:B------:R-:W-:Y:S01]  /*21b0*/  FSETP.NEU.FTZ.AND P0, PT, R232, -INF , PT ;  /* 0xff800000e800780b */ /* 0x000fe20003f1d000 */
[----:B------:R-:W-:Y:S01]  /*21c0*/  IMAD.WIDE.U32 R126, R4, -0x326172a9, RZ ;  /* 0xcd9e8d57047e7825 */ /* 0x000fe200078e00ff */
[----:B------:R-:W5:Y:S02]  /*21d0*/  LDG.E R114, desc[UR20][R118.64+0x80] ;  /* 0x0000801476727981 */ /* 0x000f64000c1e1900 */
[-C--:B------:R-:W-:Y:S01]  /*21e0*/  LOP3.LUT R4, R216, R190.reuse, R125, 0x96, !PT ;  /* 0x000000bed8047212 */ /* 0x080fe200078e967d */
[----:B------:R-:W-:Y:S01]  /*21f0*/  FFMA.FTZ R7, R7, UR11, -R101 ;  /* 0x0000000b07077c23 */ /* 0x000fe20008010865 */
[----:B------:R4:W5:Y:S03]  /*2200*/  LDG.E R113, desc[UR20][R118.64+0xa0] ;  /* 0x0000a01476717981 */ /* 0x000966000c1e1900 */
[----:B------:R4:W-:Y:S01]  /*2210*/  MUFU.EX2 R112, R8 ;  /* 0x0000000800707308 */ /* 0x0009e20000000800 */
[----:B------:R-:W-:Y:S01]  /*2220*/  IMAD.WIDE.U32 R124, R124, -0x2daee0ad, RZ ;  /* 0xd2511f537c7c7825 */ /* 0x000fe200078e00ff */
[----:B------:R-:W-:Y:S03]  /*2230*/  LOP3.LUT R128, R216, R190, R127, 0x96, !PT ;  /* 0x000000bed8807212 */ /* 0x000fe600078e967f */
[--C-:B------:R-:W-:Y:S01]  /*2240*/  FFMA.FTZ R12, R12, UR11, -R102.reuse ;  /* 0x0000000b0c0c7c23 */ /* 0x100fe20008010866 */
[----:B-1----:R-:W-:Y:S04]  /*2250*/  IMAD.WIDE.U32 R4, R4, -0x2daee0ad, RZ ;  /* 0xd2511f5304047825 */ /* 0x002fe800078e00ff */
[--C-:B------:R-:W-:Y:S01]  /*2260*/  FFMA.FTZ R9, R9, UR11, -R102.reuse ;  /* 0x0000000b09097c23 */ /* 0x100fe20008010866 */
[----:B------:R-:W-:Y:S01]  /*2270*/  MUFU.EX2 R111, R7 ;  /* 0x00000007006f7308 */ /* 0x000fe20000000800 */
[----:B----4-:R-:W-:Y:S01]  /*2280*/  FMUL.FTZ R6, R232, 1.4426950216293334961 ;  /* 0x3fb8aa3be8067820 */ /* 0x010fe20000410000 */
[----:B------:R-:W-:Y:S01]  /*2290*/  LOP3.LUT R122, R228, R242, R5, 0x96, !PT ;  /* 0x000000f2e47a7212 */ /* 0x000fe200078e9605 */
[----:B------:R-:W-:Y:S01]  /*22a0*/  IMAD.WIDE.U32 R128, R128, -0x2daee0ad, RZ ;  /* 0xd2511f5380807825 */ /* 0x000fe200078e00ff */
[----:B------:R-:W-:Y:S02]  /*22b0*/  LOP3.LUT R4, R226, R4, R125, 0x96, !PT ;  /* 0x00000004e2047212 */ /* 0x000fe400078e967d */
[----:B------:R-:W-:Y:S01]  /*22c0*/  LOP3.LUT R126, R229, R126, R249, 0x96, !PT ;  /* 0x0000007ee57e7212 */ /* 0x000fe200078e96f9 */
[----:B------:R-:W-:Y:S01]  /*22d0*/  IMAD.WIDE.U32 R122, R122, -0x326172a9, RZ ;  /* 0xcd9e8d577a7a7825 */ /* 0x000fe200078e00ff */
[----:B------:R-:W-:Y:S02]  /*22e0*/  LOP3.LUT R130, R228, R242, R129, 0x96, !PT ;  /* 0x000000f2e4827212 */ /* 0x000fe400078e9681 */
[----:B------:R-:W-:Y:S01]  /*22f0*/  MUFU.EX2 R120, R12 ;  /* 0x0000000c00787308 */ /* 0x000fe20000000800 */
[----:B------:R-:W-:Y:S01]  /*2300*/  FSEL R8, R6, RZ, P0 ;  /* 0x000000ff06087208 */ /* 0x000fe20000000000 */
[----:B------:R-:W-:Y:S01]  /*2310*/  IMAD.WIDE.U32 R4, R4, -0x326172a9, RZ ;  /* 0xcd9e8d5704047825 */ /* 0x000fe200078e00ff */
[----:B------:R-:W-:Y:S03]  /*2320*/  LOP3.LUT R136, R227, R248, R123, 0x96, !PT ;  /* 0x000000f8e3887212 */ /* 0x000fe600078e967b */
[----:B------:R-:W-:Y:S01]  /*2330*/  FFMA.FTZ R13, R13, UR11, -R102 ;  /* 0x0000000b0d0d7c23 */ /* 0x000fe20008010866 */
[--C-:B------:R-:W-:Y:S01]  /*2340*/  FFMA.FTZ R10, R10, UR11, -R8.reuse ;  /* 0x0000000b0a0a7c23 */ /* 0x100fe20008010808 */
[----:B------:R-:W-:Y:S01]  /*2350*/  LOP3.LUT R122, R225, R122, R5, 0x96, !PT ;  /* 0x0000007ae17a7212 */ /* 0x000fe200078e9605 */
[----:B------:R-:W-:Y:S04]  /*2360*/  IMAD.WIDE.U32 R136, R136, -0x2daee0ad, RZ ;  /* 0xd2511f5388887825 */ /* 0x000fe800078e00ff */
[--C-:B------:R-:W-:Y:S01]  /*2370*/  FFMA.FTZ R11, R11, UR11, -R8.reuse ;  /* 0x0000000b0b0b7c23 */ /* 0x100fe20008010808 */
[----:B------:R1:W-:Y:S01]  /*2380*/  MUFU.EX2 R118, R10 ;  /* 0x0000000a00767308 */ /* 0x0003e20000000800 */
[----:B------:R-:W-:Y:S01]  /*2390*/  FFMA.FTZ R14, R14, UR11, -R8 ;  /* 0x0000000b0e0e7c23 */ /* 0x000fe20008010808 */
[----:B------:R-:W-:Y:S01]  /*23a0*/  IMAD.WIDE.U32 R130, R130, -0x326172a9, RZ ;  /* 0xcd9e8d5782827825 */ /* 0x000fe200078e00ff */
[----:B------:R-:W-:Y:S03]  /*23b0*/  LOP3.LUT R124, R224, R124, R137, 0x96, !PT ;  /* 0x0000007ce07c7212 */ /* 0x000fe600078e9689 */
[--C-:B------:R-:W-:Y:S01]  /*23c0*/  FFMA.FTZ R17, R17, UR11, -R100.reuse ;  /* 0x0000000b11117c23 */ /* 0x100fe20008010864 */
[----:B------:R-:W-:Y:S01]  /*23d0*/  IMAD.WIDE.U32 R126, R126, -0x2daee0ad, RZ ;  /* 0xd2511f537e7e7825 */ /* 0x000fe200078e00ff */
[----:B------:R-:W-:Y:S02]  /*23e0*/  LOP3.LUT R248, R227, R248, R131, 0x96, !PT ;  /* 0x000000f8e3f87212 */ /* 0x000fe400078e9683 */
[----:B------:R4:W-:Y:S01]  /*23f0*/  MUFU.EX2 R119, R11 ;  /* 0x0000000b00777308 */ /* 0x0009e20000000800 */
[----:B------:R-:W-:Y:S01]  /*2400*/  FFMA.FTZ R18, R18, UR11, -R101 ;  /* 0x0000000b12127c23 */ /* 0x000fe20008010865 */
[----:B------:R-:W-:Y:S01]  /*2410*/  IMAD.WIDE.U32 R124, R124, -0x326172a9, RZ ;  /* 0xcd9e8d577c7c7825 */ /* 0x000fe200078e00ff */
[----:B------:R-:W-:Y:S03]  /*2420*/  LOP3.LUT R128, R226, R128, R127, 0x96, !PT ;  /* 0x00000080e2807212 */ /* 0x000fe600078e967f */
[----:B------:R-:W-:Y:S01]  /*2430*/  FFMA.FTZ R211, R19, UR11, -R101 ;  /* 0x0000000b13d37c23 */ /* 0x000fe20008010865 */
[----:B------:R-:W-:Y:S04]  /*2440*/  IMAD.WIDE.U32 R248, R248, -0x2daee0ad, RZ ;  /* 0xd2511f53f8f87825 */ /* 0x000fe800078e00ff */
[----:B------:R-:W-:Y:S01]  /*2450*/  FFMA.FTZ R16, R16, UR11, -R100 ;  /* 0x0000000b10107c23 */ /* 0x000fe20008010864 */
[----:B------:R4:W-:Y:S01]  /*2460*/  MUFU.EX2 R117, R9 ;  /* 0x0000000900757308 */ /* 0x0009e20000000800 */
[----:B-1----:R-:W-:Y:S01]  /*2470*/  LOP3.LUT R10, R223, R4, R125, 0x96, !PT ;  /* 0x00000004df0a7212 */ /* 0x002fe200078e967d */
[----:B------:R-:W-:Y:S01]  /*2480*/  IMAD.WIDE.U32 R122, R122, -0x2daee0ad, RZ ;  /* 0xd2511f537a7a7825 */ /* 0x000fe200078e00ff */
[----:B------:R-:W1:Y:S02]  /*2490*/  LDSM.16.M88.4 R4, [R179+-0x3800] ;  /* 0xffc80000b304783b */ /* 0x000e640000000200 */
[----:B------:R-:W-:Y:S01]  /*24a0*/  LOP3.LUT R126, R224, R126, R249, 0x96, !PT ;  /* 0x0000007ee07e7212 */ /* 0x000fe200078e96f9 */
[----:B------:R-:W-:Y:S01]  /*24b0*/  IMAD.WIDE.U32 R128, R128, -0x326172a9, RZ ;  /* 0xcd9e8d5780807825 */ /* 0x000fe200078e00ff */
[----:B------:R-:W-:Y:S03]  /*24c0*/  LOP3.LUT R12, R222, R136, R123, 0x96, !PT ;  /* 0x00000088de0c7212 */ /* 0x000fe600078e967b */
[----:B------:R1:W-:Y:S01]  /*24d0*/  MUFU.EX2 R121, R13 ;  /* 0x0000000d00797308 */ /* 0x0003e20000000800 */
[----:B------:R-:W-:Y:S01]  /*24e0*/  FFMA.FTZ R123, R15, UR11, -R8 ;  /* 0x0000000b0f7b7c23 */ /* 0x000fe20008010808 */
[----:B----4-:R-:W-:Y:S01]  /*24f0*/  IMAD.WIDE.U32 R10, R10, -0x2daee0ad, RZ ;  /* 0xd2511f530a0a7825 */ /* 0x010fe200078e00ff */
[----:B------:R-:W-:Y:S03]  /*2500*/  LOP3.LUT R130, R225, R130, R129, 0x96, !PT ;  /* 0x00000082e1827212 */ /* 0x000fe600078e9681 */
[----:B------:R-:W-:Y:S01]  /*2510*/  IMAD.WIDE.U32 R126, R126, -0x326172a9, RZ ;  /* 0xcd9e8d577e7e7825 */ /* 0x000fe200078e00ff */
[----:B------:R-:W-:Y:S03]  /*2520*/  LOP3.LUT R11, R220, R122, R11, 0x96, !PT ;  /* 0x0000007adc0b7212 */ /* 0x000fe600078e960b */
[----:B------:R-:W-:Y:S01]  /*2530*/  MUFU.EX2 R125, R17 ;  /* 0x00000011007d7308 */ /* 0x000fe20000000800 */
[----:B------:R-:W-:Y:S01]  /*2540*/  IMAD.WIDE.U32 R130, R130, -0x2daee0ad, RZ ;  /* 0xd2511f5382827825 */ /* 0x000fe200078e00ff */
[----:B------:R-:W-:Y:S03]  /*2550*/  LOP3.LUT R9, R223, R128, R127, 0x96, !PT ;  /* 0x00000080df097212 */ /* 0x000fe600078e967f */
[----:B------:R-:W-:Y:S01]  /*2560*/  IMAD.WIDE.U32 R128, R12, -0x326172a9, RZ ;  /* 0xcd9e8d570c807825 */ /* 0x000fe200078e00ff */
[----:B------:R-:W-:Y:S04]  /*2570*/  LOP3.LUT R248, R222, R248, R131, 0x96, !PT ;  /* 0x000000f8def87212 */ /* 0x000fe800078e9683 */
[----:B------:R4:W-:Y:S01]  /*2580*/  MUFU.EX2 R122, R14 ;  /* 0x0000000e007a7308 */ /* 0x0009e20000000800 */
[----:B------:R-:W-:Y:S04]  /*2590*/  IMAD.WIDE.U32 R138, R11, -0x326172a9, RZ ;  /* 0xcd9e8d570b8a7825 */ /* 0x000fe800078e00ff */
[----:B------:R-:W-:Y:S01]  /*25a0*/  IMAD.WIDE.U32 R248, R248, -0x326172a9, RZ ;  /* 0xcd9e8d57f8f87825 */ /* 0x000fe200078e00ff */
[----:B------:R-:W-:Y:S04]  /*25b0*/  LOP3.LUT R128, R219, R128, R139, 0x96, !PT ;  /* 0x00000080db807212 */ /* 0x000fe800078e968b */
[----:B------:R4:W-:Y:S01]  /*25c0*/  MUFU.EX2 R127, R18 ;  /* 0x00000012007f7308 */ /* 0x0009e20000000800 */
[C---:B------:R-:W-:Y:S01]  /*25d0*/  PRMT R139, R138.reuse, 0x7773, RZ ;  /* 0x000077738a8b7816 */ /* 0x040fe200000000ff */
[----:B-1----:R-:W-:Y:S01]  /*25e0*/  IMAD.WIDE.U32 R12, R9, -0x2daee0ad, RZ ;  /* 0xd2511f53090c7825 */ /* 0x002fe200078e00ff */
[C---:B------:R-:W-:Y:S02]  /*25f0*/  PRMT R136, R138.reuse, 0x7771, RZ ;  /* 0x000077718a887816 */ /* 0x040fe400000000ff */
[C---:B------:R-:W-:Y:S02]  /*2600*/  LOP3.LUT R250, R221.reuse, R126, R249, 0x96, !PT ;  /* 0x0000007eddfa7212 */ /* 0x040fe400078e96f9 */
[----:B------:R-:W-:Y:S03]  /*2610*/  PRMT R126, R138, 0x7770, RZ ;  /* 0x000077708a7e7816 */ /* 0x000fe600000000ff */
[----:B------:R-:W1:Y:S01]  /*2620*/  MUFU.EX2 R108, R108 ;  /* 0x0000006c006c7308 */ /* 0x000e620000000800 */
[----:B------:R-:W-:Y:S01]  /*2630*/  LOP3.LUT R130, R220, R130, R13, 0x96, !PT ;  /* 0x00000082dc827212 */ /* 0x000fe200078e960d */
[----:B------:R-:W-:Y:S01]  /*2640*/  IMAD.WIDE.U32 R250, R250, -0x2daee0ad, RZ ;  /* 0xd2511f53fafa7825 */ /* 0x000fe200078e00ff */
[-C--:B------:R-:W-:Y:S03]  /*2650*/  HMMA.16816.F32.BF16 R20, R132, R4.reuse, R20 ;  /* 0x000000048414723c */ /* 0x080fe60000041814 */
[----:B------:R-:W-:Y:S01]  /*2660*/  IMAD.WIDE.U32 R130, R130, -0x326172a9, RZ ;  /* 0xcd9e8d5782827825 */ /* 0x000fe200078e00ff */
[----:B----4-:R-:W-:Y:S03]  /*2670*/  LOP3.LUT R14, R221, R124, R129, 0x96, !PT ;  /* 0x0000007cdd0e7212 */ /* 0x010fe600078e9681 */
[----:B------:R-:W4:Y:S01]  /*2680*/  MUFU.EX2 R123, R123 ;  /* 0x0000007b007b7308 */ /* 0x000f220000000800 */
[----:B------:R-:W-:Y:S01]  /*2690*/  LOP3.LUT R129, R128, 0xff, RZ, 0xc0, !PT ;  /* 0x000000ff80817812 */ /* 0x000fe200078ec0ff */
[C---:B------:R-:W-:Y:S04]  /*26a0*/  HMMA.16816.F32.BF16 R24, R104.reuse, R4, R24 ;  /* 0x000000046818723c */ /* 0x040fe80000041818 */
[----:B------:R-:W-:Y:S01]  /*26b0*/  PRMT R188, R130, 0x7770, RZ ;  /* 0x0000777082bc7816 */ /* 0x000fe200000000ff */
[----:B------:R-:W-:Y:S01]  /*26c0*/  IMAD.WIDE.U32 R14, R14, -0x2daee0ad, RZ ;  /* 0xd2511f530e0e7825 */ /* 0x000fe200078e00ff */
[C---:B------:R-:W-:Y:S02]  /*26d0*/  PRMT R19, R130.reuse, 0x7771, RZ ;  /* 0x0000777182137816 */ /* 0x040fe400000000ff */
[----:B------:R-:W4:Y:S01]  /*26e0*/  MUFU.EX2 R124, R16 ;  /* 0x00000010007c7308 */ /* 0x000f220000000800 */
[-C--:B------:R-:W-:Y:S03]  /*26f0*/  HMMA.16816.F32.BF16 R28, R104, R6.reuse, R28 ;  /* 0x00000006681c723c */ /* 0x080fe6000004181c */
[----:B------:R-:W-:Y:S01]  /*2700*/  PRMT R18, R130, 0x7772, RZ ;  /* 0x0000777282127816 */ /* 0x000fe200000000ff */
[--C-:B------:R-:W-:Y:S01]  /*2710*/  FFMA.FTZ R20, R20, UR11, -R100.reuse ;  /* 0x0000000b14147c23 */ /* 0x100fe20008010864 */
[----:B------:R-:W-:Y:S01]  /*2720*/  PRMT R17, R130, 0x7773, RZ ;  /* 0x0000777382117816 */ /* 0x000fe200000000ff */
[----:B------:R-:W-:Y:S01]  /*2730*/  FFMA.FTZ R21, R21, UR11, -R100 ;  /* 0x0000000b15157c23 */ /* 0x000fe20008010864 */
[----:B------:R-:W-:Y:S01]  /*2740*/  ISETP.LE.U32.AND P0, PT, R129, UR10, PT ;  /* 0x0000000a81007c0c */ /* 0x000fe2000bf03070 */
[----:B------:R-:W-:Y:S04]  /*2750*/  HMMA.16816.F32.BF16 R32, R132, R6, R32 ;  /* 0x000000068420723c */ /* 0x000fe80000041820 */
[----:B------:R-:W-:Y:S01]  /*2760*/  SHF.R.U32.HI R130, RZ, 0x18, R128 ;  /* 0x00000018ff827819 */ /* 0x000fe20000011680 */
[--C-:B------:R-:W-:Y:S01]  /*2770*/  FFMA.FTZ R26, R26, UR11, -R8.reuse ;  /* 0x0000000b1a1a7c23 */ /* 0x100fe20008010808 */
[C---:B------:R-:W-:Y:S01]  /*2780*/  LOP3.LUT R129, R128.reuse, 0xffff, RZ, 0xc0, !PT ;  /* 0x0000ffff80817812 */ /* 0x040fe200078ec0ff */
[----:B------:R-:W-:Y:S01]  /*2790*/  FFMA.FTZ R27, R27, UR11, -R8 ;  /* 0x0000000b1b1b7c23 */ /* 0x000fe20008010808 */
[----:B------:R-:W-:Y:S01]  /*27a0*/  PRMT R128, R128, 0x7632, R128 ;  /* 0x0000763280807816 */ /* 0x000fe20000000080 */
[----:B------:R-:W-:Y:S01]  /*27b0*/  FFMA.FTZ R22, R22, UR11, -R101 ;  /* 0x0000000b16167c23 */ /* 0x000fe20008010865 */
[----:B------:R-:W-:Y:S01]  /*27c0*/  ISETP.LE.U32.AND P5, PT, R130, UR10, PT ;  /* 0x0000000a82007c0c */ /* 0x000fe2000bfa3070 */
[--C-:B------:R-:W-:Y:S01]  /*27d0*/  FFMA.FTZ R30, R30, UR11, -R8.reuse ;  /* 0x0000000b1e1e7c23 */ /* 0x100fe20008010808 */
[----:B------:R-:W-:Y:S01]  /*27e0*/  LOP3.LUT R130, R128, 0xff, RZ, 0xc0, !PT ;  /* 0x000000ff80827812 */ /* 0x000fe200078ec0ff */
[----:B-1----:R-:W-:Y:S01]  /*27f0*/  @!P0 FADD.FTZ R108, -R108, -RZ ;  /* 0x800000ff6c6c8221 */ /* 0x002fe20000010100 */
[----:B------:R1:W-:Y:S01]  /*2800*/  MUFU.EX2 R128, R20 ;  /* 0x0000001400807308 */ /* 0x0003e20000000800 */
[----:B------:R-:W-:Y:S01]  /*2810*/  LOP3.LUT R131, R219, R248, R131, 0x96, !PT ;  /* 0x000000f8db837212 */ /* 0x000fe200078e9683 */
[----:B------:R-:W-:Y:S01]  /*2820*/  FFMA.FTZ R8, R31, UR11, -R8 ;  /* 0x0000000b1f087c23 */ /* 0x000fe20008010808 */
[----:B------:R-:W-:Y:S01]  /*2830*/  SHF.R.U32.HI R129, RZ, 0x8, R129 ;  /* 0x00000008ff817819 */ /* 0x000fe20000011681 */
[----:B------:R-:W-:Y:S01]  /*2840*/  FFMA.FTZ R23, R23, UR11, -R101 ;  /* 0x0000000b17177c23 */ /* 0x000fe20008010865 */
[----:B------:R-:W-:Y:S01]  /*2850*/  ISETP.LE.U32.AND P1, PT, R130, UR10, PT ;  /* 0x0000000a82007c0c */ /* 0x000fe2000bf23070 */
[--C-:B------:R-:W-:Y:S01]  /*2860*/  FFMA.FTZ R32, R32, UR11, -R100.reuse ;  /* 0x0000000b20207c23 */ /* 0x100fe20008010864 */
[----:B------:R-:W-:Y:S03]  /*2870*/  LOP3.LUT R129, R129, 0xffff, RZ, 0xc0, !PT ;  /* 0x0000ffff81817812 */ /* 0x000fe600078ec0ff */
[----:B------:R-:W-:Y:S01]  /*2880*/  MUFU.EX2 R248, R8 ;  /* 0x0000000800f87308 */ /* 0x000fe20000000800 */
[----:B------:R-:W-:Y:S01]  /*2890*/  @!P5 FADD.FTZ R111, -R111, -RZ ;  /* 0x800000ff6f6fd221 */ /* 0x000fe20000010100 */
[----:B------:R-:W-:Y:S01]  /*28a0*/  ISETP.LE.U32.AND P5, PT, R188, UR10, PT ;  /* 0x0000000abc007c0c */ /* 0x000fe2000bfa3070 */
[----:B------:R-:W-:Y:S01]  /*28b0*/  FFMA.FTZ R100, R33, UR11, -R100 ;  /* 0x0000000b21647c23 */ /* 0x000fe20008010864 */
[----:B------:R-:W-:Y:S01]  /*28c0*/  ISETP.LE.U32.AND P4, PT, R129, UR10, PT ;  /* 0x0000000a81007c0c */ /* 0x000fe2000bf83070 */
[--C-:B------:R-:W-:Y:S01]  /*28d0*/  FFMA.FTZ R24, R24, UR11, -R102.reuse ;  /* 0x0000000b18187c23 */ /* 0x100fe20008010866 */
[----:B------:R-:W-:Y:S01]  /*28e0*/  LOP3.LUT R4, R131, 0xff, RZ, 0xc0, !PT ;  /* 0x000000ff83047812 */ /* 0x000fe200078ec0ff */
[----:B------:R-:W-:Y:S01]  /*28f0*/  FFMA.FTZ R25, R25, UR11, -R102 ;  /* 0x0000000b19197c23 */ /* 0x000fe20008010866 */
[----:B------:R-:W-:Y:S02]  /*2900*/  LOP3.LUT R103, R218, R10, R15, 0x96, !PT ;  /* 0x0000000ada677212 */ /* 0x000fe400078e960f */
[----:B------:R-:W-:Y:S01]  /*2910*/  MUFU.EX2 R129, R21 ;  /* 0x0000001500817308 */ /* 0x000fe20000000800 */
[C---:B-1----:R-:W-:Y:S01]  /*2920*/  LOP3.LUT R20, R131.reuse, 0xffff, RZ, 0xc0, !PT ;  /* 0x0000ffff83147812 */ /* 0x042fe200078ec0ff */
[----:B------:R-:W-:Y:S01]  /*2930*/  @!P1 FADD.FTZ R110, -R110, -RZ ;  /* 0x800000ff6e6e9221 */ /* 0x000fe20000010100 */
[----:B------:R-:W-:Y:S01]  /*2940*/  PRMT R5, R131, 0x7632, R5 ;  /* 0x0000763283057816 */ /* 0x000fe20000000005 */
[----:B------:R-:W-:Y:S01]  /*2950*/  FFMA.FTZ R34, R34, UR11, -R101 ;  /* 0x0000000b22227c23 */ /* 0x000fe20008010865 */
[----:B------:R-:W-:Y:S01]  /*2960*/  SHF.R.U32.HI R20, RZ, 0x8, R20 ;  /* 0x00000008ff147819 */ /* 0x000fe20000011614 */
[----:B------:R-:W-:Y:S01]  /*2970*/  @!P5 FADD.FTZ R120, -R120, -RZ ;  /* 0x800000ff7878d221 */ /* 0x000fe20000010100 */
[----:B------:R-:W-:Y:S01]  /*2980*/  SHF.R.U32.HI R131, RZ, 0x18, R131 ;  /* 0x00000018ff837819 */ /* 0x000fe20000011683 */
[----:B------:R-:W-:Y:S01]  /*2990*/  @!P4 FADD.FTZ R109, -R109, -RZ ;  /* 0x800000ff6d6dc221 */ /* 0x000fe20000010100 */
[----:B------:R-:W-:Y:S01]  /*29a0*/  LOP3.LUT R20, R20, 0xffff, RZ, 0xc0, !PT ;  /* 0x0000ffff14147812 */ /* 0x000fe200078ec0ff */
[----:B------:R-:W-:Y:S01]  /*29b0*/  MUFU.EX2 R130, R22 ;  /* 0x0000001600827308 */ /* 0x000fe20000000800 */
[----:B------:R-:W-:Y:S01]  /*29c0*/  ISETP.LE.U32.AND P2, PT, R4, UR10, PT ;  /* 0x0000000a04007c0c */ /* 0x000fe2000bf43070 */
[----:B------:R-:W-:Y:S01]  /*29d0*/  FFMA.FTZ R101, R35, UR11, -R101 ;  /* 0x0000000b23657c23 */ /* 0x000fe20008010865 */
[----:B------:R-:W-:Y:S01]  /*29e0*/  ISETP.LE.U32.AND P3, PT, R20, UR10, PT ;  /* 0x0000000a14007c0c */ /* 0x000fe2000bf63070 */
[--C-:B------:R-:W-:Y:S01]  /*29f0*/  FFMA.FTZ R28, R28, UR11, -R102.reuse ;  /* 0x0000000b1c1c7c23 */ /* 0x100fe20008010866 */
[----:B------:R-:W-:Y:S01]  /*2a00*/  LOP3.LUT R4, R103, 0xff, RZ, 0xc0, !PT ;  /* 0x000000ff67047812 */ /* 0x000fe200078ec0ff */
[----:B------:R-:W-:Y:S01]  /*2a10*/  FFMA.FTZ R102, R29, UR11, -R102 ;  /* 0x0000000b1d667c23 */ /* 0x000fe20008010866 */
[----:B------:R-:W-:Y:S03]  /*2a20*/  ISETP.LE.U32.AND P4, PT, R131, UR10, PT ;  /* 0x0000000a83007c0c */ /* 0x000fe6000bf83070 */
[----:B------:R-:W-:Y:S01]  /*2a30*/  MUFU.EX2 R135, R32 ;  /* 0x0000002000877308 */ /* 0x000fe20000000800 */
[----:B------:R-:W-:Y:S02]  /*2a40*/  ISETP.GT.U32.AND P1, PT, R136, UR10, PT ;  /* 0x0000000a88007c0c */ /* 0x000fe4000bf24070 */
[----:B------:R-:W-:Y:S02]  /*2a50*/  ISETP.GT.U32.AND P5, PT, R17, UR10, PT ;  /* 0x0000000a11007c0c */ /* 0x000fe4000bfa4070 */
[----:B------:R-:W-:Y:S01]  /*2a60*/  ISETP.LE.U32.AND P6, PT, R126, UR10, PT ;  /* 0x0000000a7e007c0c */ /* 0x000fe2000bfc3070 */
[----:B------:R-:W-:Y:S01]  /*2a70*/  @!P2 FADD.FTZ R112, -R112, -RZ ;  /* 0x800000ff7070a221 */ /* 0x000fe20000010100 */
[----:B------:R-:W-:Y:S01]  /*2a80*/  LOP3.LUT R5, R5, 0xff, RZ, 0xc0, !PT ;  /* 0x000000ff05057812 */ /* 0x000fe200078ec0ff */
[----:B------:R-:W-:Y:S01]  /*2a90*/  @!P3 FADD.FTZ R117, -R117, -RZ ;  /* 0x800000ff7575b221 */ /* 0x000fe20000010100 */
[----:B------:R-:W-:Y:S01]  /*2aa0*/  ISETP.GT.U32.AND P3, PT, R18, UR10, PT ;  /* 0x0000000a12007c0c */ /* 0x000fe2000bf64070 */
[----:B------:R-:W1:Y:S01]  /*2ab0*/  MUFU.EX2 R126, R211 ;  /* 0x000000d3007e7308 */ /* 0x000e620000000800 */
[----:B------:R-:W-:Y:S01]  /*2ac0*/  LOP3.LUT R9, R218, R12, R251, 0x96, !PT ;  /* 0x0000000cda097212 */ /* 0x000fe200078e96fb */
[----:B------:R-:W-:Y:S01]  /*2ad0*/  @!P4 FADD.FTZ R119, -R119, -RZ ;  /* 0x800000ff7777c221 */ /* 0x000fe20000010100 */
[----:B------:R-:W-:Y:S01]  /*2ae0*/  ISETP.GT.U32.AND P4, PT, R139, UR10, PT ;  /* 0x0000000a8b007c0c */ /* 0x000fe2000bf84070 */
[----:B------:R-:W-:Y:S01]  /*2af0*/  @P1 FADD.FTZ R125, -R125, -RZ ;  /* 0x800000ff7d7d1221 */ /* 0x000fe20000010100 */
[----:B------:R-:W-:Y:S01]  /*2b00*/  ISETP.LE.U32.AND P0, PT, R5, UR10, PT ;  /* 0x0000000a05007c0c */ /* 0x000fe2000bf03070 */
[----:B----4-:R-:W-:Y:S01]  /*2b10*/  @P5 FADD.FTZ R123, -R123, -RZ ;  /* 0x800000ff7b7b5221 */ /* 0x010fe20000010100 */
[----:B------:R-:W-:Y:S01]  /*2b20*/  SHF.R.U32.HI R5, RZ, 0x18, R103 ;  /* 0x00000018ff057819 */ /* 0x000fe20000011667 */
[----:B------:R-:W-:Y:S01]  /*2b30*/  @!P6 FADD.FTZ R124, -R124, -RZ ;  /* 0x800000ff7c7ce221 */ /* 0x000fe20000010100 */
[----:B------:R-:W-:Y:S01]  /*2b40*/  PRMT R137, R138, 0x7772, RZ ;  /* 0x000077728a897816 */ /* 0x000fe200000000ff */
[----:B------:R-:W4:Y:S01]  /*2b50*/  MUFU.EX2 R131, R23 ;  /* 0x0000001700837308 */ /* 0x000f220000000800 */
[----:B------:R-:W-:Y:S01]  /*2b60*/  ISETP.LE.U32.AND P5, PT, R5, UR10, PT ;  /* 0x0000000a05007c0c */ /* 0x000fe2000bfa3070 */
[----:B------:R-:W-:Y:S01]  /*2b70*/  @P3 FADD.FTZ R122, -R122, -RZ ;  /* 0x800000ff7a7a3221 */ /* 0x000fe20000010100 */
[----:B------:R-:W-:Y:S02]  /*2b80*/  ISETP.LE.U32.AND P3, PT, R4, UR10, PT ;  /* 0x0000000a04007c0c */ /* 0x000fe4000bf63070 */
[----:B------:R-:W-:Y:S02]  /*2b90*/  LOP3.LUT R4, R103, 0xffff, RZ, 0xc0, !PT ;  /* 0x0000ffff67047812 */ /* 0x000fe400078ec0ff */
[----:B------:R-:W-:Y:S01]  /*2ba0*/  PRMT R5, R9, 0x7632, R5 ;  /* 0x0000763209057816 */ /* 0x000fe20000000005 */
[----:B-1----:R-:W-:Y:S01]  /*2bb0*/  @P4 FADD.FTZ R126, -R126, -RZ ;  /* 0x800000ff7e7e4221 */ /* 0x002fe20000010100 */
[----:B------:R-:W-:Y:S01]  /*2bc0*/  SHF.R.U32.HI R4, RZ, 0x8, R4 ;  /* 0x00000008ff047819 */ /* 0x000fe20000011604 */
[----:B------:R-:W-:Y:S01]  /*2bd0*/  @!P0 FADD.FTZ R118, -R118, -RZ ;  /* 0x800000ff76768221 */ /* 0x000fe20000010100 */
[----:B------:R-:W-:Y:S01]  /*2be0*/  LOP3.LUT R5, R5, 0xff, RZ, 0xc0, !PT ;  /* 0x000000ff05057812 */ /* 0x000fe200078ec0ff */
[----:B------:R-:W-:Y:S01]  /*2bf0*/  MUFU.EX2 R139, R100 ;  /* 0x00000064008b7308 */ /* 0x000fe20000000800 */
[----:B------:R-:W-:Y:S02]  /*2c00*/  LOP3.LUT R4, R4, 0xffff, RZ, 0xc0, !PT ;  /* 0x0000ffff04047812 */ /* 0x000fe400078ec0ff */
[----:B------:R-:W-:Y:S01]  /*2c10*/  ISETP.GT.U32.AND P0, PT, R137, UR10, PT ;  /* 0x0000000a89007c0c */ /* 0x000fe2000bf04070 */
[----:B------:R-:W-:Y:S01]  /*2c20*/  @!P3 FADD.FTZ R128, -R128, -RZ ;  /* 0x800000ff8080b221 */ /* 0x000fe20000010100 */
[----:B------:R-:W-:Y:S01]  /*2c30*/  ISETP.LE.U32.AND P1, PT, R4, UR10, PT ;  /* 0x0000000a04007c0c */ /* 0x000fe2000bf23070 */
[----:B----4-:R-:W-:Y:S01]  /*2c40*/  @!P5 FADD.FTZ R131, -R131, -RZ ;  /* 0x800000ff8383d221 */ /* 0x010fe20000010100 */
[----:B------:R-:W-:Y:S03]  /*2c50*/  LOP3.LUT R4, R9, 0xffff, RZ, 0xc0, !PT ;  /* 0x0000ffff09047812 */ /* 0x000fe600078ec0ff */
[----:B------:R-:W1:Y:S01]  /*2c60*/  MUFU.EX2 R136, R24 ;  /* 0x0000001800887308 */ /* 0x000e620000000800 */
[----:B------:R-:W-:Y:S02]  /*2c70*/  ISETP.LE.U32.AND P3, PT, R5, UR10, PT ;  /* 0x0000000a05007c0c */ /* 0x000fe4000bf63070 */
[----:B------:R-:W-:Y:S02]  /*2c80*/  SHF.R.U32.HI R4, RZ, 0x8, R4 ;  /* 0x00000008ff047819 */ /* 0x000fe40000011604 */
[----:B------:R-:W-:Y:S02]  /*2c90*/  F2FP.RELU.BF16.F32.PACK_AB R5, R109, R108 ;  /* 0x0000006c6d05723e */ /* 0x000fe400000018ff */
[----:B------:R-:W-:Y:S01]  /*2ca0*/  LOP3.LUT R4, R4, 0xffff, RZ, 0xc0, !PT ;  /* 0x0000ffff04047812 */ /* 0x000fe200078ec0ff */
[----:B------:R-:W-:Y:S01]  /*2cb0*/  @P0 FADD.FTZ R127, -R127, -RZ ;  /* 0x800000ff7f7f0221 */ /* 0x000fe20000010100 */
[----:B------:R-:W-:Y:S01]  /*2cc0*/  LOP3.LUT R6, R9, 0xff, RZ, 0xc0, !PT ;  /* 0x000000ff09067812 */ /* 0x000fe200078ec0ff */
[----:B------:R4:W-:Y:S01]  /*2cd0*/  STS [R200], R5 ;  /* 0x00000005c8007388 */ /* 0x0009e20000000800 */
[----:B------:R-:W-:Y:S01]  /*2ce0*/  ISETP.LE.U32.AND P4, PT, R4, UR10, PT ;  /* 0x0000000a04007c0c */ /* 0x000fe2000bf83070 */
[----:B------:R-:W-:Y:S01]  /*2cf0*/  @!P1 FADD.FTZ R129, -R129, -RZ ;  /* 0x800000ff81819221 */ /* 0x000fe20000010100 */
[----:B------:R-:W-:Y:S01]  /*2d00*/  F2FP.RELU.BF16.F32.PACK_AB R4, R111, R110 ;  /* 0x0000006e6f04723e */ /* 0x000fe200000018ff */
[----:B------:R-:W4:Y:S01]  /*2d10*/  MUFU.EX2 R137, R25 ;  /* 0x0000001900897308 */ /* 0x000f220000000800 */
[----:B------:R-:W-:Y:S02]  /*2d20*/  F2FP.RELU.BF16.F32.PACK_AB R7, R117, R112 ;  /* 0x000000707507723e */ /* 0x000fe400000018ff */
[----:B------:R-:W-:Y:S01]  /*2d30*/  ISETP.LE.U32.AND P0, PT, R6, UR10, PT ;  /* 0x0000000a06007c0c */ /* 0x000fe2000bf03070 */
[----:B------:R2:W-:Y:S01]  /*2d40*/  STS [R200+0x400], R4 ;  /* 0x00040004c8007388 */ /* 0x0005e20000000800 */
[----:B------:R-:W-:Y:S02]  /*2d50*/  F2FP.RELU.BF16.F32.PACK_AB R6, R119, R118 ;  /* 0x000000767706723e */ /* 0x000fe400000018ff */
[----:B------:R-:W-:Y:S03]  /*2d60*/  ISETP.GT.U32.AND P2, PT, R19, UR10, PT ;  /* 0x0000000a13007c0c */ /* 0x000fe6000bf44070 */
[----:B------:R-:W-:Y:S01]  /*2d70*/  MUFU.EX2 R211, R34 ;  /* 0x0000002200d37308 */ /* 0x000fe20000000800 */
[----:B------:R-:W-:Y:S02]  /*2d80*/  PRMT R103, R103, 0x7632, R103 ;  /* 0x0000763267677816 */ /* 0x000fe40000000067 */
[C---:B------:R-:W-:Y:S02]  /*2d90*/  PRMT R13, R14.reuse, 0x7771, RZ ;  /* 0x000077710e0d7816 */ /* 0x040fe400000000ff */
[----:B------:R-:W-:Y:S02]  /*2da0*/  LOP3.LUT R103, R103, 0xff, RZ, 0xc0, !PT ;  /* 0x000000ff67677812 */ /* 0x000fe400078ec0ff */
[----:B------:R-:W-:Y:S03]  /*2db0*/  PRMT R138, R14, 0x7770, RZ ;  /* 0x000077700e8a7816 */ /* 0x000fe600000000ff */
[----:B------:R-:W-:Y:S01]  /*2dc0*/  MUFU.EX2 R241, R101 ;  /* 0x0000006500f17308 */ /* 0x000fe20000000800 */
[----:B------:R-:W-:Y:S01]  /*2dd0*/  ISETP.LE.U32.AND P6, PT, R103, UR10, PT ;  /* 0x0000000a67007c0c */ /* 0x000fe2000bfc3070 */
[----:B-1----:R-:W-:Y:S01]  /*2de0*/  @!P0 FADD.FTZ R136, -R136, -RZ ;  /* 0x800000ff88888221 */ /* 0x002fe20000010100 */
[----:B------:R-:W-:Y:S01]  /*2df0*/  ISETP.GT.U32.AND P1, PT, R13, UR10, PT ;  /* 0x0000000a0d007c0c */ /* 0x000fe2000bf24070 */
[----:B------:R-:W-:Y:S01]  /*2e00*/  @P2 FADD.FTZ R121, -R121, -RZ ;  /* 0x800000ff79792221 */ /* 0x000fe20000010100 */
[----:B----4-:R-:W-:Y:S01]  /*2e10*/  F2FP.RELU.BF16.F32.PACK_AB R5, R125, R124 ;  /* 0x0000007c7d05723e */ /* 0x010fe200000018ff */
[----:B------:R-:W-:Y:S01]  /*2e20*/  @!P4 FADD.FTZ R137, -R137, -RZ ;  /* 0x800000ff8989c221 */ /* 0x000fe20000010100 */
[----:B------:R-:W-:Y:S03]  /*2e30*/  ISETP.LE.U32.AND P2, PT, R138, UR10, PT ;  /* 0x0000000a8a007c0c */ /* 0x000fe6000bf43070 */
[----:B------:R-:W-:Y:S01]  /*2e40*/  MUFU.EX2 R132, R27 ;  /* 0x0000001b00847308 */ /* 0x000fe20000000800 */
[----:B------:R-:W-:Y:S01]  /*2e50*/  F2FP.RELU.BF16.F32.PACK_AB R8, R121, R120 ;  /* 0x000000787908723e */ /* 0x000fe200000018ff */
[----:B------:R1:W-:Y:S01]  /*2e60*/  STS [R240], R5 ;  /* 0x00000005f0007388 */ /* 0x0003e20000000800 */
[----:B------:R-:W-:Y:S02]  /*2e70*/  PRMT R12, R14, 0x7772, RZ ;  /* 0x000077720e0c7816 */ /* 0x000fe400000000ff */
[----:B--2---:R-:W-:Y:S01]  /*2e80*/  F2FP.RELU.BF16.F32.PACK_AB R4, R126, R127 ;  /* 0x0000007f7e04723e */ /* 0x004fe200000018ff */
[----:B------:R-:W-:Y:S01]  /*2e90*/  @!P6 FADD.FTZ R130, -R130, -RZ ;  /* 0x800000ff8282e221 */ /* 0x000fe20000010100 */
[----:B------:R-:W-:Y:S03]  /*2ea0*/  PRMT R11, R14, 0x7773, RZ ;  /* 0x000077730e0b7816 */ /* 0x000fe600000000ff */
[----:B------:R-:W2:Y:S01]  /*2eb0*/  MUFU.EX2 R138, R26 ;  /* 0x0000001a008a7308 */ /* 0x000ea20000000800 */
[----:B------:R-:W-:Y:S01]  /*2ec0*/  @P1 FADD.FTZ R139, -R139, -RZ ;  /* 0x800000ff8b8b1221 */ /* 0x000fe20000010100 */
[----:B------:R4:W-:Y:S01]  /*2ed0*/  STS [R240+0x400], R4 ;  /* 0x00040004f0007388 */ /* 0x0009e20000000800 */
[----:B------:R-:W-:Y:S01]  /*2ee0*/  ISETP.GT.U32.AND P6, PT, R12, UR10, PT ;  /* 0x0000000a0c007c0c */ /* 0x000fe2000bfc4070 */
[----:B------:R-:W-:Y:S01]  /*2ef0*/  @!P2 FADD.FTZ R135, -R135, -RZ ;  /* 0x800000ff8787a221 */ /* 0x000fe20000010100 */
[----:B------:R-:W-:Y:S01]  /*2f00*/  ISETP.GT.U32.AND P5, PT, R11, UR10, PT ;  /* 0x0000000a0b007c0c */ /* 0x000fe2000bfa4070 */
[----:B------:R3:W-:Y:S01]  /*2f10*/  STS [R200+0x1000], R7 ;  /* 0x00100007c8007388 */ /* 0x0007e20000000800 */
[----:B------:R-:W-:Y:S03]  /*2f20*/  SHF.R.U32.HI R9, RZ, 0x18, R9 ;  /* 0x00000018ff097819 */ /* 0x000fe60000011609 */
[----:B------:R-:W3:Y:S01]  /*2f30*/  MUFU.EX2 R133, R28 ;  /* 0x0000001c00857308 */ /* 0x000ee20000000800 */
[C---:B------:R-:W-:Y:S01]  /*2f40*/  PRMT R10, R250.reuse, 0x7770, RZ ;  /* 0x00007770fa0a7816 */ /* 0x040fe200000000ff */
[----:B------:R3:W-:Y:S01]  /*2f50*/  STS [R200+0x1400], R6 ;  /* 0x00140006c8007388 */ /* 0x0007e20000000800 */
[C---:B------:R-:W-:Y:S02]  /*2f60*/  PRMT R16, R250.reuse, 0x7771, RZ ;  /* 0x00007771fa107816 */ /* 0x040fe400000000ff */
[C---:B------:R-:W-:Y:S01]  /*2f70*/  PRMT R14, R250.reuse, 0x7772, RZ ;  /* 0x00007772fa0e7816 */ /* 0x040fe200000000ff */
[----:B------:R3:W-:Y:S01]  /*2f80*/  STS [R240+0x1000], R8 ;  /* 0x00100008f0007388 */ /* 0x0007e20000000800 */
[----:B------:R-:W-:Y:S03]  /*2f90*/  PRMT R15, R250, 0x7773, RZ ;  /* 0x00007773fa0f7816 */ /* 0x000fe600000000ff */
[----:B------:R-:W3:Y:S01]  /*2fa0*/  MUFU.EX2 R134, R102 ;  /* 0x0000006600867308 */ /* 0x000ee20000000800 */
[----:B------:R-:W-:Y:S01]  /*2fb0*/  ISETP.LE.U32.AND P1, PT, R9, UR10, PT ;  /* 0x0000000a09007c0c */ /* 0x000fe2000bf23070 */
[----:B--2---:R-:W-:Y:S01]  /*2fc0*/  @!P3 FADD.FTZ R138, -R138, -RZ ;  /* 0x800000ff8a8ab221 */ /* 0x004fe20000010100 */
[----:B-1----:R-:W-:Y:S01]  /*2fd0*/  F2FP.RELU.BF16.F32.PACK_AB R5, R131, R130 ;  /* 0x000000828305723e */ /* 0x002fe200000018ff */
[----:B------:R-:W-:Y:S01]  /*2fe0*/  @P6 FADD.FTZ R211, -R211, -RZ ;  /* 0x800000ffd3d36221 */ /* 0x000fe20000010100 */
[----:B------:R-:W-:Y:S01]  /*2ff0*/  ISETP.LE.U32.AND P0, PT, R10, UR10, PT ;  /* 0x0000000a0a007c0c */ /* 0x000fe2000bf03070 */
[----:B------:R-:W-:Y:S01]  /*3000*/  @P5 FADD.FTZ R241, -R241, -RZ ;  /* 0x800000fff1f15221 */ /* 0x000fe20000010100 */
[----:B------:R-:W-:Y:S03]  /*3010*/  ISETP.GT.U32.AND P4, PT, R16, UR10, PT ;  /* 0x0000000a10007c0c */ /* 0x000fe6000bf84070 */
[----:B------:R-:W1:Y:S01]  /*3020*/  MUFU.EX2 R188, R30 ;  /* 0x0000001e00bc7308 */ /* 0x000e620000000800 */
[----:B------:R-:W-:Y:S02]  /*3030*/  ISETP.GT.U32.AND P3, PT, R14, UR10, PT ;  /* 0x0000000a0e007c0c */ /* 0x000fe4000bf64070 */
[----:B----4-:R-:W-:Y:S02]  /*3040*/  F2FP.RELU.BF16.F32.PACK_AB R4, R139, R135 ;  /* 0x000000878b04723e */ /* 0x010fe400000018ff */
[----:B------:R-:W-:Y:S01]  /*3050*/  ISETP.GT.U32.AND P2, PT, R15, UR10, PT ;  /* 0x0000000a0f007c0c */ /* 0x000fe2000bf44070 */
[----:B------:R-:W-:Y:S01]  /*3060*/  @!P1 FADD.FTZ R132, -R132, -RZ ;  /* 0x800000ff84849221 */ /* 0x000fe20000010100 */
[----:B---3--:R-:W-:Y:S02]  /*3070*/  F2FP.RELU.BF16.F32.PACK_AB R7, R123, R122 ;  /* 0x0000007a7b07723e */ /* 0x008fe400000018ff */
[----:B------:R-:W-:Y:S01]  /*3080*/  FSETP.GE.FTZ.AND P1, PT, R139, RZ, PT ;  /* 0x000000ff8b00720b */ /* 0x000fe20003f36000 */
[----:B------:R-:W-:Y:S01]  /*3090*/  @!P0 FADD.FTZ R133, -R133, -RZ ;  /* 0x800000ff85858221 */ /* 0x000fe20000010100 */
[----:B------:R-:W-:Y:S01]  /*30a0*/  F2FP.RELU.BF16.F32.PACK_AB R6, R129, R128 ;  /* 0x000000808106723e */ /* 0x000fe200000018ff */
[----:B------:R2:W-:Y:S01]  /*30b0*/  STS [R240+0x1400], R7 ;  /* 0x00140007f0007388 */ /* 0x0005e20000000800 */
[----:B------:R-:W-:Y:S01]  /*30c0*/  @P4 FADD.FTZ R134, -R134, -RZ ;  /* 0x800000ff86864221 */ /* 0x000fe20000010100 */
[----:B------:R-:W-:Y:S02]  /*30d0*/  FSETP.GE.FTZ.AND P0, PT, R108, RZ, PT ;  /* 0x000000ff6c00720b */ /* 0x000fe40003f16000 */
[----:B------:R3:W-:Y:S01]  /*30e0*/  STS [R239], R6 ;  /* 0x00000006ef007388 */ /* 0x0007e20000000800 */
[----:B-1----:R-:W-:Y:S01]  /*30f0*/  @P3 FADD.FTZ R188, -R188, -RZ ;  /* 0x800000ffbcbc3221 */ /* 0x002fe20000010100 */
[----:B------:R-:W-:Y:S01]  /*3100*/  @P2 FADD.FTZ R248, -R248, -RZ ;  /* 0x800000fff8f82221 */ /* 0x000fe20000010100 */
[----:B------:R-:W-:Y:S01]  /*3110*/  F2FP.RELU.BF16.F32.PACK_AB R8, R137, R136 ;  /* 0x000000888908723e */ /* 0x000fe200000018ff */
[----:B------:R1:W-:Y:S01]  /*3120*/  STS [R239+0x400], R5 ;  /* 0x00040005ef007388 */ /* 0x0003e20000000800 */
[----:B------:R-:W-:Y:S02]  /*3130*/  FSETP.GE.FTZ.AND P2, PT, R129, RZ, PT ;  /* 0x000000ff8100720b */ /* 0x000fe40003f56000 */
[----:B------:R-:W-:Y:S01]  /*3140*/  FSETP.GE.FTZ.AND P6, PT, R109, RZ, PT ;  /* 0x000000ff6d00720b */ /* 0x000fe20003fd6000 */
[----:B------:R4:W-:Y:S01]  /*3150*/  STS [R238], R4 ;  /* 0x00000004ee007388 */ /* 0x0009e20000000800 */
[----:B------:R-:W-:Y:S02]  /*3160*/  FSETP.GE.FTZ.AND P5, PT, R124, RZ, PT ;  /* 0x000000ff7c00720b */ /* 0x000fe40003fb6000 */
[----:B------:R-:W-:Y:S02]  /*3170*/  FSETP.GE.FTZ.AND P4, PT, R125, RZ, PT ;  /* 0x000000ff7d00720b */ /* 0x000fe40003f96000 */
[----:B------:R-:W-:Y:S02]  /*3180*/  FSETP.GE.FTZ.AND P3, PT, R128, RZ, PT ;  /* 0x000000ff8000720b */ /* 0x000fe40003f76000 */
[----:B--2---:R-:W-:Y:S02]  /*3190*/  F2FP.RELU.BF16.F32.PACK_AB R7, R132, R138 ;  /* 0x0000008a8407723e */ /* 0x004fe400000018ff */
[----:B---3--:R-:W-:Y:S02]  /*31a0*/  F2FP.RELU.BF16.F32.PACK_AB R6, R241, R211 ;  /* 0x000000d3f106723e */ /* 0x008fe400000018ff */
[----:B-1----:R-:W-:Y:S03]  /*31b0*/  F2FP.RELU.BF16.F32.PACK_AB R5, R134, R133 ;  /* 0x000000858605723e */ /* 0x002fe600000018ff */
[----:B------:R-:W-:Y:S01]  /*31c0*/  STS [R238+0x400], R6 ;  /* 0x00040006ee007388 */ /* 0x000fe20000000800 */
[----:B----4-:R-:W-:Y:S03]  /*31d0*/  F2FP.RELU.BF16.F32.PACK_AB R4, R248, R188 ;  /* 0x000000bcf804723e */ /* 0x010fe600000018ff */
[----:B------:R-:W-:Y:S04]  /*31e0*/  STS [R239+0x1000], R8 ;  /* 0x00100008ef007388 */ /* 0x000fe80000000800 */
        /* <DEDUP_REMOVED lines=44> */
[----:B------:R-:W-:Y:S02]  /*34b0*/  FSEL R5, R5, R116, P6 ;  /* 0x0000007405057208 */ /* 0x000fe40003000000 */
[-C--:B------:R-:W-:Y:S03]  /*34c0*/  HMMA.16816.F32.BF16 R20, R104, R168.reuse, R20 ;  /* 0x000000a86814723c */ /* 0x080fe60000041814 */
[----:B------:R-:W-:Y:S01]  /*34d0*/  FMUL.FTZ R4, R108, R4 ;  /* 0x000000046c047220 */ /* 0x000fe20000410000 */
[----:B------:R-:W-:Y:S04]  /*34e0*/  FMUL.FTZ R5, R109, R5 ;  /* 0x000000056d057220 */ /* 0x000fe80000410000 */
[C---:B------:R-:W-:Y:S04]  /*34f0*/  HMMA.16816.F32.BF16 R24, R100.reuse, R168, R24 ;  /* 0x000000a86418723c */ /* 0x040fe80000041818 */
[----:B------:R-:W-:Y:S01]  /*3500*/  F2FP.BF16.F32.PACK_AB R4, R5, R4 ;  /* 0x000000040504723e */ /* 0x000fe200000010ff */
[C---:B------:R-:W-:Y:S01]  /*3510*/  FADD.FTZ R16, -R116.reuse, R16 ;  /* 0x0000001074107221 */ /* 0x040fe20000010100 */
[----:B------:R-:W-:Y:S02]  /*3520*/  FADD.FTZ R17, -R116, R17 ;  /* 0x0000001174117221 */ /* 0x000fe40000010100 */
[-C--:B------:R-:W-:Y:S03]  /*3530*/  HMMA.16816.F32.BF16 R28, R100, R170.reuse, R28 ;  /* 0x000000aa641c723c */ /* 0x080fe6000004181c */
[-C--:B------:R-:W-:Y:S01]  /*3540*/  FSEL R16, R16, R116.reuse, P5 ;  /* 0x0000007410107208 */ /* 0x080fe20002800000 */
[----:B------:R-:W-:Y:S01]  /*3550*/  VIADD R100, R237, 0x1 ;  /* 0x00000001ed647836 */ /* 0x000fe20000000000 */
[----:B------:R-:W-:Y:S01]  /*3560*/  FSEL R17, R17, R116, P4 ;  /* 0x0000007411117208 */ /* 0x000fe20002000000 */
[C---:B------:R-:W-:Y:S01]  /*3570*/  FADD.FTZ R21, -R116.reuse, R21 ;  /* 0x0000001574157221 */ /* 0x040fe20000010100 */
[----:B------:R-:W-:Y:S01]  /*3580*/  FADD.FTZ R20, -R116, R20 ;  /* 0x0000001474147221 */ /* 0x000fe20000010100 */
[----:B------:R-:W-:Y:S04]  /*3590*/  HMMA.16816.F32.BF16 R32, R104, R170, R32 ;  /* 0x000000aa6820723c */ /* 0x000fe80000041820 */
[----:B------:R-:W-:Y:S01]  /*35a0*/  ISETP.NE.AND P0, PT, R100, 0x1, PT ;  /* 0x000000016400780c */ /* 0x000fe20003f05270 */
[----:B------:R-:W-:Y:S01]  /*35b0*/  FMUL.FTZ R16, R124, R16 ;  /* 0x000000107c107220 */ /* 0x000fe20000410000 */
[-C--:B------:R-:W-:Y:S01]  /*35c0*/  FSEL R21, R21, R116.reuse, P2 ;  /* 0x0000007415157208 */ /* 0x080fe20001000000 */
[----:B------:R-:W-:Y:S01]  /*35d0*/  FMUL.FTZ R17, R125, R17 ;  /* 0x000000117d117220 */ /* 0x000fe20000410000 */
[----:B------:R-:W-:Y:S02]  /*35e0*/  FSEL R20, R20, R116, P3 ;  /* 0x0000007414147208 */ /* 0x000fe40001800000 */
[----:B------:R-:W-:Y:S01]  /*35f0*/  FSETP.GE.FTZ.AND P2, PT, R135, RZ, PT ;  /* 0x000000ff8700720b */ /* 0x000fe20003f56000 */
[----:B------:R-:W-:Y:S01]  /*3600*/  FMUL.FTZ R21, R129, R21 ;  /* 0x0000001581157220 */ /* 0x000fe20000410000 */
[----:B------:R-:W-:Y:S01]  /*3610*/  F2FP.BF16.F32.PACK_AB R16, R17, R16 ;  /* 0x000000101110723e */ /* 0x000fe200000010ff */
[----:B------:R-:W-:Y:S05]  /*3620*/  FMUL.FTZ R20, R128, R20 ;  /* 0x0000001480147220 */ /* 0x000fea0000410000 */
[----:B------:R-:W-:Y:S01]  /*3630*/  F2FP.BF16.F32.PACK_AB R20, R21, R20 ;  /* 0x000000141514723e */ /* 0x000fe200000010ff */
[----:B------:R-:W-:Y:S05]  /*3640*/  FADD.FTZ R32, -R116, R32 ;  /* 0x0000002074207221 */ /* 0x000fea0000010100 */
[----:B------:R-:W-:Y:S01]  /*3650*/  FSEL R32, R32, R116, P2 ;  /* 0x0000007420207208 */ /* 0x000fe20001000000 */
[----:B------:R-:W-:Y:S01]  /*3660*/  @P1 FADD.FTZ R116, -R116, R33 ;  /* 0x0000002174741221 */ /* 0x000fe20000010100 */
[----:B------:R-:W-:Y:S02]  /*3670*/  FSETP.GE.FTZ.AND P2, PT, R110, RZ, PT ;  /* 0x000000ff6e00720b */ /* 0x000fe40003f56000 */
[----:B------:R-:W-:Y:S01]  /*3680*/  FSETP.GE.FTZ.AND P1, PT, R111, RZ, PT ;  /* 0x000000ff6f00720b */ /* 0x000fe20003f36000 */
[----:B------:R-:W-:Y:S01]  /*3690*/  FMUL.FTZ R32, R135, R32 ;  /* 0x0000002087207220 */ /* 0x000fe20000410000 */
[-C--:B------:R-:W-:Y:S01]  /*36a0*/  FSEL R6, R6, R115.reuse, P2 ;  /* 0x0000007306067208 */ /* 0x080fe20001000000 */
[----:B------:R-:W-:Y:S01]  /*36b0*/  FMUL.FTZ R116, R139, R116 ;  /* 0x000000748b747220 */ /* 0x000fe20000410000 */
[----:B------:R-:W-:Y:S01]  /*36c0*/  FSEL R33, R7, R115, P1 ;  /* 0x0000007307217208 */ /* 0x000fe20000800000 */
[----:B------:R-:W-:Y:S08]  /*36d0*/  @!P0 BRA `(.L_x_1344) ;  /* 0x0000000000548947 */ /* 0x000ff00003800000 */
        /* <DEDUP_REMOVED lines=8> */
[----:B------:R-:W-:Y:S01]  /*3760*/  IMAD.IADD R236, R236, 0x1, R5 ;  /* 0x00000001ecec7824 */ /* 0x000fe200078e0205 */
[----:B------:R-:W-:Y:S01]  /*3770*/  LEA.HI.X.SX32 R212, R7, R212, 0x1, P1 ;  /* 0x000000d407d47211 */ /* 0x000fe200008f0eff */
[----:B------:R-:W-:Y:S01]  /*3780*/  IMAD.MOV.U32 R102, RZ, RZ, R213 ;  /* 0x000000ffff667224 */ /* 0x000fe200078e00d5 */
[----:B------:R-:W-:Y:S01]  /*3790*/  IADD3 R100, P1, PT, R213, UR7, RZ ;  /* 0x00000007d5647c10 */ /* 0x000fe2000ff3e0ff */
[----:B------:R-:W-:Y:S02]  /*37a0*/  IMAD.IADD R174, R174, 0x1, R5 ;  /* 0x00000001aeae7824 */ /* 0x000fe400078e0205 */
[----:B------:R-:W-:Y:S01]  /*37b0*/  IMAD.MOV.U32 R103, RZ, RZ, R212 ;  /* 0x000000ffff677224 */ /* 0x000fe200078e00d4 */
[----:B------:R-:W-:Y:S04]  /*37c0*/  IADD3.X R101, PT, PT, R212, UR17, RZ, P1, !PT ;  /* 0x00000011d4657c10 */ /* 0x000fe80008ffe4ff */
[----:B------:R-:W-:Y:S01]  /*37d0*/  @!PT LDS RZ, [RZ] ;  /* 0x00000000fffff984 */ /* 0x000fe20000000800 */
[----:B------:R-:W-:Y:S01]  /*37e0*/  @!PT LDS RZ, [RZ] ;  /* 0x00000000fffff984 */ /* 0x000fe20000000800 */
[----:B------:R-:W-:Y:S01]  /*37f0*/  @!PT LDS RZ, [RZ] ;  /* 0x00000000fffff984 */ /* 0x000fe20000000800 */
[----:B------:R1:W-:Y:S04]  /*3800*/  LDGSTS.E.BYPASS.LTC128B.128 [R236], desc[UR20][R102.64] ;  /* 0x0000000066ec7fae */ /* 0x0003e8000b981a14 */
[----:B------:R1:W-:Y:S04]  /*3810*/  LDGSTS.E.BYPASS.LTC128B.128 [R236+0x1000], desc[UR20][R100.64] ;  /* 0x0100000064ec7fae */ /* 0x0003e8000b981a14 */
[----:B------:R-:W0:Y:S02]  /*3820*/  LDGDEPBAR ;  /* 0x00000000000079af */ /* 0x000e240000000000 */
.L_x_1344:
[----:B------:R-:W-:Y:S01]  /*3830*/  FADD.FTZ R18, -R115, R18 ;  /* 0x0000001273127221 */ /* 0x000fe20000010100 */
[----:B------:R-:W-:Y:S01]  /*3840*/  FSETP.GE.FTZ.AND P1, PT, R127, RZ, PT ;  /* 0x000000ff7f00720b */ /* 0x000fe20003f36000 */
[----:B------:R2:W-:Y:S01]  /*3850*/  STS [R200+-0x4000], R4 ;  /* 0xffc00004c8007388 */ /* 0x0005e20000000800 */
[----:B------:R-:W-:Y:S01]  /*3860*/  FADD.FTZ R23, -R115, R23 ;  /* 0x0000001773177221 */ /* 0x000fe20000010100 */
[----:B------:R-:W-:Y:S01]  /*3870*/  FSETP.GE.FTZ.AND P2, PT, R131, RZ, PT ;  /* 0x000000ff8300720b */ /* 0x000fe20003f56000 */
[C---:B------:R-:W-:Y:S01]  /*3880*/  FADD.FTZ R19, -R115.reuse, R19 ;  /* 0x0000001373137221 */ /* 0x040fe20000010100 */
[-C--:B------:R-:W-:Y:S01]  /*3890*/  FSEL R18, R18, R115.reuse, P1 ;  /* 0x0000007312127208 */ /* 0x080fe20000800000 */
[----:B------:R-:W-:Y:S01]  /*38a0*/  FADD.FTZ R22, -R115, R22 ;  /* 0x0000001673167221 */ /* 0x000fe20000010100 */
        /* <DEDUP_REMOVED lines=9> */
[C---:B------:R-:W-:Y:S01]  /*3940*/  FADD.FTZ R24, -R114.reuse, R24 ;  /* 0x0000001872187221 */ /* 0x040fe20000010100 */
[-C--:B------:R-:W-:Y:S01]  /*3950*/  FSEL R19, R19, R115.reuse, P4 ;  /* 0x0000007313137208 */ /* 0x080fe20002000000 */
[----:B------:R-:W-:Y:S01]  /*3960*/  FADD.FTZ R25, -R114, R25 ;  /* 0x0000001972197221 */ /* 0x000fe20000010100 */
        /* <DEDUP_REMOVED lines=8> */
[-C--:B------:R-:W-:Y:S01]  /*39f0*/  FSEL R12, R12, R114.reuse, P1 ;  /* 0x000000720c0c7208 */ /* 0x080fe20000800000 */
[----:B------:R-:W-:Y:S01]  /*3a00*/  FADD.FTZ R11, -R113, R11 ;  /* 0x0000000b710b7221 */ /* 0x000fe20000010100 */
[----:B------:R-:W-:Y:S01]  /*3a10*/  FSETP.GE.FTZ.AND P1, PT, R134, RZ, PT ;  /* 0x000000ff8600720b */ /* 0x000fe20003f36000 */
[----:B------:R-:W-:Y:S01]  /*3a20*/  FMUL.FTZ R33, R111, R33 ;  /* 0x000000216f217220 */ /* 0x000fe20000410000 */
[----:B------:R-:W-:Y:S01]  /*3a30*/  FSEL R9, R9, R114, P2 ;  /* 0x0000007209097208 */ /* 0x000fe20001000000 */
[----:B------:R-:W-:Y:S01]  /*3a40*/  FMUL.FTZ R6, R110, R6 ;  /* 0x000000066e067220 */ /* 0x000fe20000410000 */
[----:B------:R-:W-:Y:S01]  /*3a50*/  FSETP.GE.FTZ.AND P3, PT, R112, RZ, PT ;  /* 0x000000ff7000720b */ /* 0x000fe20003f76000 */
[----:B------:R-:W-:Y:S01]  /*3a60*/  FADD.FTZ R14, -R113, R14 ;  /* 0x0000000e710e7221 */ /* 0x000fe20000010100 */
[----:B------:R-:W-:Y:S01]  /*3a70*/  FSETP.GE.FTZ.AND P2, PT, R121, RZ, PT ;  /* 0x000000ff7900720b */ /* 0x000fe20003f56000 */
[----:B------:R-:W-:Y:S01]  /*3a80*/  FADD.FTZ R15, -R113, R15 ;  /* 0x0000000f710f7221 */ /* 0x000fe20000010100 */
[-C--:B------:R-:W-:Y:S01]  /*3a90*/  FSEL R8, R8, R114.reuse, P3 ;  /* 0x0000007208087208 */ /* 0x080fe20001800000 */
        /* <DEDUP_REMOVED lines=9> */
[----:B------:R-:W-:Y:S01]  /*3b30*/  FSEL R24, R24, R114, P4 ;  /* 0x0000007218187208 */ /* 0x000fe20002000000 */
[----:B------:R-:W-:Y:S01]  /*3b40*/  FMUL.FTZ R4, R121, R4 ;  /* 0x0000000479047220 */ /* 0x000fe20000410000 */
[-C--:B------:R-:W-:Y:S01]  /*3b50*/  FSEL R25, R25, R114.reuse, P3 ;  /* 0x0000007219197208 */ /* 0x080fe20001800000 */
[C---:B------:R-:W-:Y:S01]  /*3b60*/  FADD.FTZ R26, -R113.reuse, R26 ;  /* 0x0000001a711a7221 */ /* 0x040fe20000010100 */
[----:B------:R-:W-:Y:S01]  /*3b70*/  FSEL R28, R28, R114, P2 ;  /* 0x000000721c1c7208 */ /* 0x000fe20001000000 */
[----:B------:R-:W-:Y:S01]  /*3b80*/  @P1 FADD.FTZ R114, -R114, R29 ;  /* 0x0000001d72721221 */ /* 0x000fe20000010100 */
[----:B------:R-:W-:Y:S01]  /*3b90*/  FSETP.GE.FTZ.AND P2, PT, R118, RZ, PT ;  /* 0x000000ff7600720b */ /* 0x000fe20003f56000 */
[----:B------:R-:W-:Y:S01]  /*3ba0*/  FADD.FTZ R27, -R113, R27 ;  /* 0x0000001b711b7221 */ /* 0x000fe20000010100 */
[----:B------:R-:W-:Y:S01]  /*3bb0*/  FSETP.GE.FTZ.AND P1, PT, R119, RZ, PT ;  /* 0x000000ff7700720b */ /* 0x000fe20003f36000 */
[----:B------:R-:W-:Y:S01]  /*3bc0*/  FMUL.FTZ R23, R131, R23 ;  /* 0x0000001783177220 */ /* 0x000fe20000410000 */
[-C--:B------:R-:W-:Y:S01]  /*3bd0*/  FSEL R10, R10, R113.reuse, P2 ;  /* 0x000000710a0a7208 */ /* 0x080fe20001000000 */
        /* <DEDUP_REMOVED lines=47> */
[----:B------:R-:W-:Y:S01]  /*3ed0*/  F2FP.BF16.F32.PACK_AB R24, R25, R24 ;  /* 0x000000181918723e */ /* 0x000fe200000010ff */
[----:B------:R-:W-:Y:S01]  /*3ee0*/  IMAD R116, R205, UR9, RZ ;  /* 0x00000009cd747c24 */ /* 0x000fe2000f8e02ff */
[----:B------:R-:W-:Y:S02]  /*3ef0*/  F2FP.BF16.F32.PACK_AB R26, R27, R26 ;  /* 0x0000001a1b1a723e */ /* 0x000fe400000010ff */
[----:B------:R-:W-:Y:S01]  /*3f00*/  STS [R238+-0x4000], R32 ;  /* 0xffc00020ee007388 */ /* 0x000fe20000000800 */
[----:B------:R-:W-:Y:S02]  /*3f10*/  F2FP.BF16.F32.PACK_AB R28, R114, R28 ;  /* 0x0000001c721c723e */ /* 0x000fe400000010ff */
[----:B------:R-:W-:Y:S02]  /*3f20*/  F2FP.BF16.F32.PACK_AB R30, R113, R30 ;  /* 0x0000001e711e723e */ /* 0x000fe400000010ff */
[----:B------:R-:W-:Y:S05]  /*3f30*/  STS [R238+-0x3c00], R34 ;  /* 0xffc40022ee007388 */ /* 0x000fea0000000800 */
        /* <DEDUP_REMOVED lines=66> */
[----:B------:R-:W-:Y:S04]  /*4360*/  IADD3.X R5, PT, PT, R214, UR8, RZ, P1, !PT ;  /* 0x00000008d6057c10 */ /* 0x000fe80008ffe4ff */
[----:B------:R-:W-:Y:S01]  /*4370*/  @!PT LDS RZ, [RZ] ;  /* 0x00000000fffff984 */ /* 0x000fe20000000800 */
[----:B------:R-:W-:Y:S01]  /*4380*/  @!PT LDS RZ, [RZ] ;  /* 0x00000000fffff984 */ /* 0x000fe20000000800 */
[----:B------:R-:W-:Y:S01]  /*4390*/  @!PT LDS RZ, [RZ] ;  /* 0x00000000fffff984 */ /* 0x000fe20000000800 */
[----:B------:R1:W-:Y:S04]  /*43a0*/  LDGSTS.E.BYPASS.LTC128B.128 [R201+0x4000], desc[UR20][R6.64] ;  /* 0x0400000006c97fae */ /* 0x0003e8000b981a14 */
[----:B------:R1:W-:Y:S04]  /*43b0*/  LDGSTS.E.BYPASS.LTC128B.128 [R201+0x5000], desc[UR20][R4.64] ;  /* 0x0500000004c97fae */ /* 0x0003e8000b981a14 */
[----:B------:R-:W0:Y:S02]  /*43c0*/  LDGDEPBAR ;  /* 0x00000000000079af */ /* 0x000e240000000000 */
.L_x_1345:
        /* <DEDUP_REMOVED lines=168> */
.L_x_1343:
[----:B------:R-:W1:Y:S01]  /*4e50*/  S2R R4, SR_TID.X ;  /* 0x0000000000047919 */ /* 0x000e620000002100 */
[----:B------:R-:W2:Y:S01]  /*4e60*/  LDCU UR4, c[0x0][0x500] ;  /* 0x0000a000ff0477ac */ /* 0x000ea20008000800 */
[----:B------:R-:W-:Y:S01]  /*4e70*/  MOV R8, R202 ;  /* 0x000000ca00087202 */ /* 0x000fe20000000f00 */
[----:B------:R-:W3:Y:S01]  /*4e80*/  LDC.64 R6, c[0x0][0x5c0] ;  /* 0x00017000ff067b82 */ /* 0x000ee20000000a00 */
[----:B------:R-:W-:Y:S01]  /*4e90*/  MOV R9, RZ ;  /* 0x000000ff00097202 */ /* 0x000fe20000000f00 */
[----:B------:R-:W4:Y:S01]  /*4ea0*/  LDCU UR5, c[0x0][0x4fc] ;  /* 0x00009f80ff0577ac */ /* 0x000f220008000800 */
[----:B------:R-:W3:Y:S01]  /*4eb0*/  LDCU.64 UR6, c[0x0][0x5d8] ;  /* 0x0000bb00ff0677ac */ /* 0x000ee20008000a00 */
[----:B------:R-:W3:Y:S01]  /*4ec0*/  LDCU.64 UR8, c[0x0][0x5e0] ;  /* 0x0000bc00ff0877ac */ /* 0x000ee20008000a00 */
        /* <DEDUP_REMOVED lines=29> */
[----:B------:R-:W-:Y:S01]  /*50a0*/  IADD3 R4, PT, PT, R199, 0x6020, RZ ;  /* 0x00006020c7047810 */ /* 0x000fe20007ffe0ff */
[----:B------:R-:W-:Y:S01]  /*50b0*/  FMUL.FTZ R89, R89, UR4 ;  /* 0x0000000459597c20 */ /* 0x000fe20008410000 */
[----:B------:R-:W-:Y:S01]  /*50c0*/  FMUL.FTZ R90, R90, UR4 ;  /* 0x000000045a5a7c20 */ /* 0x000fe20008410000 */
[----:B------:R-:W-:Y:S01]  /*50d0*/  FMUL.FTZ R91, R91, UR4 ;  /* 0x000000045b5b7c20 */ /* 0x000fe20008410000 */
[----:B------:R-:W-:Y:S01]  /*50e0*/  F2FP.BF16.F32.PACK_AB R80, R81, R80 ;  /* 0x000000505150723e */ /* 0x000fe200000010ff */
[----:B------:R-:W-:Y:S01]  /*50f0*/  FMUL.FTZ R92, R92, UR4 ;  /* 0x000000045c5c7c20 */ /* 0x000fe20008410000 */
[----:B------:R-:W-:Y:S01]  /*5100*/  F2FP.BF16.F32.PACK_AB R82, R83, R82 ;  /* 0x000000525352723e */ /* 0x000fe200000010ff */
[----:B------:R-:W-:Y:S01]  /*5110*/  FMUL.FTZ R93, R93, UR4 ;  /* 0x000000045d5d7c20 */ /* 0x000fe20008410000 */
[----:B------:R-:W-:Y:S01]  /*5120*/  @P0 IADD3 R4, PT, PT, R204, -0x20, RZ ;  /* 0xffffffe0cc040810 */ /* 0x000fe20007ffe0ff */
[----:B------:R-:W-:Y:S01]  /*5130*/  FMUL.FTZ R94, R94, UR4 ;  /* 0x000000045e5e7c20 */ /* 0x000fe20008410000 */
[----:B------:R-:W-:Y:S01]  /*5140*/  FMUL.FTZ R95, R95, UR4 ;  /* 0x000000045f5f7c20 */ /* 0x000fe20008410000 */
[----:B------:R-:W-:Y:S01]  /*5150*/  F2FP.BF16.F32.PACK_AB R72, R73, R72 ;  /* 0x000000484948723e */ /* 0x000fe200000010ff */
[----:B----4-:R-:W-:Y:S01]  /*5160*/  FMUL.FTZ R36, R36, UR5 ;  /* 0x0000000524247c20 */ /* 0x010fe20008410000 */
        /* <DEDUP_REMOVED lines=17> */
[----:B------:R-:W-:Y:S01]  /*5280*/  STS [R199+0x6000], R68 ;  /* 0x00600044c7007388 */ /* 0x000fe20000000800 */
[----:B------:R-:W-:Y:S01]  /*5290*/  F2FP.BF16.F32.PACK_AB R98, R99, R98 ;  /* 0x000000626362723e */ /* 0x000fe200000010ff */
[----:B------:R-:W-:Y:S01]  /*52a0*/  FMUL.FTZ R44, R44, UR5 ;  /* 0x000000052c2c7c20 */ /* 0x000fe20008410000 */
[----:B------:R-:W-:Y:S01]  /*52b0*/  FMUL.FTZ R45, R45, UR5 ;  /* 0x000000052d2d7c20 */ /* 0x000fe20008410000 */
[----:B------:R-:W-:Y:S01]  /*52c0*/  STS [R199+0x6400], R70 ;  /* 0x00640046c7007388 */ /* 0x000fe20000000800 */
[----:B------:R-:W-:Y:S01]  /*52d0*/  FMUL.FTZ R46, R46, UR5 ;  /* 0x000000052e2e7c20 */ /* 0x000fe20008410000 */
[----:B------:R-:W-:Y:S01]  /*52e0*/  FMUL.FTZ R47, R47, UR5 ;  /* 0x000000052f2f7c20 */ /* 0x000fe20008410000 */
[----:B------:R-:W-:Y:S01]  /*52f0*/  F2FP.BF16.F32.PACK_AB R88, R89, R88 ;  /* 0x000000585958723e */ /* 0x000fe200000010ff */
[----:B------:R-:W-:Y:S01]  /*5300*/  STS [R4], R80 ;  /* 0x0000005004007388 */ /* 0x000fe20000000800 */
[----:B------:R-:W-:Y:S01]  /*5310*/  F2FP.BF16.F32.PACK_AB R90, R91, R90 ;  /* 0x0000005a5b5a723e */ /* 0x000fe200000010ff */
[----:B------:R-:W-:Y:S01]  /*5320*/  FMUL.FTZ R52, R52, UR5 ;  /* 0x0000000534347c20 */ /* 0x000fe20008410000 */
[----:B------:R-:W-:Y:S01]  /*5330*/  FMUL.FTZ R53, R53, UR5 ;  /* 0x0000000535357c20 */ /* 0x000fe20008410000 */
[----:B------:R-:W-:Y:S01]  /*5340*/  STS [R4+0x400], R82 ;  /* 0x0004005204007388 */ /* 0x000fe20000000800 */
        /* <DEDUP_REMOVED lines=15> */
[----:B------:R-:W-:Y:S01]  /*5440*/  STS [R199+0x8000], R72 ;  /* 0x00800048c7007388 */ /* 0x000fe20000000800 */
[----:B------:R-:W-:Y:S01]  /*5450*/  F2FP.BF16.F32.PACK_AB R94, R95, R94 ;  /* 0x0000005e5f5e723e */ /* 0x000fe200000010ff */
[----:B------:R-:W1:Y:S01]  /*5460*/  LDCU.64 UR4, c[0x0][0x5a8] ;  /* 0x0000b500ff0477ac */ /* 0x000e620008000a00 */
        /* <DEDUP_REMOVED lines=10> */
[----:B------:R-:W-:Y:S01]  /*5510*/  STS [R203], R84 ;  /* 0x00000054cb007388 */ /* 0x000fe20000000800 */
[----:B------:R-:W-:-:S02]  /*5520*/  F2FP.BF16.F32.PACK_AB R46, R47, R46 ;  /* 0x0000002e2f2e723e */ /* 0x000fc400000010ff */
[----:B------:R-:W-:Y:S01]  /*5530*/  F2FP.BF16.F32.PACK_AB R52, R53, R52 ;  /* 0x000000343534723e */ /* 0x000fe200000010ff */
[----:B------:R-:W-:Y:S01]  /*5540*/  STS [R203+0x400], R86 ;  /* 0x00040056cb007388 */ /* 0x000fe20000000800 */
[----:B------:R-:W-:Y:S01]  /*5550*/  F2FP.BF16.F32.PACK_AB R54, R55, R54 ;  /* 0x000000363736723e */ /* 0x000fe200000010ff */
[C---:B-1----:R-:W-:Y:S01]  /*5560*/  IMAD.WIDE.U32 R10, R192.reuse, UR4, R8 ;  /* 0x00000004c00a7c25 */ /* 0x042fe2000f8e0008 */
[----:B------:R-:W-:Y:S01]  /*5570*/  F2FP.BF16.F32.PACK_AB R64, R65, R64 ;  /* 0x000000404140723e */ /* 0x000fe200000010ff */
[----:B------:R-:W-:Y:S01]  /*5580*/  STS [R208], R96 ;  /* 0x00000060d0007388 */ /* 0x000fe20000000800 */
[----:B------:R-:W-:Y:S01]  /*5590*/  F2FP.BF16.F32.PACK_AB R66, R67, R66 ;  /* 0x000000424342723e */ /* 0x000fe200000010ff */
[----:B------:R-:W-:Y:S01]  /*55a0*/  IMAD R11, R192, UR5, R11 ;  /* 0x00000005c00b7c24 */ /* 0x000fe2000f8e020b */
[----:B------:R-:W-:Y:S01]  /*55b0*/  F2FP.BF16.F32.PACK_AB R56, R57, R56 ;  /* 0x000000383938723e */ /* 0x000fe200000010ff */
[----:B------:R-:W-:Y:S01]  /*55c0*/  STS [R208+0x400], R98 ;  /* 0x00040062d0007388 */ /* 0x000fe20000000800 */
[----:B------:R-:W-:Y:S01]  /*55d0*/  F2FP.BF16.F32.PACK_AB R58, R59, R58 ;  /* 0x0000003a3b3a723e */ /* 0x000fe200000010ff */
[----:B------:R-:W1:Y:S01]  /*55e0*/  LDCU.64 UR4, c[0x0][0x5b0] ;  /* 0x0000b600ff0477ac */ /* 0x000e620008000a00 */
[----:B------:R-:W-:Y:S01]  /*55f0*/  F2FP.BF16.F32.PACK_AB R60, R61, R60 ;  /* 0x0000003c3d3c723e */ /* 0x000fe200000010ff */
[----:B------:R-:W-:Y:S01]  /*5600*/  STS [R203+0x2000], R88 ;  /* 0x00200058cb007388 */ /* 0x000fe20000000800 */
[----:B------:R-:W-:Y:S01]  /*5610*/  F2FP.BF16.F32.PACK_AB R62, R63, R62 ;  /* 0x0000003e3f3e723e */ /* 0x000fe200000010ff */
[----:B---3--:R-:W-:-:S02]  /*5620*/  IMAD.WIDE.U32 R10, R189, UR6, R10 ;  /* 0x00000006bd0a7c25 */ /* 0x008fc4000f8e000a */
[----:B------:R-:W-:Y:S02]  /*5630*/  STS [R203+0x2400], R90 ;  /* 0x0024005acb007388 */ /* 0x000fe40000000800 */
[----:B------:R-:W-:Y:S02]  /*5640*/  IMAD R43, R189, UR7, R11 ;  /* 0x00000007bd2b7c24 */ /* 0x000fe4000f8e020b */
        /* <DEDUP_REMOVED lines=8> */
[----:B------:R-:W-:Y:S04]  /*56d0*/  STS [R4+0x6000], R44 ;  /* 0x0060002c04007388 */ /* 0x000fe80000000800 */
[----:B------:R3:W-:Y:S04]  /*56e0*/  STS [R4+0x6400], R46 ;  /* 0x0064002e04007388 */ /* 0x0007e80000000800 */
[----:B------:R-:W-:Y:S04]  /*56f0*/  STS [R203+0x4000], R52 ;  /* 0x00400034cb007388 */ /* 0x000fe80000000800 */
[----:B------:R-:W-:Y:S04]  /*5700*/  STS [R203+0x4400], R54 ;  /* 0x00440036cb007388 */ /* 0x000fe80000000800 */
[----:B------:R-:W-:Y:S04]  /*5710*/  STS [R208+0x4000], R64 ;  /* 0x00400040d0007388 */ /* 0x000fe80000000800 */
[----:B------:R-:W-:Y:S01]  /*5720*/  STS [R208+0x4400], R66 ;  /* 0x00440042d0007388 */ /* 0x000fe20000000800 */
[----:B--2---:R-:W-:-:S03]  /*5730*/  MOV R42, R10 ;  /* 0x0000000a002a7202 */ /* 0x004fc60000000f00 */
[----:B------:R-:W-:Y:S02]  /*5740*/  STS [R203+0x6000], R56 ;  /* 0x00600038cb007388 */ /* 0x000fe40000000800 */
[-C--:B------:R-:W-:Y:S02]  /*5750*/  IMAD.WIDE.U32 R42, R207, R6.reuse, R42 ;  /* 0x00000006cf2a7225 */ /* 0x080fe400078e002a */
[----:B------:R-:W-:Y:S01]  /*5760*/  STS [R203+0x6400], R58 ;  /* 0x0064003acb007388 */ /* 0x000fe20000000800 */
[----:B---3--:R-:W2:Y:S01]  /*5770*/  LDC.64 R4, c[0x0][0x5c8] ;  /* 0x00017200ff047b82 */ /* 0x008ea20000000a00 */
[----:B-1----:R-:W-:Y:S02]  /*5780*/  IMAD.WIDE.U32 R46, R192, UR4, R8 ;  /* 0x00000004c02e7c25 */ /* 0x002fe4000f8e0008 */
[----:B------:R-:W-:Y:S02]  /*5790*/  STS [R208+0x6000], R60 ;  /* 0x0060003cd0007388 */ /* 0x000fe40000000800 */
[----:B------:R-:W-:-:S02]  /*57a0*/  IMAD R8, R206, R6, RZ ;  /* 0x00000006ce087224 */ /* 0x000fc400078e02ff */
[----:B------:R-:W-:Y:S01]  /*57b0*/  STS [R208+0x6400], R62 ;  /* 0x0064003ed0007388 */ /* 0x000fe20000000800 */
[----:B------:R-:W-:Y:S01]  /*57c0*/  IMAD R47, R192, UR5, R47 ;  /* 0x00000005c02f7c24 */ /* 0x000fe2000f8e022f */
[----:B------:R-:W1:Y:S01]  /*57d0*/  LDCU.128 UR4, c[0x0][0x560] ;  /* 0x0000ac00ff0477ac */ /* 0x000e620008000c00 */
[----:B------:R-:W-:Y:S01]  /*57e0*/  IMAD R8, R207, R7, R8 ;  /* 0x00000007cf087224 */ /* 0x000fe200078e0208 */
[----:B------:R-:W-:Y:S01]  /*57f0*/  BAR.SYNC.DEFER_BLOCKING 0x0 ;  /* 0x0000000000007b1d */ /* 0x000fe20000010000 */
[----:B------:R-:W-:-:S03]  /*5800*/  IMAD.WIDE.U32 R46, R189, UR8, R46 ;  /* 0x00000008bd2e7c25 */ /* 0x000fc6000f8e002e */
[----:B------:R-:W-:Y:S01]  /*5810*/  IADD3 R43, PT, PT, R43, R8, RZ ;  /* 0x000000082b2b7210 */ /* 0x000fe20007ffe0ff */
[----:B------:R-:W-:Y:S02]  /*5820*/  IMAD R47, R189, UR9, R47 ;  /* 0x00000009bd2f7c24 */ /* 0x000fe4000f8e022f */
[----:B------:R-:W-:-:S04]  /*5830*/  IMAD.WIDE.U32 R42, R197, R6, R42 ;  /* 0x00000006c52a7225 */ /* 0x000fc800078e002a */
[-C--:B--2---:R-:W-:Y:S02]  /*5840*/  IMAD R40, R206, R4.reuse, RZ ;  /* 0x00000004ce287224 */ /* 0x084fe400078e02ff */
[----:B------:R-:W-:Y:S01]  /*5850*/  IMAD R41, R197, R7, R43 ;  /* 0x00000007c5297224 */ /* 0x000fe200078e022b */
[C---:B-1----:R-:W-:Y:S01]  /*5860*/  LEA R44, P0, R42.reuse, UR4, 0x1 ;  /* 0x000000042a2c7c11 */ /* 0x042fe2000f8008ff */
[C---:B------:R-:W-:Y:S02]  /*5870*/  IMAD R40, R207.reuse, R5, R40 ;  /* 0x00000005cf287224 */ /* 0x040fe400078e0228 */
[----:B------:R-:W-:Y:S01]  /*5880*/  IMAD.WIDE.U32 R46, R207, R4, R46 ;  /* 0x00000004cf2e7225 */ /* 0x000fe200078e002e */
[----:B------:R-:W-:Y:S02]  /*5890*/  LEA.HI.X R45, R42, UR5, R41, 0x1, P0 ;  /* 0x000000052a2d7c11 */ /* 0x000fe400080f0c29 */
[----:B------:R-:W-:Y:S01]  /*58a0*/  SHF.L.U32 R41, R6, 0x6, RZ ;  /* 0x0000000606297819 */ /* 0x000fe200000006ff */
[----:B------:R-:W1:Y:S01]  /*58b0*/  LDS.128 R16, [R201+0x6000] ;  /* 0x00600000c9107984 */ /* 0x000e620000000c00 */
[----:B------:R-:W-:-:S02]  /*58c0*/  IADD3 R47, PT, PT, R47, R40, RZ ;  /* 0x000000282f2f7210 */ /* 0x000fc40007ffe0ff */
[C---:B------:R-:W-:Y:S01]  /*58d0*/  LEA R42, P0, R6.reuse, R44, 0x7 ;  /* 0x0000002c062a7211 */ /* 0x040fe200078038ff */
[----:B------:R-:W2:Y:S01]  /*58e0*/  LDS.128 R12, [R201+0x7000] ;  /* 0x00700000c90c7984 */ /* 0x000ea20000000c00 */
[C---:B------:R-:W-:Y:S01]  /*58f0*/  SHF.L.U64.HI R40, R6.reuse, 0x6, R7 ;  /* 0x0000000606287819 */ /* 0x040fe20000010207 */
[----:B------:R-:W-:Y:S01]  /*5900*/  IMAD.WIDE.U32 R46, R197, R4, R46 ;  /* 0x00000004c52e7225 */ /* 0x000fe200078e002e */
[----:B------:R-:W-:Y:S01]  /*5910*/  IADD3 R48, P1, PT, R41, R44, RZ ;  /* 0x0000002c29307210 */ /* 0x000fe20007f3e0ff */
[----:B------:R-:W3:Y:S01]  /*5920*/  LDS.128 R8, [R201+0x8000] ;  /* 0x00800000c9087984 */ /* 0x000ee20000000c00 */
[----:B------:R-:W-:Y:S01]  /*5930*/  LEA.HI.X R43, R6, R45, R7, 0x7, P0 ;  /* 0x0000002d062b7211 */ /* 0x000fe200000f3c07 */
[----:B------:R-:W-:Y:S01]  /*5940*/  IMAD R6, R197, R5, R47 ;  /* 0x00000005c5067224 */ /* 0x000fe200078e022f */
[----:B------:R-:W-:Y:S01]  /*5950*/  IADD3.X R49, PT, PT, R40, R45, RZ, P1, !PT ;  /* 0x0000002d28317210 */ /* 0x000fe20000ffe4ff */
[----:B------:R-:W4:Y:S01]  /*5960*/  LDS.128 R28, [R201+0x9000] ;  /* 0x00900000c91c7984 */ /* 0x000f220000000c00 */
[----:B------:R-:W-:-:S03]  /*5970*/  SHF.L.U32 R7, R4, 0x6, RZ ;  /* 0x0000000604077819 */ /* 0x000fc600000006ff */
[----:B------:R-:W4:Y:S04]  /*5980*/  LDS.128 R24, [R201+0xa000] ;  /* 0x00a00000c9187984 */ /* 0x000f280000000c00 */
[----:B------:R-:W4:Y:S04]  /*5990*/  LDS.128 R20, [R201+0xb000] ;  /* 0x00b00000c9147984 */ /* 0x000f280000000c00 */
[----:B------:R-:W4:Y:S04]  /*59a0*/  LDS.128 R36, [R201+0xc000] ;  /* 0x00c00000c9247984 */ /* 0x000f280000000c00 */
[----:B------:R-:W4:Y:S04]  /*59b0*/  LDS.128 R32, [R201+0xd000] ;  /* 0x00d00000c9207984 */ /* 0x000f280000000c00 */
[----:B-1----:R1:W-:Y:S04]  /*59c0*/  STG.E.128 desc[UR20][R44.64], R16 ;  /* 0x000000102c007986 */ /* 0x0023e8000c101d14 */
[----:B--2---:R2:W-:Y:S04]  /*59d0*/  STG.E.128 desc[UR20][R48.64], R12 ;  /* 0x0000000c30007986 */ /* 0x0045e8000c101d14 */
[----:B---3--:R3:W-:Y:S01]  /*59e0*/  STG.E.128 desc[UR20][R42.64], R8 ;  /* 0x000000082a007986 */ /* 0x0087e2000c101d14 */
[----:B-1----:R-:W-:-:S02]  /*59f0*/  LEA R16, P0, R46, UR6, 0x1 ;  /* 0x000000062e107c11 */ /* 0x002fc4000f8008ff */
[----:B------:R-:W-:Y:S02]  /*5a00*/  IADD3 R18, P2, PT, R42, R41, RZ ;  /* 0x000000292a127210 */ /* 0x000fe40007f5e0ff */
[----:B------:R-:W-:Y:S02]  /*5a10*/  LEA.HI.X R17, R46, UR7, R6, 0x1, P0 ;  /* 0x000000072e117c11 */ /* 0x000fe400080f0c06 */
[CC--:B--2---:R-:W-:Y:S02]  /*5a20*/  LEA R12, P0, R4.reuse, R16.reuse, 0x7 ;  /* 0x00000010040c7211 */ /* 0x0c4fe400078038ff */
[C-C-:B------:R-:W-:Y:S02]  /*5a30*/  SHF.L.U64.HI R6, R4.reuse, 0x6, R5.reuse ;  /* 0x0000000604067819 */ /* 0x140fe40000010205 */
[----:B------:R-:W-:Y:S02]  /*5a40*/  IADD3 R14, P1, PT, R7, R16, RZ ;  /* 0x00000010070e7210 */ /* 0x000fe40007f3e0ff */
[----:B------:R-:W-:-:S02]  /*5a50*/  LEA.HI.X R13, R4, R17, R5, 0x7, P0 ;  /* 0x00000011040d7211 */ /* 0x000fc400000f3c05 */
[----:B------:R-:W-:Y:S02]  /*5a60*/  IADD3.X R19, PT, PT, R43, R40, RZ, P2, !PT ;  /* 0x000000282b137210 */ /* 0x000fe400017fe4ff */
[----:B------:R-:W-:Y:S02]  /*5a70*/  IADD3 R4, P0, PT, R12, R7, RZ ;  /* 0x000000070c047210 */ /* 0x000fe40007f1e0ff */
[----:B------:R-:W-:Y:S01]  /*5a80*/  IADD3.X R15, PT, PT, R6, R17, RZ, P1, !PT ;  /* 0x00000011060f7210 */ /* 0x000fe20000ffe4ff */
[----:B----4-:R3:W-:Y:S01]  /*5a90*/  STG.E.128 desc[UR20][R18.64], R28 ;  /* 0x0000001c12007986 */ /* 0x0107e2000c101d14 */
[----:B------:R-:W-:-:S03]  /*5aa0*/  IADD3.X R5, PT, PT, R13, R6, RZ, P0, !PT ;  /* 0x000000060d057210 */ /* 0x000fc600007fe4ff */
[----:B------:R3:W-:Y:S04]  /*5ab0*/  STG.E.128 desc[UR20][R16.64], R24 ;  /* 0x0000001810007986 */ /* 0x0007e8000c101d14 */
[----:B------:R3:W-:Y:S04]  /*5ac0*/  STG.E.128 desc[UR20][R14.64], R20 ;  /* 0x000000140e007986 */ /* 0x0007e8000c101d14 */
[----:B------:R3:W-:Y:S04]  /*5ad0*/  STG.E.128 desc[UR20][R12.64], R36 ;  /* 0x000000240c007986 */ /* 0x0007e8000c101d14 */
[----:B------:R3:W-:Y:S02]  /*5ae0*/  STG.E.128 desc[UR20][R4.64], R32 ;  /* 0x0000002004007986 */ /* 0x0007e4000c101d14 */
.L_x_1340:
[----:B------:R-:W1:Y:S01]  /*5af0*/  LDCU UR5, c[0x0][0x438] ;  /* 0x00008700ff0577ac */ /* 0x000e620008000800 */
[----:B---3--:R-:W2:Y:S01]  /*5b00*/  LDC R4, c[0x0][0x370] ;  /* 0x0000dc00ff047b82 */ /* 0x008ea20000000800 */
[----:B-1----:R-:W-:-:S04]  /*5b10*/  UIADD3 UR5, UPT, UPT, UR5, 0x7f, URZ ;  /* 0x0000007f05057890 */ /* 0x002fc8000fffe0ff */
[----:B------:R-:W-:Y:S01]  /*5b20*/  USHF.R.S32.HI UR4, URZ, 0x1f, UR5 ;  /* 0x0000001fff047899 */ /* 0x000fe20008011405 */
[----:B--2---:R-:W-:-:S03]  /*5b30*/  IADD3 R198, PT, PT, R4, R198, RZ ;  /* 0x000000c604c67210 */ /* 0x004fc60007ffe0ff */
[----:B------:R-:W-:-:S04]  /*5b40*/  ULEA.HI UR4, UR4, UR5, URZ, 0x7 ;  /* 0x0000000504047291 */ /* 0x000fc8000f8f38ff */
[----:B------:R-:W-:-:S06]  /*5b50*/  USHF.R.S32.HI UR4, URZ, 0x7, UR4 ;  /* 0x00000007ff047899 */ /* 0x000fcc0008011404 */
[----:B------:R-:W-:-:S13]  /*5b60*/  ISETP.GE.AND P0, PT, R198, UR4, PT ;  /* 0x00000004c6007c0c */ /* 0x000fda000bf06270 */
[----:B------:R-:W-:Y:S05]  /*5b70*/  @!P0 BRA `(.L_x_1347) ;  /* 0xffffffa800b48947 */ /* 0x000fea000383ffff */
[----:B------:R-:W-:Y:S05]  /*5b80*/  EXIT ;  /* 0x000000000000794d */ /* 0x000fea0003800000 */
.L_x_1348:
        /* <DEDUP_REMOVED lines=15> */
.L_x_2774:


//--------------------- .text._ZN5flash44flash_bwd_dq_dk_dv_loop_seqk_parallel_kernelI23Flash_bwd_kernel_traitsILi64ELi64ELi128ELi8ELi2ELi4ELi4ELb1ELb0EN7cutlass10bfloat16_tE19Flash_kernel_traitsILi64ELi64ELi128ELi8ES3_EELb0ELb0ELb0ELb0ELb1ELb1ELb1EEEvNS_16Flash_bwd_paramsE --------------------------
	.section	.text._ZN5flash44flash_bwd_dq_dk_dv_loop_seqk_parallel_kernelI23Flash_bwd_kernel_traitsILi64ELi64ELi128ELi8ELi2ELi4ELi4ELb1ELb0EN7cutlass10bfloat16_tE19Flash_kernel_traitsILi64ELi64ELi128ELi8ES3_EELb0ELb0ELb0ELb0ELb1ELb1ELb1EEEvNS_16Flash_bwd_paramsE,"ax",@progbits
	.align	128
        .global         _ZN5flash44flash_bwd_dq_dk_dv_loop_seqk_parallel_kernelI23Flash_bwd_kernel_traitsILi64ELi64ELi128ELi8ELi2ELi4ELi4ELb1ELb0EN7cutlass10bfloat16_tE19Flash_kernel_traitsILi64ELi64ELi128ELi8ES3_EELb0ELb0ELb0ELb0ELb1ELb1ELb1EEEvNS_16Flash_bwd_paramsE
        .type           _ZN5flash44flash_bwd_dq_dk_dv_loop_seqk_parallel_kernelI23Flash_bwd_kernel_traitsILi64ELi64ELi128ELi8ELi2ELi4ELi4ELb1ELb0EN7cutlass10bfloat16_tE19Flash_kernel_traitsILi64ELi64ELi128ELi8ES3_EELb0ELb0ELb0ELb0ELb1ELb1ELb1EEEvNS_16Flash_bwd_paramsE,@function
        .size           _ZN5flash44flash_bwd_dq_dk_dv_loop_seqk_parallel_kernelI23Flash_bwd_kernel_traitsILi64ELi64ELi128ELi8ELi2ELi4ELi4ELb1ELb0EN7cutlass10bfloat16_tE19Flash_kernel_traitsILi64ELi64ELi128ELi8ES3_EELb0ELb0ELb0ELb0ELb1ELb1ELb1EEEvNS_16Flash_bwd_paramsE,(.L_x_2775 - _ZN5flash44flash_bwd_dq_dk_dv_loop_seqk_parallel_kernelI23Flash_bwd_kernel_traitsILi64ELi64ELi128ELi8ELi2ELi4ELi4ELb1ELb0EN7cutlass10bfloat16_tE19Flash_kernel_traitsILi64ELi64ELi128ELi8ES3_EELb0ELb0ELb0ELb0ELb1ELb1ELb1EEEvNS_16Flash_bwd_paramsE)
        .other          _ZN5flash44flash_bwd_dq_dk_dv_loop_seqk_parallel_kernelI23Flash_bwd_kernel_traitsILi64ELi64ELi128ELi8ELi2ELi4ELi4ELb1ELb0EN7cutlass10bfloat16_tE19Flash_kernel_traitsILi64ELi64ELi128ELi8ES3_EELb0ELb0ELb0ELb0ELb1ELb1ELb1EEEvNS_16Flash_bwd_paramsE,@"STO_CUDA_ENTRY STV_DEFAULT"
_ZN5flash44flash_bwd_dq_dk_dv_loop_seqk_parallel_kernelI23Flash_bwd_kernel_traitsILi64ELi64ELi128ELi8ELi2ELi4ELi4ELb1ELb0EN7cutlass10bfloat16_tE19Flash_kernel_traitsILi64ELi64ELi128ELi8ES3_EELb0ELb0ELb0ELb0ELb1ELb1ELb1EEEvNS_16Flash_bwd_paramsE:
.text._ZN5flash44flash_bwd_dq_dk_dv_loop_seqk_parallel_kernelI23Flash_bwd_kernel_traitsILi64ELi64ELi128ELi8ELi2ELi4ELi4ELb1ELb0EN7cutlass10bfloat16_tE19Flash_kernel_traitsILi64ELi64ELi128ELi8ES3_EELb0ELb0ELb0ELb0ELb1ELb1ELb1EEEvNS_16Flash_bwd_paramsE:
        /* <DEDUP_REMOVED lines=12> */
[----:B------:R-:W-:Y:S01]  /*00c0*/  UMOV UR6, 0x400 ;  /* 0x0000040000067882 */ /* 0x000fe20000000000 */
[----:B------:R-:W-:Y:S01]  /*00d0*/  IMAD.MOV.U32 R187, RZ, RZ, 0x10 ;  /* 0x00000010ffbb7424 */ /* 0x000fe200078e00ff */
[----:B------:R-:W3:Y:S01]  /*00e0*/  LDCU.64 UR22, c[0x0][0x358] ;  /* 0x00006b00ff1677ac */ /* 0x000ee20008000a00 */
[----:B------:R-:W-:-:S03]  /*00f0*/  IMAD.MOV.U32 R183, RZ, RZ, 0x40 ;  /* 0x00000040ffb77424 */ /* 0x000fc600078e00ff */
[----:B------:R-:W4:Y:S01]  /*0100*/  S2UR UR4, SR_CgaCtaId ;  /* 0x00000000000479c3 */ /* 0x000f220000008800 */
[----:B------:R-:W-:Y:S01]  /*0110*/  UMOV UR18, 0xffffe000 ;  /* 0xffffe00000127882 */ /* 0x000fe20000000000 */
[----:B------:R-:W-:-:S06]  /*0120*/  UMOV UR21, URZ ;  /* 0x000000ff00157c82 */ /* 0x000fcc0008000000 */
[----:B------:R-:W5:Y:S01]  /*0130*/  S2UR UR16, SR_CgaCtaId ;  /* 0x00000000001079c3 */ /* 0x000f620000008800 */
[----:B--2---:R-:W-:-:S07]  /*0140*/  ULEA UR7, UR7, UR5, 0x18 ;  /* 0x0000000507077291 */ /* 0x004fce000f8ec0ff */
[----:B------:R-:W2:Y:S01]  /*0150*/  S2UR UR19, SR_CTAID.Z ;  /* 0x00000000001379c3 */ /* 0x000ea20000002700 */
        /* <DEDUP_REMOVED lines=8> */
[----:B------:R-:W1:Y:S01]  /*01e0*/  S2UR UR17, SR_CTAID.Y ;  /* 0x00000000001179c3 */ /* 0x000e620000002600 */
[----:B------:R-:W-:Y:S01]  /*01f0*/  LOP3.LUT R8, R8, 0x8, RZ, 0xc0, !PT ;  /* 0x0000000808087812 */ /* 0x000fe200078ec0ff */
[----:B------:R-:W-:Y:S01]  /*0200*/  IMAD.SHL.U32 R7, R191, 0x8, RZ ;  /* 0x00000008bf077824 */ /* 0x000fe200078e00ff */
[--C-:B------:R-:W-:Y:S01]  /*0210*/  LOP3.LUT R4, R4, 0x38, R6.reuse, 0xf8, !PT ;  /* 0x0000003804047812 */ /* 0x100fe200078ef806 */
[----:B----4-:R-:W-:Y:S01]  /*0220*/  ULEA UR4, UR4, UR6, 0x18 ;  /* 0x0000000604047291 */ /* 0x010fe2000f8ec0ff */
[----:B------:R-:W-:Y:S01]  /*0230*/  LOP3.LUT R189, R189, 0x6, R6, 0xf8, !PT ;  /* 0x00000006bdbd7812 */ /* 0x000fe200078ef806 */
[----:B------:R-:W-:Y:S01]  /*0240*/  UIADD3 UR6, UPT, UPT, UR7, 0xe000, URZ ;  /* 0x0000e00007067890 */ /* 0x000fe2000fffe0ff */
[----:B------:R-:W-:Y:S01]  /*0250*/  LOP3.LUT R182, R3, 0x30, RZ, 0xc0, !PT ;  /* 0x0000003003b67812 */ /* 0x000fe200078ec0ff */
[----:B-----5:R-:W-:Y:S01]  /*0260*/  ULEA UR16, UR16, UR5, 0x18 ;  /* 0x0000000510107291 */ /* 0x020fe2000f8ec0ff */
[----:B------:R-:W-:Y:S01]  /*0270*/  LOP3.LUT P0, R186, R191, 0x10, RZ, 0xc0, !PT ;  /* 0x00000010bfba7812 */ /* 0x000fe2000780c0ff */
[----:B------:R-:W-:Y:S01]  /*0280*/  UIADD3 UR5, UPT, UPT, UR7, 0xa000, URZ ;  /* 0x0000a00007057890 */ /* 0x000fe2000fffe0ff */
[----:B------:R-:W-:-:S02]  /*0290*/  LOP3.LUT R2, R5, 0x1c0, RZ, 0xc0, !PT ;  /* 0x000001c005027812 */ /* 0x000fc400078ec0ff */
[----:B------:R-:W-:Y:S02]  /*02a0*/  LOP3.LUT R189, R189, R4, R8, 0xf6, !PT ;  /* 0x00000004bdbd7212 */ /* 0x000fe400078ef608 */
[--C-:B------:R-:W-:Y:S02]  /*02b0*/  LOP3.LUT R190, R6, 0x7006, R0.reuse, 0xc8, !PT ;  /* 0x0000700606be7812 */ /* 0x100fe400078ec800 */
[----:B------:R-:W-:Y:S02]  /*02c0*/  LOP3.LUT R182, R182, 0x8, R191, 0xf8, !PT ;  /* 0x00000008b6b67812 */ /* 0x000fe400078ef8bf */
[----:B------:R-:W-:Y:S02]  /*02d0*/  LOP3.LUT R2, R2, 0x38, R7, 0xf8, !PT ;  /* 0x0000003802027812 */ /* 0x000fe400078ef807 */
[----:B------:R-:W-:Y:S02]  /*02e0*/  LOP3.LUT R190, R190, 0x400, R0, 0xf8, !PT ;  /* 0x00000400bebe7812 */ /* 0x000fe400078ef800 */
[----:B------:R-:W-:-:S02]  /*02f0*/  LOP3.LUT R4, R4, 0x20, R3, 0x78, !PT ;  /* 0x0000002004047812 */ /* 0x000fc400078e7803 */
[----:B------:R-:W-:Y:S02]  /*0300*/  LEA R189, R189, UR7, 0x1 ;  /* 0x00000007bdbd7c11 */ /* 0x000fe4000f8e08ff */
[----:B------:R-:W-:Y:S02]  /*0310*/  LOP3.LUT P1, RZ, R191, 0x8, RZ, 0xc0, !PT ;  /* 0x00000008bfff7812 */ /* 0x000fe4000782c0ff */
[----:B------:R-:W-:Y:S02]  /*0320*/  LOP3.LUT R192, R7, 0x1f8, RZ, 0xc0, !PT ;  /* 0x000001f807c07812 */ /* 0x000fe400078ec0ff */
[----:B------:R-:W-:Y:S02]  /*0330*/  LOP3.LUT R182, R182, 0x1c0, R5, 0xf8, !PT ;  /* 0x000001c0b6b67812 */ /* 0x000fe400078ef805 */
[----:B------:R-:W-:Y:S02]  /*0340*/  LOP3.LUT R186, R2, R8, R186, 0x1e, !PT ;  /* 0x0000000802ba7212 */ /* 0x000fe400078e1eba */
[----:B------:R-:W-:-:S02]  /*0350*/  LOP3.LUT R185, R5, 0x200, RZ, 0xc0, !PT ;  /* 0x0000020005b97812 */ /* 0x000fc400078ec0ff */
[----:B------:R-:W-:Y:S02]  /*0360*/  LOP3.LUT R3, R2, 0x8, R3, 0x78, !PT ;  /* 0x0000000802037812 */ /* 0x000fe400078e7803 */
[----:B------:R-:W-:Y:S02]  /*0370*/  LOP3.LUT R190, R190, R4, RZ, 0xfc, !PT ;  /* 0x00000004bebe7212 */ /* 0x000fe400078efcff */
[--C-:B------:R-:W-:Y:S01]  /*0380*/  LOP3.LUT R184, R2, 0x8, R191.reuse, 0x78, !PT ;  /* 0x0000000802b87812 */ /* 0x100fe200078e78bf */
[C---:B------:R-:W-:Y:S01]  /*0390*/  VIADD R2, R189.reuse, 0x6000 ;  /* 0x00006000bd027836 */ /* 0x040fe20000000000 */
[----:B------:R-:W-:Y:S01]  /*03a0*/  LOP3.LUT R192, R192, 0x38, R191, 0x78, !PT ;  /* 0x00000038c0c07812 */ /* 0x000fe200078e78bf */
[----:B------:R-:W-:Y:S01]  /*03b0*/  VIADD R189, R189, 0x6040 ;  /* 0x00006040bdbd7836 */ /* 0x000fe20000000000 */
[----:B------:R-:W-:Y:S01]  /*03c0*/  LOP3.LUT R182, R182, 0x38, R7, 0x78, !PT ;  /* 0x00000038b6b67812 */ /* 0x000fe200078e7807 */
[----:B------:R-:W-:Y:S01]  /*03d0*/  @P0 VIADD R189, R2, 0xffffffc0 ;  /* 0xffffffc002bd0836 */ /* 0x000fe20000000000 */
[----:B------:R-:W-:-:S02]  /*03e0*/  LOP3.LUT R185, R185, 0xc00, R0, 0xf8, !PT ;  /* 0x00000c00b9b97812 */ /* 0x000fc400078ef800 */
[----:B------:R-:W-:Y:S02]  /*03f0*/  LEA R190, R190, UR6, 0x1 ;  /* 0x00000006bebe7c11 */ /* 0x000fe4000f8e08ff */
[----:B------:R-:W-:Y:S02]  /*0400*/  LOP3.LUT R192, R192, 0x1e00, R7, 0xf8, !PT ;  /* 0x00001e00c0c07812 */ /* 0x000fe400078ef807 */
[----:B------:R-:W-:Y:S01]  /*0410*/  LOP3.LUT R186, R186, 0x200, R5, 0xf8, !PT ;  /* 0x00000200baba7812 */ /* 0x000fe200078ef805 */
[----:B------:R-:W-:Y:S01]  /*0420*/  VIADD R193, R190, 0x20 ;  /* 0x00000020bec17836 */ /* 0x000fe20000000000 */
[----:B------:R-:W-:Y:S01]  /*0430*/  LOP3.LUT R182, R182, 0x200, R0, 0xf8, !PT ;  /* 0x00000200b6b67812 */ /* 0x000fe200078ef800 */
[----:B------:R-:W-:Y:S01]  /*0440*/  @P1 VIADD R193, R190, 0xffffffe0 ;  /* 0xffffffe0bec11836 */ /* 0x000fe20000000000 */
[C---:B------:R-:W-:Y:S02]  /*0450*/  LOP3.LUT P2, RZ, R191.reuse, 0x2, RZ, 0xc0, !PT ;  /* 0x00000002bfff7812 */ /* 0x040fe4000784c0ff */
[----:B------:R-:W-:-:S02]  /*0460*/  LOP3.LUT P0, RZ, R191, 0x4, RZ, 0xc0, !PT ;  /* 0x00000004bfff7812 */ /* 0x000fc4000780c0ff */
[----:B------:R-:W-:Y:S02]  /*0470*/  LOP3.LUT R185, R185, R3, RZ, 0xfc, !PT ;  /* 0x00000003b9b97212 */ /* 0x000fe400078efcff */
[----:B------:R-:W-:Y:S02]  /*0480*/  LOP3.LUT R184, R184, 0x7a00, R0, 0xf8, !PT ;  /* 0x00007a00b8b87812 */ /* 0x000fe400078ef800 */
[----:B------:R-:W-:Y:S02]  /*0490*/  SHF.R.U32.HI R191, RZ, 0x5, R191 ;  /* 0x00000005ffbf7819 */ /* 0x000fe400000116bf */
[----:B------:R-:W-:Y:S02]  /*04a0*/  SEL R187, R187, 0xfffffff0, !P2 ;  /* 0xfffffff0bbbb7807 */ /* 0x000fe40005000000 */
[----:B------:R-:W-:Y:S02]  /*04b0*/  SEL R183, R183, 0xffffffc0, !P0 ;  /* 0xffffffc0b7b77807 */ /* 0x000fe40004000000 */
[----:B------:R-:W-:-:S02]  /*04c0*/  LEA R192, R192, UR7, 0x1 ;  /* 0x00000007c0c07c11 */ /* 0x000fc4000f8e08ff */
[----:B------:R-:W-:Y:S02]  /*04d0*/  LEA R186, R186, UR7, 0x1 ;  /* 0x00000007baba7c11 */ /* 0x000fe4000f8e08ff */
[----:B------:R-:W-:Y:S02]  /*04e0*/  LEA R182, R182, UR6, 0x1 ;  /* 0x00000006b6b67c11 */ /* 0x000fe4000f8e08ff */
[----:B------:R-:W-:Y:S02]  /*04f0*/  LEA R185, R185, UR5, 0x1 ;  /* 0x00000005b9b97c11 */ /* 0x000fe4000f8e08ff */
[----:B------:R-:W-:Y:S01]  /*0500*/  LEA R184, R184, UR5, 0x1 ;  /* 0x00000005b8b87c11 */ /* 0x000fe2000f8e08ff */
[----:B-123--:R-:W-:-:S06]  /*0510*/  UMOV UR5, URZ ;  /* 0x000000ff00057c82 */ /* 0x00efcc0008000000 */
.L_x_1356:
[----:B------:R-:W1:Y:S01]  /*0520*/  LDCU.64 UR8, c[0x0][0x470] ;  /* 0x00008e00ff0877ac */ /* 0x000e620008000a00 */
[----:B------:R-:W2:Y:S01]  /*0530*/  S2UR UR27, SR_CTAID.Y ;  /* 0x00000000001b79c3 */ /* 0x000ea20000002600 */
[----:B---3--:R-:W3:Y:S01]  /*0540*/  LDCU.64 UR6, c[0x0][0x478] ;  /* 0x00008f00ff0677ac */ /* 0x008ee20008000a00 */
[----:B-1----:R-:W-:-:S04]  /*0550*/  UISETP.NE.U32.AND UP2, UPT, UR8, URZ, UPT ;  /* 0x000000ff0800728c */ /* 0x002fc8000bf45070 */
[----:B------:R-:W-:Y:S02]  /*0560*/  UISETP.NE.AND.EX UP2, UPT, UR9, URZ, UPT, UP2 ;  /* 0x000000ff0900728c */ /* 0x000fe4000bf45320 */
[----:B---3--:R-:W-:-:S04]  /*0570*/  UISETP.NE.U32.AND UP0, UPT, UR6, URZ, UPT ;  /* 0x000000ff0600728c */ /* 0x008fc8000bf05070 */
[----:B------:R-:W-:Y:S01]  /*0580*/  PLOP3.LUT P1, PT, PT, PT, UP2, 0x80, 0x8 ;  /* 0x000000000008781c */ /* 0x000fe20003f2f028 */
[----:B------:R-:W-:-:S04]  /*0590*/  UISETP.NE.AND.EX UP0, UPT, UR7, URZ, UPT, UP0 ;  /* 0x000000ff0700728c */ /* 0x000fc8000bf05300 */
[----:B--2---:R-:W-:-:S04]  /*05a0*/  @UP2 ULEA UR8, UP1, UR27, UR8, 0x2 ;  /* 0x000000081b082291 */ /* 0x004fc8000f8210ff */
[----:B------:R-:W-:Y:S02]  /*05b0*/  @UP2 ULEA.HI.X UR9, UR27, UR9, URZ, 0x2, UP1 ;  /* 0x000000091b092291 */ /* 0x000fe400088f14ff */
[----:B------:R-:W-:Y:S01]  /*05c0*/  IMAD.U32 R2, RZ, RZ, UR8 ;  /* 0x00000008ff027e24 */ /* 0x000fe2000f8e00ff */
[----:B------:R-:W-:-:S03]  /*05d0*/  @UP0 ULEA UR6, UP1, UR27, UR6, 0x2 ;  /* 0x000000061b060291 */ /* 0x000fc6000f8210ff */
[----:B------:R-:W-:-:S05]  /*05e0*/  IMAD.U32 R3, RZ, RZ, UR9 ;  /* 0x00000009ff037e24 */ /* 0x000fca000f8e00ff */
[----:B------:R1:W2:Y:S01]  /*05f0*/  @P1 LDG.E R0, desc[UR22][R2.64] ;  /* 0x0000001602001981 */ /* 0x0002a2000c1e1900 */
[----:B------:R-:W-:Y:S01]  /*0600*/  PLOP3.LUT P0, PT, PT, PT, UP0, 0x80, 0x8 ;  /* 0x000000000008781c */ /* 0x000fe20003f0f008 */
[----:B------:R-:W-:Y:S01]  /*0610*/  @UP0 ULEA.HI.X UR7, UR27, UR7, URZ, 0x2, UP1 ;  /* 0x000000071b070291 */ /* 0x000fe200088f14ff */
[----:B------:R-:W3:Y:S01]  /*0620*/  @!UP0 LDCU.64 UR8, c[0x0][0x488] ;  /* 0x00009100ff0887ac */ /* 0x000ee20008000a00 */
[----:B-1----:R-:W-:-:S04]  /*0630*/  IMAD.U32 R2, RZ, RZ, UR6 ;  /* 0x00000006ff027e24 */ /* 0x002fc8000f8e00ff */
[----:B------:R-:W-:-:S05]  /*0640*/  MOV R3, UR7 ;  /* 0x0000000700037c02 */ /* 0x000fca0008000f00 */
[----:B------:R-:W1:Y:S01]  /*0650*/  @!UP0 LDCU.64 UR6, c[0x0][0x438] ;  /* 0x00008700ff0687ac */ /* 0x000e620008000a00 */
[----:B------:R-:W4:Y:S01]  /*0660*/  @P0 LDG.E R2, desc[UR22][R2.64] ;  /* 0x0000001602020981 */ /* 0x000f22000c1e1900 */
[----:B------:R-:W-:Y:S01]  /*0670*/  UMOV UR35, URZ ;  /* 0x000000ff00237c82 */ /* 0x000fe20008000000 */
[----:B---3--:R-:W-:Y:S02]  /*0680*/  @!UP0 UISETP.NE.U32.AND UP1, UPT, UR8, URZ, UPT ;  /* 0x000000ff0800828c */ /* 0x008fe4000bf25070 */
[----:B------:R-:W-:Y:S02]  /*0690*/  USHF.L.U32 UR34, UR20, 0x7, URZ ;  /* 0x0000000714227899 */ /* 0x000fe400080006ff */
[----:B------:R-:W-:-:S04]  /*06a0*/  @!UP0 UISETP.NE.AND.EX UP1, UPT, UR9, URZ, UPT, UP1 ;  /* 0x000000ff0900828c */ /* 0x000fc8000bf25310 */
[----:B-1----:R-:W-:Y:S01]  /*06b0*/  @!UP0 USEL UR7, UR7, URZ, UP1 ;  /* 0x000000ff07078287 */ /* 0x002fe20008800000 */
[----:B--2---:R-:W-:-:S13]  /*06c0*/  @P1 R2UR UR35, R0 ;  /* 0x00000000002312ca */ /* 0x004fda00000e0000 */
[----:B------:R-:W-:Y:S01]  /*06d0*/  @!UP0 UIADD3 UR6, UPT, UPT, UR7, UR6, -UR35 ;  /* 0x0000000607068290 */ /* 0x000fe2000fffe823 */
[----:B----4-:R-:W-:-:S05]  /*06e0*/  @P0 VIADD R2, R2, -UR35 ;  /* 0x8000002302020c36 */ /* 0x010fca0008000000 */
[----:B------:R-:W-:-:S04]  /*06f0*/  @!P0 MOV R2, UR6 ;  /* 0x0000000600028c02 */ /* 0x000fc80008000f00 */
[----:B------:R-:W-:-:S13]  /*0700*/  ISETP.LE.AND P0, PT, R2, UR34, PT ;  /* 0x0000002202007c0c */ /* 0x000fda000bf03270 */
[----:B-----5:R-:W-:Y:S05]  /*0710*/  @P0 BRA `(.L_x_1349) ;  /* 0x0000005000440947 */ /* 0x020fea0003800000 */
[----:B------:R-:W1:Y:S01]  /*0720*/  LDC R0, c[0x0][0x3e8] ;  /* 0x0000fa00ff007b82 */ /* 0x000e620000000800 */
[----:B------:R-:W2:Y:S01]  /*0730*/  LDCU.U8 UR6, c[0x0][0x548] ;  /* 0x0000a900ff0677ac */ /* 0x000ea20008000000 */
[----:B------:R-:W3:Y:S01]  /*0740*/  LDCU UR25, c[0x0][0x434] ;  /* 0x00008680ff1977ac */ /* 0x000ee20008000800 */
[----:B------:R-:W4:Y:S01]  /*0750*/  LDCU.U8 UR33, c[0x0][0x5f0] ;  /* 0x0000be00ff2177ac */ /* 0x000f220008000000 */
[----:B------:R-:W-:Y:S02]  /*0760*/  USHF.L.U32 UR31, UR27, 0x7, URZ ;  /* 0x000000071b1f7899 */ /* 0x000fe400080006ff */
[----:B--2---:R-:W-:Y:S02]  /*0770*/  UISETP.NE.AND UP0, UPT, UR6, URZ, UPT ;  /* 0x000000ff0600728c */ /* 0x004fe4000bf05270 */
[----:B---3--:R-:W-:Y:S01]  /*0780*/  UIADD3 UR7, UPT, UPT, UR25, 0x3f, URZ ;  /* 0x0000003f19077890 */ /* 0x008fe2000fffe0ff */
[----:B-1----:R-:W-:-:S03]  /*0790*/  IABS R4, R0 ;  /* 0x0000000000047213 */ /* 0x002fc60000000000 */
[----:B------:R-:W-:Y:S01]  /*07a0*/  USHF.R.S32.HI UR28, URZ, 0x1f, UR7 ;  /* 0x0000001fff1c7899 */ /* 0x000fe20008011407 */
[----:B------:R-:W1:Y:S04]  /*07b0*/  I2F.RP R6, R4 ;  /* 0x0000000400067306 */ /* 0x000e680000209400 */
[----:B------:R-:W2:Y:S01]  /*07c0*/  @UP0 LDCU UR32, c[0x0][0x454] ;  /* 0x00008a80ff2007ac */ /* 0x000ea20008000800 */
[----:B------:R-:W3:Y:S01]  /*07d0*/  @!UP0 LDCU UR6, c[0x0][0x3e0] ;  /* 0x00007c00ff0687ac */ /* 0x000ee20008000800 */
[----:B------:R-:W-:-:S04]  /*07e0*/  ULEA.HI UR28, UR28, UR7, URZ, 0x6 ;  /* 0x000000071c1c7291 */ /* 0x000fc8000f8f30ff */
[----:B------:R-:W-:Y:S01]  /*07f0*/  USHF.R.S32.HI UR28, URZ, 0x6, UR28 ;  /* 0x00000006ff1c7899 */ /* 0x000fe2000801141c */
[----:B-1----:R-:W1:Y:S03]  /*0800*/  MUFU.RCP R6, R6 ;  /* 0x0000000600067308 */ /* 0x002e660000001000 */
[----:B------:R-:W-:Y:S02]  /*0810*/  UIADD3 UR30, UPT, UPT, UR28, -0x1, URZ ;  /* 0xffffffff1c1e7890 */ /* 0x000fe4000fffe0ff */
[----:B--2---:R-:W-:Y:S02]  /*0820*/  @UP0 UIMAD UR32, UR19, UR32, URZ ;  /* 0x00000020132002a4 */ /* 0x004fe4000f8e02ff */
[----:B---3--:R-:W-:Y:S02]  /*0830*/  @!UP0 UIMAD UR6, UR27, UR6, UR19 ;  /* 0x000000061b0682a4 */ /* 0x008fe4000f8e0213 */
[----:B------:R-:W-:-:S02]  /*0840*/  @UP0 UIMAD UR32, UR27, UR25, UR32 ;  /* 0x000000191b2002a4 */ /* 0x000fc4000f8e0220 */
[----:B------:R-:W-:Y:S01]  /*0850*/  @!UP0 UIMAD UR32, UR6, UR25, URZ ;  /* 0x00000019062082a4 */ /* 0x000fe2000f8e02ff */
[----:B-1----:R-:W-:-:S04]  /*0860*/  VIADD R6, R6, 0xffffffe ;  /* 0x0ffffffe06067836 */ /* 0x002fc80000000000 */
[----:B------:R-:W1:Y:S02]  /*0870*/  F2I.FTZ.U32.TRUNC.NTZ R7, R6 ;  /* 0x0000000600077305 */ /* 0x000e64000021f000 */
[----:B-1----:R-:W-:Y:S02]  /*0880*/  IMAD.MOV R2, RZ, RZ, -R7 ;  /* 0x000000ffff027224 */ /* 0x002fe400078e0a07 */
[----:B------:R-:W-:Y:S02]  /*0890*/  IMAD.MOV.U32 R6, RZ, RZ, RZ ;  /* 0x000000ffff067224 */ /* 0x000fe400078e00ff */
[----:B------:R-:W-:Y:S01]  /*08a0*/  IMAD R3, R2, R4, RZ ;  /* 0x0000000402037224 */ /* 0x000fe200078e02ff */
[----:B------:R-:W-:-:S03]  /*08b0*/  IABS R2, UR19 ;  /* 0x0000001300027c13 */ /* 0x000fc60008000000 */
        /* <DEDUP_REMOVED lines=16> */
[----:B----4-:R-:W-:Y:S06]  /*09c0*/  BRA.U !UP0, `(.L_x_1350) ;  /* 0x00000001081c7547 */ /* 0x010fec000b800000 */
[----:B------:R-:W1:Y:S01]  /*09d0*/  LDCU UR7, c[0x0][0x430] ;  /* 0x00008600ff0777ac */ /* 0x000e620008000800 */
[----:B------:R-:W1:Y:S01]  /*09e0*/  LDCU UR6, c[0x0][0x454] ;  /* 0x00008a80ff0677ac */ /* 0x000e620008000800 */
[----:B------:R-:W2:Y:S01]  /*09f0*/  LDCU UR24, c[0x0][0x444] ;  /* 0x00008880ff1877ac */ /* 0x000ea20008000800 */
[----:B-1----:R-:W-:Y:S02]  /*0a00*/  ULEA UR6, UR7, UR6, 0x7 ;  /* 0x0000000607067291 */ /* 0x002fe4000f8e38ff */
[----:B--2---:R-:W-:-:S04]  /*0a10*/  UIMAD UR29, UR27, UR24, UR31 ;  /* 0x000000181b1d72a4 */ /* 0x004fc8000f8e021f */
[----:B------:R-:W-:Y:S01]  /*0a20*/  UIMAD UR29, UR6, UR19, UR29 ;  /* 0x00000013061d72a4 */ /* 0x000fe2000f8e021d */
[----:B------:R-:W-:Y:S11]  /*0a30*/  BRA `(.L_x_1351) ;  /* 0x0000000000107947 */ /* 0x000ff60003800000 */
.L_x_1350:
[----:B------:R-:W1:Y:S01]  /*0a40*/  LDCU UR29, c[0x0][0x3e0] ;  /* 0x00007c00ff1d77ac */ /* 0x000e620008000800 */
[----:B------:R-:W2:Y:S01]  /*0a50*/  LDCU UR24, c[0x0][0x444] ;  /* 0x00008880ff1877ac */ /* 0x000ea20008000800 */
[----:B-1----:R-:W-:-:S04]  /*0a60*/  UIMAD UR29, UR27, UR29, UR19 ;  /* 0x0000001d1b1d72a4 */ /* 0x002fc8000f8e0213 */
[----:B--2---:R-:W-:-:S12]  /*0a70*/  UIMAD UR29, UR29, UR24, URZ ;  /* 0x000000181d1d72a4 */ /* 0x004fd8000f8e02ff */
.L_x_1351:
[----:B------:R-:W1:Y:S01]  /*0a80*/  S2R R194, SR_TID.X ;  /* 0x0000000000c27919 */ /* 0x000e620000002100 */
[----:B------:R-:W2:Y:S01]  /*0a90*/  LDC.64 R6, c[0x0][0x3b0] ;  /* 0x0000ec00ff067b82 */ /* 0x000ea20000000a00 */
[----:B------:R-:W-:Y:S01]  /*0aa0*/  ULEA UR28, UR28, 0xffffffc0, 0x6 ;  /* 0xffffffc01c1c7891 */ /* 0x000fe2000f8e30ff */
[----:B------:R-:W-:Y:S01]  /*0ab0*/  IMAD.SHL.U32 R2, R191, 0x10, RZ ;  /* 0x00000010bf027824 */ /* 0x000fe200078e00ff */
[----:B------:R-:W3:Y:S01]  /*0ac0*/  LDCU.64 UR8, c[0x0][0x398] ;  /* 0x00007300ff0877ac */ /* 0x000ee20008000a00 */
[----:B------:R-:W-:Y:S01]  /*0ad0*/  IMAD.MOV.U32 R25, RZ, RZ, RZ ;  /* 0x000000ffff197224 */ /* 0x000fe200078e00ff */
[----:B------:R-:W-:Y:S01]  /*0ae0*/  ISETP.NE.AND P3, PT, RZ, UR33, PT ;  /* 0x00000021ff007c0c */ /* 0x000fe2000bf65270 */
[----:B------:R-:W-:Y:S01]  /*0af0*/  USHF.R.S32.HI UR26, URZ, 0x1f, UR28 ;  /* 0x0000001fff1a7899 */ /* 0x000fe2000801141c */
[----:B------:R-:W-:Y:S01]  /*0b00*/  LOP3.LUT R2, R2, 0x10, RZ, 0xc0, !PT ;  /* 0x0000001002027812 */ /* 0x000fe200078ec0ff */
[----:B------:R-:W4:Y:S01]  /*0b10*/  LDCU.64 UR10, c[0x0][0x3a8] ;  /* 0x00007500ff0a77ac */ /* 0x000f220008000a00 */
[----:B------:R-:W4:Y:S01]  /*0b20*/  LDCU.64 UR6, c[0x0][0x3a0] ;  /* 0x00007400ff0677ac */ /* 0x000f220008000a00 */
[----:B------:R-:W4:Y:S01]  /*0b30*/  LDCU.64 UR12, c[0x0][0x588] ;  /* 0x0000b100ff0c77ac */ /* 0x000f220008000a00 */
[----:B---3--:R-:W-:Y:S01]  /*0b40*/  IMAD.U32 R8, RZ, RZ, UR8 ;  /* 0x00000008ff087e24 */ /* 0x008fe2000f8e00ff */
[----:B------:R-:W3:Y:S01]  /*0b50*/  LDCU.64 UR14, c[0x0][0x3c8] ;  /* 0x00007900ff0e77ac */ /* 0x000ee20008000a00 */
[----:B--2---:R-:W-:-:S02]  /*0b60*/  IMAD R0, R6, UR26, RZ ;  /* 0x0000001a06007c24 */ /* 0x004fc4000f8e02ff */
[----:B------:R-:W-:Y:S01]  /*0b70*/  IMAD.WIDE.U32 R4, R6, UR28, RZ ;  /* 0x0000001c06047c25 */ /* 0x000fe2000f8e00ff */
[----:B------:R-:W-:-:S03]  /*0b80*/  ULEA UR32, UR30, UR32, 0x6 ;  /* 0x000000201e207291 */ /* 0x000fc6000f8e30ff */
[----:B------:R-:W-:Y:S02]  /*0b90*/  IMAD R0, R7, UR28, R0 ;  /* 0x0000001c07007c24 */ /* 0x000fe4000f8e0200 */
[----:B-1----:R-:W-:Y:S02]  /*0ba0*/  IMAD.SHL.U32 R24, R194, 0x8, RZ ;  /* 0x00000008c2187824 */ /* 0x002fe400078e00ff */
[----:B------:R-:W-:Y:S01]  /*0bb0*/  IMAD.IADD R5, R5, 0x1, R0 ;  /* 0x0000000105057824 */ /* 0x000fe200078e0200 */
[----:B------:R-:W-:Y:S01]  /*0bc0*/  SHF.R.U32.HI R0, RZ, 0x2, R194 ;  /* 0x00000002ff007819 */ /* 0x000fe200000116c2 */
[----:B----4-:R-:W-:Y:S01]  /*0bd0*/  IMAD.U32 R26, RZ, RZ, UR10 ;  /* 0x0000000aff1a7e24 */ /* 0x010fe2000f8e00ff */
[----:B------:R-:W-:Y:S01]  /*0be0*/  LOP3.LUT R24, R24, 0x38, RZ, 0xc0, !PT ;  /* 0x0000003818187812 */ /* 0x000fe200078ec0ff */
[----:B------:R-:W-:Y:S01]  /*0bf0*/  IMAD.U32 R22, RZ, RZ, UR6 ;  /* 0x00000006ff167e24 */ /* 0x000fe2000f8e00ff */
[----:B------:R-:W-:Y:S01]  /*0c00*/  LOP3.LUT R0, R2, 0x7, R0, 0xf8, !PT ;  /* 0x0000000702007812 */ /* 0x000fe200078ef800 */
[----:B------:R-:W-:Y:S01]  /*0c10*/  IMAD.U32 R20, RZ, RZ, UR7 ;  /* 0x00000007ff147e24 */ /* 0x000fe2000f8e00ff */
[----:B------:R-:W-:Y:S01]  /*0c20*/  LOP3.LUT R4, R4, R24, RZ, 0xfc, !PT ;  /* 0x0000001804047212 */ /* 0x000fe200078efcff */
[----:B------:R-:W1:Y:S01]  /*0c30*/  LDC.64 R2, c[0x0][0x3c0] ;  /* 0x0000f000ff027b82 */ /* 0x000e620000000a00 */
[----:B------:R-:W-:Y:S01]  /*0c40*/  IMAD.U32 R18, RZ, RZ, UR11 ;  /* 0x0000000bff127e24 */ /* 0x000fe2000f8e00ff */
[----:B------:R-:W2:Y:S01]  /*0c50*/  LDCU.64 UR6, c[0x0][0x3d0] ;  /* 0x00007a00ff0677ac */ /* 0x000ea20008000a00 */
[----:B------:R-:W-:Y:S01]  /*0c60*/  IMAD.WIDE.U32 R26, R26, UR27, R24 ;  /* 0x0000001b1a1a7c25 */ /* 0x000fe2000f8e0018 */
[----:B------:R-:W4:Y:S03]  /*0c70*/  LDCU.64 UR10, c[0x0][0x420] ;  /* 0x00008400ff0a77ac */ /* 0x000f260008000a00 */
[----:B------:R-:W-:-:S04]  /*0c80*/  IMAD.WIDE.U32 R8, R8, UR27, R4 ;  /* 0x0000001b08087c25 */ /* 0x000fc8000f8e0004 */
[----:B------:R-:W-:Y:S01]  /*0c90*/  IMAD.U32 R4, RZ, RZ, UR9 ;  /* 0x00000009ff047e24 */ /* 0x000fe2000f8e00ff */
[----:B------:R-:W2:Y:S01]  /*0ca0*/  LDCU.64 UR8, c[0x0][0x3d8] ;  /* 0x00007b00ff0877ac */ /* 0x000ea20008000a00 */
[----:B------:R-:W-:Y:S02]  /*0cb0*/  IMAD R19, R18, UR27, R27 ;  /* 0x0000001b12137c24 */ /* 0x000fe4000f8e021b */
[----:B------:R-:W-:Y:S02]  /*0cc0*/  IMAD.MOV.U32 R18, RZ, RZ, R26 ;  /* 0x000000ffff127224 */ /* 0x000fe400078e001a */
[----:B------:R-:W-:Y:S01]  /*0cd0*/  IMAD.U32 R16, RZ, RZ, UR12 ;  /* 0x0000000cff107e24 */ /* 0x000fe2000f8e00ff */
[----:B------:R-:W-:Y:S01]  /*0ce0*/  UIADD3 UR12, UP0, UPT, UR34, UR35, URZ ;  /* 0x00000023220c7290 */ /* 0x000fe2000ff1e0ff */
[----:B------:R-:W-:Y:S02]  /*0cf0*/  IMAD R5, R4, UR27, R9 ;  /* 0x0000001b04057c24 */ /* 0x000fe4000f8e0209 */
[----:B---3--:R-:W-:Y:S01]  /*0d00*/  IMAD.U32 R12, RZ, RZ, UR14 ;  /* 0x0000000eff0c7e24 */ /* 0x008fe2000f8e00ff */
[----:B------:R-:W-:Y:S01]  /*0d10*/  USHF.R.S32.HI UR14, URZ, 0x1f, UR35 ;  /* 0x0000001fff0e7899 */ /* 0x000fe20008011423 */
[----:B------:R-:W-:Y:S01]  /*0d20*/  IMAD.MOV.U32 R4, RZ, RZ, R8 ;  /* 0x000000ffff047224 */ /* 0x000fe200078e0008 */
[----:B------:R-:W-:Y:S01]  /*0d30*/  MOV R8, UR15 ;  /* 0x0000000f00087c02 */ /* 0x000fe20008000f00 */
[----:B------:R-:W-:Y:S01]  /*0d40*/  IMAD.WIDE.U32 R22, R22, UR27, R24 ;  /* 0x0000001b16167c25 */ /* 0x000fe2000f8e0018 */
[----:B------:R-:W-:-:S02]  /*0d50*/  ULEA.HI.X.SX32 UR14, UR34, UR14, 0x1, UP0 ;  /* 0x0000000e220e7291 */ /* 0x000fc400080f0eff */
[----:B----4-:R-:W-:Y:S01]  /*0d60*/  UIMAD.WIDE UR32, UR32, 0x4, UR10 ;  /* 0x00000004202078a5 */ /* 0x010fe2000f8e020a */
[----:B------:R-:W-:-:S04]  /*0d70*/  IMAD.WIDE.U32 R12, R12, UR19, R4 ;  /* 0x000000130c0c7c25 */ /* 0x000fc8000f8e0004 */
[----:B--2---:R-:W-:Y:S01]  /*0d80*/  IMAD R26, R10, UR8, RZ ;  /* 0x000000080a1a7c24 */ /* 0x004fe2000f8e02ff */
[----:B------:R-:W2:Y:S01]  /*0d90*/  LDC.64 R4, c[0x0][0x590] ;  /* 0x00016400ff047b82 */ /* 0x000ea20000000a00 */
[----:B------:R-:W-:-:S04]  /*0da0*/  IMAD.WIDE.U32 R18, R14, UR8, R18 ;  /* 0x000000080e127c25 */ /* 0x000fc8000f8e0012 */
[----:B------:R-:W-:Y:S02]  /*0db0*/  IMAD R21, R20, UR27, R23 ;  /* 0x0000001b14157c24 */ /* 0x000fe4000f8e0217 */
[----:B-1----:R-:W-:Y:S02]  /*0dc0*/  IMAD R9, R2, UR14, RZ ;  /* 0x0000000e02097c24 */ /* 0x002fe4000f8e02ff */
[----:B------:R-:W-:Y:S01]  /*0dd0*/  IMAD.WIDE.U32 R16, R16, UR27, R24 ;  /* 0x0000001b10107c25 */ /* 0x000fe2000f8e0018 */
[----:B------:R-:W-:Y:S01]  /*0de0*/  USHF.R.S32.HI UR11, URZ, 0x1f, UR24 ;  /* 0x0000001fff0b7899 */ /* 0x000fe20008011418 */
[----:B------:R-:W1:Y:S02]  /*0df0*/  LDCU UR10, c[0x0][0x44c] ;  /* 0x00008980ff0a77ac */ /* 0x000e640008000800 */
[----:B------:R-:W-:Y:S02]  /*0e00*/  IMAD R26, R14, UR9, R26 ;  /* 0x000000090e1a7c24 */ /* 0x000fe4000f8e021a */
[----:B------:R-:W-:Y:S01]  /*0e10*/  IMAD R13, R8, UR19, R13 ;  /* 0x00000013080d7c24 */ /* 0x000fe2000f8e020d */
[----:B------:R-:W3:Y:S01]  /*0e20*/  LDCU.64 UR8, c[0x0][0x380] ;  /* 0x00007000ff0877ac */ /* 0x000ee20008000a00 */
[----:B------:R-:W-:Y:S01]  /*0e30*/  IMAD R10, R10, UR6, RZ ;  /* 0x000000060a0a7c24 */ /* 0x000fe2000f8e02ff */
[----:B------:R-:W-:Y:S01]  /*0e40*/  SHF.R.U32.HI R8, RZ, 0x3, R194 ;  /* 0x00000003ff087819 */ /* 0x000fe200000116c2 */
[----:B------:R-:W-:-:S02]  /*0e50*/  IMAD.IADD R27, R19, 0x1, R26 ;  /* 0x00000001131b7824 */ /* 0x000fc400078e021a */
[----:B------:R-:W-:Y:S02]  /*0e60*/  IMAD.MOV.U32 R20, RZ, RZ, R22 ;  /* 0x000000ffff147224 */ /* 0x000fe400078e0016 */
[----:B------:R-:W-:Y:S02]  /*0e70*/  IMAD.MOV.U32 R26, RZ, RZ, R18 ;  /* 0x000000ffff1a7224 */ /* 0x000fe400078e0012 */
[C---:B------:R-:W-:Y:S02]  /*0e80*/  IMAD R10, R14.reuse, UR7, R10 ;  /* 0x000000070e0a7c24 */ /* 0x040fe4000f8e020a */
[----:B------:R-:W-:Y:S01]  /*0e90*/  IMAD.WIDE.U32 R14, R14, UR6, R20 ;  /* 0x000000060e0e7c25 */ /* 0x000fe2000f8e0014 */
[----:B------:R-:W4:Y:S03]  /*0ea0*/  LDCU.64 UR6, c[0x0][0x390] ;  /* 0x00007200ff0677ac */ /* 0x000f260008000a00 */
[----:B------:R-:W-:-:S02]  /*0eb0*/  IMAD R9, R3, UR12, R9 ;  /* 0x0000000c03097c24 */ /* 0x000fc4000f8e0209 */
[----:B------:R-:W-:-:S04]  /*0ec0*/  IMAD.WIDE.U32 R12, R8, R6, R12 ;  /* 0x00000006080c7225 */ /* 0x000fc800078e000c */
[----:B------:R-:W-:Y:S01]  /*0ed0*/  IMAD.WIDE.U32 R26, R2, UR12, R26 ;  /* 0x0000000c021a7c25 */ /* 0x000fe2000f8e001a */
[----:B---3--:R-:W-:-:S03]  /*0ee0*/  LEA R196, P0, R12, UR8, 0x1 ;  /* 0x000000080cc47c11 */ /* 0x008fc6000f8008ff */
[----:B------:R-:W-:Y:S02]  /*0ef0*/  IMAD R195, R8, R7, R13 ;  /* 0x0000000708c37224 */ /* 0x000fe400078e020d */
[----:B------:R-:W-:Y:S01]  /*0f00*/  IMAD.IADD R27, R27, 0x1, R9 ;  /* 0x000000011b1b7824 */ /* 0x000fe200078e0209 */
[----:B------:R-:W-:Y:S01]  /*0f10*/  SHF.L.U64.HI R9, R6, 0x5, R7 ;  /* 0x0000000506097819 */ /* 0x000fe20000010207 */
[----:B------:R-:W-:Y:S01]  /*0f20*/  IMAD.U32 R24, RZ, RZ, UR13 ;  /* 0x0000000dff187e24 */ /* 0x000fe2000f8e00ff */
[----:B------:R-:W-:Y:S01]  /*0f30*/  LEA.HI.X R195, R12, UR9, R195, 0x1, P0 ;  /* 0x000000090cc37c11 */ /* 0x000fe200080f0cc3 */
[----:B------:R-:W-:Y:S01]  /*0f40*/  IMAD.SHL.U32 R13, R6, 0x20, RZ ;  /* 0x00000020060d7824 */ /* 0x000fe200078e00ff */
[----:B------:R-:W3:Y:S01]  /*0f50*/  LDCU.64 UR8, c[0x0][0x550] ;  /* 0x0000aa00ff0877ac */ /* 0x000ee20008000a00 */
[----:B------:R-:W1:Y:S01]  /*0f60*/  LDC.64 R6, c[0x0][0x598] ;  /* 0x00016600ff067b82 */ /* 0x000e620000000a00 */
[----:B------:R-:W-:Y:S02]  /*0f70*/  IMAD R25, R24, UR27, R17 ;  /* 0x0000001b18197c24 */ /* 0x000fe4000f8e0211 */
[----:B------:R-:W-:Y:S01]  /*0f80*/  IMAD.MOV.U32 R24, RZ, RZ, R16 ;  /* 0x000000ffff187224 */ /* 0x000fe200078e0010 */
[----:B------:R-:W-:Y:S01]  /*0f90*/  LEA R12, P0, R13, R196, 0x1 ;  /* 0x000000c40d0c7211 */ /* 0x000fe200078008ff */
[----:B------:R-:W-:-:S02]  /*0fa0*/  IMAD.SHL.U32 R16, R2, 0x20, RZ ;  /* 0x0000002002107824 */ /* 0x000fc400078e00ff */
[----:B------:R-:W-:Y:S01]  /*0fb0*/  IMAD.WIDE.U32 R26, R8, R2, R26 ;  /* 0x00000002081a7225 */ /* 0x000fe200078e001a */
[----:B------:R-:W-:Y:S02]  /*0fc0*/  LEA.HI.X R13, R13, R195, R9, 0x1, P0 ;  /* 0x000000c30d0d7211 */ /* 0x000fe400000f0c09 */
[----:B------:R-:W-:Y:S01]  /*0fd0*/  SHF.L.U64.HI R9, R2, 0x5, R3 ;  /* 0x0000000502097819 */ /* 0x000fe20000010203 */
[----:B------:R-:W-:Y:S01]  /*0fe0*/  IMAD.IADD R11, R15, 0x1, R10 ;  /* 0x000000010f0b7824 */ /* 0x000fe200078e020a */
[-C--:B------:R-:W-:Y:S01]  /*0ff0*/  IADD3 R18, P1, PT, R16, R26.reuse, RZ ;  /* 0x0000001a10127210 */ /* 0x080fe20007f3e0ff */
[----:B------:R-:W-:Y:S01]  /*1000*/  IMAD R15, R8, R3, R27 ;  /* 0x00000003080f7224 */ /* 0x000fe200078e021b */
[----:B----4-:R-:W-:Y:S01]  /*1010*/  LEA R22, P2, R26, UR6, 0x1 ;  /* 0x000000061a167c11 */ /* 0x010fe2000f8408ff */
[----:B--2---:R-:W-:Y:S02]  /*1020*/  IMAD R19, R4, UR26, RZ ;  /* 0x0000001a04137c24 */ /* 0x004fe4000f8e02ff */
[----:B------:R-:W-:Y:S01]  /*1030*/  IMAD.MOV.U32 R10, RZ, RZ, R14 ;  /* 0x000000ffff0a7224 */ /* 0x000fe200078e000e */
[----:B------:R-:W-:Y:S01]  /*1040*/  LEA R14, P0, R2, R26, 0x6 ;  /* 0x0000001a020e7211 */ /* 0x000fe200078030ff */
[----:B------:R-:W-:Y:S01]  /*1050*/  IMAD R19, R5, UR28, R19 ;  /* 0x0000001c05137c24 */ /* 0x000fe2000f8e0213 */
[----:B------:R-:W-:Y:S01]  /*1060*/  IADD3.X R17, PT, PT, R9, R15, RZ, P1, !PT ;  /* 0x0000000f09117210 */ /* 0x000fe20000ffe4ff */
[----:B------:R-:W-:Y:S01]  /*1070*/  IMAD.WIDE.U32 R24, R4, UR28, R24 ;  /* 0x0000001c04187c25 */ /* 0x000fe2000f8e0018 */
[----:B------:R-:W-:-:S02]  /*1080*/  LEA R20, P1, R18, UR6, 0x1 ;  /* 0x0000000612147c11 */ /* 0x000fc4000f8208ff */
[----:B------:R-:W-:Y:S01]  /*1090*/  LEA.HI.X R23, R26, UR7, R15, 0x1, P2 ;  /* 0x000000071a177c11 */ /* 0x000fe200090f0c0f */
[----:B------:R-:W-:Y:S01]  /*10a0*/  @P3 BAR.SYNC.DEFER_BLOCKING 0x0 ;  /* 0x0000000000003b1d */ /* 0x000fe20000010000 */
[----:B------:R-:W-:Y:S01]  /*10b0*/  LEA.HI.X R15, R2, R15, R3, 0x6, P0 ;  /* 0x0000000f020f7211 */ /* 0x000fe200000f3403 */
[----:B------:R-:W-:Y:S01]  /*10c0*/  IMAD.IADD R19, R25, 0x1, R19 ;  /* 0x0000000119137824 */ /* 0x000fe200078e0213 */
[----:B------:R-:W-:Y:S01]  /*10d0*/  LEA.HI.X R21, R18, UR7, R17, 0x1, P1 ;  /* 0x0000000712157c11 */ /* 0x000fe200088f0c11 */
[----:B------:R-:W-:Y:S01]  /*10e0*/  IMAD.MOV.U32 R18, RZ, RZ, R24 ;  /* 0x000000ffff127224 */ /* 0x000fe200078e0018 */
[----:B------:R-:W-:-:S03]  /*10f0*/  IADD3 R16, P0, PT, R14, R16, RZ ;  /* 0x000000100e107210 */ /* 0x000fc60007f1e0ff */
[----:B------:R-:W2:Y:S01]  /*1100*/  LDC.64 R2, c[0x0][0x3b8] ;  /* 0x0000ee00ff027b82 */ /* 0x000ea20000000a00 */
[----:B------:R-:W-:Y:S01]  /*1110*/  LEA R24, P1, R14, UR6, 0x1 ;  /* 0x000000060e187c11 */ /* 0x000fe2000f8208ff */
[----:B-1----:R-:W-:-:S03]  /*1120*/  IMAD.WIDE.U32 R18, R6, UR19, R18 ;  /* 0x0000001306127c25 */ /* 0x002fc6000f8e0012 */
[----:B------:R-:W-:Y:S01]  /*1130*/  LEA.HI.X R25, R14, UR7, R15, 0x1, P1 ;  /* 0x000000070e197c11 */ /* 0x000fe200088f0c0f */
[----:B------:R-:W-:Y:S01]  /*1140*/  IMAD.X R9, R15, 0x1, R9, P0 ;  /* 0x000000010f097824 */ /* 0x000fe200000e0609 */
[C---:B------:R-:W-:Y:S01]  /*1150*/  LEA R6, P0, R16.reuse, UR6, 0x1 ;  /* 0x0000000610067c11 */ /* 0x040fe2000f8008ff */
[----:B------:R-:W-:Y:S01]  /*1160*/  IMAD R15, R7, UR19, R19 ;  /* 0x00000013070f7c24 */ /* 0x000fe2000f8e0213 */
[----:B------:R-:W-:Y:S01]  /*1170*/  ULOP3.LUT UR6, UR30, 0x80000001, URZ, 0xc0, !UPT ;  /* 0x800000011e067892 */ /* 0x000fe2000f8ec0ff */
[----:B------:R-:W-:Y:S01]  /*1180*/  IMAD.MOV.U32 R14, RZ, RZ, R18 ;  /* 0x000000ffff0e7224 */ /* 0x000fe200078e0012 */
[----:B------:R-:W-:Y:S01]  /*1190*/  LEA.HI.X R7, R16, UR7, R9, 0x1, P0 ;  /* 0x0000000710077c11 */ /* 0x000fe200080f0c09 */
[----:B------:R-:W-:Y:S01]  /*11a0*/  IMAD.SHL.U32 R9, R4, 0x20, RZ ;  /* 0x0000002004097824 */ /* 0x000fe200078e00ff */
[----:B------:R-:W-:Y:S01]  /*11b0*/  UISETP.NE.AND UP0, UPT, UR6, 0x1, UPT ;  /* 0x000000010600788c */ /* 0x000fe2000bf05270 */
[----:B------:R-:W-:Y:S01]  /*11c0*/  IMAD.WIDE.U32 R14, R8, R4, R14 ;  /* 0x00000004080e7225 */ /* 0x000fe200078e000e */
[----:B------:R-:W-:-:S03]  /*11d0*/  SHF.L.U64.HI R4, R4, 0x5, R5 ;  /* 0x0000000504047819 */ /* 0x000fc60000010205 */
[----:B------:R-:W-:Y:S01]  /*11e0*/  IMAD R198, R8, R5, R15 ;  /* 0x0000000508c67224 */ /* 0x000fe200078e020f */
[C---:B---3--:R-:W-:Y:S01]  /*11f0*/  LEA R199, P0, R14.reuse, UR8, 0x1 ;  /* 0x000000080ec77c11 */ /* 0x048fe2000f8008ff */
[----:B------:R-:W-:Y:S01]  /*1200*/  @!PT LDS RZ, [RZ] ;  /* 0x00000000fffff984 */ /* 0x000fe20000000800 */
[----:B------:R-:W-:Y:S01]  /*1210*/  @!PT LDS RZ, [RZ] ;  /* 0x00000000fffff984 */ /* 0x000fe20000000800 */
[----:B------:R-:W-:Y:S01]  /*1220*/  @!PT LDS RZ, [RZ] ;  /* 0x00000000fffff984 */ /* 0x000fe20000000800 */
[----:B------:R-:W-:Y:S01]  /*1230*/  LDGSTS.E.BYPASS.LTC128B.128 [R192+0xa000], desc[UR22][R22.64] ;  /* 0x0a00000016c07fae */ /* 0x000fe2000b981a16 */
[----:B------:R-:W1:Y:S02]  /*1240*/  LDCU.64 UR6, c[0x0][0x388] ;  /* 0x00007100ff0677ac */ /* 0x000e640008000a00 */
[----:B------:R-:W-:Y:S01]  /*1250*/  LEA.HI.X R198, R14, UR9, R198, 0x1, P0 ;  /* 0x000000090ec67c11 */ /* 0x000fe200080f0cc6 */
[----:B------:R-:W-:Y:S01]  /*1260*/  LDGSTS.E.BYPASS.LTC128B.128 [R192+0xb000], desc[UR22][R20.64] ;  /* 0x0b00000014c07fae */ /* 0x000fe2000b981a16 */
[C---:B--2---:R-:W-:Y:S01]  /*1270*/  IMAD R5, R2.reuse, UR14, RZ ;  /* 0x0000000e02057c24 */ /* 0x044fe2000f8e02ff */
[C---:B------:R-:W-:Y:S01]  /*1280*/  LEA R14, P0, R9.reuse, R199, 0x1 ;  /* 0x000000c7090e7211 */ /* 0x040fe200078008ff */
[----:B------:R-:W-:Y:S01]  /*1290*/  IMAD.WIDE.U32 R10, R2, UR12, R10 ;  /* 0x0000000c020a7c25 */ /* 0x000fe2000f8e000a */
[----:B------:R-:W-:Y:S01]  /*12a0*/  LDGSTS.E.BYPASS.LTC128B.128 [R192+0xc000], desc[UR22][R24.64] ;  /* 0x0c00000018c07fae */ /* 0x000fe2000b981a16 */
[----:B------:R-:W-:Y:S01]  /*12b0*/  USEL UR8, URZ, 0x2000, UP0 ;  /* 0x00002000ff087887 */ /* 0x000fe20008000000 */
[----:B------:R-:W-:Y:S01]  /*12c0*/  LEA.HI.X R15, R9, R198, R4, 0x1, P0 ;  /* 0x000000c6090f7211 */ /* 0x000fe200000f0c04 */
[----:B------:R-:W-:Y:S01]  /*12d0*/  IMAD R5, R3, UR12, R5 ;  /* 0x0000000c03057c24 */ /* 0x000fe2000f8e0205 */
[----:B------:R2:W-:Y:S01]  /*12e0*/  LDGSTS.E.BYPASS.LTC128B.128 [R192+0xd000], desc[UR22][R6.64] ;  /* 0x0d00000006c07fae */ /* 0x0005e2000b981a16 */
[----:B------:R-:W-:Y:S01]  /*12f0*/  MOV R4, R10 ;  /* 0x0000000a00047202 */ /* 0x000fe20000000f00 */
[----:B------:R-:W3:Y:S01]  /*1300*/  LDCU UR9, c[0x0][0x3e0] ;  /* 0x00007c00ff0977ac */ /* 0x000ee20008000800 */
[----:B------:R-:W-:Y:S01]  /*1310*/  IMAD.IADD R5, R11, 0x1, R5 ;  /* 0x000000010b057824 */ /* 0x000fe200078e0205 */
[----:B------:R-:W0:Y:S01]  /*1320*/  LDGDEPBAR ;  /* 0x00000000000079af */ /* 0x000e220000000000 */
[----:B------:R-:W-:-:S02]  /*1330*/  VIADD R207, R192, UR8 ;  /* 0x00000008c0cf7c36 */ /* 0x000fc40008000000 */
[----:B------:R-:W-:-:S04]  /*1340*/  IMAD.WIDE.U32 R4, R8, R2, R4 ;  /* 0x0000000208047225 */ /* 0x000fc800078e0004 */
[----:B------:R-:W-:Y:S01]  /*1350*/  IMAD R8, R8, R3, R5 ;  /* 0x0000000308087224 */ /* 0x000fe200078e0205 */
[----:B------:R-:W-:Y:S02]  /*1360*/  LEA R9, P0, R2, R4, 0x6 ;  /* 0x0000000402097211 */ /* 0x000fe400078030ff */
[----:B-1----:R-:W-:Y:S02]  /*1370*/  LEA R10, P2, R4, UR6, 0x1 ;  /* 0x00000006040a7c11 */ /* 0x002fe4000f8408ff */
[----:B------:R-:W-:Y:S02]  /*1380*/  SHF.L.U64.HI R5, R2, 0x5, R3 ;  /* 0x0000000502057819 */ /* 0x000fe40000010203 */
[----:B------:R-:W-:Y:S01]  /*1390*/  LEA.HI.X R11, R4, UR7, R8, 0x1, P2 ;  /* 0x00000007040b7c11 */ /* 0x000fe200090f0c08 */
[----:B--2---:R-:W-:Y:S02]  /*13a0*/  IMAD.MOV.U32 R6, RZ, RZ, R199 ;  /* 0x000000ffff067224 */ /* 0x004fe400078e00c7 */
[----:B------:R-:W-:-:S05]  /*13b0*/  IMAD.MOV.U32 R7, RZ, RZ, R198 ;  /* 0x000000ffff077224 */ /* 0x000fca00078e00c6 */
[----:B------:R1:W-:Y:S04]  /*13c0*/  LDGSTS.E.BYPASS.LTC128B.128 [R192+0x4000], desc[UR22][R6.64] ;  /* 0x0400000006c07fae */ /* 0x0003e8000b981a16 */
[----:B------:R-:W-:Y:S01]  /*13d0*/  LDGSTS.E.BYPASS.LTC128B.128 [R192+0x5000], desc[UR22][R14.64] ;  /* 0x050000000ec07fae */ /* 0x000fe2000b981a16 */
[----:B-1----:R-:W-:Y:S02]  /*13e0*/  IMAD.MOV.U32 R6, RZ, RZ, R196 ;  /* 0x000000ffff067224 */ /* 0x002fe400078e00c4 */
[----:B------:R-:W-:-:S05]  /*13f0*/  IMAD.MOV.U32 R7, RZ, RZ, R195 ;  /* 0x000000ffff077224 */ /* 0x000fca00078e00c3 */
[----:B------:R1:W-:Y:S04]  /*1400*/  LDGSTS.E.BYPASS.LTC128B.128 [R207], desc[UR22][R6.64] ;  /* 0x0000000006cf7fae */ /* 0x0003e8000b981a16 */
[----:B------:R2:W-:Y:S04]  /*1410*/  LDGSTS.E.BYPASS.LTC128B.128 [R207+0x1000], desc[UR22][R12.64] ;  /* 0x010000000ccf7fae */ /* 0x0005e8000b981a16 */
[----:B------:R-:W-:Y:S01]  /*1420*/  LDGSTS.E.BYPASS.LTC128B.128 [R192+0x6000], desc[UR22][R10.64] ;  /* 0x060000000ac07fae */ /* 0x000fe2000b981a16 */
[C---:B-1----:R-:W-:Y:S01]  /*1430*/  IMAD.SHL.U32 R6, R2.reuse, 0x20, RZ ;  /* 0x0000002002067824 */ /* 0x042fe200078e00ff */
[----:B------:R-:W-:-:S04]  /*1440*/  LEA.HI.X R2, R2, R8, R3, 0x6, P0 ;  /* 0x0000000802027211 */ /* 0x000fc800000f3403 */
[----:B------:R-:W-:Y:S02]  /*1450*/  IADD3 R7, P1, PT, R6, R4, RZ ;  /* 0x0000000406077210 */ /* 0x000fe40007f3e0ff */
[----:B------:R-:W-:Y:S02]  /*1460*/  IADD3 R6, P0, PT, R9, R6, RZ ;  /* 0x0000000609067210 */ /* 0x000fe40007f1e0ff */
[----:B------:R-:W-:Y:S01]  /*1470*/  LEA R14, P2, R7, UR6, 0x1 ;  /* 0x00000006070e7c11 */ /* 0x000fe2000f8408ff */
[----:B------:R-:W-:Y:S01]  /*1480*/  IMAD.X R8, R5, 0x1, R8, P1 ;  /* 0x0000000105087824 */ /* 0x000fe200008e0608 */
[----:B--2---:R-:W-:Y:S01]  /*1490*/  LEA R12, P1, R9, UR6, 0x1 ;  /* 0x00000006090c7c11 */ /* 0x004fe2000f8208ff */
[----:B------:R-:W-:Y:S01]  /*14a0*/  IMAD.X R5, R2, 0x1, R5, P0 ;  /* 0x0000000102057824 */ /* 0x000fe200000e0605 */
[----:B------:R-:W-:Y:S02]  /*14b0*/  LEA R4, P0, R6, UR6, 0x1 ;  /* 0x0000000606047c11 */ /* 0x000fe4000f8008ff */
[----:B------:R-:W-:-:S02]  /*14c0*/  LEA.HI.X R15, R7, UR7, R8, 0x1, P2 ;  /* 0x00000007070f7c11 */ /* 0x000fc400090f0c08 */
[----:B------:R-:W-:Y:S01]  /*14d0*/  LEA.HI.X R13, R9, UR7, R2, 0x1, P1 ;  /* 0x00000007090d7c11 */ /* 0x000fe200088f0c02 */
[----:B------:R-:W-:Y:S01]  /*14e0*/  IMAD.MOV.U32 R2, RZ, RZ, 0x4 ;  /* 0x00000004ff027424 */ /* 0x000fe200078e00ff */
[----:B------:R-:W-:Y:S01]  /*14f0*/  LEA.HI.X R5, R6, UR7, R5, 0x1, P0 ;  /* 0x0000000706057c11 */ /* 0x000fe200080f0c05 */
[----:B------:R-:W-:Y:S01]  /*1500*/  LDGSTS.E.BYPASS.LTC128B.128 [R192+0x7000], desc[UR22][R14.64] ;  /* 0x070000000ec07fae */ /* 0x000fe2000b981a16 */
[----:B------:R-:W1:Y:S01]  /*1510*/  LDCU.64 UR6, c[0x0][0x460] ;  /* 0x00008c00ff0677ac */ /* 0x000e620008000a00 */
[----:B------:R-:W-:Y:S02]  /*1520*/  IMAD.WIDE.U32 R2, R0, R2, UR32 ;  /* 0x0000002000027e25 */ /* 0x000fe4000f8e0002 */
[----:B------:R-:W-:Y:S04]  /*1530*/  LDGSTS.E.BYPASS.LTC128B.128 [R192+0x8000], desc[UR22][R12.64] ;  /* 0x080000000cc07fae */ /* 0x000fe8000b981a16 */
[----:B------:R2:W-:Y:S04]  /*1540*/  LDGSTS.E.BYPASS.LTC128B.128 [R192+0x9000], desc[UR22][R4.64] ;  /* 0x0900000004c07fae */ /* 0x0005e8000b981a16 */
[----:B------:R-:W0:Y:S04]  /*1550*/  LDGDEPBAR ;  /* 0x00000000000079af */ /* 0x000e280000000000 */
[----:B------:R-:W5:Y:S04]  /*1560*/  LDG.E R206, desc[UR22][R2.64] ;  /* 0x0000001602ce7981 */ /* 0x000f68000c1e1900 */
[----:B------:R-:W5:Y:S04]  /*1570*/  LDG.E R205, desc[UR22][R2.64+0x20] ;  /* 0x0000201602cd7981 */ /* 0x000f68000c1e1900 */
[----:B------:R-:W5:Y:S04]  /*1580*/  LDG.E R204, desc[UR22][R2.64+0x80] ;  /* 0x0000801602cc7981 */ /* 0x000f68000c1e1900 */
[----:B------:R4:W5:Y:S01]  /*1590*/  LDG.E R203, desc[UR22][R2.64+0xa0] ;  /* 0x0000a01602cb7981 */ /* 0x000962000c1e1900 */
[----:B------:R-:W-:Y:S01]  /*15a0*/  UIMAD.WIDE.U32 UR38, UR27, UR24, URZ ;  /* 0x000000181b2672a5 */ /* 0x000fe2000f8e00ff */
[----:B------:R-:W-:Y:S01]  /*15b0*/  IMAD.SHL.U32 R168, R187, 0x2, RZ ;  /* 0x00000002bba87824 */ /* 0x000fe200078e00ff */
[----:B------:R-:W-:Y:S01]  /*15c0*/  UIMAD UR11, UR11, UR27, URZ ;  /* 0x0000001b0b0b72a4 */ /* 0x000fe2000f8e02ff */
[----:B------:R-:W4:Y:S01]  /*15d0*/  S2R R0, SR_CTAID.X ;  /* 0x0000000000007919 */ /* 0x000f220000002500 */
[----:B---3--:R-:W-:Y:S01]  /*15e0*/  USHF.R.S32.HI UR13, URZ, 0x1f, UR9 ;  /* 0x0000001fff0d7899 */ /* 0x008fe20008011409 */
[----:B------:R-:W-:Y:S01]  /*15f0*/  IMAD.IADD R160, R184, 0x1, R183 ;  /* 0x00000001b8a07824 */ /* 0x000fe200078e02b7 */
[----:B------:R-:W-:Y:S01]  /*1600*/  UIADD3 UR11, UPT, UPT, UR39, UR11, URZ ;  /* 0x0000000b270b7290 */ /* 0x000fe2000fffe0ff */
[----:B------:R-:W-:-:S04]  /*1610*/  DEPBAR.LE SB0, 0x1 ;  /* 0x000080400000791a */ /* 0x000fc80000000000 */
[----:B------:R-:W-:Y:S01]  /*1620*/  BAR.SYNC.DEFER_BLOCKING 0x0 ;  /* 0x0000000000007b1d */ /* 0x000fe20000010000 */
[----:B------:R-:W-:Y:S01]  /*1630*/  UIMAD UR11, UR11, UR9, URZ ;  /* 0x000000090b0b72a4 */ /* 0x000fe2000f8e02ff */
[----:B------:R-:W-:Y:S01]  /*1640*/  IMAD.IADD R152, R184, 0x1, R168 ;  /* 0x00000001b8987824 */ /* 0x000fe200078e02a8 */
[----:B------:R-:W-:Y:S01]  /*1650*/  UIMAD.WIDE.U32 UR36, UR38, UR9, URZ ;  /* 0x00000009262472a5 */ /* 0x000fe2000f8e00ff */
[----:B------:R-:W-:Y:S01]  /*1660*/  IMAD.IADD R168, R168, 0x1, R160 ;  /* 0x00000001a8a87824 */ /* 0x000fe200078e02a0 */
[----:B------:R-:W-:Y:S01]  /*1670*/  UIMAD UR11, UR13, UR38, UR11 ;  /* 0x000000260d0b72a4 */ /* 0x000fe2000f8e020b */
[----:B--2---:R-:W-:Y:S01]  /*1680*/  LOP3.LUT R4, R194, 0x1f, RZ, 0xc0, !PT ;  /* 0x0000001fc2047812 */ /* 0x004fe200078ec0ff */
[----:B-1----:R-:W-:Y:S01]  /*1690*/  UISETP.NE.U32.AND UP0, UPT, UR6, URZ, UPT ;  /* 0x000000ff0600728c */ /* 0x002fe2000bf05070 */
[----:B------:R-:W-:Y:S01]  /*16a0*/  CS2R R94, SRZ ;  /* 0x00000000005e7805 */ /* 0x000fe2000001ff00 */
[----:B------:R-:W-:Y:S01]  /*16b0*/  UIMAD UR34, UR19, UR10, URZ ;  /* 0x0000000a132272a4 */ /* 0x000fe2000f8e02ff */
[----:B------:R-:W-:Y:S01]  /*16c0*/  CS2R R92, SRZ ;  /* 0x00000000005c7805 */ /* 0x000fe2000001ff00 */
[----:B------:R-:W-:Y:S01]  /*16d0*/  UIADD3 UR11, UPT, UPT, UR37, UR11, URZ ;  /* 0x0000000b250b7290 */ /* 0x000fe2000fffe0ff */
[----:B------:R-:W-:Y:S01]  /*16e0*/  CS2R R98, SRZ ;  /* 0x0000000000627805 */ /* 0x000fe2000001ff00 */
[----:B----4-:R-:W1:Y:S01]  /*16f0*/  LDC.64 R2, c[0x0][0x5f8] ;  /* 0x00017e00ff027b82 */ /* 0x010e620000000a00 */
[----:B------:R-:W-:Y:S01]  /*1700*/  UISETP.NE.AND.EX UP0, UPT, UR7, URZ, UPT, UP0 ;  /* 0x000000ff0700728c */ /* 0x000fe2000bf05300 */
[----:B------:R-:W-:Y:S01]  /*1710*/  CS2R R96, SRZ ;  /* 0x0000000000607805 */ /* 0x000fe2000001ff00 */
[----:B------:R-:W-:Y:S01]  /*1720*/  USHF.R.S32.HI UR35, URZ, 0x1f, UR34 ;  /* 0x0000001fff237899 */ /* 0x000fe20008011422 */
[----:B------:R-:W-:Y:S01]  /*1730*/  CS2R R90, SRZ ;  /* 0x00000000005a7805 */ /* 0x000fe2000001ff00 */
[----:B------:R-:W-:Y:S01]  /*1740*/  USHF.R.S32.HI UR13, URZ, 0x1f, UR10 ;  /* 0x0000001fff0d7899 */ /* 0x000fe2000801140a */
[----:B------:R-:W-:Y:S01]  /*1750*/  CS2R R88, SRZ ;  /* 0x0000000000587805 */ /* 0x000fe2000001ff00 */
[----:B------:R-:W-:Y:S01]  /*1760*/  UIMAD UR11, UR11, UR10, URZ ;  /* 0x0000000a0b0b72a4 */ /* 0x000fe2000f8e02ff */
[----:B------:R-:W-:Y:S01]  /*1770*/  CS2R R86, SRZ ;  /* 0x0000000000567805 */ /* 0x000fe2000001ff00 */
[----:B------:R-:W-:Y:S01]  /*1780*/  USEL UR31, UR31, URZ, UP0 ;  /* 0x000000ff1f1f7287 */ /* 0x000fe20008000000 */
[----:B------:R-:W-:Y:S01]  /*1790*/  CS2R R84, SRZ ;  /* 0x0000000000547805 */ /* 0x000fe2000001ff00 */
[----:B------:R2:W3:Y:S01]  /*17a0*/  LDSM.16.M88.4 R148, [R152] ;  /* 0x000000009894783b */ /* 0x0004e20000000200 */
[----:B------:R-:W-:Y:S01]  /*17b0*/  UIMAD.WIDE.U32 UR34, UR36, UR10, UR34 ;  /* 0x0000000a242272a5 */ /* 0x000fe2000f8e0022 */
[----:B------:R-:W-:Y:S01]  /*17c0*/  CS2R R78, SRZ ;  /* 0x00000000004e7805 */ /* 0x000fe2000001ff00 */
[----:B------:R-:W-:Y:S01]  /*17d0*/  UIMAD UR11, UR13, UR36, UR11 ;  /* 0x000000240d0b72a4 */ /* 0x000fe2000f8e020b */
[----:B------:R2:W4:Y:S01]  /*17e0*/  LDSM.16.M88.4 R156, [R160] ;  /* 0x00000000a09c783b */ /* 0x0005220000000200 */
[----:B------:R-:W-:Y:S01]  /*17f0*/  UIADD3 UR31, UP0, UPT, UR28, UR31, URZ ;  /* 0x0000001f1c1f7290 */ /* 0x000fe2000ff1e0ff */
[----:B------:R-:W-:Y:S01]  /*1800*/  CS2R R76, SRZ ;  /* 0x00000000004c7805 */ /* 0x000fe2000001ff00 */
[----:B------:R-:W-:Y:S01]  /*1810*/  UIMAD UR13, UR9, UR10, URZ ;  /* 0x0000000a090d72a4 */ /* 0x000fe2000f8e02ff */
[----:B------:R2:W2:Y:S01]  /*1820*/  LDSM.16.M88.4 R164, [R168] ;  /* 0x00000000a8a4783b */ /* 0x0004a20000000200 */
[----:B------:R-:W-:Y:S01]  /*1830*/  UIADD3 UR35, UPT, UPT, UR35, UR11, URZ ;  /* 0x0000000b23237290 */ /* 0x000fe2000fffe0ff */
[----:B------:R-:W-:Y:S01]  /*1840*/  CS2R R82, SRZ ;  /* 0x0000000000527805 */ /* 0x000fe2000001ff00 */
[----:B------:R-:W-:Y:S01]  /*1850*/  UIMAD.WIDE UR10, UR9, UR10, URZ ;  /* 0x0000000a090a72a5 */ /* 0x000fe2000f8e02ff */
[----:B------:R-:W2:Y:S01]  /*1860*/  LDSM.16.M88.4 R152, [R152+0x800] ;  /* 0x000800009898783b */ /* 0x000ea20000000200 */
[----:B------:R-:W-:Y:S01]  /*1870*/  UIADD3.X UR26, UPT, UPT, URZ, UR26, URZ, UP0, !UPT ;  /* 0x0000001aff1a7290 */ /* 0x000fe200087fe4ff */
[----:B-1----:R-:W-:Y:S01]  /*1880*/  IMAD.WIDE.U32 R6, R0, R2, RZ ;  /* 0x0000000200067225 */ /* 0x002fe200078e00ff */
[----:B------:R-:W-:Y:S01]  /*1890*/  UIMAD UR9, UR11, UR31, URZ ;  /* 0x0000001f0b0972a4 */ /* 0x000fe2000f8e02ff */
[----:B------:R-:W1:Y:S01]  /*18a0*/  LDSM.16.M88.4 R160, [R160+0x800] ;  /* 0x00080000a0a0783b */ /* 0x000e620000000200 */
[----:B------:R-:W3:Y:S01]  /*18b0*/  LDCU.64 UR6, c[0x0][0x570] ;  /* 0x0000ae00ff0677ac */ /* 0x000ee20008000a00 */
[----:B------:R-:W-:Y:S01]  /*18c0*/  IMAD R4, R191, UR13, R4 ;  /* 0x0000000dbf047c24 */ /* 0x000fe2000f8e0204 */
[----:B------:R-:W-:Y:S01]  /*18d0*/  SEL R2, R6, RZ, P3 ;  /* 0x000000ff06027207 */ /* 0x000fe20001800000 */
[----:B------:R-:W1:Y:S01]  /*18e0*/  LDSM.16.M88.4 R168, [R168+0x800] ;  /* 0x00080000a8a8783b */ /* 0x000e620000000200 */
[----:B------:R-:W-:Y:S01]  /*18f0*/  UIMAD.WIDE.U32 UR34, UR10, UR31, UR34 ;  /* 0x0000001f0a2272a5 */ /* 0x000fe2000f8e0022 */
[----:B------:R-:W-:Y:S01]  /*1900*/  IMAD R3, R0, R3, R7 ;  /* 0x0000000300037224 */ /* 0x000fe200078e0207 */
[----:B------:R-:W-:Y:S01]  /*1910*/  UIMAD UR9, UR10, UR26, UR9 ;  /* 0x0000001a0a0972a4 */ /* 0x000fe2000f8e0209 */
[----:B------:R1:W1:Y:S01]  /*1920*/  LDSM.16.M88.4 R140, [R184] ;  /* 0x00000000b88c783b */ /* 0x0002620000000200 */
[----:B------:R-:W-:Y:S01]  /*1930*/  USHF.L.U32 UR10, UR13, 0x6, URZ ;  /* 0x000000060d0a7899 */ /* 0x000fe200080006ff */
[----:B------:R-:W-:Y:S01]  /*1940*/  CS2R R80, SRZ ;  /* 0x0000000000507805 */ /* 0x000fe2000001ff00 */
[----:B------:R-:W-:Y:S01]  /*1950*/  UIADD3 UR9, UPT, UPT, UR35, UR9, URZ ;  /* 0x0000000923097290 */ /* 0x000fe2000fffe0ff */
[----:B------:R1:W1:Y:S01]  /*1960*/  LDSM.16.M88.4 R144, [R184+0x800] ;  /* 0x00080000b890783b */ /* 0x0002620000000200 */
[----:B------:R-:W-:Y:S01]  /*1970*/  IADD3 R2, P1, P0, R4, UR34, R2 ;  /* 0x0000002204027c10 */ /* 0x000fe2000f83e002 */
[----:B------:R-:W4:Y:S01]  /*1980*/  LDCU.64 UR26, c[0x0][0x5e8] ;  /* 0x0000bd00ff1a77ac */ /* 0x000f220008000a00 */
[----:B------:R-:W-:Y:S01]  /*1990*/  SHF.R.S32.HI R4, RZ, 0x1f, R4 ;  /* 0x0000001fff047819 */ /* 0x000fe20000011404 */
[----:B------:R-:W-:Y:S01]  /*19a0*/  IMAD.U32 R0, RZ, RZ, UR10 ;  /* 0x0000000aff007e24 */ /* 0x000fe2000f8e00ff */
[----:B------:R-:W-:Y:S01]  /*19b0*/  SEL R3, R3, RZ, P3 ;  /* 0x000000ff03037207 */ /* 0x000fe20001800000 */
[----:B------:R-:W-:Y:S01]  /*19c0*/  UISETP.GE.AND UP0, UPT, UR25, 0x1, UPT ;  /* 0x000000011900788c */ /* 0x000fe2000bf06270 */
[----:B------:R-:W-:-:S02]  /*19d0*/  CS2R R74, SRZ ;  /* 0x00000000004a7805 */ /* 0x000fc4000001ff00 */
[----:B------:R-:W-:Y:S02]  /*19e0*/  CS2R R72, SRZ ;  /* 0x0000000000487805 */ /* 0x000fe4000001ff00 */
[----:B------:R-:W-:Y:S02]  /*19f0*/  IADD3.X R3, PT, PT, R4, UR9, R3, P1, P0 ;  /* 0x0000000904037c10 */ /* 0x000fe40008fe0403 */
[----:B------:R-:W-:Y:S02]  /*1a00*/  CS2R R70, SRZ ;  /* 0x0000000000467805 */ /* 0x000fe4000001ff00 */
[----:B------:R-:W-:Y:S01]  /*1a10*/  IADD3 R2, P0, PT, R2, UR10, RZ ;  /* 0x0000000a02027c10 */ /* 0x000fe2000ff1e0ff */
[----:B------:R-:W-:Y:S01]  /*1a20*/  ULEA UR10, UR30, UR29, 0x6 ;  /* 0x0000001d1e0a7291 */ /* 0x000fe2000f8e30ff */
[----:B------:R-:W-:Y:S02]  /*1a30*/  CS2R R68, SRZ ;  /* 0x0000000000447805 */ /* 0x000fe4000001ff00 */
[----:B------:R-:W-:-:S02]  /*1a40*/  CS2R R62, SRZ ;  /* 0x00000000003e7805 */ /* 0x000fc4000001ff00 */
[----:B------:R-:W-:Y:S02]  /*1a50*/  LEA.HI.X.SX32 R0, R0, R3, 0x1, P0 ;  /* 0x0000000300007211 */ /* 0x000fe400000f0eff */
[----:B------:R-:W-:Y:S02]  /*1a60*/  CS2R R60, SRZ ;  /* 0x00000000003c7805 */ /* 0x000fe4000001ff00 */
[----:B---3--:R-:W-:Y:S02]  /*1a70*/  LEA R208, P0, R2, UR6, 0x2 ;  /* 0x0000000602d07c11 */ /* 0x008fe4000f8010ff */
[----:B------:R-:W-:Y:S02]  /*1a80*/  CS2R R66, SRZ ;  /* 0x0000000000427805 */ /* 0x000fe4000001ff00 */
[----:B------:R-:W-:Y:S02]  /*1a90*/  CS2R R64, SRZ ;  /* 0x0000000000407805 */ /* 0x000fe4000001ff00 */
[----:B------:R-:W-:-:S02]  /*1aa0*/  CS2R R58, SRZ ;  /* 0x00000000003a7805 */ /* 0x000fc4000001ff00 */
[----:B------:R-:W-:Y:S02]  /*1ab0*/  LEA.HI.X R209, R2, UR7, R0, 0x2, P0 ;  /* 0x0000000702d17c11 */ /* 0x000fe400080f1400 */
        /* <DEDUP_REMOVED lines=11> */
[----:B----4-:R-:W-:Y:S01]  /*1b70*/  UIMAD.WIDE UR10, UR10, 0x4, UR26 ;  /* 0x000000040a0a78a5 */ /* 0x010fe2000f8e021a */
[----:B-12---:R-:W-:Y:S11]  /*1b80*/  BRA.U !UP0, `(.L_x_1352) ;  /* 0x0000003108307547 */ /* 0x006ff6000b800000 */
[----:B------:R-:W1:Y:S01]  /*1b90*/  S2R R5, SR_TID.X ;  /* 0x0000000000057919 */ /* 0x000e620000002100 */
[----:B------:R-:W2:Y:S01]  /*1ba0*/  LDC R201, c[0x0][0x44c] ;  /* 0x00011300ffc97b82 */ /* 0x000ea20000000800 */
[----:B------:R-:W-:Y:S01]  /*1bb0*/  IMAD.MOV.U32 R211, RZ, RZ, 0x10 ;  /* 0x00000010ffd37424 */ /* 0x000fe200078e00ff */
[----:B------:R-:W-:Y:S01]  /*1bc0*/  IADD3 R180, PT, PT, R186, UR8, RZ ;  /* 0x00000008bab47c10 */ /* 0x000fe2000fffe0ff */
[----:B------:R-:W3:Y:S01]  /*1bd0*/  S2R R194, SR_TID.X ;  /* 0x0000000000c27919 */ /* 0x000ee20000002100 */
[----:B------:R-:W-:Y:S01]  /*1be0*/  IMAD.SHL.U32 R6, R191, 0x10, RZ ;  /* 0x00000010bf067824 */ /* 0x000fe200078e00ff */
[----:B------:R-:W-:Y:S01]  /*1bf0*/  USHF.L.U32 UR13, UR13, 0x3, URZ ;  /* 0x000000030d0d7899 */ /* 0x000fe200080006ff */
[----:B------:R-:W-:Y:S01]  /*1c00*/  IMAD.SHL.U32 R179, R187, 0x2, RZ ;  /* 0x00000002bbb37824 */ /* 0x000fe200078e00ff */
[----:B------:R-:W4:Y:S01]  /*1c10*/  LDCU UR6, c[0x0][0x3e0] ;  /* 0x00007c00ff0677ac */ /* 0x000f220008000800 */
[----:B------:R-:W-:Y:S01]  /*1c20*/  IMAD.IADD R175, R184, 0x1, R183 ;  /* 0x00000001b8af7824 */ /* 0x000fe200078e02b7 */
[----:B------:R-:W-:Y:S01]  /*1c30*/  LOP3.LUT R6, R6, 0x10, RZ, 0xc0, !PT ;  /* 0x0000001006067812 */ /* 0x000fe200078ec0ff */
[----:B------:R-:W-:Y:S01]  /*1c40*/  IMAD.MOV.U32 R200, RZ, RZ, 0x4 ;  /* 0x00000004ffc87424 */ /* 0x000fe200078e00ff */
[----:B------:R-:W-:Y:S01]  /*1c50*/  IADD3 R178, PT, PT, R185, R179, RZ ;  /* 0x000000b3b9b27210 */ /* 0x000fe20007ffe0ff */
[----:B------:R-:W-:Y:S01]  /*1c60*/  IMAD.MOV.U32 R95, RZ, RZ, RZ ;  /* 0x000000ffff5f7224 */ /* 0x000fe200078e00ff */
[----:B------:R-:W1:Y:S01]  /*1c70*/  LDCU UR9, c[0x0][0x50c] ;  /* 0x0000a180ff0977ac */ /* 0x000e620008000800 */
[----:B------:R-:W2:Y:S01]  /*1c80*/  LDCU UR7, c[0x0][0x45c] ;  /* 0x00008b80ff0777ac */ /* 0x000ea20008000800 */
[----:B-1----:R-:W-:-:S02]  /*1c90*/  IMAD.SHL.U32 R2, R5, 0x40, RZ ;  /* 0x0000004005027824 */ /* 0x002fc400078e00ff */
[C---:B------:R-:W-:Y:S02]  /*1ca0*/  IMAD.SHL.U32 R4, R5.reuse, 0x8, RZ ;  /* 0x0000000805047824 */ /* 0x040fe400078e00ff */
[----:B------:R-:W-:Y:S01]  /*1cb0*/  IMAD.SHL.U32 R0, R5, 0x20, RZ ;  /* 0x0000002005007824 */ /* 0x000fe200078e00ff */
[C---:B------:R-:W-:Y:S02]  /*1cc0*/  LOP3.LUT R3, R2.reuse, 0x1c0, RZ, 0xc0, !PT ;  /* 0x000001c002037812 */ /* 0x040fe400078ec0ff */
[----:B------:R-:W-:Y:S02]  /*1cd0*/  LOP3.LUT R2, R2, 0x200, RZ, 0xc0, !PT ;  /* 0x0000020002027812 */ /* 0x000fe400078ec0ff */
[----:B------:R-:W-:Y:S02]  /*1ce0*/  LOP3.LUT R3, R3, 0x38, R4, 0xf8, !PT ;  /* 0x0000003803037812 */ /* 0x000fe400078ef804 */
[----:B------:R-:W-:Y:S02]  /*1cf0*/  SHF.R.U32.HI R5, RZ, 0x1, R5 ;  /* 0x00000001ff057819 */ /* 0x000fe40000011605 */
[----:B------:R-:W-:-:S02]  /*1d00*/  LOP3.LUT R0, R2, 0x400, R0, 0xf8, !PT ;  /* 0x0000040002007812 */ /* 0x000fc400078ef800 */
[----:B------:R-:W-:Y:S02]  /*1d10*/  LOP3.LUT R3, R3, 0x8, R5, 0x78, !PT ;  /* 0x0000000803037812 */ /* 0x000fe400078e7805 */
[----:B---3--:R-:W-:Y:S02]  /*1d20*/  LOP3.LUT P0, RZ, R194, 0x4, RZ, 0xc0, !PT ;  /* 0x00000004c2ff7812 */ /* 0x008fe4000780c0ff */
[----:B------:R-:W-:Y:S01]  /*1d30*/  LOP3.LUT R172, R0, R3, RZ, 0xfc, !PT ;  /* 0x0000000300ac7212 */ /* 0x000fe200078efcff */
[----:B------:R-:W-:Y:S01]  /*1d40*/  IMAD.IADD R0, R185, 0x1, R183 ;  /* 0x00000001b9007824 */ /* 0x000fe200078e02b7 */
[----:B------:R-:W-:Y:S02]  /*1d50*/  SHF.L.U32 R2, R187, 0x1, RZ ;  /* 0x00000001bb027819 */ /* 0x000fe400000006ff */
[----:B------:R-:W-:Y:S01]  /*1d60*/  LEA R172, R172, UR4, 0x1 ;  /* 0x00000004acac7c11 */ /* 0x000fe2000f8e08ff */
[----:B------:R-:W-:Y:S01]  /*1d70*/  IMAD.IADD R179, R0, 0x1, R179 ;  /* 0x0000000100b37824 */ /* 0x000fe200078e02b3 */
[----:B------:R-:W-:Y:S01]  /*1d80*/  SEL R211, R211, 0xfffffff0, !P0 ;  /* 0xfffffff0d3d37807 */ /* 0x000fe20004000000 */
[----:B------:R-:W-:Y:S01]  /*1d90*/  IMAD.IADD R174, R2, 0x1, R175 ;  /* 0x0000000102ae7824 */ /* 0x000fe200078e02af */
[----:B------:R-:W-:Y:S01]  /*1da0*/  IADD3 R3, PT, PT, R172, R183, RZ ;  /* 0x000000b7ac037210 */ /* 0x000fe20007ffe0ff */
[----:B------:R-:W-:Y:S01]  /*1db0*/  IMAD.IADD R173, R184, 0x1, R2 ;  /* 0x00000001b8ad7824 */ /* 0x000fe200078e0202 */
[----:B------:R-:W-:Y:S01]  /*1dc0*/  SHF.R.U32.HI R202, RZ, 0x2, R194 ;  /* 0x00000002ffca7819 */ /* 0x000fe200000116c2 */
[----:B------:R-:W-:Y:S01]  /*1dd0*/  IMAD.IADD R210, R190, 0x1, R211 ;  /* 0x00000001bed27824 */ /* 0x000fe200078e02d3 */
[----:B------:R-:W-:Y:S01]  /*1de0*/  IADD3 R177, PT, PT, R172, R2, RZ ;  /* 0x00000002acb17210 */ /* 0x000fe20007ffe0ff */
[----:B------:R-:W-:Y:S01]  /*1df0*/  IMAD.IADD R176, R3, 0x1, R2 ;  /* 0x0000000103b07824 */ /* 0x000fe200078e0202 */
[----:B------:R-:W-:Y:S01]  /*1e00*/  LOP3.LUT R202, R6, 0x7, R202, 0xf8, !PT ;  /* 0x0000000706ca7812 */ /* 0x000fe200078ef8ca */
[----:B------:R-:W-:Y:S01]  /*1e10*/  VIADD R181, R172, UR8 ;  /* 0x00000008acb57c36 */ /* 0x000fe20008000000 */
[----:B--2-4-:R-:W-:-:S06]  /*1e20*/  UMOV UR8, UR10 ;  /* 0x0000000a00087c82 */ /* 0x014fcc0008000000 */
.L_x_1355:
[----:B------:R-:W0:Y:S01]  /*1e30*/  LDGDEPBAR ;  /* 0x00000000000079af */ /* 0x000e220000000000 */
[-C--:B------:R-:W-:Y:S01]  /*1e40*/  IADD3 R112, PT, PT, R2, R181.reuse, RZ ;  /* 0x000000b502707210 */ /* 0x080fe20007ffe0ff */
[----:B------:R-:W-:Y:S01]  /*1e50*/  UIADD3 UR10, UPT, UPT, UR30, 0x1, URZ ;  /* 0x000000011e0a7890 */ /* 0x000fe2000fffe0ff */
[----:B------:R-:W-:Y:S02]  /*1e60*/  IADD3 R128, PT, PT, R183, R181, RZ ;  /* 0x000000b5b7807210 */ /* 0x000fe40007ffe0ff */
[----:B-----5:R-:W-:Y:S01]  /*1e70*/  FSETP.NEU.FTZ.AND P0, PT, R206, -INF , PT ;  /* 0xff800000ce00780b */ /* 0x020fe20003f1d000 */
[----:B------:R-:W-:Y:S01]  /*1e80*/  UISETP.NE.AND UP0, UPT, UR10, 0x1, UPT ;  /* 0x000000010a00788c */ /* 0x000fe2000bf05270 */
[----:B------:R-:W-:Y:S02]  /*1e90*/  IADD3 R188, PT, PT, R2, R128, RZ ;  /* 0x0000008002bc7210 */ /* 0x000fe40007ffe0ff */
[----:B------:R-:W-:Y:S01]  /*1ea0*/  IADD3 R229, PT, PT, R193, R211, RZ ;  /* 0x000000d3c1e57210 */ /* 0x000fe20007ffe0ff */
        /* <DEDUP_REMOVED lines=38> */
[C---:B------:R-:W-:Y:S08]  /*2110*/  HMMA.16816.F32.BF16 R24, R100.reuse, R128, R24 ;  /* 0x000000806418723c */ /* 0x040ff00000041818 */
[-C--:B------:R-:W-:Y:S08]  /*2120*/  HMMA.16816.F32.BF16 R28, R100, R130.reuse, R28 ;  /* 0x00000082641c723c */ /* 0x080ff0000004181c */
        /* <DEDUP_REMOVED lines=20> */
[----:B------:R-:W-:Y:S01]  /*2270*/  FMUL.FTZ R16, R16, UR9 ;  /* 0x0000000910107c20 */ /* 0x000fe20008410000 */
[----:B------:R-:W-:Y:S01]  /*2280*/  FMUL.FTZ R17, R17, UR9 ;  /* 0x0000000911117c20 */ /* 0x000fe20008410000 */
[----:B------:R-:W-:Y:S01]  /*2290*/  FMUL.FTZ R18, R18, UR9 ;  /* 0x0000000912127c20 */ /* 0x000fe20008410000 */
[----:B------:R-:W-:Y:S06]  /*22a0*/  FMUL.FTZ R19, R19, UR9 ;  /* 0x0000000913137c20 */ /* 0x000fec0008410000 */
[----:B------:R-:W-:Y:S10]  /*22b0*/  MUFU.TANH R108, R6 ;  /* 0x00000006006c7308 */ /* 0x000ff40000002400 */
[----:B------:R4:W-:Y:S01]  /*22c0*/  MUFU.TANH R114, R10 ;  /* 0x0000000a00727308 */ /* 0x0009e20000002400 */
[----:B---3--:R-:W-:Y:S09]  /*22d0*/  FMUL.FTZ R11, R204, 1.4426950216293334961 ;  /* 0x3fb8aa3bcc0b7820 */ /* 0x008ff20000410000 */
[----:B------:R3:W-:Y:S10]  /*22e0*/  MUFU.TANH R109, R7 ;  /* 0x00000007006d7308 */ /* 0x0007f40000002400 */
[----:B------:R1:W-:Y:S01]  /*22f0*/  MUFU.TANH R112, R8 ;  /* 0x0000000800707308 */ /* 0x0003e20000002400 */
[----:B----4-:R-:W-:Y:S09]  /*2300*/  FMUL.FTZ R10, R203, 1.4426950216293334961 ;  /* 0x3fb8aa3bcb0a7820 */ /* 0x010ff20000410000 */
[----:B------:R4:W-:Y:S01]  /*2310*/  MUFU.TANH R113, R9 ;  /* 0x0000000900717308 */ /* 0x0009e20000002400 */
[----:B---3--:R-:W3:Y:S09]  /*2320*/  LDSM.16.M88.4 R4, [R174+-0x3800] ;  /* 0xffc80000ae04783b */ /* 0x008ef20000000200 */
[----:B------:R-:W2:Y:S01]  /*2330*/  MUFU.TANH R122, R16 ;  /* 0x00000010007a7308 */ /* 0x000ea20000002400 */
[----:B-1----:R-:W-:Y:S05]  /*2340*/  FMUL.FTZ R8, R206, 1.4426950216293334961 ;  /* 0x3fb8aa3bce087820 */ /* 0x002fea0000410000 */
[----:B------:R-:W-:Y:S04]  /*2350*/  FSEL R8, R8, RZ, P0 ;  /* 0x000000ff08087208 */ /* 0x000fe80000000000 */
[----:B------:R-:W1:Y:S01]  /*2360*/  MUFU.TANH R123, R17 ;  /* 0x00000011007b7308 */ /* 0x000e620000002400 */
[C---:B----4-:R-:W-:Y:S01]  /*2370*/  FMUL.FTZ R9, R205.reuse, 1.4426950216293334961 ;  /* 0x3fb8aa3bcd097820 */ /* 0x050fe20000410000 */
[----:B------:R-:W-:Y:S01]  /*2380*/  FSETP.NEU.FTZ.AND P0, PT, R205, -INF , PT ;  /* 0xff800000cd00780b */ /* 0x000fe20003f1d000 */
[C-C-:B------:R-:W-:Y:S01]  /*2390*/  FFMA.FTZ R126, R110.reuse, UR7, -R8.reuse ;  /* 0x000000076e7e7c23 */ /* 0x140fe20008010808 */
[--C-:B--2---:R-:W-:Y:S01]  /*23a0*/  FFMA.FTZ R125, R111, UR7, -R8.reuse ;  /* 0x000000076f7d7c23 */ /* 0x104fe20008010808 */
[----:B------:R-:W-:Y:S01]  /*23b0*/  FFMA.FTZ R110, -R110, R110, 1 ;  /* 0x3f8000006e6e7423 */ /* 0x000fe2000001016e */
[----:B------:R-:W-:Y:S01]  /*23c0*/  FSEL R9, R9, RZ, P0 ;  /* 0x000000ff09097208 */ /* 0x000fe20000000000 */
[----:B------:R-:W-:Y:S03]  /*23d0*/  FFMA.FTZ R111, -R111, R111, 1 ;  /* 0x3f8000006f6f7423 */ /* 0x000fe6000001016f */
[----:B------:R-:W2:Y:S01]  /*23e0*/  MUFU.TANH R124, R18 ;  /* 0x00000012007c7308 */ /* 0x000ea20000002400 */
[----:B------:R-:W-:Y:S01]  /*23f0*/  FSETP.NEU.FTZ.AND P0, PT, R204, -INF , PT ;  /* 0xff800000cc00780b */ /* 0x000fe20003f1d000 */
[--C-:B------:R-:W-:Y:S01]  /*2400*/  FFMA.FTZ R221, R122, UR7, -R8.reuse ;  /* 0x000000077add7c23 */ /* 0x100fe20008010808 */
[--C-:B------:R-:W-:Y:S01]  /*2410*/  FFMA.FTZ R121, R108, UR7, -R9.reuse ;  /* 0x000000076c797c23 */ /* 0x100fe20008010809 */
[----:B------:R-:W-:Y:S01]  /*2420*/  FFMA.FTZ R120, R109, UR7, -R9 ;  /* 0x000000076d787c23 */ /* 0x000fe20008010809 */
[----:B------:R-:W-:Y:S01]  /*2430*/  FSEL R11, R11, RZ, P0 ;  /* 0x000000ff0b0b7208 */ /* 0x000fe20000000000 */
[----:B------:R-:W-:Y:S01]  /*2440*/  FFMA.FTZ R122, -R122, R122, 1 ;  /* 0x3f8000007a7a7423 */ /* 0x000fe2000001017a */
[----:B------:R-:W-:Y:S03]  /*2450*/  FSETP.NEU.FTZ.AND P0, PT, R203, -INF , PT ;  /* 0xff800000cb00780b */ /* 0x000fe60003f1d000 */
[----:B------:R-:W-:Y:S01]  /*2460*/  MUFU.EX2 R126, R126 ;  /* 0x0000007e007e7308 */ /* 0x000fe20000000800 */
[----:B-1----:R-:W-:Y:S01]  /*2470*/  FFMA.FTZ R197, R123, UR7, -R8 ;  /* 0x000000077bc57c23 */ /* 0x002fe20008010808 */
[--C-:B------:R-:W-:Y:S01]  /*2480*/  FFMA.FTZ R131, R112, UR7, -R11.reuse ;  /* 0x0000000770837c23 */ /* 0x100fe2000801080b */
[----:B------:R-:W-:Y:S01]  /*2490*/  FSEL R10, R10, RZ, P0 ;  /* 0x000000ff0a0a7208 */ /* 0x000fe20000000000 */
[----:B------:R-:W-:Y:S01]  /*24a0*/  FFMA.FTZ R130, R113, UR7, -R11 ;  /* 0x0000000771827c23 */ /* 0x000fe2000801080b */
[----:B------:R-:W-:Y:S01]  /*24b0*/  FFMA.FTZ R123, -R123, R123, 1 ;  /* 0x3f8000007b7b7423 */ /* 0x000fe2000001017b */
[----:B------:R-:W-:Y:S01]  /*24c0*/  FMUL.FTZ R111, R111, UR9 ;  /* 0x000000096f6f7c20 */ /* 0x000fe20008410000 */
[----:B------:R-:W-:Y:S03]  /*24d0*/  FMUL.FTZ R122, R122, UR9 ;  /* 0x000000097a7a7c20 */ /* 0x000fe60008410000 */
[----:B------:R-:W-:Y:S01]  /*24e0*/  MUFU.EX2 R125, R125 ;  /* 0x0000007d007d7308 */ /* 0x000fe20000000800 */
[-C--:B---3--:R-:W-:Y:S03]  /*24f0*/  HMMA.16816.F32.BF16 R20, R132, R4.reuse, R20 ;  /* 0x000000048414723c */ /* 0x088fe60000041814 */
[--C-:B--2---:R-:W-:Y:S01]  /*2500*/  FFMA.FTZ R220, R124, UR7, -R9.reuse ;  /* 0x000000077cdc7c23 */ /* 0x104fe20008010809 */
[--C-:B------:R-:W-:Y:S01]  /*2510*/  FFMA.FTZ R129, R114, UR7, -R10.reuse ;  /* 0x0000000772817c23 */ /* 0x100fe2000801080a */
[--C-:B------:R-:W-:Y:S01]  /*2520*/  FFMA.FTZ R128, R115, UR7, -R10.reuse ;  /* 0x0000000773807c23 */ /* 0x100fe2000801080a */
[----:B------:R-:W-:Y:S03]  /*2530*/  FMUL.FTZ R123, R123, UR9 ;  /* 0x000000097b7b7c20 */ /* 0x000fe60008410000 */
[----:B------:R-:W1:Y:S01]  /*2540*/  MUFU.TANH R127, R19 ;  /* 0x00000013007f7308 */ /* 0x000e620000002400 */
[C---:B------:R-:W-:Y:S01]  /*2550*/  HMMA.16816.F32.BF16 R24, R104.reuse, R4, R24 ;  /* 0x000000046818723c */ /* 0x040fe20000041818 */
[----:B------:R-:W-:Y:S02]  /*2560*/  MOV R4, UR8 ;  /* 0x0000000800047c02 */ /* 0x000fe40008000f00 */
[----:B------:R-:W-:Y:S01]  /*2570*/  MOV R5, UR11 ;  /* 0x0000000b00057c02 */ /* 0x000fe20008000f00 */
[----:B------:R-:W-:Y:S01]  /*2580*/  FFMA.FTZ R108, -R108, R108, 1 ;  /* 0x3f8000006c6c7423 */ /* 0x000fe2000001016c */
[C---:B------:R-:W-:Y:S01]  /*2590*/  LEA R4, P0, R202.reuse, R4, 0x2 ;  /* 0x00000004ca047211 */ /* 0x040fe200078010ff */
[----:B------:R-:W-:Y:S03]  /*25a0*/  FFMA.FTZ R109, -R109, R109, 1 ;  /* 0x3f8000006d6d7423 */ /* 0x000fe6000001016d */
[----:B------:R-:W-:Y:S01]  /*25b0*/  MUFU.EX2 R121, R121 ;  /* 0x0000007900797308 */ /* 0x000fe20000000800 */
[-C--:B------:R-:W-:Y:S03]  /*25c0*/  HMMA.16816.F32.BF16 R28, R104, R6.reuse, R28 ;  /* 0x00000006681c723c */ /* 0x080fe6000004181c */
[----:B------:R-:W-:Y:S01]  /*25d0*/  LEA.HI.X R5, R202, R5, RZ, 0x2, P0 ;  /* 0x00000005ca057211 */ /* 0x000fe200000f14ff */
[----:B------:R-:W-:Y:S01]  /*25e0*/  FMUL.FTZ R20, R20, UR9 ;  /* 0x0000000914147c20 */ /* 0x000fe20008410000 */
[----:B------:R-:W-:Y:S01]  /*25f0*/  FMUL.FTZ R21, R21, UR9 ;  /* 0x0000000915157c20 */ /* 0x000fe20008410000 */
[----:B------:R-:W-:Y:S03]  /*2600*/  FMUL.FTZ R22, R22, UR9 ;  /* 0x0000000916167c20 */ /* 0x000fe60008410000 */
[----:B------:R-:W-:Y:S01]  /*2610*/  MUFU.EX2 R120, R120 ;  /* 0x0000007800787308 */ /* 0x000fe20000000800 */
[----:B------:R-:W2:Y:S01]  /*2620*/  LDG.E R226, desc[UR22][R4.64] ;  /* 0x0000001604e27981 */ /* 0x000ea2000c1e1900 */
[----:B------:R-:W-:Y:S03]  /*2630*/  HMMA.16816.F32.BF16 R32, R132, R6, R32 ;  /* 0x000000068420723c */ /* 0x000fe60000041820 */
[----:B------:R-:W3:Y:S01]  /*2640*/  LDG.E R246, desc[UR22][R4.64+0x20] ;  /* 0x0000201604f67981 */ /* 0x000ee2000c1e1900 */
[----:B-1----:R-:W-:Y:S01]  /*2650*/  FFMA.FTZ R219, R127, UR7, -R9 ;  /* 0x000000077fdb7c23 */ /* 0x002fe20008010809 */
[----:B------:R-:W-:Y:S03]  /*2660*/  FMUL.FTZ R23, R23, UR9 ;  /* 0x0000000917177c20 */ /* 0x000fe60008410000 */
[----:B------:R-:W-:Y:S01]  /*2670*/  MUFU.EX2 R221, R221 ;  /* 0x000000dd00dd7308 */ /* 0x000fe20000000800 */
[----:B------:R-:W5:Y:S01]  /*2680*/  LDG.E R245, desc[UR22][R4.64+0x80] ;  /* 0x0000801604f57981 */ /* 0x000f62000c1e1900 */
[----:B------:R-:W-:Y:S01]  /*2690*/  FMUL.FTZ R24, R24, UR9 ;  /* 0x0000000918187c20 */ /* 0x000fe20008410000 */
[----:B------:R-:W-:Y:S01]  /*26a0*/  FMUL.FTZ R25, R25, UR9 ;  /* 0x0000000919197c20 */ /* 0x000fe20008410000 */
[----:B------:R-:W-:Y:S01]  /*26b0*/  FMUL.FTZ R28, R28, UR9 ;  /* 0x000000091c1c7c20 */ /* 0x000fe20008410000 */
[----:B------:R1:W5:Y:S01]  /*26c0*/  LDG.E R244, desc[UR22][R4.64+0xa0] ;  /* 0x0000a01604f47981 */ /* 0x000362000c1e1900 */
        /* <DEDUP_REMOVED lines=13> */
[----:B------:R-:W-:Y:S01]  /*27a0*/  MUFU.EX2 R219, R219 ;  /* 0x000000db00db7308 */ /* 0x000fe20000000800 */
[----:B----4-:R-:W-:Y:S02]  /*27b0*/  F2FP.BF16.F32.PACK_AB R6, R197, R221 ;  /* 0x000000ddc506723e */ /* 0x010fe400000010ff */
[----:B-1----:R-:W-:Y:S07]  /*27c0*/  F2FP.BF16.F32.PACK_AB R5, R125, R126 ;  /* 0x0000007e7d05723e */ /* 0x002fee00000010ff */
[----:B------:R-:W-:Y:S01]  /*27d0*/  MUFU.EX2 R131, R131 ;  /* 0x0000008300837308 */ /* 0x000fe20000000800 */
[----:B------:R-:W-:Y:S01]  /*27e0*/  F2FP.BF16.F32.PACK_AB R4, R120, R121 ;  /* 0x000000797804723e */ /* 0x000fe200000010ff */
[----:B------:R1:W-:Y:S04]  /*27f0*/  STS [R190], R5 ;  /* 0x00000005be007388 */ /* 0x0003e80000000800 */
[----:B------:R4:W-:Y:S04]  /*2800*/  STS [R190+0x400], R4 ;  /* 0x00040004be007388 */ /* 0x0009e80000000800 */
[----:B------:R-:W1:Y:S01]  /*2810*/  MUFU.EX2 R130, R130 ;  /* 0x0000008200827308 */ /* 0x000e620000000800 */
[----:B------:R-:W-:Y:S09]  /*2820*/  STS [R210], R6 ;  /* 0x00000006d2007388 */ /* 0x000ff20000000800 */
[----:B------:R-:W4:Y:S10]  /*2830*/  MUFU.TANH R116, R12 ;  /* 0x0000000c00747308 */ /* 0x000f340000002400 */
[----:B------:R-:W4:Y:S01]  /*2840*/  MUFU.TANH R117, R13 ;  /* 0x0000000d00757308 */ /* 0x000f220000002400 */
[----:B-1----:R-:W-:Y:S02]  /*2850*/  F2FP.BF16.F32.PACK_AB R7, R130, R131 ;  /* 0x000000838207723e */ /* 0x002fe400000010ff */
[----:B------:R-:W-:Y:S07]  /*2860*/  F2FP.BF16.F32.PACK_AB R5, R219, R220 ;  /* 0x000000dcdb05723e */ /* 0x000fee00000010ff */
[----:B------:R-:W1:Y:S01]  /*2870*/  MUFU.TANH R118, R14 ;  /* 0x0000000e00767308 */ /* 0x000e620000002400 */
[----:B------:R-:W-:Y:S01]  /*2880*/  STS [R210+0x400], R5 ;  /* 0x00040005d2007388 */ /* 0x000fe20000000800 */
[--C-:B----4-:R-:W-:Y:S03]  /*2890*/  FFMA.FTZ R214, R116, UR7, -R11.reuse ;  /* 0x0000000774d67c23 */ /* 0x110fe6000801080b */
[----:B------:R4:W-:Y:S05]  /*28a0*/  STS [R190+0x1000], R7 ;  /* 0x00100007be007388 */ /* 0x0009ea0000000800 */
[----:B------:R-:W4:Y:S01]  /*28b0*/  MUFU.TANH R119, R15 ;  /* 0x0000000f00777308 */ /* 0x000f220000002400 */
[----:B------:R-:W-:Y:S09]  /*28c0*/  FFMA.FTZ R213, R117, UR7, -R11 ;  /* 0x0000000775d57c23 */ /* 0x000ff2000801080b */
[----:B------:R-:W4:Y:S01]  /*28d0*/  MUFU.TANH R136, R20 ;  /* 0x0000001400887308 */ /* 0x000f220000002400 */
[--C-:B-1----:R-:W-:Y:S09]  /*28e0*/  FFMA.FTZ R212, R118, UR7, -R10.reuse ;  /* 0x0000000776d47c23 */ /* 0x102ff2000801080a */
[----:B------:R-:W1:Y:S01]  /*28f0*/  MUFU.TANH R137, R21 ;  /* 0x0000001500897308 */ /* 0x000e620000002400 */
[----:B----4-:R-:W-:Y:S09]  /*2900*/  FFMA.FTZ R188, R119, UR7, -R10 ;  /* 0x0000000777bc7c23 */ /* 0x010ff2000801080a */
[----:B------:R-:W4:Y:S01]  /*2910*/  MUFU.TANH R227, R32 ;  /* 0x0000002000e37308 */ /* 0x000f220000002400 */
[C-C-:B------:R-:W-:Y:S01]  /*2920*/  FFMA.FTZ R12, R136.reuse, UR7, -R8.reuse ;  /* 0x00000007880c7c23 */ /* 0x140fe20008010808 */
[----:B------:R-:W-:Y:S04]  /*2930*/  FFMA.FTZ R136, -R136, R136, 1 ;  /* 0x3f80000088887423 */ /* 0x000fe80000010188 */
[----:B------:R-:W-:Y:S04]  /*2940*/  FMUL.FTZ R136, R136, UR9 ;  /* 0x0000000988887c20 */ /* 0x000fe80008410000 */
[----:B------:R-:W4:Y:S01]  /*2950*/  MUFU.TANH R228, R33 ;  /* 0x0000002100e47308 */ /* 0x000f220000002400 */
[C-C-:B-1----:R-:W-:Y:S01]  /*2960*/  FFMA.FTZ R134, R137.reuse, UR7, -R8.reuse ;  /* 0x0000000789867c23 */ /* 0x142fe20008010808 */
[----:B------:R-:W-:Y:S04]  /*2970*/  FFMA.FTZ R137, -R137, R137, 1 ;  /* 0x3f80000089897423 */ /* 0x000fe80000010189 */
[----:B------:R-:W-:Y:S04]  /*2980*/  FMUL.FTZ R137, R137, UR9 ;  /* 0x0000000989897c20 */ /* 0x000fe80008410000 */
[----:B------:R-:W-:Y:S01]  /*2990*/  MUFU.EX2 R129, R129 ;  /* 0x0000008100817308 */ /* 0x000fe20000000800 */
[C-C-:B----4-:R-:W-:Y:S01]  /*29a0*/  FFMA.FTZ R242, R227.reuse, UR7, -R8.reuse ;  /* 0x00000007e3f27c23 */ /* 0x150fe20008010808 */
[----:B------:R-:W-:Y:S04]  /*29b0*/  FFMA.FTZ R227, -R227, R227, 1 ;  /* 0x3f800000e3e37423 */ /* 0x000fe800000101e3 */
[----:B------:R-:W-:Y:S04]  /*29c0*/  FMUL.FTZ R227, R227, UR9 ;  /* 0x00000009e3e37c20 */ /* 0x000fe80008410000 */
[----:B------:R-:W1:Y:S01]  /*29d0*/  MUFU.EX2 R128, R128 ;  /* 0x0000008000807308 */ /* 0x000e620000000800 */
[C---:B------:R-:W-:Y:S01]  /*29e0*/  FFMA.FTZ R8, R228.reuse, UR7, -R8 ;  /* 0x00000007e4087c23 */ /* 0x040fe20008010808 */
[----:B------:R-:W-:Y:S04]  /*29f0*/  FFMA.FTZ R228, -R228, R228, 1 ;  /* 0x3f800000e4e47423 */ /* 0x000fe800000101e4 */
[----:B------:R-:W-:Y:S04]  /*2a00*/  FMUL.FTZ R228, R228, UR9 ;  /* 0x00000009e4e47c20 */ /* 0x000fe80008410000 */
[----:B------:R-:W4:Y:S10]  /*2a10*/  MUFU.TANH R138, R22 ;  /* 0x00000016008a7308 */ /* 0x000f340000002400 */
[----:B------:R-:W4:Y:S01]  /*2a20*/  MUFU.TANH R139, R23 ;  /* 0x00000017008b7308 */ /* 0x000f220000002400 */
[----:B-1----:R-:W-:Y:S05]  /*2a30*/  F2FP.BF16.F32.PACK_AB R4, R128, R129 ;  /* 0x000000818004723e */ /* 0x002fea00000010ff */
[----:B------:R1:W-:Y:S04]  /*2a40*/  STS [R190+0x1400], R4 ;  /* 0x00140004be007388 */ /* 0x0003e80000000800 */
[----:B------:R-:W-:Y:S01]  /*2a50*/  MUFU.EX2 R214, R214 ;  /* 0x000000d600d67308 */ /* 0x000fe20000000800 */
[--C-:B----4-:R-:W-:Y:S09]  /*2a60*/  FFMA.FTZ R133, R138, UR7, -R9.reuse ;  /* 0x000000078a857c23 */ /* 0x110ff20008010809 */
[----:B------:R-:W-:Y:S01]  /*2a70*/  MUFU.EX2 R213, R213 ;  /* 0x000000d500d57308 */ /* 0x000fe20000000800 */
[--C-:B------:R-:W-:Y:S09]  /*2a80*/  FFMA.FTZ R132, R139, UR7, -R9.reuse ;  /* 0x000000078b847c23 */ /* 0x100ff20008010809 */
[----:B------:R-:W-:Y:S10]  /*2a90*/  MUFU.EX2 R212, R212 ;  /* 0x000000d400d47308 */ /* 0x000ff40000000800 */
[----:B------:R-:W4:Y:S10]  /*2aa0*/  MUFU.EX2 R188, R188 ;  /* 0x000000bc00bc7308 */ /* 0x000f340000000800 */
[----:B------:R1:W-:Y:S10]  /*2ab0*/  MUFU.EX2 R241, R8 ;  /* 0x0000000800f17308 */ /* 0x0003f40000000800 */
[----:B------:R-:W-:Y:S01]  /*2ac0*/  MUFU.EX2 R135, R12 ;  /* 0x0000000c00877308 */ /* 0x000fe20000000800 */
[----:B----4-:R-:W-:Y:S05]  /*2ad0*/  F2FP.BF16.F32.PACK_AB R7, R188, R212 ;  /* 0x000000d4bc07723e */ /* 0x010fea00000010ff */
[----:B------:R-:W-:Y:S04]  /*2ae0*/  STS [R210+0x1400], R7 ;  /* 0x00140007d2007388 */ /* 0x000fe80000000800 */
[----:B------:R-:W4:Y:S01]  /*2af0*/  MUFU.EX2 R134, R134 ;  /* 0x0000008600867308 */ /* 0x000f220000000800 */
[----:B-1----:R-:W-:Y:S05]  /*2b00*/  F2FP.BF16.F32.PACK_AB R8, R213, R214 ;  /* 0x000000d6d508723e */ /* 0x002fea00000010ff */
[----:B------:R-:W-:Y:S04]  /*2b10*/  STS [R210+0x1000], R8 ;  /* 0x00100008d2007388 */ /* 0x000fe80000000800 */
[----:B------:R-:W-:Y:S10]  /*2b20*/  MUFU.EX2 R133, R133 ;  /* 0x0000008500857308 */ /* 0x000ff40000000800 */
[----:B------:R-:W1:Y:S01]  /*2b30*/  MUFU.EX2 R132, R132 ;  /* 0x0000008400847308 */ /* 0x000e620000000800 */
[----:B----4-:R-:W-:Y:S05]  /*2b40*/  F2FP.BF16.F32.PACK_AB R6, R134, R135 ;  /* 0x000000878606723e */ /* 0x010fea00000010ff */
[----:B------:R4:W-:Y:S04]  /*2b50*/  STS [R193], R6 ;  /* 0x00000006c1007388 */ /* 0x0009e80000000800 */
[----:B------:R-:W2:Y:S10]  /*2b60*/  MUFU.TANH R230, R34 ;  /* 0x0000002200e67308 */ /* 0x000eb40000002400 */
[----:B------:R-:W4:Y:S01]  /*2b70*/  MUFU.EX2 R242, R242 ;  /* 0x000000f200f27308 */ /* 0x000f220000000800 */
[----:B-1----:R-:W-:Y:S05]  /*2b80*/  F2FP.BF16.F32.PACK_AB R5, R132, R133 ;  /* 0x000000858405723e */ /* 0x002fea00000010ff */
[----:B------:R1:W-:Y:S04]  /*2b90*/  STS [R193+0x400], R5 ;  /* 0x00040005c1007388 */ /* 0x0003e80000000800 */
[----:B------:R-:W3:Y:S01]  /*2ba0*/  MUFU.TANH R243, R35 ;  /* 0x0000002300f37308 */ /* 0x000ee20000002400 */
[--C-:B--2---:R-:W-:Y:S09]  /*2bb0*/  FFMA.FTZ R240, R230, UR7, -R9.reuse ;  /* 0x00000007e6f07c23 */ /* 0x104ff20008010809 */
[----:B------:R-:W2:Y:S01]  /*2bc0*/  MUFU.TANH R215, R24 ;  /* 0x0000001800d77308 */ /* 0x000ea20000002400 */
[----:B----4-:R-:W-:Y:S05]  /*2bd0*/  F2FP.BF16.F32.PACK_AB R4, R241, R242 ;  /* 0x000000f2f104723e */ /* 0x010fea00000010ff */
[----:B------:R4:W-:Y:S04]  /*2be0*/  STS [R229], R4 ;  /* 0x00000004e5007388 */ /* 0x0009e80000000800 */
[----:B------:R-:W1:Y:S01]  /*2bf0*/  MUFU.TANH R216, R25 ;  /* 0x0000001900d87308 */ /* 0x000e620000002400 */
[----:B---3--:R-:W-:Y:S09]  /*2c00*/  FFMA.FTZ R9, R243, UR7, -R9 ;  /* 0x00000007f3097c23 */ /* 0x008ff20008010809 */
[----:B------:R-:W3:Y:S01]  /*2c10*/  MUFU.TANH R217, R26 ;  /* 0x0000001a00d97308 */ /* 0x000ee20000002400 */
[--C-:B--2---:R-:W-:Y:S09]  /*2c20*/  FFMA.FTZ R238, R215, UR7, -R11.reuse ;  /* 0x00000007d7ee7c23 */ /* 0x104ff2000801080b */
[----:B------:R-:W2:Y:S01]  /*2c30*/  MUFU.TANH R218, R27 ;  /* 0x0000001b00da7308 */ /* 0x000ea20000002400 */
[--C-:B-1----:R-:W-:Y:S09]  /*2c40*/  FFMA.FTZ R237, R216, UR7, -R11.reuse ;  /* 0x00000007d8ed7c23 */ /* 0x102ff2000801080b */
[----:B------:R-:W1:Y:S01]  /*2c50*/  MUFU.TANH R222, R28 ;  /* 0x0000001c00de7308 */ /* 0x000e620000002400 */
[--C-:B---3--:R-:W-:Y:S09]  /*2c60*/  FFMA.FTZ R234, R217, UR7, -R10.reuse ;  /* 0x00000007d9ea7c23 */ /* 0x108ff2000801080a */
[----:B------:R-:W3:Y:S01]  /*2c70*/  MUFU.TANH R224, R30 ;  /* 0x0000001e00e07308 */ /* 0x000ee20000002400 */
[--C-:B--2---:R-:W-:Y:S09]  /*2c80*/  FFMA.FTZ R233, R218, UR7, -R10.reuse ;  /* 0x00000007dae97c23 */ /* 0x104ff2000801080a */
[----:B------:R-:W2:Y:S01]  /*2c90*/  MUFU.TANH R223, R29 ;  /* 0x0000001d00df7308 */ /* 0x000ea20000002400 */
[--C-:B-1----:R-:W-:Y:S09]  /*2ca0*/  FFMA.FTZ R236, R222, UR7, -R11.reuse ;  /* 0x00000007deec7c23 */ /* 0x102ff2000801080b */
[----:B------:R-:W1:Y:S01]  /*2cb0*/  MUFU.TANH R225, R31 ;  /* 0x0000001f00e17308 */ /* 0x000e620000002400 */
[--C-:B---3--:R-:W-:Y:S09]  /*2cc0*/  FFMA.FTZ R232, R224, UR7, -R10.reuse ;  /* 0x00000007e0e87c23 */ /* 0x108ff2000801080a */
[----:B------:R-:W-:Y:S01]  /*2cd0*/  MUFU.EX2 R240, R240 ;  /* 0x000000f000f07308 */ /* 0x000fe20000000800 */
[----:B--2---:R-:W-:Y:S09]  /*2ce0*/  FFMA.FTZ R11, R223, UR7, -R11 ;  /* 0x00000007df0b7c23 */ /* 0x004ff2000801080b */
[----:B------:R-:W2:Y:S01]  /*2cf0*/  MUFU.EX2 R239, R9 ;  /* 0x0000000900ef7308 */ /* 0x000ea20000000800 */
[----:B-1----:R-:W-:Y:S09]  /*2d00*/  FFMA.FTZ R10, R225, UR7, -R10 ;  /* 0x00000007e10a7c23 */ /* 0x002ff2000801080a */
        /* <DEDUP_REMOVED lines=13> */
[----:B------:R-:W4:Y:S01]  /*2de0*/  MUFU.EX2 R231, R10 ;  /* 0x0000000a00e77308 */ /* 0x000f220000000800 */
[----:B-1----:R-:W-:Y:S05]  /*2df0*/  F2FP.BF16.F32.PACK_AB R5, R235, R236 ;  /* 0x000000eceb05723e */ /* 0x002fea00000010ff */
[----:B------:R-:W-:Y:S01]  /*2e00*/  STS [R229+0x1000], R5 ;  /* 0x00100005e5007388 */ /* 0x000fe20000000800 */
[----:B----4-:R-:W-:Y:S05]  /*2e10*/  F2FP.BF16.F32.PACK_AB R4, R231, R232 ;  /* 0x000000e8e704723e */ /* 0x010fea00000010ff */
        /* <DEDUP_REMOVED lines=39> */
[----:B------:R-:W-:Y:S01]  /*3090*/  FADD.FTZ R7, -R246, R7 ;  /* 0x00000007f6077221 */ /* 0x000fe20000010100 */
[----:B------:R-:W-:Y:S01]  /*30a0*/  FMUL.FTZ R125, R125, R5 ;  /* 0x000000057d7d7220 */ /* 0x000fe20000410000 */
[C---:B------:R-:W-:Y:S04]  /*30b0*/  HMMA.16816.F32.BF16 R16, R104.reuse, R166, R16 ;  /* 0x000000a66810723c */ /* 0x040fe80000041810 */
[----:B------:R-:W-:Y:S01]  /*30c0*/  FMUL.FTZ R4, R126, R4 ;  /* 0x000000047e047220 */ /* 0x000fe20000410000 */
[----:B------:R-:W-:Y:S01]  /*30d0*/  FMUL.FTZ R5, R110, UR9 ;  /* 0x000000096e057c20 */ /* 0x000fe20008410000 */
[----:B------:R-:W-:Y:S01]  /*30e0*/  FMUL.FTZ R6, R121, R6 ;  /* 0x0000000679067220 */ /* 0x000fe20000410000 */
[----:B------:R-:W-:Y:S01]  /*30f0*/  FMUL.FTZ R7, R120, R7 ;  /* 0x0000000778077220 */ /* 0x000fe20000410000 */
[-C--:B------:R-:W-:Y:S03]  /*3100*/  HMMA.16816.F32.BF16 R20, R104, R168.reuse, R20 ;  /* 0x000000a86814723c */ /* 0x080fe60000041814 */
[----:B------:R-:W-:Y:S01]  /*3110*/  FMUL.FTZ R5, R5, R4 ;  /* 0x0000000405057220 */ /* 0x000fe20000410000 */
[----:B------:R-:W-:Y:S01]  /*3120*/  FMUL.FTZ R4, R111, R125 ;  /* 0x0000007d6f047220 */ /* 0x000fe20000410000 */
[----:B------:R-:W-:Y:S01]  /*3130*/  FMUL.FTZ R6, R108, R6 ;  /* 0x000000066c067220 */ /* 0x000fe20000410000 */
[----:B------:R-:W-:Y:S02]  /*3140*/  FMUL.FTZ R7, R109, R7 ;  /* 0x000000076d077220 */ /* 0x000fe40000410000 */
[C---:B------:R-:W-:Y:S04]  /*3150*/  HMMA.16816.F32.BF16 R24, R100.reuse, R168, R24 ;  /* 0x000000a86418723c */ /* 0x040fe80000041818 */
[----:B------:R-:W-:Y:S01]  /*3160*/  F2FP.BF16.F32.PACK_AB R4, R4, R5 ;  /* 0x000000050404723e */ /* 0x000fe200000010ff */
[C---:B------:R-:W-:Y:S01]  /*3170*/  FADD.FTZ R16, -R226.reuse, R16 ;  /* 0x00000010e2107221 */ /* 0x040fe20000010100 */
[----:B------:R-:W-:Y:S01]  /*3180*/  FADD.FTZ R17, -R226, R17 ;  /* 0x00000011e2117221 */ /* 0x000fe20000010100 */
        /* <DEDUP_REMOVED lines=9> */
[----:B------:R-:W-:Y:S01]  /*3220*/  FMUL.FTZ R16, R122, R16 ;  /* 0x000000107a107220 */ /* 0x000fe20000410000 */
[----:B------:R-:W-:Y:S01]  /*3230*/  FMUL.FTZ R17, R123, R17 ;  /* 0x000000117b117220 */ /* 0x000fe20000410000 */
[----:B------:R-:W-:Y:S01]  /*3240*/  FMUL.FTZ R20, R136, R20 ;  /* 0x0000001488147220 */ /* 0x000fe20000410000 */
[----:B------:R-:W-:Y:S01]  /*3250*/  FMUL.FTZ R21, R137, R21 ;  /* 0x0000001589157220 */ /* 0x000fe20000410000 */
[----:B------:R-:W-:Y:S02]  /*3260*/  FADD.FTZ R100, -R246, R19 ;  /* 0x00000013f6647221 */ /* 0x000fe40000010100 */
[----:B------:R-:W-:Y:S02]  /*3270*/  F2FP.BF16.F32.PACK_AB R16, R17, R16 ;  /* 0x000000101110723e */ /* 0x000fe400000010ff */
[----:B------:R-:W-:Y:S06]  /*3280*/  F2FP.BF16.F32.PACK_AB R20, R21, R20 ;  /* 0x000000141514723e */ /* 0x000fec00000010ff */
[C---:B------:R-:W-:Y:S01]  /*3290*/  FADD.FTZ R32, -R226.reuse, R32 ;  /* 0x00000020e2207221 */ /* 0x040fe20000010100 */
[----:B------:R-:W-:Y:S03]  /*32a0*/  FADD.FTZ R33, -R226, R33 ;  /* 0x00000021e2217221 */ /* 0x000fe60000010100 */
[----:B------:R-:W-:Y:S01]  /*32b0*/  FMUL.FTZ R32, R242, R32 ;  /* 0x00000020f2207220 */ /* 0x000fe20000410000 */
[----:B------:R-:W-:Y:S03]  /*32c0*/  FMUL.FTZ R33, R241, R33 ;  /* 0x00000021f1217220 */ /* 0x000fe60000410000 */
[----:B------:R-:W-:Y:S01]  /*32d0*/  FMUL.FTZ R32, R227, R32 ;  /* 0x00000020e3207220 */ /* 0x000fe20000410000 */
[----:B------:R-:W-:Y:S01]  /*32e0*/  FMUL.FTZ R33, R228, R33 ;  /* 0x00000021e4217220 */ /* 0x000fe20000410000 */
[----:B------:R-:W-:Y:S06]  /*32f0*/  BRA.U !UP0, `(.L_x_1353) ;  /* 0x0000000108587547 */ /* 0x000fec000b800000 */
[----:B------:R-:W1:Y:S01]  /*3300*/  LDC R17, c[0x0][0x3b0] ;  /* 0x0000ec00ff117b82 */ /* 0x000e620000000800 */
[----:B------:R-:W-:Y:S01]  /*3310*/  IADD3 R21, P0, PT, RZ, -UR5, RZ ;  /* 0x80000005ff157c10 */ /* 0x000fe2000ff1e0ff */
[----:B------:R-:W-:Y:S04]  /*3320*/  ULOP3.LUT UR10, UR30, 0x1, URZ, 0xc0, !UPT ;  /* 0x000000011e0a7892 */ /* 0x000fe8000f8ec0ff */
[----:B------:R-:W-:Y:S02]  /*3330*/  UISETP.NE.U32.AND UP1, UPT, UR10, 0x1, UPT ;  /* 0x000000010a00788c */ /* 0x000fe4000bf25070 */
[----:B------:R-:W2:Y:S02]  /*3340*/  LDC R5, c[0x0][0x3b4] ;  /* 0x0000ed00ff057b82 */ /* 0x000ea40000000800 */
[----:B------:R-:W-:Y:S06]  /*3350*/  USEL UR10, UR18, 0x2000, !UP1 ;  /* 0x00002000120a7887 */ /* 0x000fec000c800000 */
[----:B------:R-:W-:Y:S02]  /*3360*/  VIADD R207, R207, UR10 ;  /* 0x0000000acfcf7c36 */ /* 0x000fe40008000000 */
[----:B------:R-:W-:Y:S02]  /*3370*/  VIADD R181, R181, UR10 ;  /* 0x0000000ab5b57c36 */ /* 0x000fe40008000000 */
[----:B-1----:R-:W-:Y:S04]  /*3380*/  IMAD.SHL.U32 R19, R17, 0x40, RZ ;  /* 0x0000004011137824 */ /* 0x002fe800078e00ff */
[----:B------:R-:W-:Y:S05]  /*3390*/  IMAD.X R19, RZ, RZ, ~R19, P0 ;  /* 0x000000ffff137224 */ /* 0x000fea00000e0e13 */
[----:B------:R-:W-:Y:S04]  /*33a0*/  SHF.R.S64 R21, R21, 0x1f, R19 ;  /* 0x0000001f15157819 */ /* 0x000fe80000001013 */
[----:B------:R-:W-:Y:S04]  /*33b0*/  IADD3 R196, P0, PT, R21, R196, RZ ;  /* 0x000000c415c47210 */ /* 0x000fe80007f1e0ff */
[----:B------:R-:W-:Y:S02]  /*33c0*/  LEA.HI.X.SX32 R195, R19, R195, 0x1, P0 ;  /* 0x000000c313c37211 */ /* 0x000fe400000f0eff */
        /* <DEDUP_REMOVED lines=9> */
.L_x_1353:
[----:B------:R-:W-:Y:S01]  /*3460*/  FFMA.FTZ R127, -R127, R127, 1 ;  /* 0x3f8000007f7f7423 */ /* 0x000fe2000001017f */
[----:B------:R-:W-:Y:S01]  /*3470*/  FFMA.FTZ R124, -R124, R124, 1 ;  /* 0x3f8000007c7c7423 */ /* 0x000fe2000001017c */
[----:B------:R-:W-:Y:S01]  /*3480*/  FMUL.FTZ R100, R219, R100 ;  /* 0x00000064db647220 */ /* 0x000fe20000410000 */
[----:B------:R-:W-:Y:S01]  /*3490*/  FMUL.FTZ R18, R220, R18 ;  /* 0x00000012dc127220 */ /* 0x000fe20000410000 */
[----:B------:R-:W-:Y:S01]  /*34a0*/  FMUL.FTZ R127, R127, UR9 ;  /* 0x000000097f7f7c20 */ /* 0x000fe20008410000 */
[----:B------:R-:W-:Y:S01]  /*34b0*/  FMUL.FTZ R124, R124, UR9 ;  /* 0x000000097c7c7c20 */ /* 0x000fe20008410000 */
[----:B-----5:R-:W-:Y:S01]  /*34c0*/  FADD.FTZ R9, -R245, R9 ;  /* 0x00000009f5097221 */ /* 0x020fe20000010100 */
[----:B------:R-:W-:Y:S01]  /*34d0*/  FFMA.FTZ R112, -R112, R112, 1 ;  /* 0x3f80000070707423 */ /* 0x000fe20000010170 */
[----:B------:R-:W-:Y:S01]  /*34e0*/  FFMA.FTZ R113, -R113, R113, 1 ;  /* 0x3f80000071717423 */ /* 0x000fe20000010171 */
[C---:B------:R-:W-:Y:S01]  /*34f0*/  FADD.FTZ R11, -R244.reuse, R11 ;  /* 0x0000000bf40b7221 */ /* 0x040fe20000010100 */
[----:B------:R-:W-:Y:S01]  /*3500*/  FFMA.FTZ R115, -R115, R115, 1 ;  /* 0x3f80000073737423 */ /* 0x000fe20000010173 */
        /* <DEDUP_REMOVED lines=9> */
[----:B------:R-:W-:Y:S01]  /*35a0*/  FMUL.FTZ R115, R115, UR9 ;  /* 0x0000000973737c20 */ /* 0x000fe20008410000 */
[----:B------:R-:W-:Y:S01]  /*35b0*/  FADD.FTZ R13, -R245, R13 ;  /* 0x0000000df50d7221 */ /* 0x000fe20000010100 */
[----:B------:R-:W-:Y:S01]  /*35c0*/  FMUL.FTZ R8, R131, R8 ;  /* 0x0000000883087220 */ /* 0x000fe20000410000 */
[----:B------:R-:W-:Y:S01]  /*35d0*/  FFMA.FTZ R117, -R117, R117, 1 ;  /* 0x3f80000075757423 */ /* 0x000fe20000010175 */
        /* <DEDUP_REMOVED lines=9> */
[----:B------:R-:W-:Y:S01]  /*3670*/  FMUL.FTZ R9, R113, R9 ;  /* 0x0000000971097220 */ /* 0x000fe20000410000 */
[----:B------:R-:W-:Y:S01]  /*3680*/  FMUL.FTZ R11, R115, R11 ;  /* 0x0000000b730b7220 */ /* 0x000fe20000410000 */
[----:B------:R-:W-:Y:S01]  /*3690*/  FMUL.FTZ R13, R213, R13 ;  /* 0x0000000dd50d7220 */ /* 0x000fe20000410000 */
[----:B------:R-:W-:Y:S01]  /*36a0*/  FMUL.FTZ R117, R117, UR9 ;  /* 0x0000000975757c20 */ /* 0x000fe20008410000 */
[----:B------:R-:W-:Y:S01]  /*36b0*/  FMUL.FTZ R8, R112, R8 ;  /* 0x0000000870087220 */ /* 0x000fe20000410000 */
[----:B------:R-:W-:Y:S01]  /*36c0*/  FMUL.FTZ R15, R188, R15 ;  /* 0x0000000fbc0f7220 */ /* 0x000fe20000410000 */
[----:B------:R-:W-:Y:S01]  /*36d0*/  FMUL.FTZ R119, R119, UR9 ;  /* 0x0000000977777c20 */ /* 0x000fe20008410000 */
[----:B------:R-:W-:Y:S01]  /*36e0*/  FMUL.FTZ R10, R114, R10 ;  /* 0x0000000a720a7220 */ /* 0x000fe20000410000 */
[----:B------:R-:W-:Y:S01]  /*36f0*/  FADD.FTZ R23, -R246, R23 ;  /* 0x00000017f6177221 */ /* 0x000fe20000010100 */
[----:B------:R-:W-:Y:S01]  /*3700*/  FFMA.FTZ R139, -R139, R139, 1 ;  /* 0x3f8000008b8b7423 */ /* 0x000fe2000001018b */
[----:B------:R-:W-:Y:S01]  /*3710*/  FMUL.FTZ R12, R214, R12 ;  /* 0x0000000cd60c7220 */ /* 0x000fe20000410000 */
[----:B------:R-:W-:Y:S01]  /*3720*/  FMUL.FTZ R116, R116, UR9 ;  /* 0x0000000974747c20 */ /* 0x000fe20008410000 */
[----:B------:R-:W-:Y:S01]  /*3730*/  FMUL.FTZ R14, R212, R14 ;  /* 0x0000000ed40e7220 */ /* 0x000fe20000410000 */
[----:B------:R-:W-:Y:S01]  /*3740*/  FMUL.FTZ R118, R118, UR9 ;  /* 0x0000000976767c20 */ /* 0x000fe20008410000 */
[----:B------:R-:W-:Y:S01]  /*3750*/  FADD.FTZ R22, -R246, R22 ;  /* 0x00000016f6167221 */ /* 0x000fe20000010100 */
[----:B------:R-:W-:Y:S01]  /*3760*/  FFMA.FTZ R138, -R138, R138, 1 ;  /* 0x3f8000008a8a7423 */ /* 0x000fe2000001018a */
[----:B------:R-:W-:Y:S01]  /*3770*/  F2FP.BF16.F32.PACK_AB R18, R100, R18 ;  /* 0x000000126412723e */ /* 0x000fe200000010ff */
[----:B------:R-:W-:Y:S01]  /*3780*/  STS [R190+-0x4000], R4 ;  /* 0xffc00004be007388 */ /* 0x000fe20000000800 */
[----:B------:R-:W-:Y:S01]  /*3790*/  FMUL.FTZ R13, R117, R13 ;  /* 0x0000000d750d7220 */ /* 0x000fe20000410000 */
[----:B------:R-:W-:Y:S01]  /*37a0*/  FMUL.FTZ R15, R119, R15 ;  /* 0x0000000f770f7220 */ /* 0x000fe20000410000 */
[----:B------:R-:W-:Y:S02]  /*37b0*/  FMUL.FTZ R23, R132, R23 ;  /* 0x0000001784177220 */ /* 0x000fe40000410000 */
[----:B------:R-:W-:Y:S01]  /*37c0*/  STS [R190+-0x3c00], R6 ;  /* 0xffc40006be007388 */ /* 0x000fe20000000800 */
[----:B------:R-:W-:Y:S01]  /*37d0*/  FMUL.FTZ R139, R139, UR9 ;  /* 0x000000098b8b7c20 */ /* 0x000fe20008410000 */
[----:B------:R-:W-:Y:S01]  /*37e0*/  FMUL.FTZ R12, R116, R12 ;  /* 0x0000000c740c7220 */ /* 0x000fe20000410000 */
[----:B------:R-:W-:Y:S01]  /*37f0*/  FMUL.FTZ R14, R118, R14 ;  /* 0x0000000e760e7220 */ /* 0x000fe20000410000 */
[----:B------:R-:W-:Y:S01]  /*3800*/  FMUL.FTZ R22, R133, R22 ;  /* 0x0000001685167220 */ /* 0x000fe20000410000 */
[----:B------:R-:W-:Y:S01]  /*3810*/  FADD.FTZ R35, -R246, R35 ;  /* 0x00000023f6237221 */ /* 0x000fe20000010100 */
[----:B------:R-:W-:Y:S01]  /*3820*/  FFMA.FTZ R243, -R243, R243, 1 ;  /* 0x3f800000f3f37423 */ /* 0x000fe200000101f3 */
[----:B------:R-:W-:Y:S01]  /*3830*/  FMUL.FTZ R138, R138, UR9 ;  /* 0x000000098a8a7c20 */ /* 0x000fe20008410000 */
[----:B------:R-:W-:Y:S01]  /*3840*/  FADD.FTZ R34, -R246, R34 ;  /* 0x00000022f6227221 */ /* 0x000fe20000010100 */
[----:B------:R-:W-:Y:S01]  /*3850*/  FFMA.FTZ R230, -R230, R230, 1 ;  /* 0x3f800000e6e67423 */ /* 0x000fe200000101e6 */
[----:B------:R-:W-:Y:S01]  /*3860*/  F2FP.BF16.F32.PACK_AB R8, R9, R8 ;  /* 0x000000080908723e */ /* 0x000fe200000010ff */
[----:B------:R-:W-:Y:S01]  /*3870*/  STS [R210+-0x4000], R16 ;  /* 0xffc00010d2007388 */ /* 0x000fe20000000800 */
[----:B------:R-:W-:Y:S01]  /*3880*/  F2FP.BF16.F32.PACK_AB R10, R11, R10 ;  /* 0x0000000a0b0a723e */ /* 0x000fe200000010ff */
[----:B------:R-:W-:Y:S01]  /*3890*/  FMUL.FTZ R23, R139, R23 ;  /* 0x000000178b177220 */ /* 0x000fe20000410000 */
[----:B------:R-:W-:Y:S02]  /*38a0*/  FMUL.FTZ R35, R239, R35 ;  /* 0x00000023ef237220 */ /* 0x000fe40000410000 */
[----:B------:R-:W-:Y:S01]  /*38b0*/  STS [R210+-0x3c00], R18 ;  /* 0xffc40012d2007388 */ /* 0x000fe20000000800 */
[----:B------:R-:W-:Y:S01]  /*38c0*/  FMUL.FTZ R243, R243, UR9 ;  /* 0x00000009f3f37c20 */ /* 0x000fe20008410000 */
[----:B------:R-:W-:Y:S01]  /*38d0*/  FMUL.FTZ R22, R138, R22 ;  /* 0x000000168a167220 */ /* 0x000fe20000410000 */
[----:B------:R-:W-:Y:S01]  /*38e0*/  FMUL.FTZ R34, R240, R34 ;  /* 0x00000022f0227220 */ /* 0x000fe20000410000 */
[----:B------:R-:W-:Y:S01]  /*38f0*/  FMUL.FTZ R230, R230, UR9 ;  /* 0x00000009e6e67c20 */ /* 0x000fe20008410000 */
[C---:B------:R-:W-:Y:S01]  /*3900*/  FADD.FTZ R25, -R245.reuse, R25 ;  /* 0x00000019f5197221 */ /* 0x040fe20000010100 */
[----:B------:R-:W-:Y:S01]  /*3910*/  FFMA.FTZ R216, -R216, R216, 1 ;  /* 0x3f800000d8d87423 */ /* 0x000fe200000101d8 */
[----:B------:R-:W-:Y:S01]  /*3920*/  FADD.FTZ R27, -R244, R27 ;  /* 0x0000001bf41b7221 */ /* 0x000fe20000010100 */
[----:B------:R-:W-:Y:S01]  /*3930*/  FFMA.FTZ R218, -R218, R218, 1 ;  /* 0x3f800000dada7423 */ /* 0x000fe200000101da */
        /* <DEDUP_REMOVED lines=10> */
[----:B------:R-:W-:Y:S01]  /*39e0*/  FMUL.FTZ R25, R237, R25 ;  /* 0x00000019ed197220 */ /* 0x000fe20000410000 */
[----:B------:R-:W-:Y:S01]  /*39f0*/  FMUL.FTZ R216, R216, UR9 ;  /* 0x00000009d8d87c20 */ /* 0x000fe20008410000 */
        /* <DEDUP_REMOVED lines=31> */
[----:B------:R-:W-:Y:S01]  /*3bf0*/  F2FP.BF16.F32.PACK_AB R34, R35, R34 ;  /* 0x000000222322723e */ /* 0x000fe200000010ff */
[----:B------:R-:W-:Y:S01]  /*3c00*/  FMUL.FTZ R29, R223, R29 ;  /* 0x0000001ddf1d7220 */ /* 0x000fe20000410000 */
[----:B------:R-:W-:Y:S02]  /*3c10*/  FMUL.FTZ R31, R225, R31 ;  /* 0x0000001fe11f7220 */ /* 0x000fe40000410000 */
[----:B------:R-:W-:Y:S01]  /*3c20*/  STS [R193+-0x3c00], R22 ;  /* 0xffc40016c1007388 */ /* 0x000fe20000000800 */
[----:B------:R-:W-:Y:S01]  /*3c30*/  FMUL.FTZ R28, R222, R28 ;  /* 0x0000001cde1c7220 */ /* 0x000fe20000410000 */
[----:B------:R-:W-:Y:S01]  /*3c40*/  FMUL.FTZ R30, R224, R30 ;  /* 0x0000001ee01e7220 */ /* 0x000fe20000410000 */
[----:B------:R-:W-:Y:S02]  /*3c50*/  F2FP.BF16.F32.PACK_AB R24, R25, R24 ;  /* 0x000000181918723e */ /* 0x000fe400000010ff */
[----:B------:R-:W-:Y:S01]  /*3c60*/  STS [R229+-0x4000], R32 ;  /* 0xffc00020e5007388 */ /* 0x000fe20000000800 */
[----:B------:R-:W-:Y:S01]  /*3c70*/  F2FP.BF16.F32.PACK_AB R26, R27, R26 ;  /* 0x0000001a1b1a723e */ /* 0x000fe200000010ff */
[----:B------:R-:W-:Y:S01]  /*3c80*/  IMAD R113, R201, UR6, RZ ;  /* 0x00000006c9717c24 */ /* 0x000fe2000f8e02ff */
[----:B------:R-:W-:Y:S02]  /*3c90*/  F2FP.BF16.F32.PACK_AB R28, R29, R28 ;  /* 0x0000001c1d1c723e */ /* 0x000fe400000010ff */
[----:B------:R-:W-:Y:S01]  /*3ca0*/  STS [R229+-0x3c00], R34 ;  /* 0xffc40022e5007388 */ /* 0x000fe20000000800 */
[----:B------:R-:W-:Y:S02]  /*3cb0*/  F2FP.BF16.F32.PACK_AB R30, R31, R30 ;  /* 0x0000001e1f1e723e */ /* 0x000fe400000010ff */
[----:B------:R-:W-:Y:S02]  /*3cc0*/  IADD3 R112, PT, PT, R186, R183, RZ ;  /* 0x000000b7ba707210 */ /* 0x000fe40007ffe0ff */
        /* <DEDUP_REMOVED lines=57> */
[----:B------:R-:W-:Y:S08]  /*4060*/  BRA.U !UP0, `(.L_x_1354) ;  /* 0x0000000108487547 */ /* 0x000ff0000b800000 */
[----:B------:R-:W1:Y:S01]  /*4070*/  LDC R5, c[0x0][0x590] ;  /* 0x00016400ff057b82 */ /* 0x000e620000000800 */
[----:B------:R-:W-:Y:S07]  /*4080*/  IADD3 R7, P0, PT, RZ, -UR21, RZ ;  /* 0x80000015ff077c10 */ /* 0x000fee000ff1e0ff */
[----:B------:R-:W2:Y:S01]  /*4090*/  LDC R4, c[0x0][0x594] ;  /* 0x00016500ff047b82 */ /* 0x000ea20000000800 */
[----:B-1----:R-:W-:Y:S04]  /*40a0*/  IMAD.SHL.U32 R6, R5, 0x40, RZ ;  /* 0x0000004005067824 */ /* 0x002fe800078e00ff */
[----:B------:R-:W-:Y:S05]  /*40b0*/  IMAD.X R6, RZ, RZ, ~R6, P0 ;  /* 0x000000ffff067224 */ /* 0x000fea00000e0e06 */
[----:B------:R-:W-:Y:S04]  /*40c0*/  SHF.R.S64 R7, R7, 0x1f, R6 ;  /* 0x0000001f07077819 */ /* 0x000fe80000001006 */
[----:B------:R-:W-:Y:S04]  /*40d0*/  IADD3 R199, P0, PT, R7, R199, RZ ;  /* 0x000000c707c77210 */ /* 0x000fe80007f1e0ff */
[----:B------:R-:W-:Y:S02]  /*40e0*/  LEA.HI.X.SX32 R198, R6, R198, 0x1, P0 ;  /* 0x000000c606c67211 */ /* 0x000fe400000f0eff */
[C---:B------:R-:W-:Y:S04]  /*40f0*/  LEA R6, P0, R5.reuse, R199, 0x6 ;  /* 0x000000c705067211 */ /* 0x040fe800078030ff */
[----:B--2---:R-:W-:Y:S01]  /*4100*/  LEA.HI.X R7, R5, R198, R4, 0x6, P0 ;  /* 0x000000c605077211 */ /* 0x004fe200000f3404 */
        /* <DEDUP_REMOVED lines=8> */
.L_x_1354:
[----:B------:R-:W-:Y:S01]  /*4190*/  LDSM.16.M88.4 R16, [R185] ;  /* 0x00000000b910783b */ /* 0x000fe20000000200 */
[----:B------:R-:W-:Y:S01]  /*41a0*/  PLOP3.LUT P1, PT, PT, PT, UP0, 0x80, 0x8 ;  /* 0x000000000008781c */ /* 0x000fe20003f2f008 */
[----:B------:R-:W-:Y:S02]  /*41b0*/  ULOP3.LUT UR10, UR30, 0x1, URZ, 0xc0, !UPT ;  /* 0x000000011e0a7892 */ /* 0x000fe4000f8ec0ff */
[----:B------:R-:W1:Y:S01]  /*41c0*/  LDSM.16.MT88.4 R8, [R186+0x6000] ;  /* 0x00600000ba08783b */ /* 0x000e620000004200 */
[----:B------:R-:W-:Y:S02]  /*41d0*/  @UP0 UIADD3 UR15, UP2, UPT, UR32, -0x100, URZ ;  /* 0xffffff00200f0890 */ /* 0x000fe4000ff5e0ff */
[----:B------:R-:W-:Y:S01]  /*41e0*/  UISETP.NE.U32.AND UP1, UPT, UR10, 0x1, UPT ;  /* 0x000000010a00788c */ /* 0x000fe2000bf25070 */
[----:B------:R-:W2:Y:S01]  /*41f0*/  LDSM.16.MT88.4 R20, [R112+0x6000] ;  /* 0x006000007014783b */ /* 0x000ea20000004200 */
[----:B------:R-:W-:Y:S02]  /*4200*/  UIADD3 UR24, UPT, UPT, UR30, -0x1, URZ ;  /* 0xffffffff1e187890 */ /* 0x000fe4000fffe0ff */
[----:B------:R-:W-:Y:S01]  /*4210*/  @UP0 UIADD3.X UR10, UPT, UPT, UR33, -0x1, URZ, UP2, !UPT ;  /* 0xffffffff210a0890 */ /* 0x000fe200097fe4ff */
[----:B------:R-:W-:Y:S04]  /*4220*/  LDSM.16.M88.4 R24, [R178] ;  /* 0x00000000b218783b */ /* 0x000fe80000000200 */
[----:B------:R-:W3:Y:S04]  /*4230*/  LDSM.16.MT88.4 R28, [R186+0x6800] ;  /* 0x00680000ba1c783b */ /* 0x000ee80000004200 */
[----:B------:R-:W4:Y:S04]  /*4240*/  LDSM.16.MT88.4 R32, [R112+0x6800] ;  /* 0x006800007020783b */ /* 0x000f280000004200 */
[----:B------:R-:W-:Y:S04]  /*4250*/  LDSM.16.M88.4 R100, [R0] ;  /* 0x000000000064783b */ /* 0x000fe80000000200 */
[----:B------:R-:W4:Y:S04]  /*4260*/  LDSM.16.MT88.4 R104, [R186+0x7000] ;  /* 0x00700000ba68783b */ /* 0x000f280000004200 */
        /* <DEDUP_REMOVED lines=11> */
[----:B------:R-:W3:Y:S04]  /*4320*/  LDSM.16.MT88.4 R24, [R112+0x7800] ;  /* 0x007800007018783b */ /* 0x000ee80000004200 */
[----:B------:R-:W-:Y:S03]  /*4330*/  LDSM.16.M88.4 R32, [R185+0x2000] ;  /* 0x00200000b920783b */ /* 0x000fe60000000200 */
[C---:B------:R-:W-:Y:S08]  /*4340*/  HMMA.16816.F32.BF16 R4, R100.reuse, R104, R4 ;  /* 0x000000686404723c */ /* 0x040ff00000041804 */
[C---:B------:R-:W-:Y:S01]  /*4350*/  HMMA.16816.F32.BF16 R8, R100.reuse, R106, R8 ;  /* 0x0000006a6408723c */ /* 0x040fe20000041808 */
[----:B------:R-:W4:Y:S07]  /*4360*/  LDSM.16.MT88.4 R104, [R186+0x8000] ;  /* 0x00800000ba68783b */ /* 0x000f2e0000004200 */
[C---:B-1----:R-:W-:Y:S08]  /*4370*/  HMMA.16816.F32.BF16 R12, R100.reuse, R20, R12 ;  /* 0x00000014640c723c */ /* 0x042ff0000004180c */
[----:B------:R-:W-:Y:S01]  /*4380*/  HMMA.16816.F32.BF16 R16, R100, R22, R16 ;  /* 0x000000166410723c */ /* 0x000fe20000041810 */
[----:B------:R-:W1:Y:S04]  /*4390*/  LDSM.16.MT88.4 R20, [R112+0x8000] ;  /* 0x008000007014783b */ /* 0x000e680000004200 */
[----:B------:R-:W-:Y:S03]  /*43a0*/  LDSM.16.M88.4 R100, [R178+0x2000] ;  /* 0x00200000b264783b */ /* 0x000fe60000000200 */
[C---:B--2---:R-:W-:Y:S08]  /*43b0*/  HMMA.16816.F32.BF16 R4, R28.reuse, R108, R4 ;  /* 0x0000006c1c04723c */ /* 0x044ff00000041804 */
[C---:B------:R-:W-:Y:S01]  /*43c0*/  HMMA.16816.F32.BF16 R8, R28.reuse, R110, R8 ;  /* 0x0000006e1c08723c */ /* 0x040fe20000041808 */
[----:B------:R-:W2:Y:S07]  /*43d0*/  LDSM.16.MT88.4 R108, [R186+0x8800] ;  /* 0x00880000ba6c783b */ /* 0x000eae0000004200 */
[C---:B---3--:R-:W-:Y:S08]  /*43e0*/  HMMA.16816.F32.BF16 R12, R28.reuse, R24, R12 ;  /* 0x000000181c0c723c */ /* 0x048ff0000004180c */
[----:B------:R-:W-:Y:S01]  /*43f0*/  HMMA.16816.F32.BF16 R16, R28, R26, R16 ;  /* 0x0000001a1c10723c */ /* 0x000fe20000041810 */
[----:B------:R-:W3:Y:S04]  /*4400*/  LDSM.16.MT88.4 R24, [R112+0x8800] ;  /* 0x008800007018783b */ /* 0x000ee80000004200 */
[----:B------:R-:W-:Y:S03]  /*4410*/  LDSM.16.MT88.4 R28, [R186+0x9000] ;  /* 0x00900000ba1c783b */ /* 0x000fe60000004200 */
[C---:B----4-:R-:W-:Y:S01]  /*4420*/  HMMA.16816.F32.BF16 R4, R32.reuse, R104, R4 ;  /* 0x000000682004723c */ /* 0x050fe20000041804 */
[----:B------:R-:W-:Y:S05]  /*4430*/  IMAD.U32 R104, RZ, RZ, UR13 ;  /* 0x0000000dff687e24 */ /* 0x000fea000f8e00ff */
[----:B------:R-:W-:Y:S02]  /*4440*/  LEA R104, P0, R104, R208, 0x2 ;  /* 0x000000d068687211 */ /* 0x000fe400078010ff */
[C---:B------:R-:W-:Y:S08]  /*4450*/  HMMA.16816.F32.BF16 R8, R32.reuse, R106, R8 ;  /* 0x0000006a2008723c */ /* 0x040ff00000041808 */
[C---:B-1----:R-:W-:Y:S01]  /*4460*/  HMMA.16816.F32.BF16 R12, R32.reuse, R20, R12 ;  /* 0x00000014200c723c */ /* 0x042fe2000004180c */
[----:B------:R-:W-:Y:S05]  /*4470*/  IMAD.U32 R20, RZ, RZ, UR13 ;  /* 0x0000000dff147e24 */ /* 0x000fea000f8e00ff */
[----:B------:R-:W-:Y:S02]  /*4480*/  LEA.HI.X.SX32 R105, R20, R209, 0x2, P0 ;  /* 0x000000d114697211 */ /* 0x000fe400000f16ff */
[----:B------:R-:W-:Y:S01]  /*4490*/  HMMA.16816.F32.BF16 R16, R32, R22, R16 ;  /* 0x000000162010723c */ /* 0x000fe20000041810 */
[----:B------:R-:W1:Y:S02]  /*44a0*/  LDSM.16.M88.4 R20, [R0+0x2000] ;  /* 0x002000000014783b */ /* 0x000e640000000200 */
[C---:B------:R-:W-:Y:S02]  /*44b0*/  LEA R106, P0, R113.reuse, R104, 0x5 ;  /* 0x00000068716a7211 */ /* 0x040fe400078028ff */
[----:B------:R-:W4:Y:S02]  /*44c0*/  LDSM.16.MT88.4 R32, [R112+0x9000] ;  /* 0x009000007020783b */ /* 0x000f240000004200 */
[C---:B------:R-:W-:Y:S01]  /*44d0*/  LEA.HI.X.SX32 R107, R113.reuse, R105, 0x5, P0 ;  /* 0x00000069716b7211 */ /* 0x040fe200000f2eff */
[C---:B--2---:R-:W-:Y:S05]  /*44e0*/  HMMA.16816.F32.BF16 R4, R100.reuse, R108, R4 ;  /* 0x0000006c6404723c */ /* 0x044fea0000041804 */
[C---:B------:R-:W-:Y:S03]  /*44f0*/  LEA R108, P0, R113.reuse, R106, 0x5 ;  /* 0x0000006a716c7211 */ /* 0x040fe600078028ff */
[C---:B------:R-:W-:Y:S03]  /*4500*/  HMMA.16816.F32.BF16 R8, R100.reuse, R110, R8 ;  /* 0x0000006e6408723c */ /* 0x040fe60000041808 */
[C---:B------:R-:W-:Y:S02]  /*4510*/  LEA.HI.X.SX32 R109, R113.reuse, R107, 0x5, P0 ;  /* 0x0000006b716d7211 */ /* 0x040fe400000f2eff */
[C---:B------:R-:W-:Y:S03]  /*4520*/  LEA R110, P0, R113.reuse, R108, 0x5 ;  /* 0x0000006c716e7211 */ /* 0x040fe600078028ff */
[C---:B---3--:R-:W-:Y:S03]  /*4530*/  HMMA.16816.F32.BF16 R12, R100.reuse, R24, R12 ;  /* 0x00000018640c723c */ /* 0x048fe6000004180c */
[C---:B------:R-:W-:Y:S02]  /*4540*/  LEA.HI.X.SX32 R111, R113.reuse, R109, 0x5, P0 ;  /* 0x0000006d716f7211 */ /* 0x040fe400000f2eff */
[C---:B------:R-:W-:Y:S03]  /*4550*/  LEA R114, P0, R113.reuse, R110, 0x5 ;  /* 0x0000006e71727211 */ /* 0x040fe600078028ff */
[----:B------:R-:W-:Y:S01]  /*4560*/  HMMA.16816.F32.BF16 R16, R100, R26, R16 ;  /* 0x0000001a6410723c */ /* 0x000fe20000041810 */
[----:B------:R-:W-:Y:S02]  /*4570*/  LDSM.16.M88.4 R24, [R179+0x2000] ;  /* 0x00200000b318783b */ /* 0x000fe40000000200 */
[C---:B------:R-:W-:Y:S02]  /*4580*/  LEA.HI.X.SX32 R115, R113.reuse, R111, 0x5, P0 ;  /* 0x0000006f71737211 */ /* 0x040fe400000f2eff */
[----:B------:R-:W2:Y:S01]  /*4590*/  LDSM.16.MT88.4 R100, [R186+0x9800] ;  /* 0x00980000ba64783b */ /* 0x000ea20000004200 */
[C---:B------:R-:W-:Y:S02]  /*45a0*/  LEA R116, P0, R113.reuse, R114, 0x5 ;  /* 0x0000007271747211 */ /* 0x040fe400078028ff */
[C---:B-1----:R-:W-:Y:S05]  /*45b0*/  HMMA.16816.F32.BF16 R4, R20.reuse, R28, R4 ;  /* 0x0000001c1404723c */ /* 0x042fea0000041804 */
[C---:B------:R-:W-:Y:S02]  /*45c0*/  LEA.HI.X.SX32 R117, R113.reuse, R115, 0x5, P0 ;  /* 0x0000007371757211 */ /* 0x040fe400000f2eff */
[C---:B------:R-:W-:Y:S01]  /*45d0*/  LEA R118, P0, R113.reuse, R116, 0x5 ;  /* 0x0000007471767211 */ /* 0x040fe200078028ff */
[C---:B------:R-:W-:Y:S01]  /*45e0*/  HMMA.16816.F32.BF16 R8, R20.reuse, R30, R8 ;  /* 0x0000001e1408723c */ /* 0x040fe20000041808 */
[----:B------:R1:W3:Y:S02]  /*45f0*/  LDSM.16.MT88.4 R28, [R112+0x9800] ;  /* 0x00980000701c783b */ /* 0x0002e40000004200 */
[C---:B------:R-:W-:Y:S05]  /*4600*/  LEA.HI.X.SX32 R119, R113.reuse, R117, 0x5, P0 ;  /* 0x0000007571777211 */ /* 0x040fea00000f2eff */
[C---:B----4-:R-:W-:Y:S03]  /*4610*/  HMMA.16816.F32.BF16 R12, R20.reuse, R32, R12 ;  /* 0x00000020140c723c */ /* 0x050fe6000004180c */
[C---:B------:R-:W-:Y:S05]  /*4620*/  IMAD.WIDE R120, R113.reuse, -0xc0, R118 ;  /* 0xffffff4071787825 */ /* 0x040fea00078e0276 */
[----:B------:R-:W-:Y:S03]  /*4630*/  HMMA.16816.F32.BF16 R16, R20, R34, R16 ;  /* 0x000000221410723c */ /* 0x000fe60000041810 */
[C---:B------:R-:W-:Y:S04]  /*4640*/  LEA R32, P0, R113.reuse, R120, 0x5 ;  /* 0x0000007871207211 */ /* 0x040fe800078028ff */
[----:B------:R-:W-:Y:S01]  /*4650*/  LEA.HI.X.SX32 R33, R113, R121, 0x5, P0 ;  /* 0x0000007971217211 */ /* 0x000fe200000f2eff */
[----:B-1----:R-:W-:Y:S01]  /*4660*/  IMAD.IADD R112, R183, 0x1, R180 ;  /* 0x00000001b7707824 */ /* 0x002fe200078e02b4 */
[C---:B------:R-:W-:Y:S01]  /*4670*/  LEA R20, P0, R113.reuse, R32, 0x5 ;  /* 0x0000002071147211 */ /* 0x040fe200078028ff */
[C---:B--2---:R-:W-:Y:S05]  /*4680*/  HMMA.16816.F32.BF16 R4, R24.reuse, R100, R4 ;  /* 0x000000641804723c */ /* 0x044fea0000041804 */
[C---:B------:R-:W-:Y:S02]  /*4690*/  LEA.HI.X.SX32 R21, R113.reuse, R33, 0x5, P0 ;  /* 0x0000002171157211 */ /* 0x040fe400000f2eff */
[C---:B------:R-:W-:Y:S01]  /*46a0*/  LEA R22, P0, R113.reuse, R20, 0x5 ;  /* 0x0000001471167211 */ /* 0x040fe200078028ff */
[C---:B------:R-:W-:Y:S01]  /*46b0*/  HMMA.16816.F32.BF16 R8, R24.reuse, R102, R8 ;  /* 0x000000661808723c */ /* 0x040fe20000041808 */
[----:B------:R-:W-:Y:S02]  /*46c0*/  LDSM.16.MT88.4 R100, [R180+0x1000] ;  /* 0x00100000b464783b */ /* 0x000fe40000004200 */
[C---:B------:R-:W-:Y:S02]  /*46d0*/  LEA.HI.X.SX32 R23, R113.reuse, R21, 0x5, P0 ;  /* 0x0000001571177211 */ /* 0x040fe400000f2eff */
[C---:B------:R-:W-:Y:S03]  /*46e0*/  LEA R34, P0, R113.reuse, R22, 0x5 ;  /* 0x0000001671227211 */ /* 0x040fe600078028ff */
[C---:B---3--:R-:W-:Y:S03]  /*46f0*/  HMMA.16816.F32.BF16 R12, R24.reuse, R28, R12 ;  /* 0x0000001c180c723c */ /* 0x048fe6000004180c */
[----:B------:R-:W-:Y:S01]  /*4700*/  @P1 IMAD.WIDE.U32 R28, R202, R200, UR32 ;  /* 0x00000020ca1c1e25 */ /* 0x000fe2000f8e00c8 */
[C---:B------:R-:W-:Y:S01]  /*4710*/  LEA.HI.X.SX32 R35, R113.reuse, R23, 0x5, P0 ;  /* 0x0000001771237211 */ /* 0x040fe200000f2eff */
[----:B------:R-:W-:Y:S01]  /*4720*/  @UP0 UMOV UR32, UR15 ;  /* 0x0000000f00200c82 */ /* 0x000fe20008000000 */
[----:B------:R-:W-:Y:S02]  /*4730*/  @UP0 UMOV UR33, UR10 ;  /* 0x0000000a00210c82 */ /* 0x000fe40008000000 */
[----:B------:R-:W-:Y:S01]  /*4740*/  HMMA.16816.F32.BF16 R16, R24, R30, R16 ;  /* 0x0000001e1810723c */ /* 0x000fe20000041810 */
[----:B------:R-:W5:Y:S02]  /*4750*/  @P1 LDG.E R206, desc[UR22][R28.64+-0x100] ;  /* 0xffff00161cce1981 */ /* 0x000f64000c1e1900 */
[C---:B------:R-:W-:Y:S02]  /*4760*/  LEA R24, P0, R113.reuse, R34, 0x5 ;  /* 0x0000002271187211 */ /* 0x040fe400078028ff */
[----:B------:R-:W5:Y:S02]  /*4770*/  @P1 LDG.E R205, desc[UR22][R28.64+-0xe0] ;  /* 0xffff20161ccd1981 */ /* 0x000f64000c1e1900 */
[C---:B------:R-:W-:Y:S02]  /*4780*/  LEA.HI.X.SX32 R25, R113.reuse, R35, 0x5, P0 ;  /* 0x0000002371197211 */ /* 0x040fe400000f2eff */
[----:B------:R-:W5:Y:S04]  /*4790*/  @P1 LDG.E R204, desc[UR22][R28.64+-0x80] ;  /* 0xffff80161ccc1981 */ /* 0x000f68000c1e1900 */
[----:B------:R1:W5:Y:S04]  /*47a0*/  @P1 LDG.E R203, desc[UR22][R28.64+-0x60] ;  /* 0xffffa0161ccb1981 */ /* 0x000368000c1e1900 */
[----:B------:R2:W-:Y:S04]  /*47b0*/  REDG.E.ADD.F32.FTZ.RN.STRONG.GPU desc[UR22][R208.64], R4 ;  /* 0x00000004d00079a6 */ /* 0x0005e8000c12f316 */
[----:B------:R3:W-:Y:S04]  /*47c0*/  REDG.E.ADD.F32.FTZ.RN.STRONG.GPU desc[UR22][R104.64], R5 ;  /* 0x00000005680079a6 */ /* 0x0007e8000c12f316 */
        /* <DEDUP_REMOVED lines=9> */
[----:B------:R-:W-:Y:S01]  /*4860*/  PLOP3.LUT P0, PT, PT, PT, UP1, 0x80, 0x8 ;  /* 0x000000000008781c */ /* 0x000fe20003f0f018 */
[----:B------:R-:W-:Y:S02]  /*4870*/  @UP0 UIADD3 UR8, UP1, UPT, UR8, -0x100, URZ ;  /* 0xffffff0008080890 */ /* 0x000fe4000ff3e0ff */
[----:B------:R-:W-:Y:S02]  /*4880*/  REDG.E.ADD.F32.FTZ.RN.STRONG.GPU desc[UR22][R120.64+0x80], R13 ;  /* 0x0000800d780079a6 */ /* 0x000fe4000c12f316 */
[----:B------:R-:W-:Y:S02]  /*4890*/  @UP0 UIADD3.X UR11, UPT, UPT, UR11, -0x1, URZ, UP1, !UPT ;  /* 0xffffffff0b0b0890 */ /* 0x000fe40008ffe4ff */
[----:B------:R-:W-:Y:S01]  /*48a0*/  REDG.E.ADD.F32.FTZ.RN.STRONG.GPU desc[UR22][R32.64+0x80], R14 ;  /* 0x0000800e200079a6 */ /* 0x000fe2000c12f316 */
[----:B------:R-:W-:Y:S03]  /*48b0*/  UISETP.GT.AND UP1, UPT, UR30, URZ, UPT ;  /* 0x000000ff1e00728c */ /* 0x000fe6000bf24270 */
[----:B------:R-:W-:Y:S01]  /*48c0*/  REDG.E.ADD.F32.FTZ.RN.STRONG.GPU desc[UR22][R20.64+0x80], R15 ;  /* 0x0000800f140079a6 */ /* 0x000fe2000c12f316 */
[----:B------:R-:W-:Y:S03]  /*48d0*/  UMOV UR30, UR24 ;  /* 0x00000018001e7c82 */ /* 0x000fe60008000000 */
        /* <DEDUP_REMOVED lines=51> */
[C---:B------:R-:W-:Y:S02]  /*4c10*/  VIADD R4, R180.reuse, 0xffffe000 ;  /* 0xffffe000b4047836 */ /* 0x040fe40000000000 */
[----:B------:R-:W-:Y:S04]  /*4c20*/  @P0 VIADD R4, R180, 0x2000 ;  /* 0x00002000b4040836 */ /* 0x000fe80000000000 */
[----:B------:R-:W-:Y:S01]  /*4c30*/  IMAD.MOV.U32 R180, RZ, RZ, R4 ;  /* 0x000000ffffb47224 */ /* 0x000fe200078e0004 */
[----:B------:R-:W-:Y:S09]  /*4c40*/  BRA.U UP1, `(.L_x_1355) ;  /* 0xffffffd101787547 */ /* 0x000ff2000b83ffff */
.L_x_1352:
[----:B------:R-:W1:Y:S01]  /*4c50*/  S2R R0, SR_TID.X ;  /* 0x0000000000007919 */ /* 0x000e620000002100 */
[----:B------:R-:W2:Y:S01]  /*4c60*/  LDCU UR6, c[0x0][0x500] ;  /* 0x0000a000ff0677ac */ /* 0x000ea20008000800 */
[C---:B------:R-:W-:Y:S01]  /*4c70*/  LOP3.LUT P0, RZ, R194.reuse, 0x8, RZ, 0xc0, !PT ;  /* 0x00000008c2ff7812 */ /* 0x040fe2000780c0ff */
[----:B------:R-:W-:Y:S01]  /*4c80*/  IMAD.SHL.U32 R10, R194, 0x8, RZ ;  /* 0x00000008c20a7824 */ /* 0x000fe200078e00ff */
[----:B------:R-:W-:Y:S01]  /*4c90*/  F2FP.BF16.F32.PACK_AB R36, R37, R36 ;  /* 0x000000242524723e */ /* 0x000fe200000010ff */
[----:B------:R-:W3:Y:S01]  /*4ca0*/  LDCU.64 UR8, c[0x0][0x5d8] ;  /* 0x0000bb00ff0877ac */ /* 0x000ee20008000a00 */
[----:B------:R-:W-:Y:S01]  /*4cb0*/  F2FP.BF16.F32.PACK_AB R38, R39, R38 ;  /* 0x000000262726723e */ /* 0x000fe200000010ff */
[----:B------:R-:W4:Y:S01]  /*4cc0*/  LDC.64 R6, c[0x0][0x5c0] ;  /* 0x00017000ff067b82 */ /* 0x000f220000000a00 */
[----:B------:R-:W-:Y:S01]  /*4cd0*/  F2FP.BF16.F32.PACK_AB R48, R49, R48 ;  /* 0x000000303130723e */ /* 0x000fe200000010ff */
[----:B------:R-:W-:Y:S01]  /*4ce0*/  IMAD.MOV.U32 R11, RZ, RZ, RZ ;  /* 0x000000ffff0b7224 */ /* 0x000fe200078e00ff */
        /* <DEDUP_REMOVED lines=19> */
[C---:B------:R-:W-:Y:S01]  /*4e20*/  SHF.L.U32 R4, R0.reuse, 0x1, RZ ;  /* 0x0000000100047819 */ /* 0x040fe200000006ff */
[----:B------:R-:W-:Y:S01]  /*4e30*/  IMAD.SHL.U32 R3, R0, 0x20, RZ ;  /* 0x0000002000037824 */ /* 0x000fe200078e00ff */
[----:B------:R-:W-:Y:S01]  /*4e40*/  SHF.R.U32.HI R0, RZ, 0x4, R0 ;  /* 0x00000004ff007819 */ /* 0x000fe20000011600 */
[----:B------:R-:W-:Y:S01]  /*4e50*/  FMUL.FTZ R77, R77, UR6 ;  /* 0x000000064d4d7c20 */ /* 0x000fe20008410000 */
        /* <DEDUP_REMOVED lines=10> */
[----:B------:R-:W-:Y:S01]  /*4f00*/  FMUL.FTZ R86, R86, UR6 ;  /* 0x0000000656567c20 */ /* 0x000fe20008410000 */
[----:B------:R-:W-:Y:S01]  /*4f10*/  FMUL.FTZ R87, R87, UR6 ;  /* 0x0000000657577c20 */ /* 0x000fe20008410000 */
[----:B------:R-:W-:Y:S01]  /*4f20*/  LOP3.LUT R0, R3, R2, R0, 0xf6, !PT ;  /* 0x0000000203007212 */ /* 0x000fe200078ef600 */
        /* <DEDUP_REMOVED lines=21> */
[----:B------:R-:W1:Y:S01]  /*5080*/  LDC.64 R2, c[0x0][0x5a8] ;  /* 0x00016a00ff027b82 */ /* 0x000e620000000a00 */
[----:B------:R-:W-:Y:S01]  /*5090*/  F2FP.BF16.F32.PACK_AB R74, R75, R74 ;  /* 0x0000004a4b4a723e */ /* 0x000fe200000010ff */
[----:B------:R-:W2:Y:S01]  /*50a0*/  LDCU.64 UR6, c[0x0][0x5e0] ;  /* 0x0000bc00ff0677ac */ /* 0x000ea20008000a00 */
[----:B------:R-:W-:Y:S01]  /*50b0*/  F2FP.BF16.F32.PACK_AB R76, R77, R76 ;  /* 0x0000004c4d4c723e */ /* 0x000fe200000010ff */
[----:B---3--:R-:W-:Y:S01]  /*50c0*/  IMAD.U32 R16, RZ, RZ, UR9 ;  /* 0x00000009ff107e24 */ /* 0x008fe2000f8e00ff */
[----:B------:R-:W-:-:S02]  /*50d0*/  F2FP.BF16.F32.PACK_AB R78, R79, R78 ;  /* 0x0000004e4f4e723e */ /* 0x000fc400000010ff */
[----:B------:R-:W-:Y:S02]  /*50e0*/  F2FP.BF16.F32.PACK_AB R84, R85, R84 ;  /* 0x000000545554723e */ /* 0x000fe400000010ff */
[----:B------:R-:W-:Y:S01]  /*50f0*/  F2FP.BF16.F32.PACK_AB R86, R87, R86 ;  /* 0x000000565756723e */ /* 0x000fe200000010ff */
[----:B------:R-:W-:Y:S01]  /*5100*/  STS [R0+0x6000], R68 ;  /* 0x0060004400007388 */ /* 0x000fe20000000800 */
[----:B------:R-:W-:Y:S02]  /*5110*/  F2FP.BF16.F32.PACK_AB R96, R97, R96 ;  /* 0x000000606160723e */ /* 0x000fe400000010ff */
[----:B------:R-:W-:Y:S01]  /*5120*/  F2FP.BF16.F32.PACK_AB R98, R99, R98 ;  /* 0x000000626362723e */ /* 0x000fe200000010ff */
[----:B------:R-:W-:Y:S01]  /*5130*/  STS [R0+0x6400], R70 ;  /* 0x0064004600007388 */ /* 0x000fe20000000800 */
[----:B------:R-:W-:Y:S02]  /*5140*/  IADD3 R9, PT, PT, R189, R4, RZ ;  /* 0x00000004bd097210 */ /* 0x000fe40007ffe0ff */
[----:B------:R-:W-:Y:S01]  /*5150*/  F2FP.BF16.F32.PACK_AB R88, R89, R88 ;  /* 0x000000585958723e */ /* 0x000fe200000010ff */
[----:B------:R-:W-:Y:S01]  /*5160*/  STS [R8+0x6000], R80 ;  /* 0x0060005008007388 */ /* 0x000fe20000000800 */
[----:B------:R-:W-:Y:S01]  /*5170*/  F2FP.BF16.F32.PACK_AB R90, R91, R90 ;  /* 0x0000005a5b5a723e */ /* 0x000fe200000010ff */
[----:B------:R-:W3:Y:S01]  /*5180*/  LDC.64 R4, c[0x0][0x5b0] ;  /* 0x00016c00ff047b82 */ /* 0x000ee20000000a00 */
        /* <DEDUP_REMOVED lines=15> */
[----:B------:R-:W-:Y:S01]  /*5280*/  LOP3.LUT R10, R10, 0x38, RZ, 0xc0, !PT ;  /* 0x000000380a0a7812 */ /* 0x000fe200078ec0ff */
[----:B------:R-:W-:Y:S01]  /*5290*/  STS [R189], R84 ;  /* 0x00000054bd007388 */ /* 0x000fe20000000800 */
[----:B------:R-:W-:-:S03]  /*52a0*/  SHF.R.U32.HI R194, RZ, 0x3, R194 ;  /* 0x00000003ffc27819 */ /* 0x000fc600000116c2 */
[----:B------:R-:W-:Y:S01]  /*52b0*/  STS [R189+0x400], R86 ;  /* 0x00040056bd007388 */ /* 0x000fe20000000800 */
[----:B-1----:R-:W-:-:S03]  /*52c0*/  IMAD.WIDE.U32 R12, R2, UR17, R10 ;  /* 0x00000011020c7c25 */ /* 0x002fc6000f8e000a */
[----:B------:R-:W-:Y:S01]  /*52d0*/  STS [R9], R96 ;  /* 0x0000006009007388 */ /* 0x000fe20000000800 */
[----:B------:R-:W-:Y:S02]  /*52e0*/  IMAD R13, R3, UR17, R13 ;  /* 0x00000011030d7c24 */ /* 0x000fe4000f8e020d */
[----:B------:R-:W1:Y:S01]  /*52f0*/  LDC.64 R2, c[0x0][0x5c8] ;  /* 0x00017200ff027b82 */ /* 0x000e620000000a00 */
[----:B------:R-:W-:Y:S01]  /*5300*/  STS [R9+0x400], R98 ;  /* 0x0004006209007388 */ /* 0x000fe20000000800 */
[----:B---3--:R-:W-:Y:S01]  /*5310*/  IMAD.WIDE.U32 R18, R4, UR17, R10 ;  /* 0x0000001104127c25 */ /* 0x008fe2000f8e000a */
[----:B--2---:R-:W-:Y:S02]  /*5320*/  MOV R4, UR6 ;  /* 0x0000000600047c02 */ /* 0x004fe40008000f00 */
[----:B------:R-:W-:Y:S01]  /*5330*/  STS [R189+0x2000], R88 ;  /* 0x00200058bd007388 */ /* 0x000fe20000000800 */
[----:B------:R-:W-:-:S03]  /*5340*/  IMAD R19, R5, UR17, R19 ;  /* 0x0000001105137c24 */ /* 0x000fc6000f8e0213 */
[----:B------:R-:W-:Y:S01]  /*5350*/  STS [R189+0x2400], R90 ;  /* 0x0024005abd007388 */ /* 0x000fe20000000800 */
[----:B------:R-:W-:-:S03]  /*5360*/  IMAD.WIDE.U32 R4, R4, UR19, R18 ;  /* 0x0000001304047c25 */ /* 0x000fc6000f8e0012 */
        /* <DEDUP_REMOVED lines=10> */
[----:B------:R-:W-:Y:S04]  /*5410*/  STS [R189+0x4000], R52 ;  /* 0x00400034bd007388 */ /* 0x000fe80000000800 */
[----:B------:R-:W-:Y:S04]  /*5420*/  STS [R189+0x4400], R54 ;  /* 0x00440036bd007388 */ /* 0x000fe80000000800 */
[----:B------:R-:W-:Y:S04]  /*5430*/  STS [R9+0x4000], R64 ;  /* 0x0040004009007388 */ /* 0x000fe80000000800 */
[----:B------:R-:W-:Y:S01]  /*5440*/  STS [R9+0x4400], R66 ;  /* 0x0044004209007388 */ /* 0x000fe20000000800 */
[----:B--2---:R-:W-:Y:S01]  /*5450*/  MOV R0, UR8 ;  /* 0x0000000800007c02 */ /* 0x004fe20008000f00 */
[----:B------:R-:W3:Y:S01]  /*5460*/  LDCU.128 UR8, c[0x0][0x560] ;  /* 0x0000ac00ff0877ac */ /* 0x000ee20008000c00 */
[----:B------:R-:W-:Y:S01]  /*5470*/  IMAD.U32 R42, RZ, RZ, UR7 ;  /* 0x00000007ff2a7e24 */ /* 0x000fe2000f8e00ff */
[----:B------:R-:W-:Y:S02]  /*5480*/  STS [R189+0x6000], R56 ;  /* 0x00600038bd007388 */ /* 0x000fe40000000800 */
[----:B------:R-:W-:-:S02]  /*5490*/  IMAD.WIDE.U32 R12, R0, UR19, R12 ;  /* 0x00000013000c7c25 */ /* 0x000fc4000f8e000c */
[----:B------:R-:W-:Y:S02]  /*54a0*/  STS [R189+0x6400], R58 ;  /* 0x0064003abd007388 */ /* 0x000fe40000000800 */
[----:B------:R-:W-:Y:S02]  /*54b0*/  IMAD R17, R16, UR19, R13 ;  /* 0x0000001310117c24 */ /* 0x000fe4000f8e020d */
[----:B------:R-:W-:Y:S01]  /*54c0*/  STS [R9+0x6000], R60 ;  /* 0x0060003c09007388 */ /* 0x000fe20000000800 */
[----:B------:R-:W-:Y:S02]  /*54d0*/  IMAD.MOV.U32 R16, RZ, RZ, R12 ;  /* 0x000000ffff107224 */ /* 0x000fe400078e000c */
[C---:B----4-:R-:W-:Y:S01]  /*54e0*/  IMAD R0, R6.reuse, UR14, RZ ;  /* 0x0000000e06007c24 */ /* 0x050fe2000f8e02ff */
[----:B------:R-:W-:Y:S01]  /*54f0*/  STS [R9+0x6400], R62 ;  /* 0x0064003e09007388 */ /* 0x000fe20000000800 */
[----:B------:R-:W-:Y:S01]  /*5500*/  IMAD.WIDE.U32 R16, R6, UR12, R16 ;  /* 0x0000000c06107c25 */ /* 0x000fe2000f8e0010 */
[----:B------:R-:W-:Y:S03]  /*5510*/  BAR.SYNC.DEFER_BLOCKING 0x0 ;  /* 0x0000000000007b1d */ /* 0x000fe60000010000 */
[----:B------:R-:W-:Y:S01]  /*5520*/  IMAD R0, R7, UR12, R0 ;  /* 0x0000000c07007c24 */ /* 0x000fe2000f8e0200 */
[----:B------:R-:W-:Y:S01]  /*5530*/  MOV R40, R16 ;  /* 0x0000001000287202 */ /* 0x000fe20000000f00 */
[----:B------:R-:W-:-:S02]  /*5540*/  IMAD R43, R42, UR19, R5 ;  /* 0x000000132a2b7c24 */ /* 0x000fc4000f8e0205 */
[----:B------:R-:W-:Y:S02]  /*5550*/  IMAD.IADD R41, R17, 0x1, R0 ;  /* 0x0000000111297824 */ /* 0x000fe400078e0200 */
[----:B-1----:R-:W-:Y:S02]  /*5560*/  IMAD R0, R2, UR14, RZ ;  /* 0x0000000e02007c24 */ /* 0x002fe4000f8e02ff */
[----:B------:R-:W-:-:S04]  /*5570*/  IMAD.WIDE.U32 R40, R194, R6, R40 ;  /* 0x00000006c2287225 */ /* 0x000fc800078e0028 */
[----:B------:R-:W-:Y:S01]  /*5580*/  IMAD.MOV.U32 R42, RZ, RZ, R4 ;  /* 0x000000ffff2a7224 */ /* 0x000fe200078e0004 */
[----:B---3--:R-:W-:Y:S01]  /*5590*/  LEA R44, P0, R40, UR8, 0x1 ;  /* 0x00000008282c7c11 */ /* 0x008fe2000f8008ff */
[----:B------:R-:W-:Y:S02]  /*55a0*/  IMAD R4, R194, R7, R41 ;  /* 0x00000007c2047224 */ /* 0x000fe400078e0229 */
[----:B------:R-:W-:Y:S02]  /*55b0*/  IMAD R0, R3, UR12, R0 ;  /* 0x0000000c03007c24 */ /* 0x000fe4000f8e0200 */
[----:B------:R-:W-:Y:S01]  /*55c0*/  IMAD.WIDE.U32 R42, R2, UR12, R42 ;  /* 0x0000000c022a7c25 */ /* 0x000fe2000f8e002a */
[----:B------:R-:W-:Y:S02]  /*55d0*/  LEA.HI.X R45, R40, UR9, R4, 0x1, P0 ;  /* 0x00000009282d7c11 */ /* 0x000fe400080f0c04 */
[C---:B------:R-:W-:Y:S01]  /*55e0*/  SHF.L.U32 R4, R6.reuse, 0x6, RZ ;  /* 0x0000000606047819 */ /* 0x040fe200000006ff */
[----:B------:R-:W-:Y:S01]  /*55f0*/  IMAD.IADD R43, R43, 0x1, R0 ;  /* 0x000000012b2b7824 */ /* 0x000fe200078e0200 */
[----:B------:R-:W1:Y:S01]  /*5600*/  LDS.128 R8, [R192+0x6000] ;  /* 0x00600000c0087984 */ /* 0x000e620000000c00 */
[----:B------:R-:W-:Y:S01]  /*5610*/  LEA R40, P0, R6, R44, 0x7 ;  /* 0x0000002c06287211 */ /* 0x000fe200078038ff */
[----:B------:R-:W-:Y:S01]  /*5620*/  IMAD.SHL.U32 R5, R2, 0x40, RZ ;  /* 0x0000004002057824 */ /* 0x000fe200078e00ff */
[----:B------:R-:W-:Y:S01]  /*5630*/  SHF.L.U64.HI R0, R6, 0x6, R7 ;  /* 0x0000000606007819 */ /* 0x000fe20000010207 */
[----:B------:R-:W2:Y:S01]  /*5640*/  LDS.128 R12, [R192+0x7000] ;  /* 0x00700000c00c7984 */ /* 0x000ea20000000c00 */
[----:B------:R-:W-:Y:S01]  /*5650*/  IMAD.WIDE.U32 R42, R194, R2, R42 ;  /* 0x00000002c22a7225 */ /* 0x000fe200078e002a */
[----:B------:R-:W-:-:S02]  /*5660*/  IADD3 R46, P1, PT, R4, R44, RZ ;  /* 0x0000002c042e7210 */ /* 0x000fc40007f3e0ff */
[----:B------:R-:W3:Y:S01]  /*5670*/  LDS.128 R36, [R192+0x8000] ;  /* 0x00800000c0247984 */ /* 0x000ee20000000c00 */
[----:B------:R-:W-:Y:S01]  /*5680*/  LEA.HI.X R41, R6, R45, R7, 0x7, P0 ;  /* 0x0000002d06297211 */ /* 0x000fe200000f3c07 */
[----:B------:R-:W-:Y:S01]  /*5690*/  IMAD R194, R194, R3, R43 ;  /* 0x00000003c2c27224 */ /* 0x000fe200078e022b */
[----:B------:R-:W-:Y:S01]  /*56a0*/  IADD3.X R47, PT, PT, R0, R45, RZ, P1, !PT ;  /* 0x0000002d002f7210 */ /* 0x000fe20000ffe4ff */
[----:B------:R-:W4:Y:S01]  /*56b0*/  LDS.128 R32, [R192+0x9000] ;  /* 0x00900000c0207984 */ /* 0x000f220000000c00 */
[----:B------:R-:W-:-:S03]  /*56c0*/  LEA R6, P0, R42, UR10, 0x1 ;  /* 0x0000000a2a067c11 */ /* 0x000fc6000f8008ff */
[----:B------:R-:W4:Y:S01]  /*56d0*/  LDS.128 R28, [R192+0xa000] ;  /* 0x00a00000c01c7984 */ /* 0x000f220000000c00 */
[----:B------:R-:W-:-:S03]  /*56e0*/  LEA.HI.X R7, R42, UR11, R194, 0x1, P0 ;  /* 0x0000000b2a077c11 */ /* 0x000fc600080f0cc2 */
[----:B------:R-:W4:Y:S04]  /*56f0*/  LDS.128 R24, [R192+0xb000] ;  /* 0x00b00000c0187984 */ /* 0x000f280000000c00 */
[----:B------:R-:W4:Y:S04]  /*5700*/  LDS.128 R20, [R192+0xc000] ;  /* 0x00c00000c0147984 */ /* 0x000f280000000c00 */
[----:B------:R-:W4:Y:S04]  /*5710*/  LDS.128 R16, [R192+0xd000] ;  /* 0x00d00000c0107984 */ /* 0x000f280000000c00 */
[----:B-1----:R1:W-:Y:S04]  /*5720*/  STG.E.128 desc[UR22][R44.64], R8 ;  /* 0x000000082c007986 */ /* 0x0023e8000c101d16 */
[----:B--2---:R2:W-:Y:S04]  /*5730*/  STG.E.128 desc[UR22][R46.64], R12 ;  /* 0x0000000c2e007986 */ /* 0x0045e8000c101d16 */
[----:B---3--:R3:W-:Y:S01]  /*5740*/  STG.E.128 desc[UR22][R40.64], R36 ;  /* 0x0000002428007986 */ /* 0x0087e2000c101d16 */
[----:B-1----:R-:W-:-:S02]  /*5750*/  LEA R8, P0, R2, R6, 0x7 ;  /* 0x0000000602087211 */ /* 0x002fc400078038ff */
[----:B------:R-:W-:Y:S02]  /*5760*/  IADD3 R10, P1, PT, R5, R6, RZ ;  /* 0x00000006050a7210 */ /* 0x000fe40007f3e0ff */
[----:B--2---:R-:W-:Y:S02]  /*5770*/  IADD3 R12, P2, PT, R40, R4, RZ ;  /* 0x00000004280c7210 */ /* 0x004fe40007f5e0ff */
[C-C-:B------:R-:W-:Y:S02]  /*5780*/  SHF.L.U64.HI R4, R2.reuse, 0x6, R3.reuse ;  /* 0x0000000602047819 */ /* 0x140fe40000010203 */
[----:B------:R-:W-:Y:S02]  /*5790*/  LEA.HI.X R9, R2, R7, R3, 0x7, P0 ;  /* 0x0000000702097211 */ /* 0x000fe400000f3c03 */
[----:B------:R-:W-:Y:S01]  /*57a0*/  IADD3.X R13, PT, PT, R41, R0, RZ, P2, !PT ;  /* 0x00000000290d7210 */ /* 0x000fe200017fe4ff */
[----:B------:R-:W-:Y:S01]  /*57b0*/  IMAD.X R11, R4, 0x1, R7, P1 ;  /* 0x00000001040b7824 */ /* 0x000fe200008e0607 */
[----:B------:R-:W-:-:S03]  /*57c0*/  IADD3 R2, P0, PT, R8, R5, RZ ;  /* 0x0000000508027210 */ /* 0x000fc60007f1e0ff */
[----:B----4-:R3:W-:Y:S01]  /*57d0*/  STG.E.128 desc[UR22][R12.64], R32 ;  /* 0x000000200c007986 */ /* 0x0107e2000c101d16 */
[----:B------:R-:W-:-:S03]  /*57e0*/  IADD3.X R3, PT, PT, R9, R4, RZ, P0, !PT ;  /* 0x0000000409037210 */ /* 0x000fc600007fe4ff */
[----:B------:R3:W-:Y:S04]  /*57f0*/  STG.E.128 desc[UR22][R6.64], R28 ;  /* 0x0000001c06007986 */ /* 0x0007e8000c101d16 */
[----:B------:R3:W-:Y:S04]  /*5800*/  STG.E.128 desc[UR22][R10.64], R24 ;  /* 0x000000180a007986 */ /* 0x0007e8000c101d16 */
[----:B------:R3:W-:Y:S04]  /*5810*/  STG.E.128 desc[UR22][R8.64], R20 ;  /* 0x0000001408007986 */ /* 0x0007e8000c101d16 */
[----:B------:R3:W-:Y:S02]  /*5820*/  STG.E.128 desc[UR22][R2.64], R16 ;  /* 0x0000001002007986 */ /* 0x0007e4000c101d16 */
.L_x_1349:
[----:B------:R-:W1:Y:S01]  /*5830*/  LDCU UR7, c[0x0][0x438] ;  /* 0x00008700ff0777ac */ /* 0x000e620008000800 */
[----:B------:R-:W2:Y:S01]  /*5840*/  LDCU UR8, c[0x0][0x370] ;  /* 0x00006e00ff0877ac */ /* 0x000ea20008000800 */
[----:B-1----:R-:W-:-:S04]  /*5850*/  UIADD3 UR7, UPT, UPT, UR7, 0x7f, URZ ;  /* 0x0000007f07077890 */ /* 0x002fc8000fffe0ff */
[----:B------:R-:W-:Y:S02]  /*5860*/  USHF.R.S32.HI UR6, URZ, 0x1f, UR7 ;  /* 0x0000001fff067899 */ /* 0x000fe40008011407 */
[----:B--2---:R-:W-:Y:S02]  /*5870*/  UIADD3 UR20, UPT, UPT, UR8, UR20, URZ ;  /* 0x0000001408147290 */ /* 0x004fe4000fffe0ff */
[----:B------:R-:W-:-:S04]  /*5880*/  ULEA.HI UR6, UR6, UR7, URZ, 0x7 ;  /* 0x0000000706067291 */ /* 0x000fc8000f8f38ff */
[----:B------:R-:W-:-:S04]  /*5890*/  USHF.R.S32.HI UR6, URZ, 0x7, UR6 ;  /* 0x00000007ff067899 */ /* 0x000fc80008011406 */
[----:B------:R-:W-:-:S09]  /*58a0*/  UISETP.GE.AND UP0, UPT, UR20, UR6, UPT ;  /* 0x000000061400728c */ /* 0x000fd2000bf06270 */
[----:B------:R-:W-:Y:S05]  /*58b0*/  BRA.U !UP0, `(.L_x_1356) ;  /* 0xffffffad08187547 */ /* 0x000fea000b83ffff */
[----:B------:R-:W-:Y:S05]  /*58c0*/  EXIT ;  /* 0x000000000000794d */ /* 0x000fea0003800000 */
.L_x_1357:
        /* <DEDUP_REMOVED lines=11> */
.L_x_2775:


//--------------------- .text._ZN5flash44flash_bwd_dq_dk_dv_loop_seqk_parallel_kernelI23Flash_bwd_kernel_traitsILi64ELi64ELi128ELi8ELi2ELi4ELi4ELb1ELb0EN7cutlass10bfloat16_tE19Flash_kernel_traitsILi64ELi64ELi128ELi8ES3_EELb1ELb0ELb0ELb1ELb0ELb0ELb0EEEvNS_16Flash_bwd_paramsE --------------------------
	.section	.text._ZN5flash44flash_bwd_dq_dk_dv_loop_seqk_parallel_kernelI23Flash_bwd_kernel_traitsILi64ELi64ELi128ELi8ELi2ELi4ELi4ELb1ELb0EN7cutlass10bfloat16_tE19Flash_kernel_traitsILi64ELi64ELi128ELi8ES3_EELb1ELb0ELb0ELb1ELb0ELb0ELb0EEEvNS_16Flash_bwd_paramsE,"ax",@progbits
	.align	128
        .global         _ZN5flash44flash_bwd_dq_dk_dv_loop_seqk_parallel_kernelI23Flash_bwd_kernel_traitsILi64ELi64ELi128ELi8ELi2ELi4ELi4ELb1ELb0EN7cutlass10bfloat16_tE19Flash_kernel_traitsILi64ELi64ELi128ELi8ES3_EELb1ELb0ELb0ELb1ELb0ELb0ELb0EEEvNS_16Flash_bwd_paramsE
        .type           _ZN5flash44flash_bwd_dq_dk_dv_loop_seqk_parallel_kernelI23Flash_bwd_kernel_traitsILi64ELi64ELi128ELi8ELi2ELi4ELi4ELb1ELb0EN7cutlass10bfloat16_tE19Flash_kernel_traitsILi64ELi64ELi128ELi8ES3_EELb1ELb0ELb0ELb1ELb0ELb0ELb0EEEvNS_16Flash_bwd_paramsE,@function
        .size           _ZN5flash44flash_bwd_dq_dk_dv_loop_seqk_parallel_kernelI23Flash_bwd_kernel_traitsILi64ELi64ELi128ELi8ELi2ELi4ELi4ELb1ELb0EN7cutlass10bfloat16_tE19Flash_kernel_traitsILi64ELi64ELi128ELi8ES3_EELb1ELb0ELb0ELb1ELb0ELb0ELb0EEEvNS_16Flash_bwd_paramsE,(.L_x_2776 - _ZN5flash44flash_bwd_dq_dk_dv_loop_seqk_parallel_kernelI23Flash_bwd_kernel_traitsILi64ELi64ELi128ELi8ELi2ELi4ELi4ELb1ELb0EN7cutlass10bfloat16_tE19Flash_kernel_traitsILi64ELi64ELi128ELi8ES3_EELb1ELb0ELb0ELb1ELb0ELb0ELb0EEEvNS_16Flash_bwd_paramsE)
        .other          _ZN5flash44flash_bwd_dq_dk_dv_loop_seqk_parallel_kernelI23Flash_bwd_kernel_traitsILi64ELi64ELi128ELi8ELi2ELi4ELi4ELb1ELb0EN7cutlass10bfloat16_tE19Flash_kernel_traitsILi64ELi64ELi128ELi8ES3_EELb1ELb0ELb0ELb1ELb0ELb0ELb0EEEvNS_16Flash_bwd_paramsE,@"STO_CUDA_ENTRY STV_DEFAULT"
_ZN5flash44flash_bwd_dq_dk_dv_loop_seqk_parallel_kernelI23Flash_bwd_kernel_traitsILi64ELi64ELi128ELi8ELi2ELi4ELi4ELb1ELb0EN7cutlass10bfloat16_tE19Flash_kernel_traitsILi64ELi64ELi128ELi8ES3_EELb1ELb0ELb0ELb1ELb0ELb0ELb0EEEvNS_16Flash_bwd_paramsE:
.text._ZN5flash44flash_bwd_dq_dk_dv_loop_seqk_parallel_kernelI23Flash_bwd_kernel_traitsILi64ELi64ELi128ELi8ELi2ELi4ELi4ELb1ELb0EN7cutlass10bfloat16_tE19Flash_kernel_traitsILi64ELi64ELi128ELi8ES3_EELb1ELb0ELb0ELb1ELb0ELb0ELb0EEEvNS_16Flash_bwd_paramsE:
        /* <DEDUP_REMOVED lines=55> */
[----:B------:R-:W-:Y:S02]  /*0370*/  LOP3.LUT R184, R184, 0x400, R2, 0xf8, !PT ;  /* 0x00000400b8b87812 */ /* 0x000fe400078ef802 */
[----:B---3--:R-:W-:Y:S01]  /*0380*/  LEA R182, P0, R174, R182, 0x2 ;  /* 0x000000b6aeb67211 */ /* 0x008fe200078010ff */
[----:B------:R-:W-:Y:S01]  /*0390*/  VIADD R175, R176, 0x6040 ;  /* 0x00006040b0af7836 */ /* 0x000fe20000000000 */
[----:B------:R-:W-:-:S02]  /*03a0*/  LOP3.LUT R164, R164, 0x8, R178, 0xf8, !PT ;  /* 0x00000008a4a47812 */ /* 0x000fc400078ef8b2 */
[----:B------:R-:W-:Y:S02]  /*03b0*/  LOP3.LUT P2, RZ, R178, 0x8, RZ, 0xc0, !PT ;  /* 0x00000008b2ff7812 */ /* 0x000fe4000784c0ff */
[-C--:B------:R-:W-:Y:S02]  /*03c0*/  LOP3.LUT R171, R171, R0.reuse, RZ, 0xfc, !PT ;  /* 0x00000000abab7212 */ /* 0x080fe400078efcff */
[----:B------:R-:W-:Y:S01]  /*03d0*/  LOP3.LUT R169, R169, R0, RZ, 0xfc, !PT ;  /* 0x00000000a9a97212 */ /* 0x000fe200078efcff */
[----:B------:R-:W-:Y:S01]  /*03e0*/  VIADD R0, R176, 0x6000 ;  /* 0x00006000b0007836 */ /* 0x000fe20000000000 */
[----:B------:R-:W-:Y:S02]  /*03f0*/  LOP3.LUT R170, R168, R5, R170, 0x1e, !PT ;  /* 0x00000005a8aa7212 */ /* 0x000fe400078e1eaa */
[----:B------:R-:W-:Y:S01]  /*0400*/  LOP3.LUT R184, R184, R4, RZ, 0xfc, !PT ;  /* 0x00000004b8b87212 */ /* 0x000fe200078efcff */
[----:B------:R-:W-:Y:S01]  /*0410*/  @P1 VIADD R175, R0, 0xffffffc0 ;  /* 0xffffffc000af1836 */ /* 0x000fe20000000000 */
[----:B------:R-:W-:-:S02]  /*0420*/  LEA.HI.X R183, R174, R183, RZ, 0x2, P0 ;  /* 0x000000b7aeb77211 */ /* 0x000fc400000f14ff */
[--C-:B------:R-:W-:Y:S02]  /*0430*/  LOP3.LUT R164, R164, 0x1c0, R3.reuse, 0xf8, !PT ;  /* 0x000001c0a4a47812 */ /* 0x100fe400078ef803 */
[----:B------:R-:W-:Y:S02]  /*0440*/  LOP3.LUT R168, R168, 0x8, R178, 0x78, !PT ;  /* 0x00000008a8a87812 */ /* 0x000fe400078e78b2 */
[----:B------:R-:W-:Y:S02]  /*0450*/  LOP3.LUT P0, RZ, R178, 0x4, RZ, 0xc0, !PT ;  /* 0x00000004b2ff7812 */ /* 0x000fe4000780c0ff */
[----:B------:R-:W-:Y:S02]  /*0460*/  LOP3.LUT R185, R179, 0x1f8, RZ, 0xc0, !PT ;  /* 0x000001f8b3b97812 */ /* 0x000fe400078ec0ff */
[----:B------:R-:W-:Y:S02]  /*0470*/  LEA R184, R184, UR5, 0x1 ;  /* 0x00000005b8b87c11 */ /* 0x000fe4000f8e08ff */
[----:B------:R-:W-:-:S02]  /*0480*/  LOP3.LUT R170, R170, 0x200, R3, 0xf8, !PT ;  /* 0x00000200aaaa7812 */ /* 0x000fc400078ef803 */
[----:B------:R-:W-:Y:S01]  /*0490*/  LOP3.LUT R164, R164, 0x38, R179, 0x78, !PT ;  /* 0x00000038a4a47812 */ /* 0x000fe200078e78b3 */
[----:B------:R-:W-:Y:S01]  /*04a0*/  VIADD R219, R184, 0x20 ;  /* 0x00000020b8db7836 */ /* 0x000fe20000000000 */
[----:B------:R-:W-:Y:S01]  /*04b0*/  LOP3.LUT R168, R168, 0x7a00, R2, 0xf8, !PT ;  /* 0x00007a00a8a87812 */ /* 0x000fe200078ef802 */
[----:B------:R-:W-:Y:S01]  /*04c0*/  @P2 VIADD R219, R184, 0xffffffe0 ;  /* 0xffffffe0b8db2836 */ /* 0x000fe20000000000 */
[----:B------:R-:W-:Y:S02]  /*04d0*/  LOP3.LUT P1, RZ, R178, 0x2, RZ, 0xc0, !PT ;  /* 0x00000002b2ff7812 */ /* 0x000fe4000782c0ff */
[----:B------:R-:W-:Y:S02]  /*04e0*/  SEL R166, R166, 0xffffffc0, !P0 ;  /* 0xffffffc0a6a67807 */ /* 0x000fe40004000000 */
[----:B------:R-:W-:Y:S02]  /*04f0*/  LEA R171, R171, UR6, 0x1 ;  /* 0x00000006abab7c11 */ /* 0x000fe4000f8e08ff */
[----:B------:R-:W-:-:S02]  /*0500*/  LEA R169, R169, UR4, 0x1 ;  /* 0x00000004a9a97c11 */ /* 0x000fc4000f8e08ff */
[----:B------:R-:W-:Y:S02]  /*0510*/  LOP3.LUT R185, R185, 0x38, R178, 0x78, !PT ;  /* 0x00000038b9b97812 */ /* 0x000fe400078e78b2 */
        /* <DEDUP_REMOVED lines=9> */
[----:B------:R-:W-:Y:S01]  /*05b0*/  VIADD R181, R180, 0x60 ;  /* 0x00000060b4b57836 */ /* 0x000fe20000000000 */
[----:B------:R-:W-:Y:S01]  /*05c0*/  LEA R168, R168, UR4, 0x1 ;  /* 0x00000004a8a87c11 */ /* 0x000fe2000f8e08ff */
        /* <DEDUP_REMOVED lines=10> */
[----:B----4-:R-:W-:-:S07]  /*0670*/  IMAD.IADD R160, R167, 0x1, R161 ;  /* 0x00000001a7a07824 */ /* 0x010fce00078e02a1 */
.L_x_1437:
[----:B------:R-:W1:Y:S01]  /*0680*/  LDCU.64 UR4, c[0x0][0x478] ;  /* 0x00008f00ff0477ac */ /* 0x000e620008000a00 */
[----:B------:R-:W2:Y:S01]  /*0690*/  LDC.64 R4, c[0x0][0x460] ;  /* 0x00011800ff047b82 */ /* 0x000ea20000000a00 */
[----:B------:R-:W-:Y:S01]  /*06a0*/  ISETP.NE.U32.AND P5, PT, RZ, UR8, PT ;  /* 0x00000008ff007c0c */ /* 0x000fe2000bfa5070 */
[----:B---3--:R-:W-:Y:S02]  /*06b0*/  IMAD.SHL.U32 R14, R174, 0x4, RZ ;  /* 0x00000004ae0e7824 */ /* 0x008fe400078e00ff */
[----:B------:R-:W-:Y:S01]  /*06c0*/  IMAD.MOV.U32 R217, RZ, RZ, RZ ;  /* 0x000000ffffd97224 */ /* 0x000fe200078e00ff */
[----:B------:R-:W-:-:S03]  /*06d0*/  ISETP.NE.AND.EX P5, PT, RZ, UR9, PT, P5 ;  /* 0x00000009ff007c0c */ /* 0x000fc6000bfa5350 */
[----:B------:R-:W3:Y:S08]  /*06e0*/  LDC.U8 R9, c[0x0][0x532] ;  /* 0x00014c80ff097b82 */ /* 0x000ef00000000000 */
[----:B----4-:R-:W4:Y:S01]  /*06f0*/  LDC.64 R6, c[0x0][0x468] ;  /* 0x00011a00ff067b82 */ /* 0x010f220000000a00 */
        /* <DEDUP_REMOVED lines=11> */
[----:B------:R1:W2:Y:S01]  /*07b0*/  @P5 LDG.E R217, desc[UR22][R12.64] ;  /* 0x000000160cd95981 */ /* 0x0002a2000c1e1900 */
[----:B---3--:R-:W-:-:S03]  /*07c0*/  ISETP.NE.AND P5, PT, R9, RZ, PT ;  /* 0x000000ff0900720c */ /* 0x008fc60003fa5270 */
[----:B------:R-:W2:Y:S04]  /*07d0*/  @P4 LDG.E R216, desc[UR22][R10.64] ;  /* 0x000000160ad84981 */ /* 0x000ea8000c1e1900 */
[----:B-----5:R3:W5:Y:S01]  /*07e0*/  @P3 LDG.E R9, desc[UR22][R182.64+0x4] ;  /* 0x00000416b6093981 */ /* 0x020762000c1e1900 */
[----:B-1----:R-:W-:Y:S01]  /*07f0*/  IMAD.MOV.U32 R12, RZ, RZ, -0x1 ;  /* 0xffffffffff0c7424 */ /* 0x002fe200078e00ff */
[----:B----4-:R-:W-:Y:S02]  /*0800*/  IADD3 R14, P1, PT, R14, R6, RZ ;  /* 0x000000060e0e7210 */ /* 0x010fe40007f3e0ff */
[----:B------:R-:W-:Y:S01]  /*0810*/  ISETP.EQ.U32.AND P2, PT, R6, RZ, PT ;  /* 0x000000ff0600720c */ /* 0x000fe20003f42070 */
[----:B------:R-:W-:Y:S01]  /*0820*/  IMAD.MOV.U32 R218, RZ, RZ, -0x1 ;  /* 0xffffffffffda7424 */ /* 0x000fe200078e00ff */
[----:B------:R-:W1:Y:S01]  /*0830*/  @!P4 LDC R10, c[0x0][0x43c] ;  /* 0x00010f00ff0acb82 */ /* 0x000e620000000800 */
[----:B------:R3:W5:Y:S01]  /*0840*/  @P0 LDG.E R12, desc[UR22][R182.64] ;  /* 0x00000016b60c0981 */ /* 0x000762000c1e1900 */
[----:B------:R-:W-:Y:S01]  /*0850*/  ISETP.EQ.OR.EX P2, PT, R7, RZ, !P5, P2 ;  /* 0x000000ff0700720c */ /* 0x000fe20006f42720 */
[----:B------:R-:W-:-:S05]  /*0860*/  IMAD.X R15, R4, 0x1, R7, P1 ;  /* 0x00000001040f7824 */ /* 0x000fca00008e0607 */
[----:B------:R-:W4:Y:S07]  /*0870*/  @!P4 LDC.64 R4, c[0x0][0x488] ;  /* 0x00012200ff04cb82 */ /* 0x000f2e0000000a00 */
[----:B------:R3:W5:Y:S01]  /*0880*/  @!P2 LDG.E R218, desc[UR22][R14.64] ;  /* 0x000000160edaa981 */ /* 0x000762000c1e1900 */
[----:B------:R-:W1:Y:S01]  /*0890*/  @!P3 LDC R209, c[0x0][0x434] ;  /* 0x00010d00ffd1bb82 */ /* 0x000e620000000800 */
        /* <DEDUP_REMOVED lines=11> */
.L_x_1358:
        /* <DEDUP_REMOVED lines=12> */
[----:B-1----:R-:W-:-:S04]  /*0a10*/  @!P3 IMAD.WIDE.U32 R14, R174, R6, RZ ;  /* 0x00000006ae0eb225 */ /* 0x002fc800078e00ff */
[----:B------:R-:W-:Y:S01]  /*0a20*/  @!P3 IMAD R13, R174, R7, R15 ;  /* 0x00000007ae0db224 */ /* 0x000fe200078e020f */
[----:B------:R-:W-:Y:S01]  /*0a30*/  LEA R15, R208, 0xffffffc0, 0x6 ;  /* 0xffffffc0d00f7811 */ /* 0x000fe200078e30ff */
[----:B--2---:R-:W-:-:S03]  /*0a40*/  @P3 IMAD.WIDE.U32 R6, R12, R4, RZ ;  /* 0x000000040c063225 */ /* 0x004fc600078e00ff */
[----:B------:R-:W-:Y:S01]  /*0a50*/  SHF.R.S32.HI R23, RZ, 0x1f, R15 ;  /* 0x0000001fff177819 */ /* 0x000fe2000001140f */
        /* <DEDUP_REMOVED lines=15> */
.L_x_1360:
[----:B------:R-:W1:Y:S01]  /*0b50*/  LDCU.64 UR14, c[0x0][0x3b8] ;  /* 0x00007700ff0e77ac */ /* 0x000e620008000a00 */
[----:B------:R-:W-:-:S05]  /*0b60*/  IADD3 R4, PT, PT, R217, R218, RZ ;  /* 0x000000dad9047210 */ /* 0x000fca0007ffe0ff */
[C---:B-1----:R-:W-:Y:S02]  /*0b70*/  IMAD R10, R4.reuse, UR15, RZ ;  /* 0x0000000f040a7c24 */ /* 0x042fe4000f8e02ff */
[----:B------:R-:W-:-:S05]  /*0b80*/  IMAD.WIDE.U32 R4, R4, UR14, RZ ;  /* 0x0000000e04047c25 */ /* 0x000fca000f8e00ff */
[----:B------:R-:W-:Y:S02]  /*0b90*/  IADD3 R10, PT, PT, R5, R10, RZ ;  /* 0x0000000a050a7210 */ /* 0x000fe40007ffe0ff */
[----:B------:R-:W-:-:S07]  /*0ba0*/  MOV R11, R4 ;  /* 0x00000004000b7202 */ /* 0x000fce0000000f00 */
.L_x_1361:
        /* <DEDUP_REMOVED lines=39> */
.L_x_1362:
[----:B------:R-:W1:Y:S01]  /*0e20*/  LDCU.64 UR12, c[0x0][0x3c0] ;  /* 0x00007800ff0c77ac */ /* 0x000e620008000a00 */
[----:B------:R-:W-:-:S05]  /*0e30*/  IADD3 R4, PT, PT, R217, R218, RZ ;  /* 0x000000dad9047210 */ /* 0x000fca0007ffe0ff */
[C---:B-1----:R-:W-:Y:S02]  /*0e40*/  IMAD R17, R4.reuse, UR13, RZ ;  /* 0x0000000d04117c24 */ /* 0x042fe4000f8e02ff */
[----:B------:R-:W-:-:S05]  /*0e50*/  IMAD.WIDE.U32 R4, R4, UR12, RZ ;  /* 0x0000000c04047c25 */ /* 0x000fca000f8e00ff */
[----:B------:R-:W-:Y:S02]  /*0e60*/  IADD3 R17, PT, PT, R5, R17, RZ ;  /* 0x0000001105117210 */ /* 0x000fe40007ffe0ff */
[----:B------:R-:W-:-:S07]  /*0e70*/  MOV R20, R4 ;  /* 0x0000000400147202 */ /* 0x000fce0000000f00 */
.L_x_1363:
        /* <DEDUP_REMOVED lines=28> */
.L_x_1364:
[C---:B------:R-:W-:Y:S02]  /*1040*/  IMAD R19, R12.reuse, UR7, RZ ;  /* 0x000000070c137c24 */ /* 0x040fe4000f8e02ff */
[----:B------:R-:W-:-:S05]  /*1050*/  IMAD.WIDE.U32 R24, R12, UR6, RZ ;  /* 0x000000060c187c25 */ /* 0x000fca000f8e00ff */
[----:B------:R-:W-:-:S07]  /*1060*/  IADD3 R19, PT, PT, R25, R19, RZ ;  /* 0x0000001319137210 */ /* 0x000fce0007ffe0ff */
.L_x_1365:
        /* <DEDUP_REMOVED lines=20> */
.L_x_1366:
[----:B------:R-:W1:Y:S01]  /*11b0*/  LDC R226, c[0x0][0x434] ;  /* 0x00010d00ffe27b82 */ /* 0x000e620000000800 */
[----:B------:R-:W-:-:S04]  /*11c0*/  IMAD R4, R174, UR26, R173 ;  /* 0x0000001aae047c24 */ /* 0x000fc8000f8e02ad */
[----:B-1----:R-:W-:-:S03]  /*11d0*/  IMAD R226, R4, R226, RZ ;  /* 0x000000e204e27224 */ /* 0x002fc600078e02ff */
.L_x_1367:
        /* <DEDUP_REMOVED lines=12> */
.L_x_1368:
[----:B------:R-:W1:Y:S01]  /*12a0*/  LDC R22, c[0x0][0x444] ;  /* 0x00011100ff167b82 */ /* 0x000e620000000800 */
[----:B------:R-:W-:-:S04]  /*12b0*/  IMAD R4, R174, UR26, R173 ;  /* 0x0000001aae047c24 */ /* 0x000fc8000f8e02ad */
[----:B-1----:R-:W-:-:S07]  /*12c0*/  IMAD R22, R4, R22, RZ ;  /* 0x0000001604167224 */ /* 0x002fce00078e02ff */
.L_x_1369:
[----:B------:R-:W1:Y:S01]  /*12d0*/  S2R R12, SR_TID.X ;  /* 0x00000000000c7919 */ /* 0x000e620000002100 */
[----:B------:R-:W2:Y:S01]  /*12e0*/  LDC.64 R4, c[0x0][0x3b0] ;  /* 0x0000ec00ff047b82 */ /* 0x000ea20000000a00 */
[----:B------:R-:W3:Y:S01]  /*12f0*/  LDCU.128 UR4, c[0x0][0x590] ;  /* 0x0000b200ff0477ac */ /* 0x000ee20008000c00 */
[----:B------:R-:W-:Y:S01]  /*1300*/  IADD3 R32, P2, PT, R186, R32, RZ ;  /* 0x00000020ba207210 */ /* 0x000fe20007f5e0ff */
[----:B------:R-:W-:Y:S01]  /*1310*/  IMAD R226, R21, 0x40, R226 ;  /* 0x0000004015e27824 */ /* 0x000fe200078e02e2 */
[--C-:B------:R-:W-:Y:S01]  /*1320*/  IADD3 R24, P1, P0, R26, R24, R25.reuse ;  /* 0x000000181a187210 */ /* 0x100fe2000783e019 */
[----:B------:R-:W-:Y:S01]  /*1330*/  UIMAD UR29, UR26, UR29, URZ ;  /* 0x0000001d1a1d72a4 */ /* 0x000fe2000f8e02ff */
[----:B------:R-:W-:Y:S01]  /*1340*/  SHF.R.S32.HI R25, RZ, 0x1f, R25 ;  /* 0x0000001fff197819 */ /* 0x000fe20000011419 */
[----:B------:R-:W-:Y:S01]  /*1350*/  IMAD.X R33, RZ, RZ, R16, P2 ;  /* 0x000000ffff217224 */ /* 0x000fe200010e0610 */
[----:B------:R-:W4:Y:S01]  /*1360*/  LDC.64 R6, c[0x0][0x5f8] ;  /* 0x00017e00ff067b82 */ /* 0x000f220000000a00 */
[----:B------:R-:W-:Y:S01]  /*1370*/  ISETP.NE.AND P4, PT, RZ, UR10, PT ;  /* 0x0000000aff007c0c */ /* 0x000fe2000bf85270 */
[----:B------:R-:W5:Y:S01]  /*1380*/  LDCU.64 UR10, c[0x0][0x3c8] ;  /* 0x00007900ff0a77ac */ /* 0x000f620008000a00 */
[----:B------:R-:W-:Y:S01]  /*1390*/  IADD3.X R16, PT, PT, R18, R19, R25, P1, P0 ;  /* 0x0000001312107210 */ /* 0x000fe20000fe0419 */
[----:B------:R-:W-:Y:S01]  /*13a0*/  IMAD.MOV.U32 R18, RZ, RZ, R186 ;  /* 0x000000ffff127224 */ /* 0x000fe200078e00ba */
[----:B------:R-:W-:Y:S01]  /*13b0*/  MOV R19, RZ ;  /* 0x000000ff00137202 */ /* 0x000fe20000000f00 */
[----:B------:R-:W5:Y:S01]  /*13c0*/  LDCU.64 UR18, c[0x0][0x570] ;  /* 0x0000ae00ff1277ac */ /* 0x000f620008000a00 */
[----:B------:R-:W-:Y:S01]  /*13d0*/  ISETP.GT.AND P3, PT, R209, RZ, PT ;  /* 0x000000ffd100720c */ /* 0x000fe20003f64270 */
[----:B------:R-:W-:Y:S01]  /*13e0*/  BSSY.RECONVERGENT B1, `(.L_x_1359) ;  /* 0x000074f000017945 */ /* 0x000fe20003800200 */
[----:B------:R-:W-:Y:S01]  /*13f0*/  LEA R22, R21, R22, 0x6 ;  /* 0x0000001615167211 */ /* 0x000fe200078e30ff */
[----:B------:R-:W5:Y:S01]  /*1400*/  LDCU.64 UR16, c[0x0][0x380] ;  /* 0x00007000ff1077ac */ /* 0x000f620008000a00 */
[----:B---3--:R-:W-:-:S02]  /*1410*/  IMAD R26, R23, UR4, RZ ;  /* 0x00000004171a7c24 */ /* 0x008fc4000f8e02ff */
[----:B------:R-:W-:Y:S01]  /*1420*/  IMAD.WIDE.U32 R32, R15, UR4, R32 ;  /* 0x000000040f207c25 */ /* 0x000fe2000f8e0020 */
[----:B------:R-:W-:-:S03]  /*1430*/  USHF.L.U32 UR30, UR29, 0x6, URZ ;  /* 0x000000061d1e7899 */ /* 0x000fc600080006ff */
[----:B------:R-:W-:Y:S02]  /*1440*/  IMAD R26, R15, UR5, R26 ;  /* 0x000000050f1a7c24 */ /* 0x000fe4000f8e021a */
[-C--:B--2---:R-:W-:Y:S02]  /*1450*/  IMAD R23, R23, R4.reuse, RZ ;  /* 0x0000000417177224 */ /* 0x084fe400078e02ff */
[----:B------:R-:W-:Y:S01]  /*1460*/  IMAD.WIDE.U32 R30, R15, R4, R18 ;  /* 0x000000040f1e7225 */ /* 0x000fe200078e0012 */
[----:B-1----:R-:W-:-:S03]  /*1470*/  LOP3.LUT R222, R12, 0x1f, RZ, 0xc0, !PT ;  /* 0x0000001f0cde7812 */ /* 0x002fc600078ec0ff */
[----:B------:R-:W-:Y:S01]  /*1480*/  IMAD.IADD R27, R33, 0x1, R26 ;  /* 0x00000001211b7824 */ /* 0x000fe200078e021a */
[----:B------:R-:W-:Y:S01]  /*1490*/  IADD3 R14, P0, PT, R14, R30, RZ ;  /* 0x0000001e0e0e7210 */ /* 0x000fe20007f1e0ff */
[----:B------:R-:W-:Y:S02]  /*14a0*/  IMAD R23, R15, R5, R23 ;  /* 0x000000050f177224 */ /* 0x000fe400078e0217 */
[----:B------:R-:W-:Y:S02]  /*14b0*/  IMAD.MOV.U32 R26, RZ, RZ, R32 ;  /* 0x000000ffff1a7224 */ /* 0x000fe400078e0020 */
[----:B----4-:R-:W-:Y:S01]  /*14c0*/  IMAD.WIDE.U32 R28, R6, UR20, RZ ;  /* 0x00000014061c7c25 */ /* 0x010fe2000f8e00ff */
[----:B------:R-:W-:-:S03]  /*14d0*/  IADD3.X R15, PT, PT, R13, R31, R23, P0, !PT ;  /* 0x0000001f0d0f7210 */ /* 0x000fc600007fe417 */
[----:B------:R-:W-:Y:S01]  /*14e0*/  IMAD.WIDE.U32 R26, R173, UR6, R26 ;  /* 0x00000006ad1a7c25 */ /* 0x000fe2000f8e001a */
[----:B------:R-:W-:-:S03]  /*14f0*/  SEL R25, R28, RZ, P4 ;  /* 0x000000ff1c197207 */ /* 0x000fc60002000000 */
[----:B------:R-:W-:Y:S02]  /*1500*/  IMAD R6, R178, UR29, R222 ;  /* 0x0000001db2067c24 */ /* 0x000fe4000f8e02de */
[----:B------:R-:W-:Y:S02]  /*1510*/  IMAD R13, R7, UR20, R29 ;  /* 0x00000014070d7c24 */ /* 0x000fe4000f8e021d */
[----:B------:R-:W1:Y:S01]  /*1520*/  LDC.64 R28, c[0x0][0x5e8] ;  /* 0x00017a00ff1c7b82 */ /* 0x000e620000000a00 */
[C---:B------:R-:W-:Y:S01]  /*1530*/  IMAD R27, R173.reuse, UR7, R27 ;  /* 0x00000007ad1b7c24 */ /* 0x040fe2000f8e021b */
[----:B------:R-:W2:Y:S01]  /*1540*/  LDCU.64 UR6, c[0x0][0x550] ;  /* 0x0000aa00ff0677ac */ /* 0x000ea20008000a00 */
[----:B------:R-:W-:Y:S01]  /*1550*/  IADD3 R7, P1, P0, R6, R24, R25 ;  /* 0x0000001806077210 */ /* 0x000fe2000783e019 */
[----:B-----5:R-:W-:Y:S01]  /*1560*/  IMAD.WIDE.U32 R24, R173, UR10, R14 ;  /* 0x0000000aad187c25 */ /* 0x020fe2000f8e000e */
[----:B------:R-:W-:Y:S01]  /*1570*/  SHF.R.S32.HI R6, RZ, 0x1f, R6 ;  /* 0x0000001fff067819 */ /* 0x000fe20000011406 */
[----:B------:R-:W-:Y:S01]  /*1580*/  USHF.L.U64.HI UR10, UR4, 0x5, UR5 ;  /* 0x00000005040a7899 */ /* 0x000fe20008010205 */
[----:B------:R-:W-:Y:S01]  /*1590*/  SEL R13, R13, RZ, P4 ;  /* 0x000000ff0d0d7207 */ /* 0x000fe20002000000 */
[----:B------:R-:W3:Y:S01]  /*15a0*/  LDC.64 R14, c[0x0][0x420] ;  /* 0x00010800ff0e7b82 */ /* 0x000ee20000000a00 */
[----:B------:R-:W-:Y:S01]  /*15b0*/  IMAD R25, R173, UR11, R25 ;  /* 0x0000000bad197c24 */ /* 0x000fe2000f8e0219 */
[----:B------:R-:W-:Y:S01]  /*15c0*/  USHF.L.U32 UR11, UR4, 0x5, URZ ;  /* 0x00000005040b7899 */ /* 0x000fe200080006ff */
[----:B------:R-:W-:Y:S01]  /*15d0*/  IADD3.X R13, PT, PT, R6, R16, R13, P1, P0 ;  /* 0x00000010060d7210 */ /* 0x000fe20000fe040d */
[----:B------:R-:W-:Y:S01]  /*15e0*/  IMAD.U32 R6, RZ, RZ, UR30 ;  /* 0x0000001eff067e24 */ /* 0x000fe2000f8e00ff */
[----:B------:R-:W-:Y:S01]  /*15f0*/  IADD3 R7, P0, PT, R7, UR30, RZ ;  /* 0x0000001e07077c10 */ /* 0x000fe2000ff1e0ff */
[----:B------:R-:W-:-:S03]  /*1600*/  IMAD.WIDE.U32 R26, R180, UR4, R26 ;  /* 0x00000004b41a7c25 */ /* 0x000fc6000f8e001a */
[----:B------:R-:W-:Y:S01]  /*1610*/  LEA.HI.X.SX32 R6, R6, R13, 0x1, P0 ;  /* 0x0000000d06067211 */ /* 0x000fe200000f0eff */
[----:B------:R-:W-:Y:S01]  /*1620*/  IMAD.WIDE.U32 R24, R180, R4, R24 ;  /* 0x00000004b4187225 */ /* 0x000fe200078e0018 */
[C---:B------:R-:W-:Y:S02]  /*1630*/  LEA R224, P0, R7.reuse, UR18, 0x2 ;  /* 0x0000001207e07c11 */ /* 0x040fe4000f8010ff */
[----:B--2---:R-:W-:Y:S01]  /*1640*/  LEA R197, P1, R26, UR6, 0x1 ;  /* 0x000000061ac57c11 */ /* 0x004fe2000f8208ff */
[----:B------:R-:W-:Y:S01]  /*1650*/  IMAD R196, R180, UR5, R27 ;  /* 0x00000005b4c47c24 */ /* 0x000fe2000f8e021b */
[----:B------:R-:W-:Y:S01]  /*1660*/  LEA R195, P2, R24, UR16, 0x1 ;  /* 0x0000001018c37c11 */ /* 0x000fe2000f8408ff */
[----:B------:R-:W-:Y:S01]  /*1670*/  IMAD R194, R180, R5, R25 ;  /* 0x00000005b4c27224 */ /* 0x000fe200078e0219 */
[----:B------:R-:W-:Y:S01]  /*1680*/  LEA.HI.X R225, R7, UR19, R6, 0x2, P0 ;  /* 0x0000001307e17c11 */ /* 0x000fe200080f1406 */
[----:B-1----:R-:W-:Y:S01]  /*1690*/  IMAD.WIDE R22, R22, 0x4, R28 ;  /* 0x0000000416167825 */ /* 0x002fe200078e021c */
[----:B------:R-:W-:-:S02]  /*16a0*/  LEA.HI.X R196, R26, UR7, R196, 0x1, P1 ;  /* 0x000000071ac47c11 */ /* 0x000fc400088f0cc4 */
[----:B------:R-:W-:Y:S01]  /*16b0*/  LEA.HI.X R194, R24, UR17, R194, 0x1, P2 ;  /* 0x0000001118c27c11 */ /* 0x000fe200090f0cc2 */
[----:B------:R-:W-:Y:S01]  /*16c0*/  IMAD.MOV.U32 R192, RZ, RZ, R23 ;  /* 0x000000ffffc07224 */ /* 0x000fe200078e0017 */
[----:B------:R-:W-:Y:S01]  /*16d0*/  IADD3 R7, P1, PT, R180, 0x20, RZ ;  /* 0x00000020b4077810 */ /* 0x000fe20007f3e0ff */
[----:B---3--:R-:W-:Y:S01]  /*16e0*/  IMAD.WIDE R226, R226, 0x4, R14 ;  /* 0x00000004e2e27825 */ /* 0x008fe200078e020e */
[C---:B------:R-:W-:Y:S02]  /*16f0*/  IADD3 R6, P2, PT, R180.reuse, 0x40, RZ ;  /* 0x00000040b4067810 */ /* 0x040fe40007f5e0ff */
[C---:B------:R-:W-:Y:S01]  /*1700*/  IADD3 R13, P0, PT, R180.reuse, 0x60, RZ ;  /* 0x00000060b40d7810 */ /* 0x040fe20007f1e0ff */
[----:B------:R-:W-:Y:S01]  /*1710*/  IMAD.X R15, RZ, RZ, RZ, P1 ;  /* 0x000000ffff0f7224 */ /* 0x000fe200008e06ff */
[----:B------:R-:W-:Y:S01]  /*1720*/  MOV R193, R22 ;  /* 0x0000001600c17202 */ /* 0x000fe20000000f00 */
[----:B------:R-:W-:Y:S01]  /*1730*/  VIADD R22, R180, 0x40 ;  /* 0x00000040b4167836 */ /* 0x000fe20000000000 */
[C---:B------:R-:W-:Y:S01]  /*1740*/  SHF.L.U64.HI R5, R4.reuse, 0x5, R5 ;  /* 0x0000000504057819 */ /* 0x040fe20000010205 */
[----:B------:R-:W-:Y:S01]  /*1750*/  IMAD.SHL.U32 R4, R4, 0x20, RZ ;  /* 0x0000002004047824 */ /* 0x000fe200078e00ff */
[----:B------:R-:W-:-:S02]  /*1760*/  IADD3 R23, PT, PT, R180, 0x20, RZ ;  /* 0x00000020b4177810 */ /* 0x000fc40007ffe0ff */
[----:B------:R-:W-:Y:S02]  /*1770*/  IADD3.X R14, PT, PT, RZ, RZ, RZ, P2, !PT ;  /* 0x000000ffff0e7210 */ /* 0x000fe400017fe4ff */
        /* <DEDUP_REMOVED lines=14> */
.L_x_1371:
[----:B------:R-:W1:Y:S01]  /*1860*/  LDCU.64 UR10, c[0x0][0x5c0] ;  /* 0x0000b800ff0a77ac */ /* 0x000e620008000a00 */
[----:B------:R-:W-:-:S05]  /*1870*/  IADD3 R4, PT, PT, R217, R218, RZ ;  /* 0x000000dad9047210 */ /* 0x000fca0007ffe0ff */
[C---:B-1----:R-:W-:Y:S02]  /*1880*/  IMAD R8, R4.reuse, UR11, RZ ;  /* 0x0000000b04087c24 */ /* 0x042fe4000f8e02ff */
[----:B------:R-:W-:-:S05]  /*1890*/  IMAD.WIDE.U32 R4, R4, UR10, RZ ;  /* 0x0000000a04047c25 */ /* 0x000fca000f8e00ff */
[----:B------:R-:W-:Y:S02]  /*18a0*/  IADD3 R8, PT, PT, R5, R8, RZ ;  /* 0x0000000805087210 */ /* 0x000fe40007ffe0ff */
.L_x_1372:
        /* <DEDUP_REMOVED lines=11> */
.L_x_1373:
[----:B------:R-:W1:Y:S01]  /*1960*/  LDCU.64 UR6, c[0x0][0x5c8] ;  /* 0x0000b900ff0677ac */ /* 0x000e620008000a00 */
[----:B------:R-:W-:-:S05]  /*1970*/  IADD3 R217, PT, PT, R217, R218, RZ ;  /* 0x000000dad9d97210 */ /* 0x000fca0007ffe0ff */
[C---:B-1----:R-:W-:Y:S02]  /*1980*/  IMAD R9, R217.reuse, UR7, RZ ;  /* 0x00000007d9097c24 */ /* 0x042fe4000f8e02ff */
[----:B------:R-:W-:-:S05]  /*1990*/  IMAD.WIDE.U32 R10, R217, UR6, RZ ;  /* 0x00000006d90a7c25 */ /* 0x000fca000f8e00ff */
[----:B------:R-:W-:Y:S02]  /*19a0*/  IADD3 R9, PT, PT, R11, R9, RZ ;  /* 0x000000090b097210 */ /* 0x000fe40007ffe0ff */
.L_x_1374:
        /* <DEDUP_REMOVED lines=22> */
[----:B------:R-:W-:Y:S01]  /*1b10*/  @!P3 LEA.HI.X R5, R26, R5, R8, 0x1, P4 ;  /* 0x000000051a05b211 */ /* 0x000fe200020f0c08 */
[----:B------:R-:W-:-:S04]  /*1b20*/  IMAD.U32 R8, RZ, RZ, UR6 ;  /* 0x00000006ff087e24 */ /* 0x000fc8000f8e00ff */
        /* <DEDUP_REMOVED lines=12> */
.L_x_1376:
[----:B------:R-:W-:Y:S05]  /*1bf0*/  BSYNC.RECONVERGENT B0 ;  /* 0x0000000000007941 */ /* 0x000fea0003800200 */
.L_x_1375:
        /* <DEDUP_REMOVED lines=12> */
.L_x_1378:
[----:B------:R-:W-:Y:S05]  /*1cc0*/  BSYNC.RECONVERGENT B0 ;  /* 0x0000000000007941 */ /* 0x000fea0003800200 */
.L_x_1377:
        /* <DEDUP_REMOVED lines=11> */
.L_x_1380:
[----:B------:R-:W-:Y:S05]  /*1d80*/  BSYNC.RECONVERGENT B0 ;  /* 0x0000000000007941 */ /* 0x000fea0003800200 */
.L_x_1379:
[----:B------:R-:W5:Y:S01]  /*1d90*/  LDCU.64 UR4, c[0x0][0x5e0] ;  /* 0x0000bc00ff0477ac */ /* 0x000f620008000a00 */
[----:B------:R-:W-:Y:S01]  /*1da0*/  IMAD.WIDE.U32 R18, R8, UR25, R18 ;  /* 0x0000001908127c25 */ /* 0x000fe2000f8e0012 */
[----:B-1----:R-:W1:Y:S01]  /*1db0*/  @!P3 LDC.64 R4, c[0x0][0x568] ;  /* 0x00015a00ff04bb82 */ /* 0x002e620000000a00 */
[----:B------:R-:W-:Y:S01]  /*1dc0*/  BSSY.RECONVERGENT B0, `(.L_x_1381) ;  /* 0x0000018000007945 */ /* 0x000fe20003800200 */
        /* <DEDUP_REMOVED lines=23> */
.L_x_1382:
[----:B------:R-:W-:Y:S05]  /*1f40*/  BSYNC.RECONVERGENT B0 ;  /* 0x0000000000007941 */ /* 0x000fea0003800200 */
.L_x_1381:
        /* <DEDUP_REMOVED lines=12> */
.L_x_1384:
[----:B------:R-:W-:Y:S05]  /*2010*/  BSYNC.RECONVERGENT B0 ;  /* 0x0000000000007941 */ /* 0x000fea0003800200 */
.L_x_1383:
        /* <DEDUP_REMOVED lines=12> */
.L_x_1370:
        /* <DEDUP_REMOVED lines=34> */
.L_x_1388:
[----:B------:R3:W-:Y:S01]  /*2300*/  STS.128 [R185+0xa000], RZ ;  /* 0x00a000ffb9007388 */ /* 0x0007e20000000c00 */
[----:B------:R-:W-:Y:S05]  /*2310*/  BRA `(.L_x_1389) ;  /* 0x0000000000047947 */ /* 0x000fea0003800000 */
.L_x_1387:
[----:B------:R1:W-:Y:S02]  /*2320*/  STS.128 [R185+0xa000], RZ ;  /* 0x00a000ffb9007388 */ /* 0x0003e40000000c00 */
.L_x_1389:
[----:B------:R-:W-:Y:S05]  /*2330*/  BSYNC.RECONVERGENT B0 ;  /* 0x0000000000007941 */ /* 0x000fea0003800200 */
.L_x_1386:
        /* <DEDUP_REMOVED lines=23> */
.L_x_1391:
[----:B------:R-:W-:Y:S05]  /*24b0*/  BSYNC.RECONVERGENT B0 ;  /* 0x0000000000007941 */ /* 0x000fea0003800200 */
.L_x_1390:
        /* <DEDUP_REMOVED lines=20> */
.L_x_1393:
[----:B------:R-:W-:Y:S05]  /*2600*/  BSYNC.RECONVERGENT B0 ;  /* 0x0000000000007941 */ /* 0x000fea0003800200 */
.L_x_1392:
        /* <DEDUP_REMOVED lines=9> */
[----:B------:R-:W-:Y:S02]  /*26a0*/  IMAD R20, R16, UR12, RZ ;  /* 0x0000000c10147c24 */ /* 0x000fe4000f8e02ff */
[----:B------:R-:W-:-:S04]  /*26b0*/  IMAD.WIDE.U32 R24, R13, UR12, R24 ;  /* 0x0000000c0d187c25 */ /* 0x000fc8000f8e0018 */
[----:B------:R-:W-:-:S05]  /*26c0*/  IMAD R20, R13, UR13, R20 ;  /* 0x0000000d0d147c24 */ /* 0x000fca000f8e0214 */
[----:B------:R-:W-:Y:S02]  /*26d0*/  IADD3 R20, PT, PT, R25, R20, RZ ;  /* 0x0000001419147210 */ /* 0x000fe40007ffe0ff */
[----:B--2---:R-:W-:-:S04]  /*26e0*/  LEA R26, P0, R24, UR4, 0x1 ;  /* 0x00000004181a7c11 */ /* 0x004fc8000f8008ff */
[----:B------:R-:W-:-:S05]  /*26f0*/  LEA.HI.X R27, R24, UR5, R20, 0x1, P0 ;  /* 0x00000005181b7c11 */ /* 0x000fca00080f0c14 */
[----:B------:R-:W-:Y:S01]  /*2700*/  @!PT LDS RZ, [RZ] ;  /* 0x00000000fffff984 */ /* 0x000fe20000000800 */
[----:B------:R-:W-:Y:S01]  /*2710*/  @!PT LDS RZ, [RZ] ;  /* 0x00000000fffff984 */ /* 0x000fe20000000800 */
[----:B------:R-:W-:Y:S01]  /*2720*/  @!PT LDS RZ, [RZ] ;  /* 0x00000000fffff984 */ /* 0x000fe20000000800 */
[----:B------:R2:W-:Y:S04]  /*2730*/  LDGSTS.E.BYPASS.LTC128B.128 [R185+0xd000], desc[UR22][R26.64] ;  /* 0x0d0000001ab97fae */ /* 0x0005e8000b981a16 */
.L_x_1395:
[----:B------:R-:W-:Y:S05]  /*2740*/  BSYNC.RECONVERGENT B0 ;  /* 0x0000000000007941 */ /* 0x000fea0003800200 */
.L_x_1394:
        /* <DEDUP_REMOVED lines=15> */
.L_x_1398:
[----:B------:R1:W-:Y:S01]  /*2840*/  STS.128 [R185+0x4000], RZ ;  /* 0x004000ffb9007388 */ /* 0x0003e20000000c00 */
[----:B------:R-:W-:Y:S05]  /*2850*/  BRA `(.L_x_1399) ;  /* 0x0000000000047947 */ /* 0x000fea0003800000 */
.L_x_1397:
[----:B------:R1:W-:Y:S02]  /*2860*/  STS.128 [R185+0x4000], RZ ;  /* 0x004000ffb9007388 */ /* 0x0003e40000000c00 */
.L_x_1399:
[----:B------:R-:W-:Y:S05]  /*2870*/  BSYNC.RECONVERGENT B0 ;  /* 0x0000000000007941 */ /* 0x000fea0003800200 */
.L_x_1396:
        /* <DEDUP_REMOVED lines=17> */
.L_x_1401:
[----:B------:R-:W-:Y:S05]  /*2990*/  BSYNC.RECONVERGENT B0 ;  /* 0x0000000000007941 */ /* 0x000fea0003800200 */
.L_x_1400:
        /* <DEDUP_REMOVED lines=13> */
.L_x_1404:
[----:B------:R1:W-:Y:S01]  /*2a70*/  STS.128 [R214], RZ ;  /* 0x000000ffd6007388 */ /* 0x0003e20000000c00 */
[----:B------:R-:W-:Y:S05]  /*2a80*/  BRA `(.L_x_1405) ;  /* 0x0000000000047947 */ /* 0x000fea0003800000 */
.L_x_1403:
[----:B------:R1:W-:Y:S02]  /*2a90*/  STS.128 [R214], RZ ;  /* 0x000000ffd6007388 */ /* 0x0003e40000000c00 */
.L_x_1405:
[----:B------:R-:W-:Y:S05]  /*2aa0*/  BSYNC.RECONVERGENT B0 ;  /* 0x0000000000007941 */ /* 0x000fea0003800200 */
.L_x_1402:
        /* <DEDUP_REMOVED lines=29> */
.L_x_1407:
[----:B------:R-:W-:Y:S05]  /*2c80*/  BSYNC.RECONVERGENT B0 ;  /* 0x0000000000007941 */ /* 0x000fea0003800200 */
.L_x_1406:
        /* <DEDUP_REMOVED lines=28> */
.L_x_1410:
[----:B------:R3:W-:Y:S01]  /*2e50*/  STS.128 [R185+0x6000], RZ ;  /* 0x006000ffb9007388 */ /* 0x0007e20000000c00 */
[----:B------:R-:W-:Y:S05]  /*2e60*/  BRA `(.L_x_1411) ;  /* 0x0000000000047947 */ /* 0x000fea0003800000 */
.L_x_1409:
[----:B------:R3:W-:Y:S02]  /*2e70*/  STS.128 [R185+0x6000], RZ ;  /* 0x006000ffb9007388 */ /* 0x0007e40000000c00 */
.L_x_1411:
[----:B------:R-:W-:Y:S05]  /*2e80*/  BSYNC.RECONVERGENT B0 ;  /* 0x0000000000007941 */ /* 0x000fea0003800200 */
.L_x_1408:
        /* <DEDUP_REMOVED lines=20> */
.L_x_1413:
[----:B------:R-:W-:Y:S05]  /*2fd0*/  BSYNC.RECONVERGENT B0 ;  /* 0x0000000000007941 */ /* 0x000fea0003800200 */
.L_x_1412:
        /* <DEDUP_REMOVED lines=20> */
.L_x_1415:
[----:B------:R-:W-:Y:S05]  /*3120*/  BSYNC.RECONVERGENT B0 ;  /* 0x0000000000007941 */ /* 0x000fea0003800200 */
.L_x_1414:
        /* <DEDUP_REMOVED lines=20> */
.L_x_1417:
[----:B------:R-:W-:Y:S05]  /*3270*/  BSYNC.RECONVERGENT B0 ;  /* 0x0000000000007941 */ /* 0x000fea0003800200 */
.L_x_1416:
[----:B------:R-:W4:Y:S01]  /*3280*/  LDCU.64 UR4, c[0x0][0x538] ;  /* 0x0000a700ff0477ac */ /* 0x000f220008000a00 */
[----:B------:R-:W0:Y:S01]  /*3290*/  LDGDEPBAR ;  /* 0x00000000000079af */ /* 0x000e220000000000 */
[----:B------:R-:W2:Y:S01]  /*32a0*/  LDC.64 R8, c[0x0][0x528] ;  /* 0x00014a00ff087b82 */ /* 0x000ea20000000a00 */
[----:B------:R-:W-:Y:S01]  /*32b0*/  IMAD.IADD R159, R167, 0x1, R165 ;  /* 0x00000001a79f7824 */ /* 0x000fe200078e02a5 */
[----:B------:R-:W2:Y:S01]  /*32c0*/  LDCU UR13, c[0x0][0x590] ;  /* 0x0000b200ff0d77ac */ /* 0x000ea20008000800 */
[----:B------:R-:W-:Y:S01]  /*32d0*/  IMAD.IADD R158, R168, 0x1, R167 ;  /* 0x00000001a89e7824 */ /* 0x000fe200078e02a7 */
[----:B------:R-:W2:Y:S01]  /*32e0*/  S2R R188, SR_TID.X ;  /* 0x0000000000bc7919 */ /* 0x000ea20000002100 */
[----:B-1-3--:R-:W-:Y:S01]  /*32f0*/  IMAD R10, R174, UR26, R173 ;  /* 0x0000001aae0a7c24 */ /* 0x00afe2000f8e02ad */
[----:B------:R-:W-:Y:S01]  /*3300*/  LOP3.LUT R11, R178, 0x1, RZ, 0xc0, !PT ;  /* 0x00000001b20b7812 */ /* 0x000fe200078ec0ff */
[----:B------:R-:W1:Y:S01]  /*3310*/  LDCU UR7, c[0x0][0x45c] ;  /* 0x00008b80ff0777ac */ /* 0x000e620008000800 */
[----:B------:R-:W3:Y:S01]  /*3320*/  LDC R187, c[0x0][0x44c] ;  /* 0x00011300ffbb7b82 */ /* 0x000ee20000000800 */
[----:B------:R-:W1:Y:S01]  /*3330*/  LDCU.U8 UR6, c[0x0][0x4f8] ;  /* 0x00009f00ff0677ac */ /* 0x000e620008000000 */
[----:B----4-:R-:W-:-:S04]  /*3340*/  ISETP.NE.U32.AND P0, PT, RZ, UR4, PT ;  /* 0x00000004ff007c0c */ /* 0x010fc8000bf05070 */
[----:B------:R-:W-:Y:S01]  /*3350*/  ISETP.NE.AND.EX P0, PT, RZ, UR5, PT, P0 ;  /* 0x00000005ff007c0c */ /* 0x000fe2000bf05300 */
[----:B------:R-:W-:-:S04]  /*3360*/  DEPBAR.LE SB0, 0x1 ;  /* 0x000080400000791a */ /* 0x000fc80000000000 */
[----:B------:R-:W-:Y:S08]  /*3370*/  BAR.SYNC.DEFER_BLOCKING 0x0 ;  /* 0x0000000000007b1d */ /* 0x000ff00000010000 */
[----:B------:R-:W-:Y:S01]  /*3380*/  VOTEU.ANY UP0, P0 ;  /* 0x0000000000ff7886 */ /* 0x000fe20000000100 */
[----:B------:R-:W-:-:S13]  /*3390*/  PLOP3.LUT P0, PT, PT, PT, UP0, 0x80, 0x8 ;  /* 0x000000000008781c */ /* 0x000fda0003f0f008 */
[----:B------:R-:W4:Y:S01]  /*33a0*/  @P0 LDC.64 R4, c[0x0][0x540] ;  /* 0x00015000ff040b82 */ /* 0x000f220000000a00 */
[----:B------:R-:W-:Y:S02]  /*33b0*/  @P0 IMAD.MOV.U32 R6, RZ, RZ, R173 ;  /* 0x000000ffff060224 */ /* 0x000fe400078e00ad */
[----:B------:R-:W-:Y:S01]  /*33c0*/  @P0 IMAD.MOV.U32 R7, RZ, RZ, RZ ;  /* 0x000000ffff070224 */ /* 0x000fe200078e00ff */
[----:B--2---:R-:W2:Y:S04]  /*33d0*/  LDG.E.64 R198, desc[UR22][R8.64+0x8] ;  /* 0x0000081608c67981 */ /* 0x004ea8000c1e1b00 */
[----:B------:R1:W1:Y:S04]  /*33e0*/  LDSM.16.M88.4 R124, [R168] ;  /* 0x00000000a87c783b */ /* 0x0002680000000200 */
[----:B------:R1:W1:Y:S04]  /*33f0*/  LDSM.16.M88.4 R128, [R168+0x800] ;  /* 0x00080000a880783b */ /* 0x0002680000000200 */
[----:B------:R1:W1:Y:S04]  /*3400*/  LDSM.16.M88.4 R132, [R158] ;  /* 0x000000009e84783b */ /* 0x0002680000000200 */
[----:B------:R1:W1:Y:S01]  /*3410*/  LDSM.16.M88.4 R136, [R158+0x800] ;  /* 0x000800009e88783b */ /* 0x0002620000000200 */
[----:B----4-:R-:W-:-:S03]  /*3420*/  @P0 IMAD.WIDE.U32 R6, R174, R4, R6 ;  /* 0x00000004ae060225 */ /* 0x010fc600078e0006 */
[----:B------:R4:W1:Y:S01]  /*3430*/  LDSM.16.M88.4 R140, [R165] ;  /* 0x00000000a58c783b */ /* 0x0008620000000200 */
[----:B------:R-:W-:Y:S01]  /*3440*/  @P0 IMAD R5, R174, R5, R7 ;  /* 0x00000005ae050224 */ /* 0x000fe200078e0207 */
[----:B------:R-:W-:Y:S02]  /*3450*/  @P0 LEA R4, P1, R6, UR4, 0x2 ;  /* 0x0000000406040c11 */ /* 0x000fe4000f8210ff */
[----:B------:R-:W3:Y:S01]  /*3460*/  LDG.E.64 R8, desc[UR22][R8.64] ;  /* 0x0000001608087981 */ /* 0x000ee2000c1e1b00 */
[----:B------:R-:W-:Y:S01]  /*3470*/  IMAD.SHL.U32 R7, R12, 0x2, RZ ;  /* 0x000000020c077824 */ /* 0x000fe200078e00ff */
[----:B------:R-:W-:Y:S02]  /*3480*/  CS2R R94, SRZ ;  /* 0x00000000005e7805 */ /* 0x000fe4000001ff00 */
[----:B------:R-:W-:Y:S01]  /*3490*/  @P0 LEA.HI.X R5, R6, UR5, R5, 0x2, P1 ;  /* 0x0000000506050c11 */ /* 0x000fe200088f1405 */
[----:B------:R4:W1:Y:S04]  /*34a0*/  LDSM.16.M88.4 R144, [R165+0x800] ;  /* 0x00080000a590783b */ /* 0x0008680000000200 */
[----:B------:R4:W1:Y:S04]  /*34b0*/  LDSM.16.M88.4 R148, [R159] ;  /* 0x000000009f94783b */ /* 0x0008680000000200 */
[----:B------:R4:W1:Y:S01]  /*34c0*/  LDSM.16.M88.4 R152, [R159+0x800] ;  /* 0x000800009f98783b */ /* 0x0008620000000200 */
[----:B------:R-:W-:Y:S01]  /*34d0*/  SHF.R.U32.HI R12, RZ, 0x1, R12 ;  /* 0x00000001ff0c7819 */ /* 0x000fe2000001160c */
[----:B------:R-:W-:Y:S01]  /*34e0*/  IMAD.SHL.U32 R10, R10, 0x20, RZ ;  /* 0x000000200a0a7824 */ /* 0x000fe200078e00ff */
[----:B------:R-:W-:Y:S01]  /*34f0*/  LOP3.LUT R7, R7, 0x6, RZ, 0xc0, !PT ;  /* 0x0000000607077812 */ /* 0x000fe200078ec0ff */
[----:B------:R4:W3:Y:S01]  /*3500*/  @P0 LDG.E R6, desc[UR22][R4.64] ;  /* 0x0000001604060981 */ /* 0x0008e2000c1e1900 */
        /* <DEDUP_REMOVED lines=24> */
[----:B----4-:R-:W4:Y:S01]  /*3690*/  @P0 LDC R5, c[0x0][0x458] ;  /* 0x00011600ff050b82 */ /* 0x010f220000000800 */
[----:B------:R-:W-:Y:S02]  /*36a0*/  LOP3.LUT R7, R7, 0x1e0, R12, 0xf8, !PT ;  /* 0x000001e007077812 */ /* 0x000fe400078ef80c */
[----:B------:R-:W-:Y:S02]  /*36b0*/  CS2R R52, SRZ ;  /* 0x0000000000347805 */ /* 0x000fe4000001ff00 */
[----:B------:R-:W-:Y:S02]  /*36c0*/  CS2R R46, SRZ ;  /* 0x00000000002e7805 */ /* 0x000fe4000001ff00 */
[----:B------:R-:W-:-:S02]  /*36d0*/  CS2R R44, SRZ ;  /* 0x00000000002c7805 */ /* 0x000fc4000001ff00 */
[----:B------:R-:W-:Y:S01]  /*36e0*/  CS2R R50, SRZ ;  /* 0x0000000000327805 */ /* 0x000fe2000001ff00 */
[----:B------:R-:W-:Y:S01]  /*36f0*/  VIADD R190, R7, UR25 ;  /* 0x0000001907be7c36 */ /* 0x000fe20008000000 */
[----:B------:R-:W-:Y:S01]  /*3700*/  UIADD3 UR25, UPT, UPT, UR25, 0x80, URZ ;  /* 0x0000008019197890 */ /* 0x000fe2000fffe0ff */
[----:B------:R-:W-:Y:S02]  /*3710*/  CS2R R48, SRZ ;  /* 0x0000000000307805 */ /* 0x000fe4000001ff00 */
[----:B------:R-:W-:Y:S02]  /*3720*/  CS2R R42, SRZ ;  /* 0x00000000002a7805 */ /* 0x000fe4000001ff00 */
[----:B------:R-:W-:Y:S02]  /*3730*/  CS2R R40, SRZ ;  /* 0x0000000000287805 */ /* 0x000fe4000001ff00 */
[----:B------:R-:W-:Y:S02]  /*3740*/  CS2R R38, SRZ ;  /* 0x0000000000267805 */ /* 0x000fe4000001ff00 */
[----:B------:R-:W-:Y:S01]  /*3750*/  CS2R R36, SRZ ;  /* 0x0000000000247805 */ /* 0x000fe2000001ff00 */
[----:B------:R-:W-:Y:S01]  /*3760*/  UMOV UR14, URZ ;  /* 0x000000ff000e7c82 */ /* 0x000fe20008000000 */
[----:B------:R-:W1:Y:S01]  /*3770*/  LDCU UR4, c[0x0][0x440] ;  /* 0x00008800ff0477ac */ /* 0x000e620008000800 */
[----:B------:R-:W1:Y:S01]  /*3780*/  LDCU UR5, c[0x0][0x3e0] ;  /* 0x00007c00ff0577ac */ /* 0x000e620008000800 */
[----:B----4-:R-:W4:Y:S01]  /*3790*/  @P0 MUFU.RCP R5, R5 ;  /* 0x0000000500050308 */ /* 0x010f220000001000 */
[----:B------:R-:W-:-:S04]  /*37a0*/  IMAD.IADD R4, R177, 0x1, R216 ;  /* 0x00000001b1047824 */ /* 0x000fc800078e02d8 */
[C---:B------:R-:W-:Y:S02]  /*37b0*/  IMAD R4, R208.reuse, 0x40, R4 ;  /* 0x00000040d0047824 */ /* 0x040fe400078e0204 */
[----:B------:R-:W-:-:S03]  /*37c0*/  IMAD R208, R208, 0x4, R11 ;  /* 0x00000004d0d07824 */ /* 0x000fc600078e020b */
[----:B------:R-:W-:Y:S01]  /*37d0*/  IADD3 R209, PT, PT, R4, -R190, -R209 ;  /* 0x800000be04d17210 */ /* 0x000fe20007ffe8d1 */
[----:B------:R-:W-:Y:S02]  /*37e0*/  IMAD.IADD R156, R170, 0x1, R156 ;  /* 0x00000001aa9c7824 */ /* 0x000fe400078e029c */
[----:B------:R-:W-:Y:S02]  /*37f0*/  VIADD R208, R208, 0xfffffffc ;  /* 0xfffffffcd0d07836 */ /* 0x000fe40000000000 */
[----:B------:R-:W-:Y:S01]  /*3800*/  VIADD R209, R209, 0xffffffd7 ;  /* 0xffffffd7d1d17836 */ /* 0x000fe20000000000 */
[----:B------:R-:W-:Y:S02]  /*3810*/  USHF.L.U32 UR13, UR13, 0x6, URZ ;  /* 0x000000060d0d7899 */ /* 0x000fe400080006ff */
[----:B------:R-:W-:Y:S01]  /*3820*/  USHF.L.U32 UR29, UR29, 0x3, URZ ;  /* 0x000000031d1d7899 */ /* 0x000fe200080006ff */
[----:B--2---:R-:W-:Y:S02]  /*3830*/  IADD3 R222, P2, P1, R10, R198, R222 ;  /* 0x000000c60ade7210 */ /* 0x004fe4000795e0de */
[----:B------:R-:W-:-:S03]  /*3840*/  SHF.R.S32.HI R198, RZ, 0x1f, R10 ;  /* 0x0000001fffc67819 */ /* 0x000fc6000001140a */
[----:B------:R-:W-:Y:S01]  /*3850*/  IMAD.WIDE.U32 R222, R222, -0x2daee0ad, RZ ;  /* 0xd2511f53dede7825 */ /* 0x000fe200078e00ff */
[----:B------:R-:W-:Y:S02]  /*3860*/  IADD3.X R198, PT, PT, R198, R199, RZ, P2, P1 ;  /* 0x000000c7c6c67210 */ /* 0x000fe400017e24ff */
[----:B------:R-:W-:Y:S02]  /*3870*/  SHF.R.U32.HI R199, RZ, 0x6, R188 ;  /* 0x00000006ffc77819 */ /* 0x000fe400000116bc */
[----:B---3--:R-:W-:Y:S02]  /*3880*/  R2UR UR34, R8 ;  /* 0x00000000082272ca */ /* 0x008fe400000e0000 */
[----:B------:R-:W-:Y:S01]  /*3890*/  R2UR UR35, R9 ;  /* 0x00000000092372ca */ /* 0x000fe200000e0000 */
[----:B----4-:R-:W-:-:S05]  /*38a0*/  @P0 FMUL.FTZ R5, R6, R5 ;  /* 0x0000000506050220 */ /* 0x010fca0000410000 */
[----:B------:R-:W-:Y:S02]  /*38b0*/  @P0 R2UR UR12, R5 ;  /* 0x00000000050c02ca */ /* 0x000fe400000e0000 */
[----:B------:R-:W-:-:S03]  /*38c0*/  ISETP.LE.AND P0, PT, R216, UR25, PT ;  /* 0x00000019d8007c0c */ /* 0x000fc6000bf03270 */
[----:B------:R-:W-:Y:S02]  /*38d0*/  UIADD3 UR33, UPT, UPT, UR34, -0x61c88647, URZ ;  /* 0x9e3779b922217890 */ /* 0x000fe4000fffe0ff */
[----:B------:R-:W-:Y:S02]  /*38e0*/  UIADD3 UR32, UPT, UPT, UR35, -0x4498517b, URZ ;  /* 0xbb67ae8523207890 */ /* 0x000fe4000fffe0ff */
[----:B------:R-:W-:Y:S02]  /*38f0*/  UIADD3 UR31, UPT, UPT, UR34, 0x3c6ef372, URZ ;  /* 0x3c6ef372221f7890 */ /* 0x000fe4000fffe0ff */
[----:B------:R-:W-:Y:S02]  /*3900*/  UIADD3 UR30, UPT, UPT, UR35, 0x76cf5d0a, URZ ;  /* 0x76cf5d0a231e7890 */ /* 0x000fe4000fffe0ff */
[----:B------:R-:W-:Y:S02]  /*3910*/  UIADD3 UR26, UPT, UPT, UR34, -0x255992d5, URZ ;  /* 0xdaa66d2b221a7890 */ /* 0x000fe4000fffe0ff */
[----:B------:R-:W-:-:S02]  /*3920*/  @P0 VIADD R206, R190, 0x19 ;  /* 0x00000019bece0836 */ /* 0x000fc40000000000 */
[C---:B------:R-:W-:Y:S02]  /*3930*/  @P0 VIADD R205, R190.reuse, 0x18 ;  /* 0x00000018becd0836 */ /* 0x040fe40000000000 */
[C---:B------:R-:W-:Y:S02]  /*3940*/  @P0 VIADD R204, R190.reuse, 0x11 ;  /* 0x00000011becc0836 */ /* 0x040fe40000000000 */
[C---:B------:R-:W-:Y:S02]  /*3950*/  @P0 VIADD R203, R190.reuse, 0x10 ;  /* 0x00000010becb0836 */ /* 0x040fe40000000000 */
[C---:B------:R-:W-:Y:S02]  /*3960*/  @P0 VIADD R202, R190.reuse, 0x9 ;  /* 0x00000009beca0836 */ /* 0x040fe40000000000 */
[C---:B------:R-:W-:Y:S02]  /*3970*/  @P0 VIADD R201, R190.reuse, 0x8 ;  /* 0x00000008bec90836 */ /* 0x040fe40000000000 */
[----:B------:R-:W-:Y:S01]  /*3980*/  @P0 VIADD R200, R190, 0x1 ;  /* 0x00000001bec80836 */ /* 0x000fe20000000000 */
[----:B------:R-:W-:-:S02]  /*3990*/  UIADD3 UR25, UPT, UPT, UR35, 0x32370b8f, URZ ;  /* 0x32370b8f23197890 */ /* 0x000fc4000fffe0ff */
[----:B------:R-:W-:Y:S02]  /*39a0*/  UIADD3 UR24, UPT, UPT, UR34, 0x78dde6e4, URZ ;  /* 0x78dde6e422187890 */ /* 0x000fe4000fffe0ff */
[----:B------:R-:W-:Y:S02]  /*39b0*/  UIADD3 UR19, UPT, UPT, UR35, -0x126145ec, URZ ;  /* 0xed9eba1423137890 */ /* 0x000fe4000fffe0ff */
[----:B------:R-:W-:Y:S02]  /*39c0*/  UIADD3 UR18, UPT, UPT, UR34, 0x1715609d, URZ ;  /* 0x1715609d22127890 */ /* 0x000fe4000fffe0ff */
[----:B------:R-:W-:Y:S02]  /*39d0*/  UIADD3 UR17, UPT, UPT, UR35, -0x56f99767, URZ ;  /* 0xa906689923117890 */ /* 0x000fe4000fffe0ff */
[----:B------:R-:W-:Y:S02]  /*39e0*/  UIADD3 UR16, UPT, UPT, UR34, -0x4ab325aa, URZ ;  /* 0xb54cda5622107890 */ /* 0x000fe4000fffe0ff */
[----:B------:R-:W-:Y:S01]  /*39f0*/  UIADD3 UR15, UPT, UPT, UR35, 0x646e171e, URZ ;  /* 0x646e171e230f7890 */ /* 0x000fe2000fffe0ff */
[----:B-1----:R-:W-:-:S11]  /*3a00*/  @UP0 UMOV UR14, UR12 ;  /* 0x0000000c000e0c82 */ /* 0x002fd60008000000 */
.L_x_1420:
[----:B------:R-:W0:Y:S01]  /*3a10*/  LDGDEPBAR ;  /* 0x00000000000079af */ /* 0x000e220000000000 */
[--C-:B------:R-:W-:Y:S02]  /*3a20*/  IMAD.IADD R112, R167, 0x1, R157.reuse ;  /* 0x00000001a7707824 */ /* 0x100fe400078e029d */
[----:B------:R-:W-:Y:S02]  /*3a30*/  IMAD.IADD R172, R166, 0x1, R157 ;  /* 0x00000001a6ac7824 */ /* 0x000fe400078e029d */
[----:B------:R-:W-:Y:S02]  /*3a40*/  IMAD.U32 R221, RZ, RZ, UR21 ;  /* 0x00000015ffdd7e24 */ /* 0x000fe4000f8e00ff */
[C---:B------:R-:W-:Y:S02]  /*3a50*/  VIADD R234, R208.reuse, 0x2 ;  /* 0x00000002d0ea7836 */ /* 0x040fe40000000000 */
[----:B------:R-:W-:Y:S04]  /*3a60*/  IMAD.WIDE.U32 R228, R208, -0x326172a9, RZ ;  /* 0xcd9e8d57d0e47825 */ /* 0x000fe800078e00ff */
[----:B------:R-:W-:Y:S02]  /*3a70*/  IMAD R221, R221, 0x4, R199 ;  /* 0x00000004dddd7824 */ /* 0x000fe400078e02c7 */
[----:B------:R-:W-:Y:S03]  /*3a80*/  IMAD.WIDE.U32 R234, R234, -0x326172a9, RZ ;  /* 0xcd9e8d57eaea7825 */ /* 0x000fe600078e00ff */
[----:B------:R-:W-:Y:S02]  /*3a90*/  LOP3.LUT R232, R221, UR35, R223, 0x96, !PT ;  /* 0x00000023dde87c12 */ /* 0x000fe4000f8e96df */
[----:B------:R-:W-:Y:S03]  /*3aa0*/  LOP3.LUT R230, R198, UR34, R235, 0x96, !PT ;  /* 0x00000022c6e67c12 */ /* 0x000fe6000f8e96eb */
[----:B------:R-:W-:Y:S01]  /*3ab0*/  IMAD.WIDE.U32 R232, R232, -0x326172a9, RZ ;  /* 0xcd9e8d57e8e87825 */ /* 0x000fe200078e00ff */
[----:B------:R-:W-:Y:S04]  /*3ac0*/  DEPBAR.LE SB0, 0x0 ;  /* 0x000080000000791a */ /* 0x000fe80000000000 */
[----:B------:R-:W-:Y:S01]  /*3ad0*/  BAR.SYNC.DEFER_BLOCKING 0x0 ;  /* 0x0000000000007b1d */ /* 0x000fe20000010000 */
[----:B------:R-:W-:Y:S05]  /*3ae0*/  IMAD.WIDE.U32 R230, R230, -0x2daee0ad, RZ ;  /* 0xd2511f53e6e67825 */ /* 0x000fea00078e00ff */
        /* <DEDUP_REMOVED lines=11> */
[----:B------:R-:W-:Y:S01]  /*3ba0*/  LDSM.16.M88.4 R120, [R172+0x1000] ;  /* 0x00100000ac78783b */ /* 0x000fe20000000200 */
[C---:B------:R-:W-:Y:S08]  /*3bb0*/  HMMA.16816.F32.BF16 R16, R32.reuse, R18, RZ ;  /* 0x000000122010723c */ /* 0x040ff000000418ff */
[-C--:B---3--:R-:W-:Y:S08]  /*3bc0*/  HMMA.16816.F32.BF16 R20, R32, R100.reuse, RZ ;  /* 0x000000642014723c */ /* 0x088ff000000418ff */
[C---:B------:R-:W-:Y:S08]  /*3bd0*/  HMMA.16816.F32.BF16 R24, R28.reuse, R100, RZ ;  /* 0x000000641c18723c */ /* 0x040ff000000418ff */
[-C--:B------:R-:W-:Y:S08]  /*3be0*/  HMMA.16816.F32.BF16 R28, R28, R102.reuse, RZ ;  /* 0x000000661c1c723c */ /* 0x080ff000000418ff */
[----:B------:R-:W-:Y:S01]  /*3bf0*/  HMMA.16816.F32.BF16 R32, R32, R102, RZ ;  /* 0x000000662020723c */ /* 0x000fe200000418ff */
[----:B------:R-:W-:Y:S07]  /*3c00*/  LDSM.16.M88.4 R100, [R172] ;  /* 0x00000000ac64783b */ /* 0x000fee0000000200 */
[-C--:B----4-:R-:W-:Y:S08]  /*3c10*/  HMMA.16816.F32.BF16 R4, R104, R108.reuse, R4 ;  /* 0x0000006c6804723c */ /* 0x090ff00000041804 */
[C---:B-1----:R-:W-:Y:S08]  /*3c20*/  HMMA.16816.F32.BF16 R8, R112.reuse, R108, R8 ;  /* 0x0000006c7008723c */ /* 0x042ff00000041808 */
[-C--:B------:R-:W-:Y:S08]  /*3c30*/  HMMA.16816.F32.BF16 R12, R112, R110.reuse, R12 ;  /* 0x0000006e700c723c */ /* 0x080ff0000004180c */
[C---:B------:R-:W-:Y:S01]  /*3c40*/  HMMA.16816.F32.BF16 R16, R104.reuse, R110, R16 ;  /* 0x0000006e6810723c */ /* 0x040fe20000041810 */
[----:B------:R-:W1:Y:S07]  /*3c50*/  LDSM.16.M88.4 R108, [R165+-0x4000] ;  /* 0xffc00000a56c783b */ /* 0x000e6e0000000200 */
[-C--:B--2---:R-:W-:Y:S08]  /*3c60*/  HMMA.16816.F32.BF16 R20, R104, R116.reuse, R20 ;  /* 0x000000746814723c */ /* 0x084ff00000041814 */
[C---:B------:R-:W-:Y:S04]  /*3c70*/  HMMA.16816.F32.BF16 R24, R112.reuse, R116, R24 ;  /* 0x000000747018723c */ /* 0x040fe80000041818 */
[----:B------:R-:W-:Y:S04]  /*3c80*/  LOP3.LUT R116, R198, UR34, R229, 0x96, !PT ;  /* 0x00000022c6747c12 */ /* 0x000fe8000f8e96e5 */
[-C--:B------:R-:W-:Y:S03]  /*3c90*/  HMMA.16816.F32.BF16 R28, R112, R118.reuse, R28 ;  /* 0x00000076701c723c */ /* 0x080fe6000004181c */
[----:B------:R-:W-:Y:S01]  /*3ca0*/  LOP3.LUT R115, R228, UR33, R233, 0x96, !PT ;  /* 0x00000021e4737c12 */ /* 0x000fe2000f8e96e9 */
[----:B------:R-:W-:Y:S01]  /*3cb0*/  IMAD.WIDE.U32 R116, R116, -0x2daee0ad, RZ ;  /* 0xd2511f5374747825 */ /* 0x000fe200078e00ff */
[----:B------:R-:W-:Y:S02]  /*3cc0*/  LOP3.LUT R228, R222, UR32, R231, 0x96, !PT ;  /* 0x00000020dee47c12 */ /* 0x000fe4000f8e96e7 */
[----:B------:R-:W-:Y:S01]  /*3cd0*/  LOP3.LUT R114, R234, UR33, R233, 0x96, !PT ;  /* 0x00000021ea727c12 */ /* 0x000fe2000f8e96e9 */
[----:B------:R-:W-:Y:S01]  /*3ce0*/  HMMA.16816.F32.BF16 R32, R104, R118, R32 ;  /* 0x000000766820723c */ /* 0x000fe20000041820 */
[----:B------:R-:W2:Y:S03]  /*3cf0*/  LDSM.16.M88.4 R104, [R165+-0x3800] ;  /* 0xffc80000a568783b */ /* 0x000ea60000000200 */
[----:B------:R-:W-:Y:S01]  /*3d00*/  LOP3.LUT R112, R222, UR32, R117, 0x96, !PT ;  /* 0x00000020de707c12 */ /* 0x000fe2000f8e9675 */
[----:B------:R-:W-:Y:S04]  /*3d10*/  IMAD.WIDE.U32 R228, R228, -0x326172a9, RZ ;  /* 0xcd9e8d57e4e47825 */ /* 0x000fe800078e00ff */
[----:B------:R-:W-:Y:S01]  /*3d20*/  IMAD.WIDE.U32 R112, R112, -0x326172a9, RZ ;  /* 0xcd9e8d5770707825 */ /* 0x000fe200078e00ff */
[C---:B------:R-:W-:Y:S01]  /*3d30*/  LOP3.LUT R118, R232.reuse, UR31, R229, 0x96, !PT ;  /* 0x0000001fe8767c12 */ /* 0x040fe2000f8e96e5 */
[-C--:B-1----:R-:W-:Y:S05]  /*3d40*/  HMMA.16816.F32.BF16 R4, R100, R108.reuse, R4 ;  /* 0x0000006c6404723c */ /* 0x082fea0000041804 */
[----:B------:R-:W-:Y:S01]  /*3d50*/  LOP3.LUT R113, R232, UR31, R113, 0x96, !PT ;  /* 0x0000001fe8717c12 */ /* 0x000fe2000f8e9671 */
[----:B------:R-:W-:Y:S02]  /*3d60*/  IMAD.WIDE.U32 R242, R115, -0x2daee0ad, RZ ;  /* 0xd2511f5373f27825 */ /* 0x000fe400078e00ff */
[C---:B------:R-:W-:Y:S04]  /*3d70*/  HMMA.16816.F32.BF16 R8, R120.reuse, R108, R8 ;  /* 0x0000006c7808723c */ /* 0x040fe80000041808 */
[----:B------:R-:W-:Y:S01]  /*3d80*/  LOP3.LUT R116, R116, UR30, R243, 0x96, !PT ;  /* 0x0000001e74747c12 */ /* 0x000fe2000f8e96f3 */
[----:B------:R-:W-:Y:S03]  /*3d90*/  IMAD.WIDE.U32 R234, R114, -0x2daee0ad, RZ ;  /* 0xd2511f5372ea7825 */ /* 0x000fe600078e00ff */
[-C--:B------:R-:W-:Y:S03]  /*3da0*/  HMMA.16816.F32.BF16 R12, R120, R110.reuse, R12 ;  /* 0x0000006e780c723c */ /* 0x080fe6000004180c */
[----:B------:R-:W-:Y:S01]  /*3db0*/  LOP3.LUT R230, R230, UR30, R235, 0x96, !PT ;  /* 0x0000001ee6e67c12 */ /* 0x000fe2000f8e96eb */
[----:B------:R-:W-:Y:S04]  /*3dc0*/  IMAD.WIDE.U32 R114, R113, -0x2daee0ad, RZ ;  /* 0xd2511f5371727825 */ /* 0x000fe800078e00ff */
[----:B------:R-:W-:Y:S01]  /*3dd0*/  IMAD.WIDE.U32 R118, R118, -0x2daee0ad, RZ ;  /* 0xd2511f5376767825 */ /* 0x000fe200078e00ff */
[----:B------:R-:W-:Y:S01]  /*3de0*/  LOP3.LUT R242, R242, UR25, R115, 0x96, !PT ;  /* 0x00000019f2f27c12 */ /* 0x000fe2000f8e9673 */
[C---:B------:R-:W-:Y:S04]  /*3df0*/  HMMA.16816.F32.BF16 R16, R100.reuse, R110, R16 ;  /* 0x0000006e6410723c */ /* 0x040fe80000041810 */
[----:B------:R-:W-:Y:S01]  /*3e00*/  LOP3.LUT R231, R234, UR25, R119, 0x96, !PT ;  /* 0x00000019eae77c12 */ /* 0x000fe2000f8e9677 */
[----:B------:R-:W-:Y:S03]  /*3e10*/  IMAD.WIDE.U32 R116, R116, -0x326172a9, RZ ;  /* 0xcd9e8d5774747825 */ /* 0x000fe600078e00ff */
[-C--:B--2---:R-:W-:Y:S03]  /*3e20*/  HMMA.16816.F32.BF16 R20, R100, R104.reuse, R20 ;  /* 0x000000686414723c */ /* 0x084fe60000041814 */
[----:B------:R-:W-:Y:S01]  /*3e30*/  LOP3.LUT R234, R112, UR26, R117, 0x96, !PT ;  /* 0x0000001a70ea7c12 */ /* 0x000fe2000f8e9675 */
[----:B------:R-:W-:Y:S04]  /*3e40*/  IMAD.WIDE.U32 R242, R242, -0x326172a9, RZ ;  /* 0xcd9e8d57f2f27825 */ /* 0x000fe800078e00ff */
[----:B------:R-:W-:Y:S01]  /*3e50*/  IMAD.WIDE.U32 R244, R230, -0x326172a9, RZ ;  /* 0xcd9e8d57e6f47825 */ /* 0x000fe200078e00ff */
[----:B------:R-:W-:Y:S01]  /*3e60*/  LOP3.LUT R236, R116, UR24, R243, 0x96, !PT ;  /* 0x0000001874ec7c12 */ /* 0x000fe2000f8e96f3 */
[C---:B------:R-:W-:Y:S04]  /*3e70*/  HMMA.16816.F32.BF16 R24, R120.reuse, R104, R24 ;  /* 0x000000687818723c */ /* 0x040fe80000041818 */
[----:B------:R-:W-:Y:S01]  /*3e80*/  LOP3.LUT R238, R228, UR26, R245, 0x96, !PT ;  /* 0x0000001ae4ee7c12 */ /* 0x000fe2000f8e96f5 */
[----:B------:R-:W-:Y:S03]  /*3e90*/  IMAD.WIDE.U32 R234, R234, -0x2daee0ad, RZ ;  /* 0xd2511f53eaea7825 */ /* 0x000fe600078e00ff */
[-C--:B------:R-:W-:Y:S03]  /*3ea0*/  HMMA.16816.F32.BF16 R28, R120, R106.reuse, R28 ;  /* 0x0000006a781c723c */ /* 0x080fe6000004181c */
[----:B------:R-:W-:Y:S01]  /*3eb0*/  LOP3.LUT R229, R114, UR19, R235, 0x96, !PT ;  /* 0x0000001372e57c12 */ /* 0x000fe2000f8e96eb */
[----:B------:R-:W-:Y:S01]  /*3ec0*/  IMAD.IADD R116, R167, 0x1, R172 ;  /* 0x00000001a7747824 */ /* 0x000fe200078e02ac */
[----:B------:R-:W-:Y:S01]  /*3ed0*/  LDSM.16.M88.4 R112, [R159+-0x4000] ;  /* 0xffc000009f70783b */ /* 0x000fe20000000200 */
[----:B------:R-:W-:Y:S02]  /*3ee0*/  IMAD.WIDE.U32 R230, R231, -0x326172a9, RZ ;  /* 0xcd9e8d57e7e67825 */ /* 0x000fe400078e00ff */
[----:B------:R-:W-:Y:S04]  /*3ef0*/  HMMA.16816.F32.BF16 R32, R100, R106, R32 ;  /* 0x0000006a6420723c */ /* 0x000fe80000041820 */
[----:B------:R-:W-:Y:S01]  /*3f00*/  LOP3.LUT R244, R244, UR24, R231, 0x96, !PT ;  /* 0x00000018f4f47c12 */ /* 0x000fe2000f8e96e7 */
[----:B------:R-:W1:Y:S01]  /*3f10*/  LDSM.16.M88.4 R108, [R116] ;  /* 0x00000000746c783b */ /* 0x000e620000000200 */
[----:B------:R-:W-:Y:S04]  /*3f20*/  IMAD.WIDE.U32 R238, R238, -0x2daee0ad, RZ ;  /* 0xd2511f53eeee7825 */ /* 0x000fe800078e00ff */
[----:B-----5:R-:W-:Y:S01]  /*3f30*/  FMUL.FTZ R107, R212, 1.4426950216293334961 ;  /* 0x3fb8aa3bd46b7820 */ /* 0x020fe20000410000 */
[----:B------:R-:W-:Y:S01]  /*3f40*/  IMAD.WIDE.U32 R246, R229, -0x326172a9, RZ ;  /* 0xcd9e8d57e5f67825 */ /* 0x000fe200078e00ff */
[----:B------:R-:W-:Y:S02]  /*3f50*/  LOP3.LUT R231, R118, UR19, R239, 0x96, !PT ;  /* 0x0000001376e77c12 */ /* 0x000fe4000f8e96ef */
[----:B------:R-:W2:Y:S01]  /*3f60*/  LDSM.16.M88.4 R116, [R116+0x1000] ;  /* 0x001000007474783b */ /* 0x000ea20000000200 */
[----:B------:R-:W-:Y:S01]  /*3f70*/  IMAD.MOV.U32 R232, RZ, RZ, R193 ;  /* 0x000000ffffe87224 */ /* 0x000fe200078e00c1 */
[----:B------:R-:W-:Y:S01]  /*3f80*/  LOP3.LUT R242, R242, UR18, R247, 0x96, !PT ;  /* 0x00000012f2f27c12 */ /* 0x000fe2000f8e96f7 */
[----:B------:R-:W-:Y:S02]  /*3f90*/  IMAD.MOV.U32 R233, RZ, RZ, R192 ;  /* 0x000000ffffe97224 */ /* 0x000fe400078e00c0 */
[----:B------:R-:W-:Y:S01]  /*3fa0*/  IMAD.WIDE.U32 R244, R244, -0x2daee0ad, RZ ;  /* 0xd2511f53f4f47825 */ /* 0x000fe200078e00ff */
[C---:B------:R-:W-:Y:S03]  /*3fb0*/  LEA R232, P1, R177.reuse, R232, 0x2 ;  /* 0x000000e8b1e87211 */ /* 0x040fe600078210ff */
[----:B------:R-:W-:Y:S01]  /*3fc0*/  IMAD.WIDE.U32 R242, R242, -0x2daee0ad, RZ ;  /* 0xd2511f53f2f27825 */ /* 0x000fe200078e00ff */
[----:B------:R-:W-:Y:S02]  /*3fd0*/  LEA.HI.X R233, R177, R233, RZ, 0x2, P1 ;  /* 0x000000e9b1e97211 */ /* 0x000fe400008f14ff */
[----:B------:R-:W-:Y:S01]  /*3fe0*/  FSETP.NEU.FTZ.AND P1, PT, R213, -INF , PT ;  /* 0xff800000d500780b */ /* 0x000fe20003f3d000 */
[----:B------:R-:W-:Y:S02]  /*3ff0*/  IMAD.WIDE.U32 R236, R236, -0x2daee0ad, RZ ;  /* 0xd2511f53ecec7825 */ /* 0x000fe400078e00ff */
[----:B------:R-:W3:Y:S02]  /*4000*/  LDG.E R228, desc[UR22][R232.64] ;  /* 0x00000016e8e47981 */ /* 0x000ee4000c1e1900 */
[----:B------:R-:W-:Y:S01]  /*4010*/  VIADD R120, R209, 0xffffffe8 ;  /* 0xffffffe8d1787836 */ /* 0x000fe20000000000 */
[----:B------:R-:W-:Y:S01]  /*4020*/  LOP3.LUT R234, R234, UR17, R237, 0x96, !PT ;  /* 0x00000011eaea7c12 */ /* 0x000fe2000f8e96ed */
[----:B------:R-:W4:Y:S01]  /*4030*/  LDG.E R221, desc[UR22][R232.64+0x20] ;  /* 0x00002016e8dd7981 */ /* 0x000f22000c1e1900 */
[----:B------:R-:W-:Y:S01]  /*4040*/  LOP3.LUT R106, R236, UR15, R243, 0x96, !PT ;  /* 0x0000000fec6a7c12 */ /* 0x000fe2000f8e96f3 */
[----:B------:R-:W-:Y:S01]  /*4050*/  FMUL.FTZ R243, R213, 1.4426950216293334961 ;  /* 0x3fb8aa3bd5f37820 */ /* 0x000fe20000410000 */
[----:B------:R-:W-:Y:S01]  /*4060*/  IABS R120, R120 ;  /* 0x0000007800787213 */ /* 0x000fe20000000000 */
[----:B------:R-:W5:Y:S01]  /*4070*/  LDG.E R172, desc[UR22][R232.64+0x80] ;  /* 0x00008016e8ac7981 */ /* 0x000f62000c1e1900 */
[----:B------:R-:W-:Y:S03]  /*4080*/  IMAD.WIDE.U32 R234, R234, -0x326172a9, RZ ;  /* 0xcd9e8d57eaea7825 */ /* 0x000fe600078e00ff */
[----:B------:R-:W-:Y:S01]  /*4090*/  FSEL R243, R243, RZ, P1 ;  /* 0x000000fff3f37208 */ /* 0x000fe20000800000 */
[----:B------:R2:W5:Y:S01]  /*40a0*/  LDG.E R229, desc[UR22][R232.64+0xa0] ;  /* 0x0000a016e8e57981 */ /* 0x000562000c1e1900 */
[----:B------:R-:W-:Y:S01]  /*40b0*/  LOP3.LUT R235, R246, UR16, R235, 0x96, !PT ;  /* 0x00000010f6eb7c12 */ /* 0x000fe2000f8e96eb */
[----:B------:R-:W-:Y:S01]  /*40c0*/  FMUL.FTZ R246, R210, 1.4426950216293334961 ;  /* 0x3fb8aa3bd2f67820 */ /* 0x000fe20000410000 */
[----:B------:R-:W-:Y:S01]  /*40d0*/  FSETP.NEU.FTZ.AND P1, PT, R212, -INF , PT ;  /* 0xff800000d400780b */ /* 0x000fe20003f3d000 */
[-C--:B-1----:R-:W-:Y:S05]  /*40e0*/  HMMA.16816.F32.BF16 R4, R108, R112.reuse, R4 ;  /* 0x000000706c04723c */ /* 0x082fea0000041804 */
[C---:B------:R-:W-:Y:S02]  /*40f0*/  LOP3.LUT R102, R235.reuse, 0xff, RZ, 0xc0, !PT ;  /* 0x000000ffeb667812 */ /* 0x040fe400078ec0ff */
[----:B------:R-:W-:Y:S01]  /*4100*/  LOP3.LUT R101, R235, 0xffff, RZ, 0xc0, !PT ;  /* 0x0000ffffeb657812 */ /* 0x000fe200078ec0ff */
[C---:B--2---:R-:W-:Y:S04]  /*4110*/  HMMA.16816.F32.BF16 R8, R116.reuse, R112, R8 ;  /* 0x000000707408723c */ /* 0x044fe80000041808 */
[----:B------:R-:W-:Y:S01]  /*4120*/  ISETP.LE.U32.AND P6, PT, R102, UR6, PT ;  /* 0x0000000666007c0c */ /* 0x000fe2000bfc3070 */
[----:B------:R-:W-:Y:S01]  /*4130*/  VIADD R102, R209, 0x11 ;  /* 0x00000011d1667836 */ /* 0x000fe20000000000 */
[----:B------:R-:W-:Y:S02]  /*4140*/  SHF.R.U32.HI R101, RZ, 0x8, R101 ;  /* 0x00000008ff657819 */ /* 0x000fe40000011665 */
[----:B------:R-:W-:Y:S01]  /*4150*/  PRMT R100, R235, 0x7632, R100 ;  /* 0x00007632eb647816 */ /* 0x000fe20000000064 */
[-C--:B------:R-:W-:Y:S03]  /*4160*/  HMMA.16816.F32.BF16 R12, R116, R114.reuse, R12 ;  /* 0x00000072740c723c */ /* 0x080fe6000004180c */
[----:B------:R-:W-:Y:S01]  /*4170*/  IABS R102, R102 ;  /* 0x0000006600667213 */ /* 0x000fe20000000000 */
[----:B------:R-:W-:Y:S01]  /*4180*/  IMAD.WIDE.U32 R232, R231, -0x326172a9, RZ ;  /* 0xcd9e8d57e7e87825 */ /* 0x000fe200078e00ff */
[----:B------:R-:W-:Y:S02]  /*4190*/  LOP3.LUT R101, R101, 0xffff, RZ, 0xc0, !PT ;  /* 0x0000ffff65657812 */ /* 0x000fe400078ec0ff */
[----:B------:R-:W-:Y:S01]  /*41a0*/  I2FP.F32.S32 R102, R102 ;  /* 0x0000006600667245 */ /* 0x000fe20000201400 */
[C---:B------:R-:W-:Y:S04]  /*41b0*/  HMMA.16816.F32.BF16 R16, R108.reuse, R114, R16 ;  /* 0x000000726c10723c */ /* 0x040fe80000041810 */
[----:B------:R-:W-:Y:S01]  /*41c0*/  LOP3.LUT R240, R230, UR18, R233, 0x96, !PT ;  /* 0x00000012e6f07c12 */ /* 0x000fe2000f8e96e9 */
[----:B------:R-:W-:Y:S01]  /*41d0*/  FFMA.FTZ R10, R102, -UR14, R10 ;  /* 0x8000000e660a7c23 */ /* 0x000fe2000801000a */
[----:B------:R-:W-:Y:S01]  /*41e0*/  LOP3.LUT R100, R100, 0xff, RZ, 0xc0, !PT ;  /* 0x000000ff64647812 */ /* 0x000fe200078ec0ff */
[----:B------:R-:W-:Y:S01]  /*41f0*/  VIADD R102, R209, 0x9 ;  /* 0x00000009d1667836 */ /* 0x000fe20000000000 */
[----:B------:R-:W-:Y:S01]  /*4200*/  ISETP.LE.U32.AND P4, PT, R101, UR6, PT ;  /* 0x0000000665007c0c */ /* 0x000fe2000bf83070 */
[----:B------:R-:W-:Y:S01]  /*4210*/  IMAD.WIDE.U32 R240, R240, -0x2daee0ad, RZ ;  /* 0xd2511f53f0f07825 */ /* 0x000fe200078e00ff */
[----:B------:R-:W-:Y:S02]  /*4220*/  ISETP.LE.U32.AND P3, PT, R100, UR6, PT ;  /* 0x0000000664007c0c */ /* 0x000fe4000bf63070 */
[----:B------:R-:W-:Y:S01]  /*4230*/  LOP3.LUT R231, R238, UR17, R245, 0x96, !PT ;  /* 0x00000011eee77c12 */ /* 0x000fe2000f8e96f5 */
[C---:B------:R-:W-:Y:S01]  /*4240*/  VIADD R101, R209.reuse, 0x10 ;  /* 0x00000010d1657836 */ /* 0x040fe20000000000 */
[----:B------:R-:W-:Y:S01]  /*4250*/  LOP3.LUT R104, R244, UR15, R241, 0x96, !PT ;  /* 0x0000000ff4687c12 */ /* 0x000fe2000f8e96f1 */
[----:B------:R-:W-:Y:S01]  /*4260*/  VIADD R100, R209, 0xffffffe9 ;  /* 0xffffffe9d1647836 */ /* 0x000fe20000000000 */
[----:B------:R-:W-:Y:S01]  /*4270*/  FSEL R107, R107, RZ, P1 ;  /* 0x000000ff6b6b7208 */ /* 0x000fe20000800000 */
[----:B------:R-:W-:Y:S01]  /*4280*/  VIADD R244, R209, 0xfffffff1 ;  /* 0xfffffff1d1f47836 */ /* 0x000fe20000000000 */
[----:B------:R-:W-:Y:S01]  /*4290*/  IABS R101, R101 ;  /* 0x0000006500657213 */ /* 0x000fe20000000000 */
[----:B------:R-:W-:Y:S01]  /*42a0*/  FMUL.FTZ R245, R211, 1.4426950216293334961 ;  /* 0x3fb8aa3bd3f57820 */ /* 0x000fe20000410000 */
[----:B------:R-:W-:Y:S01]  /*42b0*/  IABS R100, R100 ;  /* 0x0000006400647213 */ /* 0x000fe20000000000 */
[C---:B------:R-:W-:Y:S01]  /*42c0*/  VIADD R241, R209.reuse, 0xfffffff0 ;  /* 0xfffffff0d1f17836 */ /* 0x040fe20000000000 */
[----:B------:R-:W-:Y:S01]  /*42d0*/  IABS R244, R244 ;  /* 0x000000f400f47213 */ /* 0x000fe20000000000 */
[C---:B------:R-:W-:Y:S01]  /*42e0*/  VIADD R115, R209.reuse, 0xffffffe1 ;  /* 0xffffffe1d1737836 */ /* 0x040fe20000000000 */
[----:B------:R-:W-:Y:S01]  /*42f0*/  I2FP.F32.S32 R103, R101 ;  /* 0x0000006500677245 */ /* 0x000fe20000201400 */
[----:B------:R-:W-:Y:S01]  /*4300*/  VIADD R101, R209, 0x8 ;  /* 0x00000008d1657836 */ /* 0x000fe20000000000 */
[----:B------:R-:W-:Y:S01]  /*4310*/  IABS R102, R102 ;  /* 0x0000006600667213 */ /* 0x000fe20000000000 */
[----:B------:R-:W-:Y:S01]  /*4320*/  IMAD.WIDE.U32 R238, R231, -0x326172a9, RZ ;  /* 0xcd9e8d57e7ee7825 */ /* 0x000fe200078e00ff */
[----:B------:R-:W-:Y:S02]  /*4330*/  FSETP.NEU.FTZ.AND P1, PT, R211, -INF , PT ;  /* 0xff800000d300780b */ /* 0x000fe40003f3d000 */
[----:B------:R-:W-:Y:S01]  /*4340*/  I2FP.F32.S32 R100, R100 ;  /* 0x0000006400647245 */ /* 0x000fe20000201400 */
[----:B------:R-:W-:Y:S01]  /*4350*/  FFMA.FTZ R11, R103, -UR14, R11 ;  /* 0x8000000e670b7c23 */ /* 0x000fe2000801000b */
[----:B------:R-:W-:Y:S01]  /*4360*/  I2FP.F32.S32 R244, R244 ;  /* 0x000000f400f47245 */ /* 0x000fe20000201400 */
[----:B------:R-:W-:Y:S01]  /*4370*/  VIADD R103, R209, 0x1 ;  /* 0x00000001d1677836 */ /* 0x000fe20000000000 */
[----:B------:R-:W-:Y:S01]  /*4380*/  I2FP.F32.S32 R102, R102 ;  /* 0x0000006600667245 */ /* 0x000fe20000201400 */
[C---:B------:R-:W-:Y:S01]  /*4390*/  FFMA.FTZ R4, R100.reuse, -UR14, R4 ;  /* 0x8000000e64047c23 */ /* 0x040fe20008010004 */
[----:B------:R-:W-:Y:S01]  /*43a0*/  FSEL R245, R245, RZ, P1 ;  /* 0x000000fff5f57208 */ /* 0x000fe20000800000 */
[----:B------:R-:W-:Y:S01]  /*43b0*/  FFMA.FTZ R18, R100, -UR14, R18 ;  /* 0x8000000e64127c23 */ /* 0x000fe20008010012 */
[----:B------:R-:W-:Y:S01]  /*43c0*/  FSETP.NEU.FTZ.AND P1, PT, R210, -INF , PT ;  /* 0xff800000d200780b */ /* 0x000fe20003f3d000 */
[C---:B------:R-:W-:Y:S01]  /*43d0*/  FFMA.FTZ R8, R102.reuse, -UR14, R8 ;  /* 0x8000000e66087c23 */ /* 0x040fe20008010008 */
[----:B------:R-:W-:Y:S01]  /*43e0*/  IABS R101, R101 ;  /* 0x0000006500657213 */ /* 0x000fe20000000000 */
[----:B------:R-:W-:Y:S01]  /*43f0*/  FFMA.FTZ R14, R102, -UR14, R14 ;  /* 0x8000000e660e7c23 */ /* 0x000fe2000801000e */
[----:B------:R-:W-:Y:S01]  /*4400*/  I2FP.F32.S32 R120, R120 ;  /* 0x0000007800787245 */ /* 0x000fe20000201400 */
[----:B------:R-:W-:Y:S01]  /*4410*/  FFMA.FTZ R6, R244, -UR14, R6 ;  /* 0x8000000ef4067c23 */ /* 0x000fe20008010006 */
[----:B------:R-:W-:Y:S02]  /*4420*/  FSEL R246, R246, RZ, P1 ;  /* 0x000000fff6f67208 */ /* 0x000fe40000800000 */
[----:B------:R-:W-:Y:S01]  /*4430*/  SHF.R.U32.HI R235, RZ, 0x18, R235 ;  /* 0x00000018ffeb7819 */ /* 0x000fe200000116eb */
[C---:B------:R-:W-:Y:S01]  /*4440*/  FFMA.FTZ R5, R120.reuse, -UR14, R5 ;  /* 0x8000000e78057c23 */ /* 0x040fe20008010005 */
[----:B------:R-:W-:Y:S01]  /*4450*/  I2FP.F32.S32 R101, R101 ;  /* 0x0000006500657245 */ /* 0x000fe20000201400 */
[----:B------:R-:W-:Y:S01]  /*4460*/  FFMA.FTZ R19, R120, -UR14, R19 ;  /* 0x8000000e78137c23 */ /* 0x000fe20008010013 */
[-C--:B------:R-:W-:Y:S02]  /*4470*/  @P0 ISETP.GE.AND P1, PT, R190, R216.reuse, PT ;  /* 0x000000d8be00020c */ /* 0x080fe40003f26270 */
[----:B------:R-:W-:Y:S01]  /*4480*/  IABS R103, R103 ;  /* 0x0000006700677213 */ /* 0x000fe20000000000 */
[----:B------:R-:W-:Y:S01]  /*4490*/  FFMA.FTZ R9, R101, -UR14, R9 ;  /* 0x8000000e65097c23 */ /* 0x000fe20008010009 */
[----:B------:R-:W-:Y:S01]  /*44a0*/  ISETP.LE.U32.AND P2, PT, R235, UR6, PT ;  /* 0x00000006eb007c0c */ /* 0x000fe2000bf43070 */
[----:B------:R-:W-:Y:S01]  /*44b0*/  FFMA.FTZ R15, R101, -UR14, R15 ;  /* 0x8000000e650f7c23 */ /* 0x000fe2000801000f */
[----:B------:R-:W-:Y:S02]  /*44c0*/  @P0 FSEL R4, R4, -INF , !P1 ;  /* 0xff80000004040808 */ /* 0x000fe40004800000 */
[----:B------:R-:W-:Y:S02]  /*44d0*/  @P0 FSEL R6, R6, -INF , !P1 ;  /* 0xff80000006060808 */ /* 0x000fe40004800000 */
[----:B------:R-:W-:Y:S01]  /*44e0*/  @P0 FSEL R8, R8, -INF , !P1 ;  /* 0xff80000008080808 */ /* 0x000fe20004800000 */
[----:B------:R-:W-:Y:S01]  /*44f0*/  FFMA.FTZ R113, R4, UR7, -R243 ;  /* 0x0000000704717c23 */ /* 0x000fe200080108f3 */
[----:B------:R-:W-:Y:S01]  /*4500*/  @P0 FSEL R10, R10, -INF , !P1 ;  /* 0xff8000000a0a0808 */ /* 0x000fe20004800000 */
[----:B------:R-:W-:Y:S01]  /*4510*/  FFMA.FTZ R6, R6, UR7, -R107 ;  /* 0x0000000706067c23 */ /* 0x000fe2000801086b */
[----:B------:R-:W-:Y:S01]  /*4520*/  @P0 ISETP.GE.AND P1, PT, R200, R216, PT ;  /* 0x000000d8c800020c */ /* 0x000fe20003f26270 */
[----:B------:R-:W-:Y:S01]  /*4530*/  FFMA.FTZ R8, R8, UR7, -R245 ;  /* 0x0000000708087c23 */ /* 0x000fe200080108f5 */
[----:B------:R-:W-:Y:S01]  /*4540*/  I2FP.F32.S32 R235, R103 ;  /* 0x0000006700eb7245 */ /* 0x000fe20000201400 */
[----:B------:R-:W-:Y:S01]  /*4550*/  FFMA.FTZ R10, R10, UR7, -R246 ;  /* 0x000000070a0a7c23 */ /* 0x000fe200080108f6 */
[----:B------:R-:W-:Y:S01]  /*4560*/  IABS R241, R241 ;  /* 0x000000f100f17213 */ /* 0x000fe20000000000 */
[----:B------:R-:W1:Y:S01]  /*4570*/  LDSM.16.M88.4 R100, [R159+-0x3800] ;  /* 0xffc800009f64783b */ /* 0x000e620000000200 */
[----:B------:R-:W-:Y:S01]  /*4580*/  @P0 FSEL R5, R5, -INF , !P1 ;  /* 0xff80000005050808 */ /* 0x000fe20004800000 */
[----:B------:R2:W-:Y:S01]  /*4590*/  MUFU.EX2 R114, R6 ;  /* 0x0000000600727308 */ /* 0x0005e20000000800 */
[----:B------:R-:W-:Y:S01]  /*45a0*/  IABS R112, R209 ;  /* 0x000000d100707213 */ /* 0x000fe20000000000 */
[----:B------:R-:W-:Y:S01]  /*45b0*/  FFMA.FTZ R12, R235, -UR14, R12 ;  /* 0x8000000eeb0c7c23 */ /* 0x000fe2000801000c */
[----:B------:R-:W-:Y:S01]  /*45c0*/  I2FP.F32.S32 R241, R241 ;  /* 0x000000f100f17245 */ /* 0x000fe20000201400 */
[----:B------:R-:W-:Y:S01]  /*45d0*/  FFMA.FTZ R5, R5, UR7, -R243 ;  /* 0x0000000705057c23 */ /* 0x000fe200080108f3 */
[----:B------:R-:W-:Y:S01]  /*45e0*/  IABS R115, R115 ;  /* 0x0000007300737213 */ /* 0x000fe20000000000 */
[----:B------:R-:W-:Y:S01]  /*45f0*/  IMAD.MOV.U32 R4, RZ, RZ, R112 ;  /* 0x000000ffff047224 */ /* 0x000fe200078e0070 */
[----:B------:R-:W-:Y:S03]  /*4600*/  LOP3.LUT R233, R232, UR16, R239, 0x96, !PT ;  /* 0x00000010e8e97c12 */ /* 0x000fe6000f8e96ef */
[----:B------:R-:W2:Y:S01]  /*4610*/  MUFU.EX2 R112, R113 ;  /* 0x0000007100707308 */ /* 0x000ea20000000800 */
[----:B------:R-:W-:Y:S01]  /*4620*/  @P0 FSEL R9, R9, -INF , !P1 ;  /* 0xff80000009090808 */ /* 0x000fe20004800000 */
[----:B------:R-:W-:Y:S01]  /*4630*/  FFMA.FTZ R7, R241, -UR14, R7 ;  /* 0x8000000ef1077c23 */ /* 0x000fe20008010007 */
[----:B------:R-:W-:Y:S02]  /*4640*/  I2FP.F32.S32 R4, R4 ;  /* 0x0000000400047245 */ /* 0x000fe40000201400 */
[----:B------:R-:W-:Y:S01]  /*4650*/  @P0 FSEL R11, R11, -INF , !P1 ;  /* 0xff8000000b0b0808 */ /* 0x000fe20004800000 */
[----:B------:R-:W-:Y:S01]  /*4660*/  FFMA.FTZ R121, R9, UR7, -R245 ;  /* 0x0000000709797c23 */ /* 0x000fe200080108f5 */
[----:B------:R-:W-:Y:S03]  /*4670*/  @P0 FSEL R7, R7, -INF , !P1 ;  /* 0xff80000007070808 */ /* 0x000fe60004800000 */
[----:B------:R1:W1:Y:S01]  /*4680*/  MUFU.EX2 R113, R5 ;  /* 0x0000000500717308 */ /* 0x0002620000000800 */
[----:B------:R-:W-:Y:S01]  /*4690*/  @P0 ISETP.GE.AND P1, PT, R201, R216, PT ;  /* 0x000000d8c900020c */ /* 0x000fe20003f26270 */
[----:B--2---:R-:W-:Y:S01]  /*46a0*/  IMAD.MOV.U32 R6, RZ, RZ, R115 ;  /* 0x000000ffff067224 */ /* 0x004fe200078e0073 */
[----:B------:R-:W-:Y:S01]  /*46b0*/  LOP3.LUT R9, R233, 0xff, RZ, 0xc0, !PT ;  /* 0x000000ffe9097812 */ /* 0x000fe200078ec0ff */
[----:B------:R-:W-:Y:S01]  /*46c0*/  FFMA.FTZ R7, R7, UR7, -R107 ;  /* 0x0000000707077c23 */ /* 0x000fe2000801086b */
[----:B------:R-:W-:Y:S01]  /*46d0*/  @P0 FSEL R12, R12, -INF , !P1 ;  /* 0xff8000000c0c0808 */ /* 0x000fe20004800000 */
[----:B------:R-:W-:Y:S01]  /*46e0*/  FFMA.FTZ R11, R11, UR7, -R246 ;  /* 0x000000070b0b7c23 */ /* 0x000fe200080108f6 */
[----:B------:R-:W-:Y:S03]  /*46f0*/  I2FP.F32.S32 R6, R6 ;  /* 0x0000000600067245 */ /* 0x000fe60000201400 */
[----:B------:R2:W-:Y:S01]  /*4700*/  MUFU.EX2 R122, R8 ;  /* 0x00000008007a7308 */ /* 0x0005e20000000800 */
[----:B------:R-:W-:Y:S01]  /*4710*/  @P0 FSEL R14, R14, -INF , !P1 ;  /* 0xff8000000e0e0808 */ /* 0x000fe20004800000 */
[----:B------:R-:W-:Y:S01]  /*4720*/  @!P6 FADD.FTZ R112, -R112, -RZ ;  /* 0x800000ff7070e221 */ /* 0x000fe20000010100 */
[----:B------:R-:W-:Y:S01]  /*4730*/  PRMT R105, R234, 0x7773, RZ ;  /* 0x00007773ea697816 */ /* 0x000fe200000000ff */
[----:B------:R-:W-:Y:S01]  /*4740*/  FFMA.FTZ R16, R6, -UR14, R16 ;  /* 0x8000000e06107c23 */ /* 0x000fe20008010010 */
[----:B------:R-:W-:Y:S01]  /*4750*/  FFMA.FTZ R12, R12, UR7, -R245 ;  /* 0x000000070c0c7c23 */ /* 0x000fe200080108f5 */
[----:B------:R-:W-:Y:S01]  /*4760*/  FFMA.FTZ R14, R14, UR7, -R246 ;  /* 0x000000070e0e7c23 */ /* 0x000fe200080108f6 */
[----:B------:R-:W-:Y:S03]  /*4770*/  @!P3 FADD.FTZ R114, -R114, -RZ ;  /* 0x800000ff7272b221 */ /* 0x000fe60000010100 */
[----:B------:R-:W2:Y:S01]  /*4780*/  MUFU.EX2 R115, R7 ;  /* 0x0000000700737308 */ /* 0x000ea20000000800 */
[----:B-1----:R-:W-:Y:S02]  /*4790*/  VIADD R5, R209, 0xffffffe0 ;  /* 0xffffffe0d1057836 */ /* 0x002fe40000000000 */
[----:B------:R-:W-:Y:S01]  /*47a0*/  @!P4 FADD.FTZ R113, -R113, -RZ ;  /* 0x800000ff7171c221 */ /* 0x000fe20000010100 */
[----:B------:R-:W-:Y:S01]  /*47b0*/  FFMA.FTZ R13, R4, -UR14, R13 ;  /* 0x8000000e040d7c23 */ /* 0x000fe2000801000d */
[----:B------:R-:W-:Y:S01]  /*47c0*/  @P0 FSEL R16, R16, -INF , !P1 ;  /* 0xff80000010100808 */ /* 0x000fe20004800000 */
[-C--:B------:R-:W-:Y:S04]  /*47d0*/  HMMA.16816.F32.BF16 R20, R108, R100.reuse, R20 ;  /* 0x000000646c14723c */ /* 0x080fe80000041814 */
[----:B------:R-:W1:Y:S01]  /*47e0*/  MUFU.EX2 R120, R10 ;  /* 0x0000000a00787308 */ /* 0x000e620000000800 */
[----:B------:R-:W-:Y:S01]  /*47f0*/  IABS R5, R5 ;  /* 0x0000000500057213 */ /* 0x000fe20000000000 */
[----:B------:R-:W-:Y:S01]  /*4800*/  FFMA.FTZ R16, R16, UR7, -R243 ;  /* 0x0000000710107c23 */ /* 0x000fe200080108f3 */
[----:B--2---:R-:W-:Y:S02]  /*4810*/  LOP3.LUT R8, R233, 0xffff, RZ, 0xc0, !PT ;  /* 0x0000ffffe9087812 */ /* 0x004fe400078ec0ff */
[----:B------:R-:W-:Y:S01]  /*4820*/  I2FP.F32.S32 R5, R5 ;  /* 0x0000000500057245 */ /* 0x000fe20000201400 */
[C---:B------:R-:W-:Y:S04]  /*4830*/  HMMA.16816.F32.BF16 R24, R116.reuse, R100, R24 ;  /* 0x000000647418723c */ /* 0x040fe80000041818 */
[----:B------:R-:W2:Y:S01]  /*4840*/  MUFU.EX2 R121, R121 ;  /* 0x0000007900797308 */ /* 0x000ea20000000800 */
[----:B------:R-:W-:Y:S01]  /*4850*/  @P0 FSEL R18, R18, -INF , !P1 ;  /* 0xff80000012120808 */ /* 0x000fe20004800000 */
[----:B------:R-:W-:Y:S01]  /*4860*/  @!P2 FADD.FTZ R115, -R115, -RZ ;  /* 0x800000ff7373a221 */ /* 0x000fe20000010100 */
[----:B------:R-:W-:Y:S01]  /*4870*/  PRMT R7, R233, 0x7632, R7 ;  /* 0x00007632e9077816 */ /* 0x000fe20000000007 */
[C---:B------:R-:W-:Y:S01]  /*4880*/  FFMA.FTZ R17, R5.reuse, -UR14, R17 ;  /* 0x8000000e05117c23 */ /* 0x040fe20008010011 */
[----:B------:R-:W-:Y:S01]  /*4890*/  SHF.R.U32.HI R8, RZ, 0x8, R8 ;  /* 0x00000008ff087819 */ /* 0x000fe20000011608 */
[-C--:B------:R-:W-:Y:S04]  /*48a0*/  HMMA.16816.F32.BF16 R28, R116, R102.reuse, R28 ;  /* 0x00000066741c723c */ /* 0x080fe8000004181c */
[----:B------:R-:W-:Y:S01]  /*48b0*/  MUFU.EX2 R123, R11 ;  /* 0x0000000b007b7308 */ /* 0x000fe20000000800 */
[----:B------:R-:W-:Y:S01]  /*48c0*/  @P0 ISETP.GE.AND P1, PT, R202, R216, PT ;  /* 0x000000d8ca00020c */ /* 0x000fe20003f26270 */
[----:B------:R-:W-:Y:S01]  /*48d0*/  FFMA.FTZ R18, R18, UR7, -R107 ;  /* 0x0000000712127c23 */ /* 0x000fe2000801086b */
[----:B------:R-:W-:Y:S01]  /*48e0*/  LOP3.LUT R8, R8, 0xffff, RZ, 0xc0, !PT ;  /* 0x0000ffff08087812 */ /* 0x000fe200078ec0ff */
[----:B------:R-:W-:Y:S01]  /*48f0*/  FFMA.FTZ R23, R5, -UR14, R23 ;  /* 0x8000000e05177c23 */ /* 0x000fe20008010017 */
[----:B------:R-:W-:Y:S01]  /*4900*/  LOP3.LUT R7, R7, 0xff, RZ, 0xc0, !PT ;  /* 0x000000ff07077812 */ /* 0x000fe200078ec0ff */
[----:B------:R-:W-:Y:S04]  /*4910*/  HMMA.16816.F32.BF16 R32, R108, R102, R32 ;  /* 0x000000666c20723c */ /* 0x000fe80000041820 */
[----:B------:R-:W2:Y:S01]  /*4920*/  MUFU.EX2 R236, R18 ;  /* 0x0000001200ec7308 */ /* 0x000ea20000000800 */
[----:B------:R-:W-:Y:S01]  /*4930*/  @P0 FSEL R13, R13, -INF , !P1 ;  /* 0xff8000000d0d0808 */ /* 0x000fe20004800000 */
[----:B------:R-:W-:Y:S01]  /*4940*/  FFMA.FTZ R27, R4, -UR14, R27 ;  /* 0x8000000e041b7c23 */ /* 0x000fe2000801001b */
[----:B------:R-:W-:Y:S01]  /*4950*/  @P0 FSEL R15, R15, -INF , !P1 ;  /* 0xff8000000f0f0808 */ /* 0x000fe20004800000 */
[----:B------:R-:W-:Y:S01]  /*4960*/  FFMA.FTZ R22, R6, -UR14, R22 ;  /* 0x8000000e06167c23 */ /* 0x000fe20008010016 */
[----:B------:R-:W-:Y:S01]  /*4970*/  @P0 FSEL R17, R17, -INF , !P1 ;  /* 0xff80000011110808 */ /* 0x000fe20004800000 */
[----:B------:R-:W-:Y:S01]  /*4980*/  FFMA.FTZ R13, R13, UR7, -R245 ;  /* 0x000000070d0d7c23 */ /* 0x000fe200080108f5 */
[----:B------:R-:W-:Y:S01]  /*4990*/  @P0 FSEL R19, R19, -INF , !P1 ;  /* 0xff80000013130808 */ /* 0x000fe20004800000 */
[----:B------:R-:W-:Y:S01]  /*49a0*/  FFMA.FTZ R15, R15, UR7, -R246 ;  /* 0x000000070f0f7c23 */ /* 0x000fe200080108f6 */
[----:B------:R-:W-:Y:S01]  /*49b0*/  ISETP.LE.U32.AND P1, PT, R9, UR6, PT ;  /* 0x0000000609007c0c */ /* 0x000fe2000bf23070 */
[C---:B------:R-:W-:Y:S01]  /*49c0*/  VIADD R9, R209.reuse, 0xfffffff9 ;  /* 0xfffffff9d1097836 */ /* 0x040fe20000000000 */
[----:B------:R-:W-:Y:S01]  /*49d0*/  ISETP.LE.U32.AND P6, PT, R8, UR6, PT ;  /* 0x0000000608007c0c */ /* 0x000fe2000bfc3070 */
[----:B------:R-:W-:Y:S01]  /*49e0*/  VIADD R8, R209, 0xffffffd9 ;  /* 0xffffffd9d1087836 */ /* 0x000fe20000000000 */
[----:B------:R-:W-:Y:S01]  /*49f0*/  ISETP.LE.U32.AND P4, PT, R7, UR6, PT ;  /* 0x0000000607007c0c */ /* 0x000fe2000bf83070 */
[----:B------:R-:W-:Y:S01]  /*4a00*/  VIADD R7, R209, 0xffffffd8 ;  /* 0xffffffd8d1077836 */ /* 0x000fe20000000000 */
[----:B------:R-:W-:Y:S01]  /*4a10*/  PRMT R230, R234, 0x7772, RZ ;  /* 0x00007772eae67816 */ /* 0x000fe200000000ff */
[----:B------:R-:W-:Y:S01]  /*4a20*/  FFMA.FTZ R26, R235, -UR14, R26 ;  /* 0x8000000eeb1a7c23 */ /* 0x000fe2000801001a */
[----:B------:R-:W-:Y:S01]  /*4a30*/  IABS R8, R8 ;  /* 0x0000000800087213 */ /* 0x000fe20000000000 */
[----:B------:R-:W-:Y:S01]  /*4a40*/  FFMA.FTZ R17, R17, UR7, -R243 ;  /* 0x0000000711117c23 */ /* 0x000fe200080108f3 */
[----:B------:R-:W-:Y:S01]  /*4a50*/  ISETP.GT.U32.AND P2, PT, R230, UR6, PT ;  /* 0x00000006e6007c0c */ /* 0x000fe2000bf44070 */
[----:B------:R-:W-:Y:S01]  /*4a60*/  FFMA.FTZ R19, R19, UR7, -R107 ;  /* 0x0000000713137c23 */ /* 0x000fe2000801086b */
[C---:B------:R-:W-:Y:S01]  /*4a70*/  PRMT R237, R234.reuse, 0x7770, RZ ;  /* 0x00007770eaed7816 */ /* 0x040fe200000000ff */
[----:B------:R-:W2:Y:S01]  /*4a80*/  MUFU.EX2 R230, R12 ;  /* 0x0000000c00e67308 */ /* 0x000ea20000000800 */
[----:B------:R-:W-:Y:S01]  /*4a90*/  PRMT R231, R234, 0x7771, RZ ;  /* 0x00007771eae77816 */ /* 0x000fe200000000ff */
[----:B------:R-:W-:Y:S01]  /*4aa0*/  @!P1 FADD.FTZ R122, -R122, -RZ ;  /* 0x800000ff7a7a9221 */ /* 0x000fe20000010100 */
[----:B------:R-:W-:Y:S01]  /*4ab0*/  PRMT R234, R238, 0x7770, RZ ;  /* 0x00007770eeea7816 */ /* 0x000fe200000000ff */
[----:B-1----:R-:W-:Y:S01]  /*4ac0*/  @!P4 FADD.FTZ R120, -R120, -RZ ;  /* 0x800000ff7878c221 */ /* 0x002fe20000010100 */
[----:B------:R-:W-:Y:S01]  /*4ad0*/  I2FP.F32.S32 R6, R8 ;  /* 0x0000000800067245 */ /* 0x000fe20000201400 */
[----:B------:R-:W-:Y:S01]  /*4ae0*/  VIADD R8, R209, 0xfffffff8 ;  /* 0xfffffff8d1087836 */ /* 0x000fe20000000000 */
[----:B------:R-:W-:Y:S01]  /*4af0*/  SHF.R.U32.HI R233, RZ, 0x18, R233 ;  /* 0x00000018ffe97819 */ /* 0x000fe200000116e9 */
[----:B--2---:R-:W-:Y:S01]  /*4b00*/  @!P6 FADD.FTZ R121, -R121, -RZ ;  /* 0x800000ff7979e221 */ /* 0x004fe20000010100 */
[----:B------:R-:W-:Y:S01]  /*4b10*/  ISETP.LE.U32.AND P1, PT, R234, UR6, PT ;  /* 0x00000006ea007c0c */ /* 0x000fe2000bf23070 */
[----:B------:R-:W-:Y:S01]  /*4b20*/  FFMA.FTZ R20, R6, -UR14, R20 ;  /* 0x8000000e06147c23 */ /* 0x000fe20008010014 */
[----:B------:R-:W-:Y:S01]  /*4b30*/  PRMT R232, R238, 0x7771, RZ ;  /* 0x00007771eee87816 */ /* 0x000fe200000000ff */
[----:B------:R-:W-:Y:S01]  /*4b40*/  MUFU.EX2 R234, R16 ;  /* 0x0000001000ea7308 */ /* 0x000fe20000000800 */
[----:B------:R-:W-:Y:S01]  /*4b50*/  IABS R7, R7 ;  /* 0x0000000700077213 */ /* 0x000fe20000000000 */
[----:B------:R-:W-:Y:S01]  /*4b60*/  FFMA.FTZ R34, R6, -UR14, R34 ;  /* 0x8000000e06227c23 */ /* 0x000fe20008010022 */
[----:B------:R-:W-:Y:S01]  /*4b70*/  ISETP.LE.U32.AND P4, PT, R233, UR6, PT ;  /* 0x00000006e9007c0c */ /* 0x000fe2000bf83070 */
[----:B------:R-:W-:Y:S01]  /*4b80*/  @P2 FADD.FTZ R236, -R236, -RZ ;  /* 0x800000ffecec2221 */ /* 0x000fe20000010100 */
[----:B------:R-:W-:Y:S01]  /*4b90*/  IABS R8, R8 ;  /* 0x0000000800087213 */ /* 0x000fe20000000000 */
[----:B------:R-:W-:Y:S01]  /*4ba0*/  FFMA.FTZ R28, R244, -UR14, R28 ;  /* 0x8000000ef41c7c23 */ /* 0x000fe2000801001c */
[----:B------:R-:W-:Y:S03]  /*4bb0*/  ISETP.GT.U32.AND P6, PT, R232, UR6, PT ;  /* 0x00000006e8007c0c */ /* 0x000fe6000bfc4070 */
[----:B------:R-:W1:Y:S01]  /*4bc0*/  MUFU.EX2 R233, R14 ;  /* 0x0000000e00e97308 */ /* 0x000e620000000800 */
[----:B------:R-:W-:Y:S01]  /*4bd0*/  I2FP.F32.S32 R5, R7 ;  /* 0x0000000700057245 */ /* 0x000fe20000201400 */
[----:B------:R-:W-:Y:S01]  /*4be0*/  @!P1 FADD.FTZ R230, -R230, -RZ ;  /* 0x800000ffe6e69221 */ /* 0x000fe20000010100 */
[----:B------:R-:W-:Y:S01]  /*4bf0*/  IABS R7, R9 ;  /* 0x0000000900077213 */ /* 0x000fe20000000000 */
[----:B------:R-:W-:Y:S01]  /*4c00*/  IMAD.MOV.U32 R9, RZ, RZ, R8 ;  /* 0x000000ffff097224 */ /* 0x000fe200078e0008 */
[----:B------:R-:W-:Y:S01]  /*4c10*/  PRMT R239, R238, 0x7772, RZ ;  /* 0x00007772eeef7816 */ /* 0x000fe200000000ff */
[----:B------:R-:W-:Y:S01]  /*4c20*/  FFMA.FTZ R35, R5, -UR14, R35 ;  /* 0x8000000e05237c23 */ /* 0x000fe20008010023 */
[----:B------:R-:W-:Y:S03]  /*4c30*/  I2FP.F32.S32 R8, R7 ;  /* 0x0000000700087245 */ /* 0x000fe60000201400 */
[----:B------:R2:W-:Y:S01]  /*4c40*/  MUFU.EX2 R232, R15 ;  /* 0x0000000f00e87308 */ /* 0x0005e20000000800 */
[----:B------:R-:W-:Y:S01]  /*4c50*/  ISETP.GT.U32.AND P1, PT, R239, UR6, PT ;  /* 0x00000006ef007c0c */ /* 0x000fe2000bf24070 */
[----:B------:R-:W-:Y:S01]  /*4c60*/  @!P4 FADD.FTZ R123, -R123, -RZ ;  /* 0x800000ff7b7bc221 */ /* 0x000fe20000010100 */
[----:B------:R-:W-:Y:S01]  /*4c70*/  @P0 ISETP.GE.AND P4, PT, R203, R216, PT ;  /* 0x000000d8cb00020c */ /* 0x000fe20003f86270 */
[----:B------:R-:W-:Y:S01]  /*4c80*/  FFMA.FTZ R24, R8, -UR14, R24 ;  /* 0x8000000e08187c23 */ /* 0x000fe20008010018 */
[----:B------:R-:W-:Y:S01]  /*4c90*/  ISETP.LE.U32.AND P5, PT, R237, UR6, PT ;  /* 0x00000006ed007c0c */ /* 0x000fe2000bfa3070 */
[----:B------:R-:W-:Y:S01]  /*4ca0*/  FFMA.FTZ R21, R5, -UR14, R21 ;  /* 0x8000000e05157c23 */ /* 0x000fe20008010015 */
[----:B------:R-:W-:Y:S03]  /*4cb0*/  @P0 FSEL R20, R20, -INF , !P4 ;  /* 0xff80000014140808 */ /* 0x000fe60006000000 */
[----:B------:R-:W-:Y:S01]  /*4cc0*/  MUFU.EX2 R235, R17 ;  /* 0x0000001100eb7308 */ /* 0x000fe20000000800 */
[----:B------:R-:W-:Y:S01]  /*4cd0*/  @P0 FSEL R24, R24, -INF , !P4 ;  /* 0xff80000018180808 */ /* 0x000fe20006000000 */
[----:B------:R-:W-:Y:S01]  /*4ce0*/  FFMA.FTZ R30, R8, -UR14, R30 ;  /* 0x8000000e081e7c23 */ /* 0x000fe2000801001e */
[----:B------:R-:W-:Y:S01]  /*4cf0*/  PRMT R5, R104, 0x7632, R5 ;  /* 0x0000763268057816 */ /* 0x000fe20000000005 */
[----:B------:R-:W-:Y:S01]  /*4d00*/  FFMA.FTZ R20, R20, UR7, -R243 ;  /* 0x0000000714147c23 */ /* 0x000fe200080108f3 */
[----:B------:R-:W-:Y:S01]  /*4d10*/  PRMT R4, R242, 0x7772, RZ ;  /* 0x00007772f2047816 */ /* 0x000fe200000000ff */
[----:B------:R-:W-:Y:S01]  /*4d20*/  FFMA.FTZ R24, R24, UR7, -R245 ;  /* 0x0000000718187c23 */ /* 0x000fe200080108f5 */
[----:B-1----:R-:W-:Y:S03]  /*4d30*/  @P1 FADD.FTZ R233, -R233, -RZ ;  /* 0x800000ffe9e91221 */ /* 0x002fe60000010100 */
[----:B------:R-:W1:Y:S01]  /*4d40*/  MUFU.EX2 R239, R20 ;  /* 0x0000001400ef7308 */ /* 0x000e620000000800 */
[----:B--2---:R-:W-:Y:S01]  /*4d50*/  LOP3.LUT R15, R106, 0xff, RZ, 0xc0, !PT ;  /* 0x000000ff6a0f7812 */ /* 0x004fe200078ec0ff */
[----:B------:R-:W-:Y:S01]  /*4d60*/  @!P5 FADD.FTZ R234, -R234, -RZ ;  /* 0x800000ffeaead221 */ /* 0x000fe20000010100 */
[----:B------:R-:W-:Y:S01]  /*4d70*/  LOP3.LUT R5, R5, 0xff, RZ, 0xc0, !PT ;  /* 0x000000ff05057812 */ /* 0x000fe200078ec0ff */
[----:B------:R-:W-:Y:S01]  /*4d80*/  VIADD R8, R209, 0xffffffd0 ;  /* 0xffffffd0d1087836 */ /* 0x000fe20000000000 */
[----:B------:R-:W-:Y:S01]  /*4d90*/  ISETP.LE.U32.AND P1, PT, R15, UR6, PT ;  /* 0x000000060f007c0c */ /* 0x000fe2000bf23070 */
[----:B------:R-:W-:Y:S01]  /*4da0*/  FFMA.FTZ R29, R241, -UR14, R29 ;  /* 0x8000000ef11d7c23 */ /* 0x000fe2000801001d */
[----:B------:R-:W-:Y:S03]  /*4db0*/  LOP3.LUT R15, R104, 0xff, RZ, 0xc0, !PT ;  /* 0x000000ff680f7812 */ /* 0x000fe600078ec0ff */
[----:B------:R-:W2:Y:S01]  /*4dc0*/  MUFU.EX2 R108, R24 ;  /* 0x00000018006c7308 */ /* 0x000ea20000000800 */
[----:B------:R-:W-:Y:S02]  /*4dd0*/  I2FP.F32.S32 R7, R9 ;  /* 0x0000000900077245 */ /* 0x000fe40000201400 */
[----:B------:R-:W-:Y:S01]  /*4de0*/  ISETP.LE.U32.AND P5, PT, R15, UR6, PT ;  /* 0x000000060f007c0c */ /* 0x000fe2000bfa3070 */
[----:B------:R-:W-:Y:S01]  /*4df0*/  VIADD R15, R209, 0xffffffd1 ;  /* 0xffffffd1d10f7836 */ /* 0x000fe20000000000 */
[----:B------:R-:W-:Y:S01]  /*4e00*/  ISETP.GT.U32.AND P3, PT, R231, UR6, PT ;  /* 0x00000006e7007c0c */ /* 0x000fe2000bf64070 */
[----:B------:R-:W-:Y:S01]  /*4e10*/  FFMA.FTZ R25, R7, -UR14, R25 ;  /* 0x8000000e07197c23 */ /* 0x000fe20008010019 */
[----:B------:R-:W-:Y:S03]  /*4e20*/  @P0 FSEL R22, R22, -INF , !P4 ;  /* 0xff80000016160808 */ /* 0x000fe60006000000 */
[----:B------:R-:W3:Y:S01]  /*4e30*/  MUFU.EX2 R231, R13 ;  /* 0x0000000d00e77308 */ /* 0x000ee20000000800 */
[----:B------:R-:W-:Y:S01]  /*4e40*/  @P0 FSEL R26, R26, -INF , !P4 ;  /* 0xff8000001a1a0808 */ /* 0x000fe20006000000 */
[----:B-1----:R-:W-:Y:S01]  /*4e50*/  @!P1 FADD.FTZ R239, -R239, -RZ ;  /* 0x800000ffefef9221 */ /* 0x002fe20000010100 */
[----:B------:R-:W-:Y:S01]  /*4e60*/  ISETP.LE.U32.AND P1, PT, R5, UR6, PT ;  /* 0x0000000605007c0c */ /* 0x000fe2000bf23070 */
[----:B------:R-:W-:Y:S01]  /*4e70*/  FFMA.FTZ R31, R7, -UR14, R31 ;  /* 0x8000000e071f7c23 */ /* 0x000fe2000801001f */
[----:B------:R-:W-:Y:S01]  /*4e80*/  F2FP.RELU.BF16.F32.PACK_AB R5, R113, R112 ;  /* 0x000000707105723e */ /* 0x000fe200000018ff */
[--C-:B------:R-:W-:Y:S01]  /*4e90*/  FFMA.FTZ R22, R22, UR7, -R107.reuse ;  /* 0x0000000716167c23 */ /* 0x100fe2000801086b */
[----:B------:R-:W-:Y:S03]  /*4ea0*/  @P0 ISETP.GE.AND P4, PT, R204, R216, PT ;  /* 0x000000d8cc00020c */ /* 0x000fe60003f86270 */
[----:B------:R-:W1:Y:S01]  /*4eb0*/  MUFU.EX2 R237, R19 ;  /* 0x0000001300ed7308 */ /* 0x000e620000000800 */
[----:B--2---:R-:W-:Y:S01]  /*4ec0*/  @!P5 FADD.FTZ R108, -R108, -RZ ;  /* 0x800000ff6c6cd221 */ /* 0x004fe20000010100 */
[----:B------:R-:W-:Y:S01]  /*4ed0*/  ISETP.GT.U32.AND P5, PT, R4, UR6, PT ;  /* 0x0000000604007c0c */ /* 0x000fe2000bfa4070 */
[----:B------:R2:W-:Y:S01]  /*4ee0*/  STS [R184], R5 ;  /* 0x00000005b8007388 */ /* 0x0005e20000000800 */
[----:B------:R-:W-:Y:S01]  /*4ef0*/  F2FP.RELU.BF16.F32.PACK_AB R4, R115, R114 ;  /* 0x000000727304723e */ /* 0x000fe200000018ff */
[----:B------:R-:W-:Y:S01]  /*4f00*/  @P3 FADD.FTZ R235, -R235, -RZ ;  /* 0x800000ffebeb3221 */ /* 0x000fe20000010100 */
[----:B------:R-:W-:Y:S01]  /*4f10*/  @P0 FSEL R21, R21, -INF , !P4 ;  /* 0xff80000015150808 */ /* 0x000fe20006000000 */
[--C-:B------:R-:W-:Y:S01]  /*4f20*/  FFMA.FTZ R26, R26, UR7, -R246.reuse ;  /* 0x000000071a1a7c23 */ /* 0x100fe200080108f6 */
[----:B------:R-:W-:Y:S01]  /*4f30*/  @P0 FSEL R23, R23, -INF , !P4 ;  /* 0xff80000017170808 */ /* 0x000fe20006000000 */
[----:B------:R4:W-:Y:S01]  /*4f40*/  STS [R184+0x400], R4 ;  /* 0x00040004b8007388 */ /* 0x0009e20000000800 */
[----:B------:R-:W-:Y:S01]  /*4f50*/  @P0 FSEL R25, R25, -INF , !P4 ;  /* 0xff80000019190808 */ /* 0x000fe20006000000 */
[----:B---3--:R-:W-:Y:S01]  /*4f60*/  @P6 FADD.FTZ R231, -R231, -RZ ;  /* 0x800000ffe7e76221 */ /* 0x008fe20000010100 */
[----:B------:R-:W-:Y:S01]  /*4f70*/  @P0 FSEL R27, R27, -INF , !P4 ;  /* 0xff8000001b1b0808 */ /* 0x000fe20006000000 */
[----:B------:R-:W-:Y:S01]  /*4f80*/  FFMA.FTZ R23, R23, UR7, -R107 ;  /* 0x0000000717177c23 */ /* 0x000fe2000801086b */
[----:B------:R-:W-:Y:S01]  /*4f90*/  ISETP.GT.U32.AND P4, PT, R105, UR6, PT ;  /* 0x0000000669007c0c */ /* 0x000fe2000bf84070 */
[----:B------:R-:W-:Y:S01]  /*4fa0*/  MUFU.EX2 R116, R22 ;  /* 0x0000001600747308 */ /* 0x000fe20000000800 */
[----:B------:R-:W-:Y:S01]  /*4fb0*/  PRMT R238, R238, 0x7773, RZ ;  /* 0x00007773eeee7816 */ /* 0x000fe200000000ff */
[----:B------:R-:W-:Y:S01]  /*4fc0*/  FFMA.FTZ R21, R21, UR7, -R243 ;  /* 0x0000000715157c23 */ /* 0x000fe200080108f3 */
[----:B------:R-:W-:Y:S01]  /*4fd0*/  IABS R15, R15 ;  /* 0x0000000f000f7213 */ /* 0x000fe20000000000 */
[----:B------:R-:W-:Y:S01]  /*4fe0*/  FFMA.FTZ R25, R25, UR7, -R245 ;  /* 0x0000000719197c23 */ /* 0x000fe200080108f5 */
[----:B------:R-:W-:Y:S01]  /*4ff0*/  ISETP.GT.U32.AND P6, PT, R238, UR6, PT ;  /* 0x00000006ee007c0c */ /* 0x000fe2000bfc4070 */
[----:B------:R-:W-:Y:S01]  /*5000*/  FFMA.FTZ R27, R27, UR7, -R246 ;  /* 0x000000071b1b7c23 */ /* 0x000fe200080108f6 */
[----:B------:R-:W-:Y:S03]  /*5010*/  I2FP.F32.S32 R15, R15 ;  /* 0x0000000f000f7245 */ /* 0x000fe60000201400 */
[----:B------:R-:W3:Y:S01]  /*5020*/  MUFU.EX2 R109, R23 ;  /* 0x00000017006d7308 */ /* 0x000ee20000000800 */
[----:B------:R-:W-:Y:S02]  /*5030*/  IABS R8, R8 ;  /* 0x0000000800087213 */ /* 0x000fe40000000000 */
[----:B------:R-:W-:Y:S01]  /*5040*/  LOP3.LUT R6, R104, 0xffff, RZ, 0xc0, !PT ;  /* 0x0000ffff68067812 */ /* 0x000fe200078ec0ff */
[----:B-1----:R-:W-:Y:S01]  /*5050*/  @P4 FADD.FTZ R237, -R237, -RZ ;  /* 0x800000ffeded4221 */ /* 0x002fe20000010100 */
[----:B------:R-:W-:Y:S01]  /*5060*/  I2FP.F32.S32 R8, R8 ;  /* 0x0000000800087245 */ /* 0x000fe20000201400 */
[----:B------:R-:W-:Y:S01]  /*5070*/  FFMA.FTZ R32, R15, -UR14, R32 ;  /* 0x8000000e0f207c23 */ /* 0x000fe20008010020 */
[----:B------:R-:W-:Y:S03]  /*5080*/  @P0 ISETP.GE.AND P4, PT, R205, R216, PT ;  /* 0x000000d8cd00020c */ /* 0x000fe60003f86270 */
[----:B------:R-:W-:Y:S01]  /*5090*/  MUFU.EX2 R238, R21 ;  /* 0x0000001500ee7308 */ /* 0x000fe20000000800 */
[----:B------:R-:W-:Y:S01]  /*50a0*/  SHF.R.U32.HI R6, RZ, 0x8, R6 ;  /* 0x00000008ff067819 */ /* 0x000fe20000011606 */
[----:B------:R-:W-:Y:S01]  /*50b0*/  FFMA.FTZ R33, R8, -UR14, R33 ;  /* 0x8000000e08217c23 */ /* 0x000fe20008010021 */
[----:B--2---:R-:W-:Y:S01]  /*50c0*/  F2FP.RELU.BF16.F32.PACK_AB R5, R235, R234 ;  /* 0x000000eaeb05723e */ /* 0x004fe200000018ff */
[----:B------:R-:W-:Y:S01]  /*50d0*/  @P6 FADD.FTZ R232, -R232, -RZ ;  /* 0x800000ffe8e86221 */ /* 0x000fe20000010100 */
[----:B----4-:R-:W-:Y:S02]  /*50e0*/  F2FP.RELU.BF16.F32.PACK_AB R4, R237, R236 ;  /* 0x000000eced04723e */ /* 0x010fe400000018ff */
[----:B------:R-:W-:Y:S01]  /*50f0*/  @P0 FSEL R28, R28, -INF , !P4 ;  /* 0xff8000001c1c0808 */ /* 0x000fe20006000000 */
[----:B------:R-:W-:Y:S01]  /*5100*/  STS [R220], R5 ;  /* 0x00000005dc007388 */ /* 0x000fe20000000800 */
[----:B------:R-:W-:Y:S01]  /*5110*/  @P0 FSEL R30, R30, -INF , !P4 ;  /* 0xff8000001e1e0808 */ /* 0x000fe20006000000 */
[----:B------:R-:W-:Y:S01]  /*5120*/  MUFU.EX2 R110, R25 ;  /* 0x00000019006e7308 */ /* 0x000fe20000000800 */
[----:B------:R-:W-:Y:S01]  /*5130*/  @P0 FSEL R32, R32, -INF , !P4 ;  /* 0xff80000020200808 */ /* 0x000fe20006000000 */
[----:B------:R-:W-:Y:S01]  /*5140*/  STS [R220+0x400], R4 ;  /* 0x00040004dc007388 */ /* 0x000fe20000000800 */
[----:B------:R-:W-:Y:S01]  /*5150*/  @P0 FSEL R34, R34, -INF , !P4 ;  /* 0xff80000022220808 */ /* 0x000fe20006000000 */
[----:B------:R-:W-:Y:S01]  /*5160*/  FFMA.FTZ R28, R28, UR7, -R245 ;  /* 0x000000071c1c7c23 */ /* 0x000fe200080108f5 */
[----:B------:R-:W-:Y:S01]  /*5170*/  SHF.R.U32.HI R16, RZ, 0x18, R106 ;  /* 0x00000018ff107819 */ /* 0x000fe2000001166a */
[----:B------:R-:W-:Y:S01]  /*5180*/  FFMA.FTZ R32, R32, UR7, -R243 ;  /* 0x0000000720207c23 */ /* 0x000fe200080108f3 */
[----:B------:R-:W-:Y:S03]  /*5190*/  @P0 ISETP.GE.AND P4, PT, R206, R216, PT ;  /* 0x000000d8ce00020c */ /* 0x000fe60003f86270 */
[----:B------:R-:W1:Y:S01]  /*51a0*/  MUFU.EX2 R111, R26 ;  /* 0x0000001a006f7308 */ /* 0x000e620000000800 */
[----:B------:R-:W-:Y:S01]  /*51b0*/  LOP3.LUT R6, R6, 0xffff, RZ, 0xc0, !PT ;  /* 0x0000ffff06067812 */ /* 0x000fe200078ec0ff */
[----:B------:R-:W-:Y:S01]  /*51c0*/  FFMA.FTZ R34, R34, UR7, -R107 ;  /* 0x0000000722227c23 */ /* 0x000fe2000801086b */
[----:B------:R-:W-:Y:S01]  /*51d0*/  F2FP.RELU.BF16.F32.PACK_AB R7, R123, R120 ;  /* 0x000000787b07723e */ /* 0x000fe200000018ff */
[--C-:B------:R-:W-:Y:S01]  /*51e0*/  FFMA.FTZ R30, R30, UR7, -R246.reuse ;  /* 0x000000071e1e7c23 */ /* 0x100fe200080108f6 */
[----:B------:R-:W-:Y:S02]  /*51f0*/  ISETP.LE.U32.AND P6, PT, R16, UR6, PT ;  /* 0x0000000610007c0c */ /* 0x000fe4000bfc3070 */
[----:B------:R-:W-:Y:S01]  /*5200*/  @P0 FSEL R29, R29, -INF , !P4 ;  /* 0xff8000001d1d0808 */ /* 0x000fe20006000000 */
[----:B------:R2:W-:Y:S01]  /*5210*/  STS [R184+0x1400], R7 ;  /* 0x00140007b8007388 */ /* 0x0005e20000000800 */
[----:B------:R-:W-:Y:S01]  /*5220*/  @P0 FSEL R31, R31, -INF , !P4 ;  /* 0xff8000001f1f0808 */ /* 0x000fe20006000000 */
[----:B------:R-:W-:Y:S01]  /*5230*/  MUFU.EX2 R117, R27 ;  /* 0x0000001b00757308 */ /* 0x000fe20000000800 */
[----:B------:R-:W-:Y:S01]  /*5240*/  @P0 FSEL R33, R33, -INF , !P4 ;  /* 0xff80000021210808 */ /* 0x000fe20006000000 */
[----:B------:R-:W-:Y:S01]  /*5250*/  FFMA.FTZ R245, R29, UR7, -R245 ;  /* 0x000000071df57c23 */ /* 0x000fe200080108f5 */
[----:B------:R-:W-:Y:S01]  /*5260*/  @P0 FSEL R35, R35, -INF , !P4 ;  /* 0xff80000023230808 */ /* 0x000fe20006000000 */
[----:B------:R-:W-:Y:S01]  /*5270*/  FFMA.FTZ R246, R31, UR7, -R246 ;  /* 0x000000071ff67c23 */ /* 0x000fe200080108f6 */
[----:B------:R-:W-:Y:S01]  /*5280*/  PRMT R16, R106, 0x7632, R16 ;  /* 0x000076326a107816 */ /* 0x000fe20000000010 */
[----:B------:R-:W-:Y:S01]  /*5290*/  FFMA.FTZ R243, R33, UR7, -R243 ;  /* 0x0000000721f37c23 */ /* 0x000fe200080108f3 */
[----:B------:R-:W-:Y:S03]  /*52a0*/  ISETP.LE.U32.AND P4, PT, R6, UR6, PT ;  /* 0x0000000606007c0c */ /* 0x000fe6000bf83070 */
[----:B------:R-:W-:Y:S01]  /*52b0*/  MUFU.EX2 R241, R245 ;  /* 0x000000f500f17308 */ /* 0x000fe20000000800 */
[----:B------:R-:W-:Y:S01]  /*52c0*/  F2FP.RELU.BF16.F32.PACK_AB R6, R121, R122 ;  /* 0x0000007a7906723e */ /* 0x000fe200000018ff */
[----:B---3--:R-:W-:Y:S01]  /*52d0*/  @!P6 FADD.FTZ R109, -R109, -RZ ;  /* 0x800000ff6d6de221 */ /* 0x008fe20000010100 */
[----:B------:R-:W-:Y:S01]  /*52e0*/  LOP3.LUT R106, R106, 0xffff, RZ, 0xc0, !PT ;  /* 0x0000ffff6a6a7812 */ /* 0x000fe200078ec0ff */
[----:B------:R-:W-:Y:S01]  /*52f0*/  FFMA.FTZ R107, R35, UR7, -R107 ;  /* 0x00000007236b7c23 */ /* 0x000fe2000801086b */
[----:B------:R-:W-:Y:S01]  /*5300*/  LOP3.LUT R16, R16, 0xff, RZ, 0xc0, !PT ;  /* 0x000000ff10107812 */ /* 0x000fe200078ec0ff */
[----:B------:R3:W-:Y:S01]  /*5310*/  STS [R184+0x1000], R6 ;  /* 0x00100006b8007388 */ /* 0x0007e20000000800 */
[----:B------:R-:W-:Y:S03]  /*5320*/  SHF.R.U32.HI R106, RZ, 0x8, R106 ;  /* 0x00000008ff6a7819 */ /* 0x000fe6000001166a */
[----:B------:R-:W-:Y:S01]  /*5330*/  MUFU.EX2 R245, R32 ;  /* 0x0000002000f57308 */ /* 0x000fe20000000800 */
[----:B------:R-:W-:Y:S01]  /*5340*/  ISETP.LE.U32.AND P3, PT, R16, UR6, PT ;  /* 0x0000000610007c0c */ /* 0x000fe2000bf63070 */
[----:B-1----:R-:W-:Y:S01]  /*5350*/  @!P1 FADD.FTZ R111, -R111, -RZ ;  /* 0x800000ff6f6f9221 */ /* 0x002fe20000010100 */
[----:B------:R-:W-:Y:S01]  /*5360*/  LOP3.LUT R106, R106, 0xffff, RZ, 0xc0, !PT ;  /* 0x0000ffff6a6a7812 */ /* 0x000fe200078ec0ff */
[----:B------:R-:W-:Y:S01]  /*5370*/  @!P4 FADD.FTZ R110, -R110, -RZ ;  /* 0x800000ff6e6ec221 */ /* 0x000fe20000010100 */
[----:B------:R-:W-:Y:S02]  /*5380*/  PRMT R10, R242, 0x7770, RZ ;  /* 0x00007770f20a7816 */ /* 0x000fe400000000ff */
[----:B------:R-:W-:Y:S03]  /*5390*/  ISETP.LE.U32.AND P2, PT, R106, UR6, PT ;  /* 0x000000066a007c0c */ /* 0x000fe6000bf43070 */
[----:B------:R-:W1:Y:S01]  /*53a0*/  MUFU.EX2 R244, R243 ;  /* 0x000000f300f47308 */ /* 0x000e620000000800 */
[----:B------:R-:W-:Y:S02]  /*53b0*/  PRMT R9, R242, 0x7771, RZ ;  /* 0x00007771f2097816 */ /* 0x000fe400000000ff */
[----:B------:R-:W-:Y:S02]  /*53c0*/  F2FP.RELU.BF16.F32.PACK_AB R8, R231, R230 ;  /* 0x000000e6e708723e */ /* 0x000fe400000018ff */
[----:B------:R-:W-:Y:S01]  /*53d0*/  ISETP.GT.U32.AND P6, PT, R9, UR6, PT ;  /* 0x0000000609007c0c */ /* 0x000fe2000bfc4070 */
[----:B------:R-:W-:Y:S01]  /*53e0*/  @!P3 FADD.FTZ R116, -R116, -RZ ;  /* 0x800000ff7474b221 */ /* 0x000fe20000010100 */
[----:B------:R-:W-:Y:S01]  /*53f0*/  ISETP.LE.U32.AND P3, PT, R10, UR6, PT ;  /* 0x000000060a007c0c */ /* 0x000fe2000bf63070 */
[----:B------:R4:W-:Y:S01]  /*5400*/  STS [R220+0x1000], R8 ;  /* 0x00100008dc007388 */ /* 0x0009e20000000800 */
[----:B--2---:R-:W-:Y:S01]  /*5410*/  F2FP.RELU.BF16.F32.PACK_AB R7, R232, R233 ;  /* 0x000000e9e807723e */ /* 0x004fe200000018ff */
[----:B------:R-:W2:Y:S01]  /*5420*/  MUFU.EX2 R243, R34 ;  /* 0x0000002200f37308 */ /* 0x000ea20000000800 */
[----:B------:R-:W-:Y:S01]  /*5430*/  SHF.R.U32.HI R104, RZ, 0x18, R104 ;  /* 0x00000018ff687819 */ /* 0x000fe20000011668 */
[----:B------:R-:W-:Y:S01]  /*5440*/  @!P2 FADD.FTZ R238, -R238, -RZ ;  /* 0x800000ffeeeea221 */ /* 0x000fe20000010100 */
[----:B------:R-:W-:Y:S01]  /*5450*/  PRMT R242, R242, 0x7773, RZ ;  /* 0x00007773f2f27816 */ /* 0x000fe200000000ff */
[----:B------:R4:W-:Y:S01]  /*5460*/  STS [R220+0x1400], R7 ;  /* 0x00140007dc007388 */ /* 0x0009e20000000800 */
[----:B------:R-:W-:Y:S02]  /*5470*/  F2FP.RELU.BF16.F32.PACK_AB R5, R109, R116 ;  /* 0x000000746d05723e */ /* 0x000fe400000018ff */
[----:B---3--:R-:W-:Y:S01]  /*5480*/  F2FP.RELU.BF16.F32.PACK_AB R6, R238, R239 ;  /* 0x000000efee06723e */ /* 0x008fe200000018ff */
[----:B-1----:R-:W-:Y:S01]  /*5490*/  @P6 FADD.FTZ R244, -R244, -RZ ;  /* 0x800000fff4f46221 */ /* 0x002fe20000010100 */
[----:B------:R-:W-:Y:S01]  /*54a0*/  ISETP.LE.U32.AND P2, PT, R104, UR6, PT ;  /* 0x0000000668007c0c */ /* 0x000fe2000bf43070 */
[----:B------:R-:W-:Y:S01]  /*54b0*/  @!P3 FADD.FTZ R245, -R245, -RZ ;  /* 0x800000fff5f5b221 */ /* 0x000fe20000010100 */
[----:B------:R-:W-:Y:S01]  /*54c0*/  ISETP.GT.U32.AND P4, PT, R242, UR6, PT ;  /* 0x00000006f2007c0c */ /* 0x000fe2000bf84070 */
[----:B------:R1:W-:Y:S01]  /*54d0*/  STS [R219], R6 ;  /* 0x00000006db007388 */ /* 0x0003e20000000800 */
[----:B------:R-:W3:Y:S01]  /*54e0*/  MUFU.EX2 R242, R107 ;  /* 0x0000006b00f27308 */ /* 0x000ee20000000800 */
[----:B------:R-:W-:Y:S02]  /*54f0*/  PRMT R13, R240, 0x7770, RZ ;  /* 0x00007770f00d7816 */ /* 0x000fe400000000ff */
[----:B------:R-:W-:Y:S01]  /*5500*/  F2FP.RELU.BF16.F32.PACK_AB R4, R244, R245 ;  /* 0x000000f5f404723e */ /* 0x000fe200000018ff */
[----:B------:R1:W-:Y:S01]  /*5510*/  STS [R219+0x400], R5 ;  /* 0x00040005db007388 */ /* 0x0003e20000000800 */
[C---:B------:R-:W-:Y:S01]  /*5520*/  PRMT R12, R240.reuse, 0x7771, RZ ;  /* 0x00007771f00c7816 */ /* 0x040fe200000000ff */
[----:B--2---:R-:W-:Y:S01]  /*5530*/  @P5 FADD.FTZ R243, -R243, -RZ ;  /* 0x800000fff3f35221 */ /* 0x004fe20000010100 */
[C---:B------:R-:W-:Y:S01]  /*5540*/  PRMT R11, R240.reuse, 0x7772, RZ ;  /* 0x00007772f00b7816 */ /* 0x040fe200000000ff */
[----:B------:R2:W-:Y:S01]  /*5550*/  STS [R191], R4 ;  /* 0x00000004bf007388 */ /* 0x0005e20000000800 */
[----:B------:R-:W-:Y:S01]  /*5560*/  PRMT R14, R240, 0x7773, RZ ;  /* 0x00007773f00e7816 */ /* 0x000fe200000000ff */
[----:B------:R-:W1:Y:S01]  /*5570*/  MUFU.EX2 R118, R28 ;  /* 0x0000001c00767308 */ /* 0x000e620000000800 */
[----:B------:R-:W-:Y:S01]  /*5580*/  @!P2 FADD.FTZ R117, -R117, -RZ ;  /* 0x800000ff7575a221 */ /* 0x000fe20000010100 */
[----:B------:R-:W-:Y:S02]  /*5590*/  ISETP.LE.U32.AND P1, PT, R13, UR6, PT ;  /* 0x000000060d007c0c */ /* 0x000fe4000bf23070 */
[----:B------:R-:W-:Y:S02]  /*55a0*/  ISETP.GT.U32.AND P2, PT, R12, UR6, PT ;  /* 0x000000060c007c0c */ /* 0x000fe4000bf44070 */
[----:B------:R-:W-:Y:S01]  /*55b0*/  ISETP.GT.U32.AND P3, PT, R11, UR6, PT ;  /* 0x000000060b007c0c */ /* 0x000fe2000bf64070 */
[----:B---3--:R-:W-:Y:S03]  /*55c0*/  @P4 FADD.FTZ R242, -R242, -RZ ;  /* 0x800000fff2f24221 */ /* 0x008fe60000010100 */
[----:B------:R-:W3:Y:S01]  /*55d0*/  MUFU.EX2 R240, R30 ;  /* 0x0000001e00f07308 */ /* 0x000ee20000000800 */
[----:B------:R-:W-:Y:S02]  /*55e0*/  ISETP.GT.U32.AND P6, PT, R14, UR6, PT ;  /* 0x000000060e007c0c */ /* 0x000fe4000bfc4070 */
[----:B----4-:R-:W-:Y:S02]  /*55f0*/  F2FP.RELU.BF16.F32.PACK_AB R8, R110, R108 ;  /* 0x0000006c6e08723e */ /* 0x010fe400000018ff */
[----:B------:R-:W-:Y:S02]  /*5600*/  F2FP.RELU.BF16.F32.PACK_AB R7, R117, R111 ;  /* 0x0000006f7507723e */ /* 0x000fe400000018ff */
[----:B-1----:R-:W-:Y:S03]  /*5610*/  F2FP.RELU.BF16.F32.PACK_AB R6, R242, R243 ;  /* 0x000000f3f206723e */ /* 0x002fe600000018ff */
[----:B------:R-:W1:Y:S01]  /*5620*/  MUFU.EX2 R119, R246 ;  /* 0x000000f600777308 */ /* 0x000e620000000800 */
[----:B------:R-:W-:Y:S01]  /*5630*/  @!P1 FADD.FTZ R118, -R118, -RZ ;  /* 0x800000ff76769221 */ /* 0x000fe20000010100 */
[----:B------:R-:W-:Y:S01]  /*5640*/  @P2 FADD.FTZ R241, -R241, -RZ ;  /* 0x800000fff1f12221 */ /* 0x000fe20000010100 */
[----:B------:R-:W-:Y:S01]  /*5650*/  FSETP.GE.FTZ.AND P1, PT, R112, RZ, PT ;  /* 0x000000ff7000720b */ /* 0x000fe20003f36000 */
[----:B------:R-:W-:Y:S01]  /*5660*/  STS [R191+0x400], R6 ;  /* 0x00040006bf007388 */ /* 0x000fe20000000800 */
[----:B------:R-:W-:Y:S02]  /*5670*/  FSETP.GE.FTZ.AND P2, PT, R238, RZ, PT ;  /* 0x000000ffee00720b */ /* 0x000fe40003f56000 */
[----:B------:R-:W-:Y:S01]  /*5680*/  F2FP.RELU.BF16.F32.PACK_AB R5, R241, R118 ;  /* 0x00000076f105723e */ /* 0x000fe200000018ff */
[----:B------:R-:W-:Y:S01]  /*5690*/  STS [R219+0x1000], R8 ;  /* 0x00100008db007388 */ /* 0x000fe20000000800 */
[----:B---3--:R-:W-:Y:S01]  /*56a0*/  @P3 FADD.FTZ R240, -R240, -RZ ;  /* 0x800000fff0f03221 */ /* 0x008fe20000010100 */
[----:B------:R-:W-:Y:S02]  /*56b0*/  FSETP.GE.FTZ.AND P5, PT, R234, RZ, PT ;  /* 0x000000ffea00720b */ /* 0x000fe40003fb6000 */
[----:B------:R-:W-:Y:S01]  /*56c0*/  STS [R219+0x1400], R7 ;  /* 0x00140007db007388 */ /* 0x000fe20000000800 */
[----:B------:R-:W-:Y:S02]  /*56d0*/  FSETP.GE.FTZ.AND P4, PT, R235, RZ, PT ;  /* 0x000000ffeb00720b */ /* 0x000fe40003f96000 */
[----:B------:R-:W-:Y:S01]  /*56e0*/  FSETP.GE.FTZ.AND P3, PT, R239, RZ, PT ;  /* 0x000000ffef00720b */ /* 0x000fe20003f76000 */
[----:B------:R-:W-:Y:S01]  /*56f0*/  STS [R191+0x1000], R5 ;  /* 0x00100005bf007388 */ /* 0x000fe20000000800 */
[----:B-1----:R-:W-:Y:S01]  /*5700*/  @P6 FADD.FTZ R119, -R119, -RZ ;  /* 0x800000ff77776221 */ /* 0x002fe20000010100 */
[----:B------:R-:W-:Y:S04]  /*5710*/  FSETP.GE.FTZ.AND P6, PT, R113, RZ, PT ;  /* 0x000000ff7100720b */ /* 0x000fe80003fd6000 */
[----:B--2---:R-:W-:Y:S05]  /*5720*/  F2FP.RELU.BF16.F32.PACK_AB R4, R119, R240 ;  /* 0x000000f07704723e */ /* 0x004fea00000018ff */
        /* <DEDUP_REMOVED lines=52> */
[C---:B------:R-:W-:Y:S01]  /*5a70*/  FADD.FTZ R21, -R228.reuse, R21 ;  /* 0x00000015e4157221 */ /* 0x040fe20000010100 */
[----:B------:R-:W-:Y:S01]  /*5a80*/  FSEL R17, R17, R228, P4 ;  /* 0x000000e411117208 */ /* 0x000fe20002000000 */
        /* <DEDUP_REMOVED lines=13> */
[----:B------:R-:W-:Y:S05]  /*5b60*/  FADD.FTZ R32, -R228, R32 ;  /* 0x00000020e4207221 */ /* 0x000fea0000010100 */
        /* <DEDUP_REMOVED lines=43> */
.L_x_1418:
[C---:B------:R-:W-:Y:S01]  /*5e20*/  FADD.FTZ R18, -R221.reuse, R18 ;  /* 0x00000012dd127221 */ /* 0x040fe20000010100 */
[----:B------:R-:W-:Y:S01]  /*5e30*/  FSETP.GE.FTZ.AND P2, PT, R236, RZ, PT ;  /* 0x000000ffec00720b */ /* 0x000fe20003f56000 */
[----:B------:R2:W-:Y:S01]  /*5e40*/  STS [R184+-0x4000], R4 ;  /* 0xffc00004b8007388 */ /* 0x0005e20000000800 */
[----:B------:R-:W-:Y:S01]  /*5e50*/  FADD.FTZ R23, -R221, R23 ;  /* 0x00000017dd177221 */ /* 0x000fe20000010100 */
[----:B------:R-:W-:Y:S01]  /*5e60*/  FSETP.GE.FTZ.AND P3, PT, R109, RZ, PT ;  /* 0x000000ff6d00720b */ /* 0x000fe20003f76000 */
[C---:B------:R-:W-:Y:S01]  /*5e70*/  FADD.FTZ R19, -R221.reuse, R19 ;  /* 0x00000013dd137221 */ /* 0x040fe20000010100 */
[-C--:B------:R-:W-:Y:S01]  /*5e80*/  FSEL R18, R18, R221.reuse, P2 ;  /* 0x000000dd12127208 */ /* 0x080fe20001000000 */
[C---:B------:R-:W-:Y:S01]  /*5e90*/  FADD.FTZ R22, -R221.reuse, R22 ;  /* 0x00000016dd167221 */ /* 0x040fe20000010100 */
[----:B------:R-:W-:Y:S01]  /*5ea0*/  FSETP.GE.FTZ.AND P2, PT, R242, RZ, PT ;  /* 0x000000fff200720b */ /* 0x000fe20003f56000 */
[----:B------:R-:W-:Y:S01]  /*5eb0*/  FADD.FTZ R34, -R221, R34 ;  /* 0x00000022dd227221 */ /* 0x000fe20000010100 */
[-C--:B------:R-:W-:Y:S01]  /*5ec0*/  FSEL R23, R23, R221.reuse, P3 ;  /* 0x000000dd17177208 */ /* 0x080fe20001800000 */
[C---:B-----5:R-:W-:Y:S01]  /*5ed0*/  FADD.FTZ R12, -R172.reuse, R12 ;  /* 0x0000000cac0c7221 */ /* 0x060fe20000010100 */
        /* <DEDUP_REMOVED lines=184> */
.L_x_1419:
[----:B------:R-:W-:Y:S01]  /*6a60*/  LDSM.16.M88.4 R16, [R169] ;  /* 0x00000000a910783b */ /* 0x000fe20000000200 */
[----:B------:R-:W-:Y:S01]  /*6a70*/  ISETP.GT.AND P4, PT, R215, RZ, PT ;  /* 0x000000ffd700720c */ /* 0x000fe20003f84270 */
[----:B------:R-:W-:Y:S02]  /*6a80*/  VIADD R209, R209, 0xffffffc0 ;  /* 0xffffffc0d1d17836 */ /* 0x000fe40000000000 */
[----:B------:R-:W1:Y:S01]  /*6a90*/  LDSM.16.MT88.4 R8, [R170+0x6000] ;  /* 0x00600000aa08783b */ /* 0x000e620000004200 */
[----:B------:R-:W-:Y:S03]  /*6aa0*/  VIADD R208, R208, 0xfffffffc ;  /* 0xfffffffcd0d07836 */ /* 0x000fe60000000000 */
        /* <DEDUP_REMOVED lines=114> */
[----:B------:R-:W-:Y:S01]  /*71d0*/  LDSM.16.MT88.4 R104, [R164+-0x800] ;  /* 0xfff80000a468783b */ /* 0x000fe20000004200 */
[-C--:B--2---:R-:W-:Y:S08]  /*71e0*/  HMMA.16816.F32.BF16 R68, R4, R8.reuse, R68 ;  /* 0x000000080444723c */ /* 0x084ff00000041844 */
[C---:B---3--:R-:W-:Y:S08]  /*71f0*/  HMMA.16816.F32.BF16 R72, R20.reuse, R8, R72 ;  /* 0x000000081448723c */ /* 0x048ff00000041848 */
[-C--:B------:R-:W-:Y:S08]  /*7200*/  HMMA.16816.F32.BF16 R76, R20, R10.reuse, R76 ;  /* 0x0000000a144c723c */ /* 0x080ff0000004184c */
[C---:B------:R-:W-:Y:S01]  /*7210*/  HMMA.16816.F32.BF16 R80, R4.reuse, R10, R80 ;  /* 0x0000000a0450723c */ /* 0x040fe20000041850 */
[----:B------:R-:W-:Y:S07]  /*7220*/  LDSM.16.MT88.4 R8, [R164+-0x3000] ;  /* 0xffd00000a408783b */ /* 0x000fee0000004200 */
[-C--:B----4-:R-:W-:Y:S08]  /*7230*/  HMMA.16816.F32.BF16 R84, R4, R24.reuse, R84 ;  /* 0x000000180454723c */ /* 0x090ff00000041854 */
[C---:B------:R-:W-:Y:S08]  /*7240*/  HMMA.16816.F32.BF16 R88, R20.reuse, R24, R88 ;  /* 0x000000181458723c */ /* 0x040ff00000041858 */
[-C--:B------:R-:W-:Y:S01]  /*7250*/  HMMA.16816.F32.BF16 R92, R20, R26.reuse, R92 ;  /* 0x0000001a145c723c */ /* 0x080fe2000004185c */
[----:B------:R-:W2:Y:S07]  /*7260*/  LDSM.16.MT88.4 R20, [R156+0x1000] ;  /* 0x001000009c14783b */ /* 0x000eae0000004200 */
[----:B------:R-:W-:Y:S01]  /*7270*/  HMMA.16816.F32.BF16 R96, R4, R26, R96 ;  /* 0x0000001a0460723c */ /* 0x000fe20000041860 */
[----:B------:R-:W3:Y:S04]  /*7280*/  LDSM.16.MT88.4 R4, [R108+0x1000] ;  /* 0x001000006c04783b */ /* 0x000ee80000004200 */
[----:B------:R-:W-:Y:S03]  /*7290*/  LDSM.16.MT88.4 R24, [R156+0x1800] ;  /* 0x001800009c18783b */ /* 0x000fe60000004200 */
[-C--:B-1----:R-:W-:Y:S01]  /*72a0*/  HMMA.16816.F32.BF16 R68, R28, R12.reuse, R68 ;  /* 0x0000000c1c44723c */ /* 0x082fe20000041844 */
[----:B------:R-:W-:Y:S07]  /*72b0*/  LDSM.16.MT88.4 R108, [R108+0x1800] ;  /* 0x001800006c6c783b */ /* 0x000fee0000004200 */
[C---:B------:R-:W-:Y:S08]  /*72c0*/  HMMA.16816.F32.BF16 R72, R32.reuse, R12, R72 ;  /* 0x0000000c2048723c */ /* 0x040ff00000041848 */
[-C--:B------:R-:W-:Y:S08]  /*72d0*/  HMMA.16816.F32.BF16 R76, R32, R14.reuse, R76 ;  /* 0x0000000e204c723c */ /* 0x080ff0000004184c */
[C---:B------:R-:W-:Y:S01]  /*72e0*/  HMMA.16816.F32.BF16 R80, R28.reuse, R14, R80 ;  /* 0x0000000e1c50723c */ /* 0x040fe20000041850 */
[----:B------:R-:W1:Y:S07]  /*72f0*/  LDSM.16.MT88.4 R12, [R164+-0x2800] ;  /* 0xffd80000a40c783b */ /* 0x000e6e0000004200 */
        /* <DEDUP_REMOVED lines=9> */
[C---:B------:R-:W-:Y:S04]  /*7390*/  HMMA.16816.F32.BF16 R88, R100.reuse, R4, R88 ;  /* 0x000000046458723c */ /* 0x040fe80000041858 */
[C---:B------:R-:W-:Y:S01]  /*73a0*/  LOP3.LUT R4, R215.reuse, 0x1, RZ, 0xc0, !PT ;  /* 0x00000001d7047812 */ /* 0x040fe200078ec0ff */
[----:B------:R-:W-:Y:S03]  /*73b0*/  VIADD R215, R215, 0xffffffff ;  /* 0xffffffffd7d77836 */ /* 0x000fe60000000000 */
[-C--:B------:R-:W-:Y:S03]  /*73c0*/  HMMA.16816.F32.BF16 R92, R100, R6.reuse, R92 ;  /* 0x00000006645c723c */ /* 0x080fe6000004185c */
[----:B------:R-:W-:Y:S01]  /*73d0*/  ISETP.NE.U32.AND P2, PT, R4, 0x1, PT ;  /* 0x000000010400780c */ /* 0x000fe20003f45070 */
[----:B------:R-:W-:Y:S04]  /*73e0*/  VIADD R4, R156, 0xffffe000 ;  /* 0xffffe0009c047836 */ /* 0x000fe80000000000 */
[----:B------:R-:W-:Y:S04]  /*73f0*/  HMMA.16816.F32.BF16 R96, R8, R6, R96 ;  /* 0x000000060860723c */ /* 0x000fe80000041860 */
[----:B------:R-:W-:Y:S04]  /*7400*/  @P1 IADD3 R6, P3, PT, R226, -0x100, RZ ;  /* 0xffffff00e2061810 */ /* 0x000fe80007f7e0ff */
[-C--:B-1----:R-:W-:Y:S05]  /*7410*/  HMMA.16816.F32.BF16 R68, R12, R24.reuse, R68 ;  /* 0x000000180c44723c */ /* 0x082fea0000041844 */
[----:B------:R-:W-:Y:S01]  /*7420*/  @P2 VIADD R4, R156, 0x2000 ;  /* 0x000020009c042836 */ /* 0x000fe20000000000 */
[----:B------:R-:W-:Y:S01]  /*7430*/  @P1 IADD3.X R5, PT, PT, R227, -0x1, RZ, P3, !PT ;  /* 0xffffffffe3051810 */ /* 0x000fe20001ffe4ff */
[----:B------:R-:W-:Y:S01]  /*7440*/  @P1 IMAD.MOV.U32 R226, RZ, RZ, R6 ;  /* 0x000000ffffe21224 */ /* 0x000fe200078e0006 */
[C---:B------:R-:W-:Y:S04]  /*7450*/  HMMA.16816.F32.BF16 R72, R104.reuse, R24, R72 ;  /* 0x000000186848723c */ /* 0x040fe80000041848 */
[----:B------:R-:W-:Y:S01]  /*7460*/  @P1 IADD3 R193, P2, PT, R193, -0x100, RZ ;  /* 0xffffff00c1c11810 */ /* 0x000fe20007f5e0ff */
[----:B------:R-:W-:Y:S02]  /*7470*/  IMAD.MOV.U32 R156, RZ, RZ, R4 ;  /* 0x000000ffff9c7224 */ /* 0x000fe400078e0004 */
[----:B------:R-:W-:Y:S01]  /*7480*/  @P1 IMAD.MOV.U32 R227, RZ, RZ, R5 ;  /* 0x000000ffffe31224 */ /* 0x000fe200078e0005 */
[-C--:B------:R-:W-:Y:S03]  /*7490*/  HMMA.16816.F32.BF16 R76, R104, R26.reuse, R76 ;  /* 0x0000001a684c723c */ /* 0x080fe6000004184c */
[----:B------:R-:W-:Y:S05]  /*74a0*/  @P1 IADD3.X R192, PT, PT, R192, -0x1, RZ, P2, !PT ;  /* 0xffffffffc0c01810 */ /* 0x000fea00017fe4ff */
[C---:B------:R-:W-:Y:S08]  /*74b0*/  HMMA.16816.F32.BF16 R80, R12.reuse, R26, R80 ;  /* 0x0000001a0c50723c */ /* 0x040ff00000041850 */
[-C--:B------:R-:W-:Y:S08]  /*74c0*/  HMMA.16816.F32.BF16 R84, R12, R108.reuse, R84 ;  /* 0x0000006c0c54723c */ /* 0x080ff00000041854 */
[C---:B------:R-:W-:Y:S08]  /*74d0*/  HMMA.16816.F32.BF16 R88, R104.reuse, R108, R88 ;  /* 0x0000006c6858723c */ /* 0x040ff00000041858 */
[-C--:B------:R-:W-:Y:S08]  /*74e0*/  HMMA.16816.F32.BF16 R92, R104, R110.reuse, R92 ;  /* 0x0000006e685c723c */ /* 0x080ff0000004185c */
[----:B------:R-:W-:Y:S01]  /*74f0*/  HMMA.16816.F32.BF16 R96, R12, R110, R96 ;  /* 0x0000006e0c60723c */ /* 0x000fe20000041860 */
[----:B------:R-:W-:Y:S08]  /*7500*/  @!UPT UIADD3 URZ, UPT, UPT, URZ, URZ, URZ ;  /* 0x000000fffffff290 */ /* 0x000ff0000fffe0ff */
[----:B------:R-:W-:Y:S11]  /*7510*/  @P4 BRA `(.L_x_1420) ;  /* 0xffffffc4003c4947 */ /* 0x000ff6000383ffff */
        /* <DEDUP_REMOVED lines=148> */
[----:B------:R-:W-:Y:S05]  /*7e60*/  BRA `(.L_x_1422) ;  /* 0x0000000000147947 */ /* 0x000fea0003800000 */
.L_x_1421:
[----:B------:R-:W2:Y:S01]  /*7e70*/  LDCU.64 UR10, c[0x0][0x5c0] ;  /* 0x0000b800ff0a77ac */ /* 0x000ea20008000a00 */
[----:B------:R-:W-:-:S05]  /*7e80*/  IADD3 R16, PT, PT, R217, R218, RZ ;  /* 0x000000dad9107210 */ /* 0x000fca0007ffe0ff */
[C---:B--2---:R-:W-:Y:S02]  /*7e90*/  IMAD R8, R16.reuse, UR11, RZ ;  /* 0x0000000b10087c24 */ /* 0x044fe4000f8e02ff */
[----:B------:R-:W-:-:S05]  /*7ea0*/  IMAD.WIDE.U32 R16, R16, UR10, RZ ;  /* 0x0000000a10107c25 */ /* 0x000fca000f8e00ff */
[----:B------:R-:W-:Y:S02]  /*7eb0*/  IADD3 R8, PT, PT, R17, R8, RZ ;  /* 0x0000000811087210 */ /* 0x000fe40007ffe0ff */
.L_x_1422:
        /* <DEDUP_REMOVED lines=12> */
[----:B------:R-:W-:Y:S06]  /*7f80*/  BRA `(.L_x_1424) ;  /* 0x0000000000187947 */ /* 0x000fec0003800000 */
.L_x_1423:
[----:B------:R-:W2:Y:S01]  /*7f90*/  LDCU.64 UR6, c[0x0][0x5c8] ;  /* 0x0000b900ff0677ac */ /* 0x000ea20008000a00 */
[----:B-1----:R-:W-:-:S05]  /*7fa0*/  IADD3 R4, PT, PT, R217, R218, RZ ;  /* 0x000000dad9047210 */ /* 0x002fca0007ffe0ff */
[C---:B--2---:R-:W-:Y:S02]  /*7fb0*/  IMAD R12, R4.reuse, UR7, RZ ;  /* 0x00000007040c7c24 */ /* 0x044fe4000f8e02ff */
[----:B------:R-:W-:-:S05]  /*7fc0*/  IMAD.WIDE.U32 R4, R4, UR6, RZ ;  /* 0x0000000604047c25 */ /* 0x000fca000f8e00ff */
[----:B------:R-:W-:Y:S02]  /*7fd0*/  IADD3 R12, PT, PT, R5, R12, RZ ;  /* 0x0000000c050c7210 */ /* 0x000fe40007ffe0ff */
[----:B------:R-:W-:-:S07]  /*7fe0*/  MOV R13, R4 ;  /* 0x00000004000d7202 */ /* 0x000fce0000000f00 */
.L_x_1424:
        /* <DEDUP_REMOVED lines=11> */
[----:B------:R-:W-:-:S02]  /*80a0*/  IMAD.U32 R11, RZ, RZ, UR17 ;  /* 0x00000011ff0b7e24 */ /* 0x000fc4000f8e00ff */
[----:B------:R-:W-:Y:S01]  /*80b0*/  VIADD R11, R180, 0x20 ;  /* 0x00000020b40b7836 */ /* 0x000fe20000000000 */
[----:B------:R-:W-:Y:S01]  /*80c0*/  UIMAD UR15, UR13, UR10, URZ ;  /* 0x0000000a0d0f72a4 */ /* 0x000fe2000f8e02ff */
[----:B------:R-:W-:Y:S01]  /*80d0*/  LOP3.LUT R17, R10, 0x38, R179, 0xf8, !PT ;  /* 0x000000380a117812 */ /* 0x000fe200078ef8b3 */
[----:B------:R-:W-:Y:S02]  /*80e0*/  VIADD R10, R180, 0x40 ;  /* 0x00000040b40a7836 */ /* 0x000fe40000000000 */
[----:B------:R-:W-:Y:S01]  /*80f0*/  UIMAD UR15, UR12, UR11, UR15 ;  /* 0x0000000b0c0f72a4 */ /* 0x000fe2000f8e020f */
[----:B------:R-:W-:Y:S01]  /*8100*/  IADD3 R16, P0, PT, R16, R17, RZ ;  /* 0x0000001110107210 */ /* 0x000fe20007f1e0ff */
[----:B------:R3:W4:Y:S01]  /*8110*/  LDS.128 R4, [R185+0x7000] ;  /* 0x00700000b9047984 */ /* 0x0007220000000c00 */
[----:B-1----:R-:W-:-:S03]  /*8120*/  ISETP.GE.AND P3, PT, R186, UR14, PT ;  /* 0x0000000eba007c0c */ /* 0x002fc6000bf66270 */
[----:B------:R-:W-:Y:S01]  /*8130*/  IMAD.U32 R9, RZ, RZ, UR15 ;  /* 0x0000000fff097e24 */ /* 0x000fe2000f8e00ff */
[-C--:B------:R-:W-:Y:S02]  /*8140*/  ISETP.GE.OR P6, PT, R180, R189.reuse, P3 ;  /* 0x000000bdb400720c */ /* 0x080fe40001fc6670 */
        /* <DEDUP_REMOVED lines=17> */
.L_x_1426:
[----:B------:R-:W-:Y:S05]  /*8260*/  BSYNC.RECONVERGENT B0 ;  /* 0x0000000000007941 */ /* 0x000fea0003800200 */
.L_x_1425:
        /* <DEDUP_REMOVED lines=12> */
.L_x_1428:
[----:B------:R-:W-:Y:S05]  /*8330*/  BSYNC.RECONVERGENT B0 ;  /* 0x0000000000007941 */ /* 0x000fea0003800200 */
.L_x_1427:
        /* <DEDUP_REMOVED lines=14> */
.L_x_1430:
[----:B------:R-:W-:Y:S05]  /*8420*/  BSYNC.RECONVERGENT B0 ;  /* 0x0000000000007941 */ /* 0x000fea0003800200 */
.L_x_1429:
        /* <DEDUP_REMOVED lines=15> */
.L_x_1432:
[----:B------:R-:W-:Y:S05]  /*8520*/  BSYNC.RECONVERGENT B0 ;  /* 0x0000000000007941 */ /* 0x000fea0003800200 */
.L_x_1431:
        /* <DEDUP_REMOVED lines=33> */
.L_x_1434:
[----:B------:R-:W-:Y:S05]  /*8740*/  BSYNC.RECONVERGENT B0 ;  /* 0x0000000000007941 */ /* 0x000fea0003800200 */
.L_x_1433:
        /* <DEDUP_REMOVED lines=12> */
.L_x_1436:
[----:B------:R-:W-:Y:S05]  /*8810*/  BSYNC.RECONVERGENT B0 ;  /* 0x0000000000007941 */ /* 0x000fea0003800200 */
.L_x_1435:
        /* <DEDUP_REMOVED lines=11> */
.L_x_1385:
[----:B------:R-:W-:Y:S05]  /*88d0*/  BSYNC.RECONVERGENT B1 ;  /* 0x0000000000017941 */ /* 0x000fea0003800200 */
.L_x_1359:
        /* <DEDUP_REMOVED lines=11> */
.L_x_1438:
        /* <DEDUP_REMOVED lines=15> */
.L_x_2776:


//--------------------- .text._ZN5flash44flash_bwd_dq_dk_dv_loop_seqk_parallel_kernelI23Flash_bwd_kernel_traitsILi64ELi64ELi128ELi8ELi2ELi4ELi4ELb1ELb0EN7cutlass10bfloat16_tE19Flash_kernel_traitsILi64ELi64ELi128ELi8ES3_EELb0ELb0ELb0ELb1ELb0ELb0ELb1EEEvNS_16Flash_bwd_paramsE --------------------------
	.section	.text._ZN5flash44flash_bwd_dq_dk_dv_loop_seqk_parallel_kernelI23Flash_bwd_kernel_traitsILi64ELi64ELi128ELi8ELi2ELi4ELi4ELb1ELb0EN7cutlass10bfloat16_tE19Flash_kernel_traitsILi64ELi64ELi128ELi8ES3_EELb0ELb0ELb0ELb1ELb0ELb0ELb1EEEvNS_16Flash_bwd_paramsE,"ax",@progbits
	.align	128
        .global         _ZN5flash44flash_bwd_dq_dk_dv_loop_seqk_parallel_kernelI23Flash_bwd_kernel_traitsILi64ELi64ELi128ELi8ELi2ELi4ELi4ELb1ELb0EN7cutlass10bfloat16_tE19Flash_kernel_traitsILi64ELi64ELi128ELi8ES3_EELb0ELb0ELb0ELb1ELb0ELb0ELb1EEEvNS_16Flash_bwd_paramsE
        .type           _ZN5flash44flash_bwd_dq_dk_dv_loop_seqk_parallel_kernelI23Flash_bwd_kernel_traitsILi64ELi64ELi128ELi8ELi2ELi4ELi4ELb1ELb0EN7cutlass10bfloat16_tE19Flash_kernel_traitsILi64ELi64ELi128ELi8ES3_EELb0ELb0ELb0ELb1ELb0ELb0ELb1EEEvNS_16Flash_bwd_paramsE,@function
        .size           _ZN5flash44flash_bwd_dq_dk_dv_loop_seqk_parallel_kernelI23Flash_bwd_kernel_traitsILi64ELi64ELi128ELi8ELi2ELi4ELi4ELb1ELb0EN7cutlass10bfloat16_tE19Flash_kernel_traitsILi64ELi64ELi128ELi8ES3_EELb0ELb0ELb0ELb1ELb0ELb0ELb1EEEvNS_16Flash_bwd_paramsE,(.L_x_2777 - _ZN5flash44flash_bwd_dq_dk_dv_loop_seqk_parallel_kernelI23Flash_bwd_kernel_traitsILi64ELi64ELi128ELi8ELi2ELi4ELi4ELb1ELb0EN7cutlass10bfloat16_tE19Flash_kernel_traitsILi64ELi64ELi128ELi8ES3_EELb0ELb0ELb0ELb1ELb0ELb0ELb1EEEvNS_16Flash_bwd_paramsE)
        .other          _ZN5flash44flash_bwd_dq_dk_dv_loop_seqk_parallel_kernelI23Flash_bwd_kernel_traitsILi64ELi64ELi128ELi8ELi2ELi4ELi4ELb1ELb0EN7cutlass10bfloat16_tE19Flash_kernel_traitsILi64ELi64ELi128ELi8ES3_EELb0ELb0ELb0ELb1ELb0ELb0ELb1EEEvNS_16Flash_bwd_paramsE,@"STO_CUDA_ENTRY STV_DEFAULT"
_ZN5flash44flash_bwd_dq_dk_dv_loop_seqk_parallel_kernelI23Flash_bwd_kernel_traitsILi64ELi64ELi128ELi8ELi2ELi4ELi4ELb1ELb0EN7cutlass10bfloat16_tE19Flash_kernel_traitsILi64ELi64ELi128ELi8ES3_EELb0ELb0ELb0ELb1ELb0ELb0ELb1EEEvNS_16Flash_bwd_paramsE:
.text._ZN5flash44flash_bwd_dq_dk_dv_loop_seqk_parallel_kernelI23Flash_bwd_kernel_traitsILi64ELi64ELi128ELi8ELi2ELi4ELi4ELb1ELb0EN7cutlass10bfloat16_tE19Flash_kernel_traitsILi64ELi64ELi128ELi8ES3_EELb0ELb0ELb0ELb1ELb0ELb0ELb1EEEvNS_16Flash_bwd_paramsE:
        /* <DEDUP_REMOVED lines=26> */
[C---:B-1----:R-:W-:Y:S01]  /*01a0*/  IMAD.SHL.U32 R2, R176.reuse, 0x10, RZ ;  /* 0x00000010b0027824 */ /* 0x042fe200078e00ff */
[--C-:B------:R-:W-:Y:S01]  /*01b0*/  SHF.R.U32.HI R175, RZ, 0x1, R176.reuse ;  /* 0x00000001ffaf7819 */ /* 0x100fe200000116b0 */
[C---:B------:R-:W-:Y:S01]  /*01c0*/  IMAD.SHL.U32 R4, R176.reuse, 0x2, RZ ;  /* 0x00000002b0047824 */ /* 0x040fe200078e00ff */
[----:B------:R-:W-:Y:S01]  /*01d0*/  SHF.R.U32.HI R0, RZ, 0x2, R176 ;  /* 0x00000002ff007819 */ /* 0x000fe200000116b0 */
[----:B------:R-:W-:Y:S01]  /*01e0*/  IMAD.SHL.U32 R5, R176, 0x20, RZ ;  /* 0x00000020b0057824 */ /* 0x000fe200078e00ff */
[----:B------:R-:W-:Y:S01]  /*01f0*/  LOP3.LUT R2, R2, 0x1c0, RZ, 0xc0, !PT ;  /* 0x000001c002027812 */ /* 0x000fe200078ec0ff */
[C---:B------:R-:W-:Y:S01]  /*0200*/  IMAD.SHL.U32 R173, R176.reuse, 0x8, RZ ;  /* 0x00000008b0ad7824 */ /* 0x040fe200078e00ff */
[----:B------:R-:W-:Y:S01]  /*0210*/  LOP3.LUT R247, R175, 0x10, RZ, 0xc0, !PT ;  /* 0x00000010aff77812 */ /* 0x000fe200078ec0ff */
[----:B------:R-:W-:Y:S01]  /*0220*/  IMAD.SHL.U32 R6, R176, 0x40, RZ ;  /* 0x00000040b0067824 */ /* 0x000fe200078e00ff */
[----:B------:R-:W-:Y:S01]  /*0230*/  LOP3.LUT R2, R2, 0x38, R4, 0xf8, !PT ;  /* 0x0000003802027812 */ /* 0x000fe200078ef804 */
[----:B------:R-:W1:Y:S01]  /*0240*/  S2UR UR23, SR_CTAID.Y ;  /* 0x00000000001779c3 */ /* 0x000e620000002600 */
[--C-:B------:R-:W-:Y:S01]  /*0250*/  LOP3.LUT R4, R4, 0x7006, R5.reuse, 0xc8, !PT ;  /* 0x0000700604047812 */ /* 0x100fe200078ec805 */
[----:B------:R-:W-:Y:S01]  /*0260*/  UIADD3 UR6, UPT, UPT, UR8, 0xa000, URZ ;  /* 0x0000a00008067890 */ /* 0x000fe2000fffe0ff */
[----:B------:R-:W-:Y:S01]  /*0270*/  LOP3.LUT R173, R173, 0x38, RZ, 0xc0, !PT ;  /* 0x00000038adad7812 */ /* 0x000fe200078ec0ff */
[----:B----4-:R-:W-:Y:S01]  /*0280*/  ULEA UR4, UR4, UR5, 0x18 ;  /* 0x0000000504047291 */ /* 0x010fe2000f8ec0ff */
[----:B------:R-:W-:Y:S01]  /*0290*/  LOP3.LUT R7, R175, 0x30, RZ, 0xc0, !PT ;  /* 0x00000030af077812 */ /* 0x000fe200078ec0ff */
[----:B-----5:R-:W-:Y:S01]  /*02a0*/  ULEA UR24, UR24, UR14, 0x18 ;  /* 0x0000000e18187291 */ /* 0x020fe2000f8ec0ff */
[----:B------:R-:W-:Y:S01]  /*02b0*/  LOP3.LUT R4, R4, 0x400, R5, 0xf8, !PT ;  /* 0x0000040004047812 */ /* 0x000fe200078ef805 */
[----:B------:R-:W2:Y:S01]  /*02c0*/  S2UR UR22, SR_CTAID.Z ;  /* 0x00000000001679c3 */ /* 0x000ea20000002700 */
[----:B------:R-:W-:Y:S01]  /*02d0*/  LOP3.LUT R3, R2, 0x20, R175, 0x78, !PT ;  /* 0x0000002002037812 */ /* 0x000fe200078e78af */
[----:B------:R-:W-:Y:S01]  /*02e0*/  UMOV UR5, URZ ;  /* 0x000000ff00057c82 */ /* 0x000fe20008000000 */
[----:B------:R-:W-:-:S02]  /*02f0*/  LOP3.LUT R247, R247, 0x7, R0, 0xf8, !PT ;  /* 0x00000007f7f77812 */ /* 0x000fc400078ef800 */
[----:B------:R-:W-:Y:S02]  /*0300*/  LOP3.LUT R0, R173, 0x1c0, R6, 0xf8, !PT ;  /* 0x000001c0ad007812 */ /* 0x000fe400078ef806 */
[----:B------:R-:W-:Y:S02]  /*0310*/  LOP3.LUT R2, R7, 0x8, R176, 0xf8, !PT ;  /* 0x0000000807027812 */ /* 0x000fe400078ef8b0 */
[----:B------:R-:W-:Y:S02]  /*0320*/  LOP3.LUT R229, R4, R3, RZ, 0xfc, !PT ;  /* 0x0000000304e57212 */ /* 0x000fe400078efcff */
[----:B------:R-:W-:Y:S02]  /*0330*/  LOP3.LUT P0, RZ, R176, 0x8, RZ, 0xc0, !PT ;  /* 0x00000008b0ff7812 */ /* 0x000fe4000780c0ff */
[----:B------:R-:W-:Y:S02]  /*0340*/  LOP3.LUT R3, R6, 0x200, RZ, 0xc0, !PT ;  /* 0x0000020006037812 */ /* 0x000fe400078ec0ff */
[----:B------:R-:W-:-:S02]  /*0350*/  LOP3.LUT R175, R0, 0x8, R175, 0x78, !PT ;  /* 0x0000000800af7812 */ /* 0x000fc400078e78af */
[----:B------:R-:W-:Y:S02]  /*0360*/  LOP3.LUT R176, R0, 0x8, R176, 0x78, !PT ;  /* 0x0000000800b07812 */ /* 0x000fe400078e78b0 */
[----:B------:R-:W-:Y:S02]  /*0370*/  LOP3.LUT R0, R2, 0x1c0, R6, 0xf8, !PT ;  /* 0x000001c002007812 */ /* 0x000fe400078ef806 */
[C-C-:B------:R-:W-:Y:S02]  /*0380*/  LOP3.LUT R2, R3.reuse, 0x400, R5.reuse, 0xf8, !PT ;  /* 0x0000040003027812 */ /* 0x140fe400078ef805 */
[----:B------:R-:W-:Y:S02]  /*0390*/  LOP3.LUT R3, R3, 0xc00, R5, 0xf8, !PT ;  /* 0x00000c0003037812 */ /* 0x000fe400078ef805 */
[----:B------:R-:W-:Y:S02]  /*03a0*/  LOP3.LUT R4, R0, R173, RZ, 0x3c, !PT ;  /* 0x000000ad00047212 */ /* 0x000fe400078e3cff */
[----:B------:R-:W-:Y:S01]  /*03b0*/  LOP3.LUT R0, R2, R175, RZ, 0xfc, !PT ;  /* 0x000000af02007212 */ /* 0x000fe200078efcff */
[----:B---3--:R-:W-:Y:S01]  /*03c0*/  IMAD.U32 R2, RZ, RZ, UR9 ;  /* 0x00000009ff027e24 */ /* 0x008fe2000f8e00ff */
[----:B------:R-:W-:-:S02]  /*03d0*/  LEA R229, R229, UR7, 0x1 ;  /* 0x00000007e5e57c11 */ /* 0x000fc4000f8e08ff */
[----:B------:R-:W-:Y:S02]  /*03e0*/  LOP3.LUT R175, R3, R175, RZ, 0xfc, !PT ;  /* 0x000000af03af7212 */ /* 0x000fe400078efcff */
[--C-:B------:R-:W-:Y:S01]  /*03f0*/  LOP3.LUT R176, R176, 0x7a00, R5.reuse, 0xf8, !PT ;  /* 0x00007a00b0b07812 */ /* 0x100fe200078ef805 */
[C---:B------:R-:W-:Y:S01]  /*0400*/  VIADD R219, R229.reuse, 0x20 ;  /* 0x00000020e5db7836 */ /* 0x040fe20000000000 */
[----:B------:R-:W-:Y:S01]  /*0410*/  LOP3.LUT R3, R4, 0x200, R5, 0xf8, !PT ;  /* 0x0000020004037812 */ /* 0x000fe200078ef805 */
[----:B------:R-:W-:Y:S01]  /*0420*/  @P0 VIADD R219, R229, 0xffffffe0 ;  /* 0xffffffe0e5db0836 */ /* 0x000fe20000000000 */
[----:B------:R-:W-:Y:S02]  /*0430*/  LEA R178, R0, UR8, 0x1 ;  /* 0x0000000800b27c11 */ /* 0x000fe4000f8e08ff */
[----:B------:R-:W-:Y:S02]  /*0440*/  LEA R175, R175, UR6, 0x1 ;  /* 0x00000006afaf7c11 */ /* 0x000fe4000f8e08ff */
[----:B------:R-:W-:-:S02]  /*0450*/  LEA R176, R176, UR6, 0x1 ;  /* 0x00000006b0b07c11 */ /* 0x000fc4000f8e08ff */
[----:B-12---:R-:W-:-:S07]  /*0460*/  LEA R3, R3, UR7, 0x1 ;  /* 0x0000000703037c11 */ /* 0x006fce000f8e08ff */
.L_x_1518:
[----:B----4-:R-:W1:Y:S01]  /*0470*/  S2R R42, SR_CTAID.Y ;  /* 0x00000000002a7919 */ /* 0x010e620000002600 */
[----:B------:R-:W2:Y:S01]  /*0480*/  LDCU.64 UR6, c[0x0][0x478] ;  /* 0x00008f00ff0677ac */ /* 0x000ea20008000a00 */
[----:B------:R-:W-:Y:S01]  /*0490*/  ISETP.NE.U32.AND P1, PT, RZ, UR10, PT ;  /* 0x0000000aff007c0c */ /* 0x000fe2000bf25070 */
[----:B------:R-:W3:Y:S01]  /*04a0*/  LDC.U8 R16, c[0x0][0x532] ;  /* 0x00014c80ff107b82 */ /* 0x000ee20000000000 */
[----:B------:R-:W-:Y:S01]  /*04b0*/  ISETP.NE.U32.AND P4, PT, RZ, UR12, PT ;  /* 0x0000000cff007c0c */ /* 0x000fe2000bf85070 */
[----:B------:R-:W-:Y:S01]  /*04c0*/  IMAD.MOV.U32 R251, RZ, RZ, RZ ;  /* 0x000000fffffb7224 */ /* 0x000fe200078e00ff */
[----:B------:R-:W-:Y:S02]  /*04d0*/  ISETP.NE.AND.EX P1, PT, RZ, UR11, PT, P1 ;  /* 0x0000000bff007c0c */ /* 0x000fe4000bf25310 */
[----:B------:R-:W-:-:S03]  /*04e0*/  ISETP.NE.AND.EX P4, PT, RZ, UR13, PT, P4 ;  /* 0x0000000dff007c0c */ /* 0x000fc6000bf85340 */
[----:B------:R-:W4:Y:S01]  /*04f0*/  LDC.64 R8, c[0x0][0x468] ;  /* 0x00011a00ff087b82 */ /* 0x000f220000000a00 */
        /* <DEDUP_REMOVED lines=8> */
[----:B------:R-:W-:Y:S02]  /*0580*/  ISETP.NE.U32.AND P2, PT, RZ, UR12, PT ;  /* 0x0000000cff007c0c */ /* 0x000fe4000bf45070 */
[----:B------:R-:W-:Y:S01]  /*0590*/  @P1 IADD3.X R7, PT, PT, R13, UR11, RZ, P0, !PT ;  /* 0x0000000b0d071c10 */ /* 0x000fe200087fe4ff */
[----:B------:R2:W2:Y:S01]  /*05a0*/  @P3 LDG.E R0, desc[UR26][R4.64] ;  /* 0x0000001a04003981 */ /* 0x0004a2000c1e1900 */
[----:B------:R-:W-:Y:S01]  /*05b0*/  ISETP.NE.AND.EX P0, PT, RZ, UR13, PT, P2 ;  /* 0x0000000dff007c0c */ /* 0x000fe2000bf05320 */
[----:B------:R-:W-:Y:S01]  /*05c0*/  IMAD.MOV.U32 R10, RZ, RZ, -0x1 ;  /* 0xffffffffff0a7424 */ /* 0x000fe200078e00ff */
[----:B---3--:R-:W-:Y:S01]  /*05d0*/  ISETP.NE.AND P5, PT, R16, RZ, PT ;  /* 0x000000ff1000720c */ /* 0x008fe20003fa5270 */
[----:B------:R1:W3:Y:S01]  /*05e0*/  @P1 LDG.E R251, desc[UR26][R6.64] ;  /* 0x0000001a06fb1981 */ /* 0x0002e2000c1e1900 */
[----:B----4-:R-:W-:-:S04]  /*05f0*/  ISETP.EQ.U32.AND P2, PT, R8, RZ, PT ;  /* 0x000000ff0800720c */ /* 0x010fc80003f42070 */
[----:B------:R-:W-:Y:S01]  /*0600*/  ISETP.EQ.OR.EX P2, PT, R9, RZ, !P5, P2 ;  /* 0x000000ff0900720c */ /* 0x000fe20006f42720 */
[----:B------:R-:W-:Y:S02]  /*0610*/  IMAD.MOV.U32 R48, RZ, RZ, -0x1 ;  /* 0xffffffffff307424 */ /* 0x000fe400078e00ff */
[----:B--2---:R-:W-:Y:S01]  /*0620*/  IMAD.WIDE.U32 R4, R42, 0x4, R14 ;  /* 0x000000042a047825 */ /* 0x004fe200078e000e */
[----:B-1----:R-:W1:Y:S04]  /*0630*/  @!P3 LDC.64 R6, c[0x0][0x488] ;  /* 0x00012200ff06bb82 */ /* 0x002e680000000a00 */
[----:B-----5:R-:W5:Y:S04]  /*0640*/  @P0 LDG.E R10, desc[UR26][R4.64] ;  /* 0x0000001a040a0981 */ /* 0x020f68000c1e1900 */
[----:B------:R2:W5:Y:S02]  /*0650*/  @P4 LDG.E R11, desc[UR26][R4.64+0x4] ;  /* 0x0000041a040b4981 */ /* 0x000564000c1e1900 */
[----:B--2---:R-:W-:-:S02]  /*0660*/  IADD3 R4, P1, PT, R12, R8, RZ ;  /* 0x000000080c047210 */ /* 0x004fc40007f3e0ff */
[----:B------:R-:W2:Y:S03]  /*0670*/  @!P3 LDC R12, c[0x0][0x43c] ;  /* 0x00010f00ff0cbb82 */ /* 0x000ea60000000800 */
[----:B------:R-:W-:-:S05]  /*0680*/  IMAD.X R5, R13, 0x1, R9, P1 ;  /* 0x000000010d057824 */ /* 0x000fca00008e0609 */
[----:B------:R-:W4:Y:S01]  /*0690*/  @!P2 LDG.E R48, desc[UR26][R4.64] ;  /* 0x0000001a0430a981 */ /* 0x000f22000c1e1900 */
[----:B------:R-:W3:Y:S01]  /*06a0*/  @!P4 LDC R36, c[0x0][0x434] ;  /* 0x00010d00ff24cb82 */ /* 0x000ee20000000800 */
[----:B------:R-:W-:-:S04]  /*06b0*/  ISETP.NE.U32.AND P2, PT, R8, RZ, PT ;  /* 0x000000ff0800720c */ /* 0x000fc80003f45070 */
[----:B------:R-:W-:Y:S02]  /*06c0*/  ISETP.NE.AND.EX P2, PT, R9, RZ, PT, P2 ;  /* 0x000000ff0900720c */ /* 0x000fe40003f45320 */
[----:B-1----:R-:W-:-:S04]  /*06d0*/  @!P3 ISETP.NE.U32.AND P1, PT, R6, RZ, PT ;  /* 0x000000ff0600b20c */ /* 0x002fc80003f25070 */
[----:B------:R-:W-:-:S04]  /*06e0*/  @!P3 ISETP.NE.AND.EX P1, PT, R7, RZ, PT, P1 ;  /* 0x000000ff0700b20c */ /* 0x000fc80003f25310 */
[----:B--2---:R-:W-:Y:S01]  /*06f0*/  @!P3 SEL R6, R12, RZ, P1 ;  /* 0x000000ff0c06b207 */ /* 0x004fe20000800000 */
[----:B---3--:R-:W-:Y:S01]  /*0700*/  @P3 IMAD.IADD R196, R0, 0x1, -R251 ;  /* 0x0000000100c43824 */ /* 0x008fe200078e0afb */
[----:B----4-:R1:W-:Y:S01]  /*0710*/  STL [R1+0x4], R48 ;  /* 0x0000043001007387 */ /* 0x0103e20000100800 */
[----:B------:R-:W-:Y:S06]  /*0720*/  @!P2 BRA `(.L_x_1439) ;  /* 0x00000000000ca947 */ /* 0x000fec0003800000 */
[----:B------:R-:W2:Y:S02]  /*0730*/  @P5 LDG.E R0, desc[UR26][R4.64+0x4] ;  /* 0x0000041a04005981 */ /* 0x000ea4000c1e1900 */
[----:B--2---:R-:W-:-:S06]  /*0740*/  @P5 IADD3 R2, PT, PT, R0, -R48, RZ ;  /* 0x8000003000025210 */ /* 0x004fcc0007ffe0ff */
[----:B------:R2:W5:Y:S02]  /*0750*/  @!P5 LDG.E R2, desc[UR26][R4.64] ;  /* 0x0000001a0402d981 */ /* 0x000564000c1e1900 */
.L_x_1439:
        /* <DEDUP_REMOVED lines=10> */
[----:B--2---:R-:W2:Y:S01]  /*0800*/  @!P3 LDC.64 R4, c[0x0][0x398] ;  /* 0x0000e600ff04bb82 */ /* 0x004ea20000000a00 */
        /* <DEDUP_REMOVED lines=22> */
.L_x_1441:
[----:B------:R-:W2:Y:S01]  /*0970*/  LDCU.64 UR20, c[0x0][0x3b8] ;  /* 0x00007700ff1477ac */ /* 0x000ea20008000a00 */
[----:B------:R-:W-:-:S05]  /*0980*/  IADD3 R4, PT, PT, R251, R48, RZ ;  /* 0x00000030fb047210 */ /* 0x000fca0007ffe0ff */
[C---:B--2---:R-:W-:Y:S02]  /*0990*/  IMAD R0, R4.reuse, UR21, RZ ;  /* 0x0000001504007c24 */ /* 0x044fe4000f8e02ff */
[----:B------:R-:W-:-:S05]  /*09a0*/  IMAD.WIDE.U32 R4, R4, UR20, RZ ;  /* 0x0000001404047c25 */ /* 0x000fca000f8e00ff */
[----:B------:R-:W-:Y:S02]  /*09b0*/  IADD3 R41, PT, PT, R5, R0, RZ ;  /* 0x0000000005297210 */ /* 0x000fe40007ffe0ff */
[----:B------:R-:W-:-:S07]  /*09c0*/  MOV R40, R4 ;  /* 0x0000000400287202 */ /* 0x000fce0000000f00 */
.L_x_1442:
[----:B------:R-:W2:Y:S01]  /*09d0*/  LDC R7, c[0x0][0x3e8] ;  /* 0x0000fa00ff077b82 */ /* 0x000ea20000000800 */
[----:B------:R-:W3:Y:S01]  /*09e0*/  S2R R43, SR_CTAID.Z ;  /* 0x00000000002b7919 */ /* 0x000ee20000002700 */
[----:B------:R-:W-:Y:S02]  /*09f0*/  SHF.R.S32.HI R37, RZ, 0x1f, R23 ;  /* 0x0000001fff257819 */ /* 0x000fe40000011417 */
[----:B--2---:R-:W-:-:S04]  /*0a00*/  IABS R6, R7 ;  /* 0x0000000700067213 */ /* 0x004fc80000000000 */
[----:B------:R-:W2:Y:S01]  /*0a10*/  I2F.RP R4, R6 ;  /* 0x0000000600047306 */ /* 0x000ea20000209400 */
[----:B---3--:R-:W-:-:S07]  /*0a20*/  IABS R2, R43 ;  /* 0x0000002b00027213 */ /* 0x008fce0000000000 */
[----:B--2---:R-:W2:Y:S02]  /*0a30*/  MUFU.RCP R4, R4 ;  /* 0x0000000400047308 */ /* 0x004ea40000001000 */
[----:B--2---:R-:W-:-:S06]  /*0a40*/  VIADD R4, R4, 0xffffffe ;  /* 0x0ffffffe04047836 */ /* 0x004fcc0000000000 */
[----:B------:R-:W2:Y:S02]  /*0a50*/  F2I.FTZ.U32.TRUNC.NTZ R5, R4 ;  /* 0x0000000400057305 */ /* 0x000ea4000021f000 */
[----:B--2---:R-:W-:Y:S02]  /*0a60*/  IMAD.MOV R0, RZ, RZ, -R5 ;  /* 0x000000ffff007224 */ /* 0x004fe400078e0a05 */
        /* <DEDUP_REMOVED lines=31> */
.L_x_1443:
[----:B------:R-:W2:Y:S01]  /*0c60*/  LDCU.64 UR18, c[0x0][0x3c0] ;  /* 0x00007800ff1277ac */ /* 0x000ea20008000a00 */
[----:B------:R-:W-:-:S05]  /*0c70*/  IADD3 R0, PT, PT, R251, R48, RZ ;  /* 0x00000030fb007210 */ /* 0x000fca0007ffe0ff */
[C---:B--2---:R-:W-:Y:S02]  /*0c80*/  IMAD R2, R0.reuse, UR19, RZ ;  /* 0x0000001300027c24 */ /* 0x044fe4000f8e02ff */
[----:B------:R-:W-:-:S05]  /*0c90*/  IMAD.WIDE.U32 R4, R0, UR18, RZ ;  /* 0x0000001200047c25 */ /* 0x000fca000f8e00ff */
[----:B------:R-:W-:Y:S02]  /*0ca0*/  IADD3 R35, PT, PT, R5, R2, RZ ;  /* 0x0000000205237210 */ /* 0x000fe40007ffe0ff */
[----:B------:R-:W-:-:S07]  /*0cb0*/  MOV R33, R4 ;  /* 0x0000000400217202 */ /* 0x000fce0000000f00 */
.L_x_1444:
[----:B------:R-:W2:Y:S01]  /*0cc0*/  @!P3 LDC.64 R4, c[0x0][0x588] ;  /* 0x00016200ff04bb82 */ /* 0x000ea20000000a00 */
[----:B------:R-:W3:Y:S07]  /*0cd0*/  LDCU UR8, c[0x0][0x44c] ;  /* 0x00008980ff0877ac */ /* 0x000eee0008000800 */
[----:B------:R-:W4:Y:S08]  /*0ce0*/  @P3 LDC.64 R8, c[0x0][0x590] ;  /* 0x00016400ff083b82 */ /* 0x000f300000000a00 */
[----:B------:R-:W3:Y:S01]  /*0cf0*/  LDC R24, c[0x0][0x3e0] ;  /* 0x0000f800ff187b82 */ /* 0x000ee20000000800 */
[----:B--2---:R-:W-:-:S04]  /*0d00*/  @!P3 IMAD.WIDE.U32 R6, R42, R4, RZ ;  /* 0x000000042a06b225 */ /* 0x004fc800078e00ff */
[----:B------:R-:W-:Y:S01]  /*0d10*/  @!P3 IMAD R21, R42, R5, R7 ;  /* 0x000000052a15b224 */ /* 0x000fe200078e0207 */
[----:B------:R-:W-:Y:S01]  /*0d20*/  @!P3 MOV R18, R6 ;  /* 0x000000060012b202 */ /* 0x000fe20000000f00 */
[----:B----4-:R-:W-:-:S04]  /*0d30*/  @P3 IMAD.WIDE.U32 R4, R10, R8, RZ ;  /* 0x000000080a043225 */ /* 0x010fc800078e00ff */
[----:B------:R-:W-:Y:S01]  /*0d40*/  @P3 IMAD R21, R10, R9, R5 ;  /* 0x000000090a153224 */ /* 0x000fe200078e0205 */
[----:B------:R-:W-:Y:S01]  /*0d50*/  @P3 MOV R18, R4 ;  /* 0x0000000400123202 */ /* 0x000fe20000000f00 */
[----:B---3--:R-:W-:Y:S01]  /*0d60*/  IMAD.WIDE R12, R24, UR8, RZ ;  /* 0x00000008180c7c25 */ /* 0x008fe2000f8e02ff */
[----:B------:R-:W-:Y:S06]  /*0d70*/  @P3 BRA `(.L_x_1445) ;  /* 0x0000000000443947 */ /* 0x000fec0003800000 */
[----:B------:R-:W2:Y:S01]  /*0d80*/  LDCU UR6, c[0x0][0x444] ;  /* 0x00008880ff0677ac */ /* 0x000ea20008000800 */
[----:B------:R-:W-:Y:S01]  /*0d90*/  SHF.R.S32.HI R2, RZ, 0x1f, R24 ;  /* 0x0000001fff027819 */ /* 0x000fe20000011418 */
[----:B--2---:R-:W-:Y:S01]  /*0da0*/  USHF.R.S32.HI UR7, URZ, 0x1f, UR6 ;  /* 0x0000001fff077899 */ /* 0x004fe20008011406 */
        /* <DEDUP_REMOVED lines=14> */
.L_x_1445:
[-C--:B------:R-:W-:Y:S02]  /*0e90*/  IMAD R0, R13, R10.reuse, RZ ;  /* 0x0000000a0d007224 */ /* 0x080fe400078e02ff */
[----:B------:R-:W-:-:S05]  /*0ea0*/  IMAD.WIDE.U32 R4, R12, R10, RZ ;  /* 0x0000000a0c047225 */ /* 0x000fca00078e00ff */
[----:B------:R-:W-:Y:S02]  /*0eb0*/  IADD3 R6, PT, PT, R5, R0, RZ ;  /* 0x0000000005067210 */ /* 0x000fe40007ffe0ff */
[----:B------:R-:W-:-:S07]  /*0ec0*/  MOV R8, R4 ;  /* 0x0000000400087202 */ /* 0x000fce0000000f00 */
.L_x_1446:
[----:B------:R-:W2:Y:S01]  /*0ed0*/  LDCU.U8 UR6, c[0x0][0x548] ;  /* 0x0000a900ff0677ac */ /* 0x000ea20008000000 */
[----:B------:R-:W-:Y:S01]  /*0ee0*/  SHF.L.U32 R14, R42, 0x7, RZ ;  /* 0x000000072a0e7819 */ /* 0x000fe200000006ff */
[----:B------:R-:W-:Y:S01]  /*0ef0*/  IMAD R9, R43, UR8, RZ ;  /* 0x000000082b097c24 */ /* 0x000fe2000f8e02ff */
[----:B------:R-:W3:Y:S02]  /*0f00*/  LDCU.U8 UR7, c[0x0][0x5f0] ;  /* 0x0000be00ff0777ac */ /* 0x000ee40008000000 */
[----:B------:R-:W-:-:S04]  /*0f10*/  SEL R0, R14, RZ, P0 ;  /* 0x000000ff0e007207 */ /* 0x000fc80000000000 */
[----:B------:R-:W-:-:S04]  /*0f20*/  IADD3 R0, P0, PT, R11, R0, RZ ;  /* 0x000000000b007210 */ /* 0x000fc80007f1e0ff */
[----:B------:R-:W-:Y:S01]  /*0f30*/  IADD3.X R2, PT, PT, RZ, R31, RZ, P0, !PT ;  /* 0x0000001fff027210 */ /* 0x000fe200007fe4ff */
[----:B------:R-:W-:Y:S01]  /*0f40*/  IMAD.WIDE.U32 R4, R0, R12, RZ ;  /* 0x0000000c00047225 */ /* 0x000fe200078e00ff */
[----:B--2---:R-:W-:-:S03]  /*0f50*/  UISETP.NE.AND UP0, UPT, UR6, URZ, UPT ;  /* 0x000000ff0600728c */ /* 0x004fc6000bf05270 */
[----:B------:R-:W-:-:S04]  /*0f60*/  IMAD R2, R2, R12, RZ ;  /* 0x0000000c02027224 */ /* 0x000fc800078e02ff */
[----:B------:R-:W-:-:S05]  /*0f70*/  IMAD R2, R13, R0, R2 ;  /* 0x000000000d027224 */ /* 0x000fca00078e0202 */
[----:B------:R-:W-:Y:S01]  /*0f80*/  IADD3 R2, PT, PT, R5, R2, RZ ;  /* 0x0000000205027210 */ /* 0x000fe20007ffe0ff */
[----:B---3--:R-:W-:Y:S06]  /*0f90*/  BRA.U !UP0, `(.L_x_1447) ;  /* 0x00000001081c7547 */ /* 0x008fec000b800000 */
[----:B------:R-:W2:Y:S01]  /*0fa0*/  LDC R0, c[0x0][0x434] ;  /* 0x00010d00ff007b82 */ /* 0x000ea20000000800 */
[----:B------:R-:W-:-:S07]  /*0fb0*/  ISETP.NE.AND P0, PT, R10, -0x1, PT ;  /* 0xffffffff0a00780c */ /* 0x000fce0003f05270 */
[----:B------:R-:W3:Y:S01]  /*0fc0*/  LDC R30, c[0x0][0x454] ;  /* 0x00011500ff1e7b82 */ /* 0x000ee20000000800 */
[----:B--2---:R-:W-:-:S05]  /*0fd0*/  IMAD R0, R42, R0, RZ ;  /* 0x000000002a007224 */ /* 0x004fca00078e02ff */
[----:B------:R-:W-:-:S05]  /*0fe0*/  SEL R0, R0, R10, !P0 ;  /* 0x0000000a00007207 */ /* 0x000fca0004000000 */
[----:B---3--:R-:W-:Y:S01]  /*0ff0*/  IMAD R30, R43, R30, R0 ;  /* 0x0000001e2b1e7224 */ /* 0x008fe200078e0200 */
[----:B------:R-:W-:Y:S05]  /*1000*/  BRA `(.L_x_1448) ;  /* 0x00000000000c7947 */ /* 0x000fea0003800000 */
.L_x_1447:
[----:B------:R-:W2:Y:S01]  /*1010*/  LDC R30, c[0x0][0x434] ;  /* 0x00010d00ff1e7b82 */ /* 0x000ea20000000800 */
[----:B------:R-:W-:-:S04]  /*1020*/  IMAD R0, R42, R24, R43 ;  /* 0x000000182a007224 */ /* 0x000fc800078e022b */
[----:B--2---:R-:W-:-:S03]  /*1030*/  IMAD R30, R0, R30, RZ ;  /* 0x0000001e001e7224 */ /* 0x004fc600078e02ff */
.L_x_1448:
[----:B------:R-:W-:-:S04]  /*1040*/  IADD3 R29, PT, PT, R39, -0x1, RZ ;  /* 0xffffffff271d7810 */ /* 0x000fc80007ffe0ff */
[----:B------:R-:W-:Y:S01]  /*1050*/  MOV R230, R29 ;  /* 0x0000001d00e67202 */ /* 0x000fe20000000f00 */
[----:B------:R-:W-:Y:S05]  /*1060*/  BRA.U !UP0, `(.L_x_1449) ;  /* 0x0000000108247547 */ /* 0x000fea000b800000 */
[----:B------:R-:W2:Y:S01]  /*1070*/  LDC R0, c[0x0][0x444] ;  /* 0x00011100ff007b82 */ /* 0x000ea20000000800 */
[----:B------:R-:W-:-:S07]  /*1080*/  ISETP.NE.AND P0, PT, R10, -0x1, PT ;  /* 0xffffffff0a00780c */ /* 0x000fce0003f05270 */
[----:B------:R-:W3:Y:S08]  /*1090*/  LDC R12, c[0x0][0x430] ;  /* 0x00010c00ff0c7b82 */ /* 0x000ef00000000800 */
[----:B------:R-:W3:Y:S01]  /*10a0*/  LDC R7, c[0x0][0x454] ;  /* 0x00011500ff077b82 */ /* 0x000ee20000000800 */
[----:B--2---:R-:W-:-:S05]  /*10b0*/  @!P0 IMAD R10, R42, R0, RZ ;  /* 0x000000002a0a8224 */ /* 0x004fca00078e02ff */
[----:B------:R-:W-:Y:S02]  /*10c0*/  IADD3 R0, PT, PT, R14, R10, RZ ;  /* 0x0000000a0e007210 */ /* 0x000fe40007ffe0ff */
[----:B---3--:R-:W-:-:S05]  /*10d0*/  LEA R7, R12, R7, 0x7 ;  /* 0x000000070c077211 */ /* 0x008fca00078e38ff */
[----:B------:R-:W-:Y:S01]  /*10e0*/  IMAD R19, R7, R43, R0 ;  /* 0x0000002b07137224 */ /* 0x000fe200078e0200 */
[----:B------:R-:W-:Y:S06]  /*10f0*/  BRA `(.L_x_1450) ;  /* 0x00000000000c7947 */ /* 0x000fec0003800000 */
.L_x_1449:
[----:B------:R-:W2:Y:S01]  /*1100*/  LDC R19, c[0x0][0x444] ;  /* 0x00011100ff137b82 */ /* 0x000ea20000000800 */
[----:B------:R-:W-:-:S04]  /*1110*/  IMAD R0, R42, R24, R43 ;  /* 0x000000182a007224 */ /* 0x000fc800078e022b */
[----:B--2---:R-:W-:-:S07]  /*1120*/  IMAD R19, R0, R19, RZ ;  /* 0x0000001300137224 */ /* 0x004fce00078e02ff */
.L_x_1450:
[----:B------:R-:W2:Y:S01]  /*1130*/  S2R R44, SR_TID.X ;  /* 0x00000000002c7919 */ /* 0x000ea20000002100 */
[----:B------:R-:W3:Y:S01]  /*1140*/  LDC.64 R16, c[0x0][0x5f8] ;  /* 0x00017e00ff107b82 */ /* 0x000ee20000000a00 */
[--C-:B------:R-:W-:Y:S01]  /*1150*/  IADD3 R20, P1, P0, R4, R8, R9.reuse ;  /* 0x0000000804147210 */ /* 0x100fe2000783e009 */
[----:B------:R-:W-:Y:S01]  /*1160*/  IMAD R248, R24, UR8, RZ ;  /* 0x0000000818f87c24 */ /* 0x000fe2000f8e02ff */
[----:B------:R-:W-:Y:S01]  /*1170*/  SHF.R.S32.HI R0, RZ, 0x1f, R9 ;  /* 0x0000001fff007819 */ /* 0x000fe20000011409 */
[----:B------:R-:W-:Y:S01]  /*1180*/  IMAD.MOV.U32 R24, RZ, RZ, R173 ;  /* 0x000000ffff187224 */ /* 0x000fe200078e00ad */
[----:B------:R-:W4:Y:S01]  /*1190*/  LDCU.64 UR16, c[0x0][0x3c8] ;  /* 0x00007900ff1077ac */ /* 0x000f220008000a00 */
[----:B------:R-:W-:Y:S01]  /*11a0*/  IMAD.MOV.U32 R25, RZ, RZ, RZ ;  /* 0x000000ffff197224 */ /* 0x000fe200078e00ff */
[----:B------:R-:W-:Y:S01]  /*11b0*/  IADD3.X R28, PT, PT, R2, R6, R0, P1, P0 ;  /* 0x00000006021c7210 */ /* 0x000fe20000fe0400 */
[----:B------:R-:W5:Y:S01]  /*11c0*/  LDC.64 R14, c[0x0][0x3b0] ;  /* 0x0000ec00ff0e7b82 */ /* 0x000f620000000a00 */
[----:B------:R-:W-:Y:S01]  /*11d0*/  ISETP.NE.AND P4, PT, RZ, UR7, PT ;  /* 0x00000007ff007c0c */ /* 0x000fe2000bf85270 */
[----:B------:R-:W1:Y:S01]  /*11e0*/  LDCU.64 UR8, c[0x0][0x550] ;  /* 0x0000aa00ff0877ac */ /* 0x000e620008000a00 */
[----:B------:R-:W-:Y:S01]  /*11f0*/  ISETP.GT.AND P3, PT, R36, RZ, PT ;  /* 0x000000ff2400720c */ /* 0x000fe20003f64270 */
[----:B------:R-:W-:Y:S01]  /*1200*/  BSSY.RECONVERGENT B1, `(.L_x_1440) ;  /* 0x0000722000017945 */ /* 0x000fe20003800200 */
[----:B------:R-:W1:Y:S03]  /*1210*/  LDCU.64 UR6, c[0x0][0x570] ;  /* 0x0000ae00ff0677ac */ /* 0x000e660008000a00 */
[----:B------:R-:W4:Y:S01]  /*1220*/  LDC.64 R12, c[0x0][0x590] ;  /* 0x00016400ff0c7b82 */ /* 0x000f220000000a00 */
[----:B------:R-:W1:Y:S07]  /*1230*/  LDCU.64 UR14, c[0x0][0x380] ;  /* 0x00007000ff0e77ac */ /* 0x000e6e0008000a00 */
[----:B------:R-:W1:Y:S01]  /*1240*/  LDC.64 R26, c[0x0][0x598] ;  /* 0x00016600ff1a7b82 */ /* 0x000e620000000a00 */
[----:B---3--:R-:W-:Y:S01]  /*1250*/  IMAD.WIDE.U32 R6, R16, UR25, RZ ;  /* 0x0000001910067c25 */ /* 0x008fe2000f8e00ff */
[----:B--2---:R-:W-:-:S03]  /*1260*/  SHF.R.U32.HI R4, RZ, 0x5, R44 ;  /* 0x00000005ff047819 */ /* 0x004fc6000001162c */
[-C--:B-----5:R-:W-:Y:S01]  /*1270*/  IMAD R2, R31, R14.reuse, RZ ;  /* 0x0000000e1f027224 */ /* 0x0a0fe200078e02ff */
[----:B------:R-:W-:Y:S01]  /*1280*/  LOP3.LUT R10, R44, 0x1f, RZ, 0xc0, !PT ;  /* 0x0000001f2c0a7812 */ /* 0x000fe200078ec0ff */
[----:B------:R-:W-:Y:S01]  /*1290*/  IMAD.WIDE.U32 R8, R11, R14, R24 ;  /* 0x0000000e0b087225 */ /* 0x000fe200078e0018 */
[----:B------:R-:W2:Y:S03]  /*12a0*/  LDC.64 R46, c[0x0][0x5e8] ;  /* 0x00017a00ff2e7b82 */ /* 0x000ea60000000a00 */
[----:B------:R-:W-:Y:S01]  /*12b0*/  IMAD R10, R248, R4, R10 ;  /* 0x00000004f80a7224 */ /* 0x000fe200078e020a */
[----:B------:R-:W-:Y:S01]  /*12c0*/  IADD3 R4, P0, PT, R173, R18, RZ ;  /* 0x00000012ad047210 */ /* 0x000fe20007f1e0ff */
[-C--:B----4-:R-:W-:Y:S01]  /*12d0*/  IMAD R0, R31, R12.reuse, RZ ;  /* 0x0000000c1f007224 */ /* 0x090fe200078e02ff */
[----:B------:R-:W3:Y:S01]  /*12e0*/  S2R R18, SR_TID.X ;  /* 0x0000000000127919 */ /* 0x000ee20000002100 */
[C---:B------:R-:W-:Y:S01]  /*12f0*/  IMAD R16, R11.reuse, R15, R2 ;  /* 0x0000000f0b107224 */ /* 0x040fe200078e0202 */
[----:B------:R-:W-:Y:S01]  /*1300*/  SHF.L.U64.HI R45, R12, 0x5, R13 ;  /* 0x000000050c2d7819 */ /* 0x000fe2000001020d */
[----:B------:R-:W-:Y:S01]  /*1310*/  IMAD.X R5, RZ, RZ, R21, P0 ;  /* 0x000000ffff057224 */ /* 0x000fe200000e0615 */
[----:B------:R-:W4:Y:S01]  /*1320*/  LDC.64 R232, c[0x0][0x420] ;  /* 0x00010800ffe87b82 */ /* 0x000f220000000a00 */
[C---:B------:R-:W-:Y:S01]  /*1330*/  IMAD R0, R11.reuse, R13, R0 ;  /* 0x0000000d0b007224 */ /* 0x040fe200078e0200 */
[----:B------:R-:W-:Y:S01]  /*1340*/  LEA.HI R21, R44, 0x20, RZ, 0x1d ;  /* 0x000000202c157811 */ /* 0x000fe200078fe8ff */
[----:B------:R-:W-:Y:S01]  /*1350*/  IMAD.WIDE.U32 R4, R11, R12, R4 ;  /* 0x0000000c0b047225 */ /* 0x000fe200078e0004 */
[----:B------:R-:W-:Y:S01]  /*1360*/  SEL R11, R6, RZ, P4 ;  /* 0x000000ff060b7207 */ /* 0x000fe20002000000 */
[----:B------:R2:W-:Y:S01]  /*1370*/  STL [R1], R45 ;  /* 0x0000002d01007387 */ /* 0x0005e20000100800 */
[----:B------:R-:W-:Y:S01]  /*1380*/  IADD3 R6, P2, PT, R32, R8, RZ ;  /* 0x0000000820067210 */ /* 0x000fe20007f5e0ff */
[----:B------:R-:W-:Y:S01]  /*1390*/  IMAD R2, R17, UR25, R7 ;  /* 0x0000001911027c24 */ /* 0x000fe2000f8e0207 */
[----:B------:R-:W-:Y:S01]  /*13a0*/  IADD3 R11, P1, P0, R10, R20, R11 ;  /* 0x000000140a0b7210 */ /* 0x000fe2000783e00b */
[----:B------:R-:W-:Y:S01]  /*13b0*/  IMAD.IADD R5, R5, 0x1, R0 ;  /* 0x0000000105057824 */ /* 0x000fe200078e0200 */
[----:B------:R-:W-:Y:S01]  /*13c0*/  IADD3.X R7, PT, PT, R34, R9, R16, P2, !PT ;  /* 0x0000000922077210 */ /* 0x000fe200017fe410 */
[----:B------:R-:W-:Y:S01]  /*13d0*/  IMAD.SHL.U32 R0, R248, 0x40, RZ ;  /* 0x00000040f8007824 */ /* 0x000fe200078e00ff */
[----:B------:R-:W-:Y:S01]  /*13e0*/  SHF.R.S32.HI R8, RZ, 0x1f, R10 ;  /* 0x0000001fff087819 */ /* 0x000fe2000001140a */
[----:B-1----:R-:W-:Y:S01]  /*13f0*/  IMAD.WIDE.U32 R4, R43, R26, R4 ;  /* 0x0000001a2b047225 */ /* 0x002fe200078e0004 */
[----:B------:R-:W-:-:S02]  /*1400*/  SEL R2, R2, RZ, P4 ;  /* 0x000000ff02027207 */ /* 0x000fc40002000000 */
[----:B------:R-:W-:Y:S01]  /*1410*/  LEA.HI R26, R44, 0x60, RZ, 0x1d ;  /* 0x000000602c1a7811 */ /* 0x000fe200078fe8ff */
[C---:B------:R-:W-:Y:S01]  /*1420*/  IMAD.WIDE.U32 R6, R43.reuse, UR16, R6 ;  /* 0x000000102b067c25 */ /* 0x040fe2000f8e0006 */
        /* <DEDUP_REMOVED lines=8> */
[----:B------:R-:W-:Y:S01]  /*14b0*/  IMAD.SHL.U32 R249, R12, 0x20, RZ ;  /* 0x000000200cf97824 */ /* 0x000fe200078e00ff */
[----:B---3--:R-:W-:Y:S01]  /*14c0*/  SHF.R.U32.HI R20, RZ, 0x3, R18 ;  /* 0x00000003ff147819 */ /* 0x008fe20000011612 */
[----:B--2---:R-:W-:Y:S01]  /*14d0*/  IMAD.WIDE R10, R9, 0x4, R46 ;  /* 0x00000004090a7825 */ /* 0x004fe200078e022e */
[----:B------:R-:W-:-:S02]  /*14e0*/  LEA.HI.X R217, R8, UR7, R16, 0x2, P0 ;  /* 0x0000000708d97c11 */ /* 0x000fc400080f1410 */
[C---:B------:R-:W-:Y:S01]  /*14f0*/  IADD3 R16, P0, PT, R20.reuse, 0x60, RZ ;  /* 0x0000006014107810 */ /* 0x040fe20007f1e0ff */
[----:B------:R-:W-:Y:S01]  /*1500*/  IMAD.WIDE.U32 R4, R20, R12, R4 ;  /* 0x0000000c14047225 */ /* 0x000fe200078e0004 */
[----:B------:R-:W-:-:S03]  /*1510*/  MOV R245, R10 ;  /* 0x0000000a00f57202 */ /* 0x000fc60000000f00 */
[----:B------:R-:W-:Y:S01]  /*1520*/  IMAD.WIDE.U32 R6, R20, R14, R6 ;  /* 0x0000000e14067225 */ /* 0x000fe200078e0006 */
[----:B------:R-:W-:-:S03]  /*1530*/  LEA R237, P1, R4, UR8, 0x1 ;  /* 0x0000000804ed7c11 */ /* 0x000fc6000f8208ff */
[----:B------:R-:W-:Y:S01]  /*1540*/  IMAD R2, R20, R13, R5 ;  /* 0x0000000d14027224 */ /* 0x000fe200078e0205 */
[----:B------:R-:W-:Y:S01]  /*1550*/  LEA R236, P2, R6, UR14, 0x1 ;  /* 0x0000000e06ec7c11 */ /* 0x000fe2000f8408ff */
[----:B------:R-:W-:Y:S01]  /*1560*/  IMAD R0, R20, R15, R7 ;  /* 0x0000000f14007224 */ /* 0x000fe200078e0207 */
[----:B------:R-:W-:Y:S01]  /*1570*/  SHF.L.U64.HI R15, R14, 0x5, R15 ;  /* 0x000000050e0f7819 */ /* 0x000fe2000001020f */
[----:B------:R-:W-:Y:S01]  /*1580*/  IMAD.MOV.U32 R244, RZ, RZ, R11 ;  /* 0x000000fffff47224 */ /* 0x000fe200078e000b */
[----:B------:R-:W-:Y:S01]  /*1590*/  LEA.HI.X R234, R4, UR9, R2, 0x1, P1 ;  /* 0x0000000904ea7c11 */ /* 0x000fe200088f0c02 */
[----:B------:R-:W-:Y:S01]  /*15a0*/  IMAD.SHL.U32 R11, R14, 0x20, RZ ;  /* 0x000000200e0b7824 */ /* 0x000fe200078e00ff */
[----:B------:R-:W-:Y:S01]  /*15b0*/  LEA.HI.X R235, R6, UR15, R0, 0x1, P2 ;  /* 0x0000000f06eb7c11 */ /* 0x000fe200090f0c00 */
[----:B------:R-:W-:Y:S01]  /*15c0*/  IMAD R5, R29, 0x40, R30 ;  /* 0x000000401d057824 */ /* 0x000fe200078e021e */
[C---:B------:R-:W-:Y:S01]  /*15d0*/  IADD3 R13, P1, PT, R20.reuse, 0x20, RZ ;  /* 0x00000020140d7810 */ /* 0x040fe20007f3e0ff */
[----:B------:R-:W-:Y:S01]  /*15e0*/  IMAD.X R19, RZ, RZ, RZ, P0 ;  /* 0x000000ffff137224 */ /* 0x000fe200000e06ff */
[----:B------:R-:W-:Y:S01]  /*15f0*/  IADD3 R14, P2, PT, R20, 0x40, RZ ;  /* 0x00000040140e7810 */ /* 0x000fe20007f5e0ff */
[----:B----4-:R-:W-:-:S03]  /*1600*/  IMAD.WIDE R232, R5, 0x4, R232 ;  /* 0x0000000405e87825 */ /* 0x010fc600078e02e8 */
        /* <DEDUP_REMOVED lines=15> */
.L_x_1452:
[----:B------:R-:W1:Y:S01]  /*1700*/  LDCU.64 UR14, c[0x0][0x5c0] ;  /* 0x0000b800ff0e77ac */ /* 0x000e620008000a00 */
[----:B------:R-:W-:-:S05]  /*1710*/  IADD3 R0, PT, PT, R251, R48, RZ ;  /* 0x00000030fb007210 */ /* 0x000fca0007ffe0ff */
[C---:B-1----:R-:W-:Y:S02]  /*1720*/  IMAD R2, R0.reuse, UR15, RZ ;  /* 0x0000000f00027c24 */ /* 0x042fe4000f8e02ff */
[----:B------:R-:W-:-:S05]  /*1730*/  IMAD.WIDE.U32 R4, R0, UR14, RZ ;  /* 0x0000000e00047c25 */ /* 0x000fca000f8e00ff */
[----:B------:R-:W-:Y:S02]  /*1740*/  IADD3 R7, PT, PT, R5, R2, RZ ;  /* 0x0000000205077210 */ /* 0x000fe40007ffe0ff */
[----:B------:R-:W-:Y:S02]  /*1750*/  MOV R6, R4 ;  /* 0x0000000400067202 */ /* 0x000fe40000000f00 */
.L_x_1453:
        /* <DEDUP_REMOVED lines=12> */
.L_x_1454:
[----:B------:R-:W1:Y:S01]  /*1820*/  LDCU.64 UR8, c[0x0][0x5c8] ;  /* 0x0000b900ff0877ac */ /* 0x000e620008000a00 */
[----:B------:R-:W-:-:S05]  /*1830*/  IADD3 R0, PT, PT, R251, R48, RZ ;  /* 0x00000030fb007210 */ /* 0x000fca0007ffe0ff */
[C---:B-1----:R-:W-:Y:S02]  /*1840*/  IMAD R2, R0.reuse, UR9, RZ ;  /* 0x0000000900027c24 */ /* 0x042fe4000f8e02ff */
[----:B------:R-:W-:-:S05]  /*1850*/  IMAD.WIDE.U32 R4, R0, UR8, RZ ;  /* 0x0000000800047c25 */ /* 0x000fca000f8e00ff */
[----:B------:R-:W-:Y:S02]  /*1860*/  IADD3 R15, PT, PT, R5, R2, RZ ;  /* 0x00000002050f7210 */ /* 0x000fe40007ffe0ff */
[----:B------:R-:W-:-:S07]  /*1870*/  MOV R12, R4 ;  /* 0x00000004000c7202 */ /* 0x000fce0000000f00 */
.L_x_1455:
        /* <DEDUP_REMOVED lines=34> */
.L_x_1457:
[----:B------:R-:W-:Y:S05]  /*1aa0*/  BSYNC.RECONVERGENT B0 ;  /* 0x0000000000007941 */ /* 0x000fea0003800200 */
.L_x_1456:
        /* <DEDUP_REMOVED lines=12> */
.L_x_1459:
[----:B------:R-:W-:Y:S05]  /*1b70*/  BSYNC.RECONVERGENT B0 ;  /* 0x0000000000007941 */ /* 0x000fea0003800200 */
.L_x_1458:
        /* <DEDUP_REMOVED lines=11> */
.L_x_1461:
[----:B------:R-:W-:Y:S05]  /*1c30*/  BSYNC.RECONVERGENT B0 ;  /* 0x0000000000007941 */ /* 0x000fea0003800200 */
.L_x_1460:
        /* <DEDUP_REMOVED lines=27> */
.L_x_1463:
[----:B------:R-:W-:Y:S05]  /*1df0*/  BSYNC.RECONVERGENT B0 ;  /* 0x0000000000007941 */ /* 0x000fea0003800200 */
.L_x_1462:
        /* <DEDUP_REMOVED lines=12> */
.L_x_1465:
[----:B------:R-:W-:Y:S05]  /*1ec0*/  BSYNC.RECONVERGENT B0 ;  /* 0x0000000000007941 */ /* 0x000fea0003800200 */
.L_x_1464:
        /* <DEDUP_REMOVED lines=11> */
.L_x_1451:
[----:B------:R-:W-:Y:S01]  /*1f80*/  IMAD R0, R37, UR18, RZ ;  /* 0x0000001225007c24 */ /* 0x000fe2000f8e02ff */
[----:B------:R-:W1:Y:S01]  /*1f90*/  LDCU.64 UR6, c[0x0][0x3d8] ;  /* 0x00007b00ff0677ac */ /* 0x000e620008000a00 */
[C---:B------:R-:W-:Y:S01]  /*1fa0*/  IMAD.WIDE.U32 R4, R23.reuse, UR18, R24 ;  /* 0x0000001217047c25 */ /* 0x040fe2000f8e0018 */
[----:B------:R-:W-:Y:S01]  /*1fb0*/  LOP3.LUT R2, R230, 0x80000001, RZ, 0xc0, !PT ;  /* 0x80000001e6027812 */ /* 0x000fe200078ec0ff */
[----:B------:R-:W-:Y:S02]  /*1fc0*/  BSSY.RECONVERGENT B0, `(.L_x_1467) ;  /* 0x0000025000007945 */ /* 0x000fe40003800200 */
[----:B------:R-:W-:Y:S01]  /*1fd0*/  IMAD R0, R23, UR19, R0 ;  /* 0x0000001317007c24 */ /* 0x000fe2000f8e0200 */
[----:B------:R-:W-:Y:S01]  /*1fe0*/  @P4 BAR.SYNC.DEFER_BLOCKING 0x0 ;  /* 0x0000000000004b1d */ /* 0x000fe20000010000 */
[----:B------:R-:W-:Y:S01]  /*1ff0*/  IADD3 R4, P0, PT, R33, R4, RZ ;  /* 0x0000000421047210 */ /* 0x000fe20007f1e0ff */
[----:B------:R-:W-:-:S03]  /*2000*/  IMAD.SHL.U32 R12, R44, 0x8, RZ ;  /* 0x000000082c0c7824 */ /* 0x000fc600078e00ff */
[----:B------:R-:W-:Y:S02]  /*2010*/  IADD3.X R5, PT, PT, R35, R5, R0, P0, !PT ;  /* 0x0000000523057210 */ /* 0x000fe400007fe400 */
[----:B------:R-:W-:Y:S01]  /*2020*/  ISETP.NE.AND P0, PT, R2, 0x1, PT ;  /* 0x000000010200780c */ /* 0x000fe20003f05270 */
[----:B------:R-:W-:Y:S01]  /*2030*/  IMAD.IADD R2, R196, 0x1, -R23 ;  /* 0x00000001c4027824 */ /* 0x000fe200078e0a17 */
[----:B------:R-:W-:Y:S02]  /*2040*/  LOP3.LUT R6, R12, 0x1f8, RZ, 0xc0, !PT ;  /* 0x000001f80c067812 */ /* 0x000fe400078ec0ff */
[----:B------:R-:W-:Y:S01]  /*2050*/  SEL R174, RZ, 0x2000, P0 ;  /* 0x00002000ffae7807 */ /* 0x000fe20000000000 */
[----:B-1----:R-:W-:Y:S01]  /*2060*/  IMAD R0, R38, UR6, RZ ;  /* 0x0000000626007c24 */ /* 0x002fe2000f8e02ff */
[----:B------:R-:W-:Y:S01]  /*2070*/  ISETP.GE.AND P6, PT, R20, R2, PT ;  /* 0x000000021400720c */ /* 0x000fe20003fc6270 */
[----:B------:R-:W-:Y:S01]  /*2080*/  IMAD.WIDE.U32 R4, R22, UR6, R4 ;  /* 0x0000000616047c25 */ /* 0x000fe2000f8e0004 */
[----:B------:R-:W-:-:S03]  /*2090*/  LOP3.LUT R6, R6, 0x38, R44, 0x78, !PT ;  /* 0x0000003806067812 */ /* 0x000fc600078e782c */
[----:B------:R-:W-:Y:S01]  /*20a0*/  IMAD R10, R22, UR7, R0 ;  /* 0x00000007160a7c24 */ /* 0x000fe2000f8e0200 */
[----:B------:R-:W-:-:S03]  /*20b0*/  LOP3.LUT R0, R6, 0x1e00, R12, 0xf8, !PT ;  /* 0x00001e0006007812 */ /* 0x000fc600078ef80c */
[----:B------:R-:W-:Y:S01]  /*20c0*/  IMAD.IADD R10, R5, 0x1, R10 ;  /* 0x00000001050a7824 */ /* 0x000fe200078e020a */
[----:B------:R-:W-:-:S03]  /*20d0*/  LEA R0, R0, UR24, 0x1 ;  /* 0x0000001800007c11 */ /* 0x000fc6000f8e08ff */
        /* <DEDUP_REMOVED lines=16> */
.L_x_1469:
[----:B------:R3:W-:Y:S01]  /*21e0*/  STS.128 [R0+0xa000], RZ ;  /* 0x00a000ff00007388 */ /* 0x0007e20000000c00 */
[----:B------:R-:W-:Y:S05]  /*21f0*/  BRA `(.L_x_1470) ;  /* 0x0000000000047947 */ /* 0x000fea0003800000 */
.L_x_1468:
[----:B------:R1:W-:Y:S02]  /*2200*/  STS.128 [R0+0xa000], RZ ;  /* 0x00a000ff00007388 */ /* 0x0003e40000000c00 */
.L_x_1470:
[----:B------:R-:W-:Y:S05]  /*2210*/  BSYNC.RECONVERGENT B0 ;  /* 0x0000000000007941 */ /* 0x000fea0003800200 */
.L_x_1467:
        /* <DEDUP_REMOVED lines=23> */
.L_x_1472:
[----:B------:R-:W-:Y:S05]  /*2390*/  BSYNC.RECONVERGENT B0 ;  /* 0x0000000000007941 */ /* 0x000fea0003800200 */
.L_x_1471:
        /* <DEDUP_REMOVED lines=20> */
.L_x_1474:
[----:B------:R-:W-:Y:S05]  /*24e0*/  BSYNC.RECONVERGENT B0 ;  /* 0x0000000000007941 */ /* 0x000fea0003800200 */
.L_x_1473:
        /* <DEDUP_REMOVED lines=20> */
.L_x_1476:
[----:B------:R-:W-:Y:S05]  /*2630*/  BSYNC.RECONVERGENT B0 ;  /* 0x0000000000007941 */ /* 0x000fea0003800200 */
.L_x_1475:
        /* <DEDUP_REMOVED lines=15> */
.L_x_1479:
[----:B------:R1:W-:Y:S01]  /*2730*/  STS.128 [R0+0x4000], RZ ;  /* 0x004000ff00007388 */ /* 0x0003e20000000c00 */
[----:B------:R-:W-:Y:S05]  /*2740*/  BRA `(.L_x_1480) ;  /* 0x0000000000047947 */ /* 0x000fea0003800000 */
.L_x_1478:
[----:B------:R1:W-:Y:S02]  /*2750*/  STS.128 [R0+0x4000], RZ ;  /* 0x004000ff00007388 */ /* 0x0003e40000000c00 */
.L_x_1480:
[----:B------:R-:W-:Y:S05]  /*2760*/  BSYNC.RECONVERGENT B0 ;  /* 0x0000000000007941 */ /* 0x000fea0003800200 */
.L_x_1477:
        /* <DEDUP_REMOVED lines=14> */
.L_x_1482:
[----:B------:R-:W-:Y:S05]  /*2850*/  BSYNC.RECONVERGENT B0 ;  /* 0x0000000000007941 */ /* 0x000fea0003800200 */
.L_x_1481:
        /* <DEDUP_REMOVED lines=13> */
.L_x_1485:
[----:B------:R1:W-:Y:S01]  /*2930*/  STS.128 [R225], RZ ;  /* 0x000000ffe1007388 */ /* 0x0003e20000000c00 */
[----:B------:R-:W-:Y:S05]  /*2940*/  BRA `(.L_x_1486) ;  /* 0x0000000000047947 */ /* 0x000fea0003800000 */
.L_x_1484:
[----:B------:R1:W-:Y:S02]  /*2950*/  STS.128 [R225], RZ ;  /* 0x000000ffe1007388 */ /* 0x0003e40000000c00 */
.L_x_1486:
[----:B------:R-:W-:Y:S05]  /*2960*/  BSYNC.RECONVERGENT B0 ;  /* 0x0000000000007941 */ /* 0x000fea0003800200 */
.L_x_1483:
        /* <DEDUP_REMOVED lines=29> */
.L_x_1488:
[----:B------:R-:W-:Y:S05]  /*2b40*/  BSYNC.RECONVERGENT B0 ;  /* 0x0000000000007941 */ /* 0x000fea0003800200 */
.L_x_1487:
        /* <DEDUP_REMOVED lines=27> */
.L_x_1491:
[----:B------:R3:W-:Y:S01]  /*2d00*/  STS.128 [R0+0x6000], RZ ;  /* 0x006000ff00007388 */ /* 0x0007e20000000c00 */
[----:B------:R-:W-:Y:S05]  /*2d10*/  BRA `(.L_x_1492) ;  /* 0x0000000000047947 */ /* 0x000fea0003800000 */
.L_x_1490:
[----:B------:R1:W-:Y:S02]  /*2d20*/  STS.128 [R0+0x6000], RZ ;  /* 0x006000ff00007388 */ /* 0x0003e40000000c00 */
.L_x_1492:
[----:B------:R-:W-:Y:S05]  /*2d30*/  BSYNC.RECONVERGENT B0 ;  /* 0x0000000000007941 */ /* 0x000fea0003800200 */
.L_x_1489:
        /* <DEDUP_REMOVED lines=9> */
[----:B-1----:R-:W-:Y:S01]  /*2dd0*/  IMAD R8, R17, UR20, RZ ;  /* 0x0000001411087c24 */ /* 0x002fe2000f8e02ff */
        /* <DEDUP_REMOVED lines=10> */
.L_x_1494:
[----:B------:R-:W-:Y:S05]  /*2e80*/  BSYNC.RECONVERGENT B0 ;  /* 0x0000000000007941 */ /* 0x000fea0003800200 */
.L_x_1493:
[----:B------:R1:W-:Y:S01]  /*2e90*/  @P4 STS.128 [R0+0x8000], RZ ;  /* 0x008000ff00004388 */ /* 0x0003e20000000c00 */
[----:B------:R-:W-:Y:S04]  /*2ea0*/  BSSY.RECONVERGENT B0, `(.L_x_1495) ;  /* 0x0000013000007945 */ /* 0x000fe80003800200 */
[----:B------:R-:W-:Y:S05]  /*2eb0*/  @P4 BRA `(.L_x_1496) ;  /* 0x0000000000444947 */ /* 0x000fea0003800000 */
[----:B------:R-:W3:Y:S02]  /*2ec0*/  LDCU UR6, c[0x0][0x440] ;  /* 0x00008800ff0677ac */ /* 0x000ee40008000800 */
[----:B---3--:R-:W-:-:S13]  /*2ed0*/  ISETP.GE.AND P0, PT, R173, UR6, PT ;  /* 0x00000006ad007c0c */ /* 0x008fda000bf06270 */
[----:B------:R3:W-:Y:S01]  /*2ee0*/  @P0 STS.128 [R0+0x8000], RZ ;  /* 0x008000ff00000388 */ /* 0x0007e20000000c00 */
[----:B------:R-:W-:Y:S05]  /*2ef0*/  @P0 BRA `(.L_x_1496) ;  /* 0x0000000000340947 */ /* 0x000fea0003800000 */
[----:B------:R-:W4:Y:S01]  /*2f00*/  LDCU.64 UR6, c[0x0][0x388] ;  /* 0x00007100ff0677ac */ /* 0x000f220008000a00 */
[----:B------:R-:W-:Y:S01]  /*2f10*/  MOV R6, R4 ;  /* 0x0000000400067202 */ /* 0x000fe20000000f00 */
[----:B-12---:R-:W-:Y:S01]  /*2f20*/  IMAD R8, R18, UR20, RZ ;  /* 0x0000001412087c24 */ /* 0x006fe2000f8e02ff */
[----:B------:R-:W-:-:S03]  /*2f30*/  MOV R7, R2 ;  /* 0x0000000200077202 */ /* 0x000fc60000000f00 */
[C---:B------:R-:W-:Y:S02]  /*2f40*/  IMAD R8, R14.reuse, UR21, R8 ;  /* 0x000000150e087c24 */ /* 0x040fe4000f8e0208 */
[----:B------:R-:W-:-:S05]  /*2f50*/  IMAD.WIDE.U32 R6, R14, UR20, R6 ;  /* 0x000000140e067c25 */ /* 0x000fca000f8e0006 */
[----:B------:R-:W-:Y:S02]  /*2f60*/  IADD3 R7, PT, PT, R7, R8, RZ ;  /* 0x0000000807077210 */ /* 0x000fe40007ffe0ff */
[----:B----4-:R-:W-:-:S04]  /*2f70*/  LEA R8, P0, R6, UR6, 0x1 ;  /* 0x0000000606087c11 */ /* 0x010fc8000f8008ff */
[----:B------:R-:W-:-:S05]  /*2f80*/  LEA.HI.X R9, R6, UR7, R7, 0x1, P0 ;  /* 0x0000000706097c11 */ /* 0x000fca00080f0c07 */
[----:B------:R-:W-:Y:S01]  /*2f90*/  @!PT LDS RZ, [RZ] ;  /* 0x00000000fffff984 */ /* 0x000fe20000000800 */
[----:B------:R-:W-:Y:S01]  /*2fa0*/  @!PT LDS RZ, [RZ] ;  /* 0x00000000fffff984 */ /* 0x000fe20000000800 */
[----:B------:R-:W-:Y:S01]  /*2fb0*/  @!PT LDS RZ, [RZ] ;  /* 0x00000000fffff984 */ /* 0x000fe20000000800 */
[----:B------:R1:W-:Y:S04]  /*2fc0*/  LDGSTS.E.BYPASS.LTC128B.128 [R0+0x8000], desc[UR26][R8.64] ;  /* 0x0800000008007fae */ /* 0x0003e8000b981a1a */
.L_x_1496:
[----:B------:R-:W-:Y:S05]  /*2fd0*/  BSYNC.RECONVERGENT B0 ;  /* 0x0000000000007941 */ /* 0x000fea0003800200 */
.L_x_1495:
        /* <DEDUP_REMOVED lines=20> */
.L_x_1498:
[----:B------:R-:W-:Y:S05]  /*3120*/  BSYNC.RECONVERGENT B0 ;  /* 0x0000000000007941 */ /* 0x000fea0003800200 */
.L_x_1497:
[----:B------:R-:W3:Y:S01]  /*3130*/  LDCU.64 UR6, c[0x0][0x538] ;  /* 0x0000a700ff0677ac */ /* 0x000ee20008000a00 */
[----:B------:R-:W0:Y:S01]  /*3140*/  LDGDEPBAR ;  /* 0x00000000000079af */ /* 0x000e220000000000 */
[----:B------:R-:W-:Y:S01]  /*3150*/  IMAD.MOV.U32 R168, RZ, RZ, 0x20 ;  /* 0x00000020ffa87424 */ /* 0x000fe200078e00ff */
[--C-:B------:R-:W-:Y:S01]  /*3160*/  SHF.R.U32.HI R2, RZ, 0x4, R44.reuse ;  /* 0x00000004ff027819 */ /* 0x100fe2000001162c */
[----:B------:R-:W-:Y:S01]  /*3170*/  VIADD R160, R176, 0x40 ;  /* 0x00000040b0a07836 */ /* 0x000fe20000000000 */
[----:B------:R-:W4:Y:S01]  /*3180*/  S2R R187, SR_TID.X ;  /* 0x0000000000bb7919 */ /* 0x000f220000002100 */
[----:B------:R-:W-:Y:S01]  /*3190*/  LOP3.LUT R173, R12, 0x38, RZ, 0xc0, !PT ;  /* 0x000000380cad7812 */ /* 0x000fe200078ec0ff */
[----:B------:R-:W4:Y:S01]  /*31a0*/  LDC R246, c[0x0][0x44c] ;  /* 0x00011300fff67b82 */ /* 0x000f220000000800 */
[----:B-12---:R-:W-:Y:S01]  /*31b0*/  SHF.R.U32.HI R8, RZ, 0x1, R44 ;  /* 0x00000001ff087819 */ /* 0x006fe2000001162c */
[----:B------:R-:W-:Y:S01]  /*31c0*/  IMAD.MOV.U32 R190, RZ, RZ, RZ ;  /* 0x000000ffffbe7224 */ /* 0x000fe200078e00ff */
[----:B------:R-:W1:Y:S01]  /*31d0*/  LDCU UR8, c[0x0][0x3e0] ;  /* 0x00007c00ff0877ac */ /* 0x000e620008000800 */
[----:B------:R-:W-:Y:S01]  /*31e0*/  IMAD.IADD R191, R247, 0x1, R196 ;  /* 0x00000001f7bf7824 */ /* 0x000fe200078e02c4 */
[----:B------:R-:W2:Y:S01]  /*31f0*/  LDCU UR14, c[0x0][0x50c] ;  /* 0x0000a180ff0e77ac */ /* 0x000ea20008000800 */
[----:B---3--:R-:W-:Y:S01]  /*3200*/  ISETP.NE.U32.AND P0, PT, RZ, UR6, PT ;  /* 0x00000006ff007c0c */ /* 0x008fe2000bf05070 */
[----:B------:R-:W3:Y:S03]  /*3210*/  LDCU UR9, c[0x0][0x45c] ;  /* 0x00008b80ff0977ac */ /* 0x000ee60008000800 */
[----:B------:R-:W-:Y:S01]  /*3220*/  ISETP.NE.AND.EX P0, PT, RZ, UR7, PT, P0 ;  /* 0x00000007ff007c0c */ /* 0x000fe2000bf05300 */
[----:B------:R-:W-:-:S04]  /*3230*/  DEPBAR.LE SB0, 0x1 ;  /* 0x000080400000791a */ /* 0x000fc80000000000 */
[----:B------:R-:W-:Y:S08]  /*3240*/  BAR.SYNC.DEFER_BLOCKING 0x0 ;  /* 0x0000000000007b1d */ /* 0x000ff00000010000 */
[----:B------:R-:W1:Y:S01]  /*3250*/  @P0 LDC.64 R6, c[0x0][0x540] ;  /* 0x00015000ff060b82 */ /* 0x000e620000000a00 */
[----:B------:R-:W-:Y:S02]  /*3260*/  @P0 IMAD.MOV.U32 R4, RZ, RZ, R43 ;  /* 0x000000ffff040224 */ /* 0x000fe400078e002b */
[----:B------:R-:W-:-:S05]  /*3270*/  @P0 IMAD.MOV.U32 R5, RZ, RZ, RZ ;  /* 0x000000ffff050224 */ /* 0x000fca00078e00ff */
[----:B----4-:R-:W4:Y:S01]  /*3280*/  @P0 LDC R0, c[0x0][0x458] ;  /* 0x00011600ff000b82 */ /* 0x010f220000000800 */
[----:B------:R1:W2:Y:S04]  /*3290*/  LDSM.16.M88.4 R140, [R176] ;  /* 0x00000000b08c783b */ /* 0x0002a80000000200 */
[----:B------:R1:W2:Y:S02]  /*32a0*/  LDSM.16.M88.4 R144, [R176+0x800] ;  /* 0x00080000b090783b */ /* 0x0002a40000000200 */
[----:B-1----:R-:W-:-:S04]  /*32b0*/  @P0 IMAD.WIDE.U32 R4, R42, R6, R4 ;  /* 0x000000062a040225 */ /* 0x002fc800078e0004 */
[----:B------:R-:W-:Y:S01]  /*32c0*/  @P0 IMAD R7, R42, R7, R5 ;  /* 0x000000072a070224 */ /* 0x000fe200078e0205 */
[C---:B------:R-:W-:Y:S01]  /*32d0*/  @P0 LEA R6, P1, R4.reuse, UR6, 0x2 ;  /* 0x0000000604060c11 */ /* 0x040fe2000f8210ff */
[----:B------:R-:W1:Y:S03]  /*32e0*/  LDCU UR6, c[0x0][0x590] ;  /* 0x0000b200ff0677ac */ /* 0x000e660008000800 */
[----:B------:R-:W-:Y:S01]  /*32f0*/  @P0 LEA.HI.X R7, R4, UR7, R7, 0x2, P1 ;  /* 0x0000000704070c11 */ /* 0x000fe200088f1407 */
[----:B----4-:R4:W3:Y:S01]  /*3300*/  @P0 MUFU.RCP R5, R0 ;  /* 0x0000000000050308 */ /* 0x0108e20000001000 */
[----:B------:R-:W-:Y:S01]  /*3310*/  LOP3.LUT R2, R2, 0x8, RZ, 0xc0, !PT ;  /* 0x0000000802027812 */ /* 0x000fe200078ec0ff */
[C---:B------:R-:W-:Y:S02]  /*3320*/  IMAD.SHL.U32 R4, R44.reuse, 0x2, RZ ;  /* 0x000000022c047824 */ /* 0x040fe400078e00ff */
[----:B------:R-:W-:Y:S01]  /*3330*/  IMAD.MOV.U32 R186, RZ, RZ, 0x40 ;  /* 0x00000040ffba7424 */ /* 0x000fe200078e00ff */
[----:B------:R2:W3:Y:S01]  /*3340*/  @P0 LDG.E R6, desc[UR26][R6.64] ;  /* 0x0000001a06060981 */ /* 0x0004e2000c1e1900 */
[----:B------:R-:W-:Y:S01]  /*3350*/  R2P PR, R44, 0x6 ;  /* 0x000000062c007804 */ /* 0x000fe20000000000 */
[----:B------:R-:W-:Y:S01]  /*3360*/  IMAD.MOV.U32 R177, RZ, RZ, 0x20 ;  /* 0x00000020ffb17424 */ /* 0x000fe200078e00ff */
[----:B------:R-:W-:Y:S01]  /*3370*/  LOP3.LUT R2, R2, 0x10, R44, 0xf8, !PT ;  /* 0x0000001002027812 */ /* 0x000fe200078ef82c */
[----:B------:R-:W-:Y:S01]  /*3380*/  IMAD.MOV.U32 R252, RZ, RZ, 0x10 ;  /* 0x00000010fffc7424 */ /* 0x000fe200078e00ff */
[----:B------:R-:W-:Y:S01]  /*3390*/  LOP3.LUT R4, R4, 0x6, RZ, 0xc0, !PT ;  /* 0x0000000604047812 */ /* 0x000fe200078ec0ff */
[----:B------:R-:W-:Y:S01]  /*33a0*/  IMAD.MOV.U32 R189, RZ, RZ, 0x20 ;  /* 0x00000020ffbd7424 */ /* 0x000fe200078e00ff */
[----:B------:R-:W-:Y:S01]  /*33b0*/  SEL R168, R168, 0xffffffe0, !P1 ;  /* 0xffffffe0a8a87807 */ /* 0x000fe20004800000 */
[----:B------:R-:W-:Y:S01]  /*33c0*/  IMAD R191, R39, 0x40, R191 ;  /* 0x0000004027bf7824 */ /* 0x000fe200078e02bf */
[C---:B------:R-:W-:Y:S01]  /*33d0*/  LOP3.LUT P1, RZ, R187.reuse, 0x4, RZ, 0xc0, !PT ;  /* 0x00000004bbff7812 */ /* 0x040fe2000782c0ff */
[----:B------:R-:W-:Y:S01]  /*33e0*/  IMAD.SHL.U32 R248, R248, 0x8, RZ ;  /* 0x00000008f8f87824 */ /* 0x000fe200078e00ff */
[----:B------:R-:W-:Y:S01]  /*33f0*/  LOP3.LUT R4, R4, 0x1e0, R8, 0xf8, !PT ;  /* 0x000001e004047812 */ /* 0x000fe200078ef808 */
[----:B------:R-:W-:Y:S01]  /*3400*/  IMAD.IADD R152, R176, 0x1, R168 ;  /* 0x00000001b0987824 */ /* 0x000fe200078e02a8 */
[----:B------:R-:W-:Y:S01]  /*3410*/  SEL R186, R186, 0xffffffc0, !P1 ;  /* 0xffffffc0baba7807 */ /* 0x000fe20004800000 */
[----:B------:R-:W-:Y:S01]  /*3420*/  @P2 VIADD R160, R176, 0xffffffc0 ;  /* 0xffffffc0b0a02836 */ /* 0x000fe20000000000 */
[----:B------:R-:W-:Y:S01]  /*3430*/  LOP3.LUT P2, RZ, R187, 0x2, RZ, 0xc0, !PT ;  /* 0x00000002bbff7812 */ /* 0x000fe2000784c0ff */
[----:B------:R-:W-:Y:S01]  /*3440*/  IMAD.MOV.U32 R231, RZ, RZ, R225 ;  /* 0x000000ffffe77224 */ /* 0x000fe200078e00e1 */
[----:B------:R1:W1:Y:S01]  /*3450*/  LDSM.16.M88.4 R148, [R152] ;  /* 0x000000009894783b */ /* 0x0002620000000200 */
[----:B------:R-:W-:Y:S01]  /*3460*/  IMAD.IADD R168, R168, 0x1, R160 ;  /* 0x00000001a8a87824 */ /* 0x000fe200078e02a0 */
[----:B------:R-:W-:Y:S01]  /*3470*/  SEL R177, R177, 0xffffffe0, !P2 ;  /* 0xffffffe0b1b17807 */ /* 0x000fe20005000000 */
[--C-:B------:R-:W-:Y:S01]  /*3480*/  IMAD.IADD R180, R176, 0x1, R186.reuse ;  /* 0x00000001b0b47824 */ /* 0x100fe200078e02ba */
[----:B------:R1:W1:Y:S01]  /*3490*/  LDSM.16.M88.4 R156, [R160] ;  /* 0x00000000a09c783b */ /* 0x0002620000000200 */
[----:B------:R-:W-:Y:S01]  /*34a0*/  SEL R252, R252, 0xfffffff0, !P1 ;  /* 0xfffffff0fcfc7807 */ /* 0x000fe20004800000 */
[----:B------:R-:W-:Y:S01]  /*34b0*/  IMAD.IADD R179, R178, 0x1, R186 ;  /* 0x00000001b2b37824 */ /* 0x000fe200078e02ba */
[----:B------:R-:W-:Y:S01]  /*34c0*/  CS2R R94, SRZ ;  /* 0x00000000005e7805 */ /* 0x000fe2000001ff00 */
[----:B------:R1:W1:Y:S01]  /*34d0*/  LDSM.16.M88.4 R164, [R168] ;  /* 0x00000000a8a4783b */ /* 0x0002620000000200 */
[----:B--2---:R-:W-:Y:S01]  /*34e0*/  IMAD.SHL.U32 R7, R44, 0x40, RZ ;  /* 0x000000402c077824 */ /* 0x004fe200078e00ff */
[----:B------:R-:W-:-:S02]  /*34f0*/  CS2R R92, SRZ ;  /* 0x00000000005c7805 */ /* 0x000fc4000001ff00 */
[----:B------:R-:W-:Y:S01]  /*3500*/  CS2R R98, SRZ ;  /* 0x0000000000627805 */ /* 0x000fe2000001ff00 */
[----:B------:R-:W2:Y:S01]  /*3510*/  LDSM.16.M88.4 R152, [R152+0x800] ;  /* 0x000800009898783b */ /* 0x000ea20000000200 */
[----:B------:R-:W-:Y:S02]  /*3520*/  CS2R R96, SRZ ;  /* 0x0000000000607805 */ /* 0x000fe4000001ff00 */
[----:B----4-:R-:W-:Y:S02]  /*3530*/  LOP3.LUT R0, R173, 0x1c0, R7, 0xf8, !PT ;  /* 0x000001c0ad007812 */ /* 0x010fe400078ef807 */
[----:B------:R-:W-:Y:S01]  /*3540*/  CS2R R90, SRZ ;  /* 0x00000000005a7805 */ /* 0x000fe2000001ff00 */
[----:B------:R-:W4:Y:S01]  /*3550*/  LDSM.16.M88.4 R160, [R160+0x800] ;  /* 0x00080000a0a0783b */ /* 0x000f220000000200 */
[----:B------:R-:W-:Y:S02]  /*3560*/  CS2R R88, SRZ ;  /* 0x0000000000587805 */ /* 0x000fe4000001ff00 */
[----:B------:R-:W-:-:S02]  /*3570*/  LOP3.LUT R0, R2, R0, RZ, 0x3c, !PT ;  /* 0x0000000002007212 */ /* 0x000fc400078e3cff */
[----:B------:R-:W-:Y:S01]  /*3580*/  CS2R R86, SRZ ;  /* 0x0000000000567805 */ /* 0x000fe2000001ff00 */
[----:B------:R-:W1:Y:S01]  /*3590*/  LDSM.16.M88.4 R168, [R168+0x800] ;  /* 0x00080000a8a8783b */ /* 0x000e620000000200 */
[----:B------:R-:W-:Y:S02]  /*35a0*/  IADD3 R2, PT, PT, R36, R4, R23 ;  /* 0x0000000424027210 */ /* 0x000fe40007ffe017 */
[----:B------:R-:W-:Y:S02]  /*35b0*/  CS2R R84, SRZ ;  /* 0x0000000000547805 */ /* 0x000fe4000001ff00 */
[----:B------:R-:W-:Y:S02]  /*35c0*/  LOP3.LUT R0, R0, 0x200, R7, 0xf8, !PT ;  /* 0x0000020000007812 */ /* 0x000fe400078ef807 */
[----:B------:R-:W-:Y:S02]  /*35d0*/  CS2R R78, SRZ ;  /* 0x00000000004e7805 */ /* 0x000fe4000001ff00 */
[----:B------:R-:W-:-:S02]  /*35e0*/  IADD3 R191, PT, PT, R191, -0x29, -R2 ;  /* 0xffffffd7bfbf7810 */ /* 0x000fc40007ffe802 */
[----:B------:R-:W-:Y:S02]  /*35f0*/  CS2R R76, SRZ ;  /* 0x00000000004c7805 */ /* 0x000fe4000001ff00 */
[----:B------:R-:W-:Y:S02]  /*3600*/  LEA R172, R0, UR24, 0x1 ;  /* 0x0000001800ac7c11 */ /* 0x000fe4000f8e08ff */
[----:B------:R-:W-:Y:S02]  /*3610*/  CS2R R82, SRZ ;  /* 0x0000000000527805 */ /* 0x000fe4000001ff00 */
[----:B------:R-:W-:Y:S02]  /*3620*/  CS2R R80, SRZ ;  /* 0x0000000000507805 */ /* 0x000fe4000001ff00 */
[----:B------:R-:W-:Y:S02]  /*3630*/  CS2R R74, SRZ ;  /* 0x00000000004a7805 */ /* 0x000fe4000001ff00 */
        /* <DEDUP_REMOVED lines=21> */
[--C-:B------:R-:W-:Y:S01]  /*3790*/  IMAD.IADD R181, R176, 0x1, R177.reuse ;  /* 0x00000001b0b57824 */ /* 0x100fe200078e02b1 */
[----:B------:R-:W2:Y:S01]  /*37a0*/  LDCU UR7, c[0x0][0x440] ;  /* 0x00008800ff0777ac */ /* 0x000ea20008000800 */
[----:B------:R-:W-:Y:S02]  /*37b0*/  IMAD.IADD R183, R178, 0x1, R177 ;  /* 0x00000001b2b77824 */ /* 0x000fe400078e02b1 */
[----:B------:R-:W-:Y:S01]  /*37c0*/  IMAD.IADD R192, R229, 0x1, R252 ;  /* 0x00000001e5c07824 */ /* 0x000fe200078e02fc */
[----:B-1----:R-:W-:Y:S01]  /*37d0*/  USHF.L.U32 UR6, UR6, 0x6, URZ ;  /* 0x0000000606067899 */ /* 0x002fe200080006ff */
[----:B------:R-:W-:-:S02]  /*37e0*/  IMAD.IADD R185, R177, 0x1, R180 ;  /* 0x00000001b1b97824 */ /* 0x000fc400078e02b4 */
[----:B------:R-:W-:Y:S02]  /*37f0*/  IMAD.IADD R182, R177, 0x1, R179 ;  /* 0x00000001b1b67824 */ /* 0x000fe400078e02b3 */
[----:B---3--:R-:W-:Y:S01]  /*3800*/  @P0 FMUL.FTZ R190, R6, R5 ;  /* 0x0000000506be0220 */ /* 0x008fe20000410000 */
[----:B------:R-:W-:-:S04]  /*3810*/  LOP3.LUT P0, RZ, R187, 0x2, RZ, 0xc0, !PT ;  /* 0x00000002bbff7812 */ /* 0x000fc8000780c0ff */
[----:B------:R-:W-:-:S05]  /*3820*/  SEL R188, R189, 0xffffffe0, !P0 ;  /* 0xffffffe0bdbc7807 */ /* 0x000fca0004000000 */
[----:B--2-4-:R-:W-:-:S07]  /*3830*/  IMAD.IADD R184, R175, 0x1, R188 ;  /* 0x00000001afb87824 */ /* 0x014fce00078e02bc */
.L_x_1501:
[----:B------:R-:W0:Y:S01]  /*3840*/  LDGDEPBAR ;  /* 0x00000000000079af */ /* 0x000e220000000000 */
[----:B------:R-:W-:Y:S01]  /*3850*/  IADD3 R112, PT, PT, R177, R174, RZ ;  /* 0x000000aeb1707210 */ /* 0x000fe20007ffe0ff */
[----:B------:R-:W-:Y:S01]  /*3860*/  IMAD.IADD R0, R174, 0x1, R186 ;  /* 0x00000001ae007824 */ /* 0x000fe200078e02ba */
[----:B-----5:R-:W-:Y:S02]  /*3870*/  FSETP.NEU.FTZ.AND P1, PT, R243, -INF , PT ;  /* 0xff800000f300780b */ /* 0x020fe40003f3d000 */
[----:B------:R-:W-:Y:S02]  /*3880*/  FSETP.NEU.FTZ.AND P0, PT, R242, -INF , PT ;  /* 0xff800000f200780b */ /* 0x000fe40003f1d000 */
        /* <DEDUP_REMOVED lines=18> */
[----:B------:R-:W-:Y:S01]  /*39b0*/  LDSM.16.M88.4 R128, [R180+-0x3800] ;  /* 0xffc80000b480783b */ /* 0x000fe20000000200 */
[C---:B------:R-:W-:Y:S07]  /*39c0*/  HMMA.16816.F32.BF16 R24, R28.reuse, R100, RZ ;  /* 0x000000641c18723c */ /* 0x040fee00000418ff */
[----:B------:R-:W-:Y:S01]  /*39d0*/  LDSM.16.M88.4 R132, [R2] ;  /* 0x000000000284783b */ /* 0x000fe20000000200 */
[-C--:B------:R-:W-:Y:S07]  /*39e0*/  HMMA.16816.F32.BF16 R28, R28, R102.reuse, RZ ;  /* 0x000000661c1c723c */ /* 0x080fee00000418ff */
[----:B------:R-:W-:Y:S01]  /*39f0*/  LDSM.16.M88.4 R136, [R185+-0x4000] ;  /* 0xffc00000b988783b */ /* 0x000fe20000000200 */
[----:B------:R-:W-:Y:S07]  /*3a00*/  HMMA.16816.F32.BF16 R32, R32, R102, RZ ;  /* 0x000000662020723c */ /* 0x000fee00000418ff */
[----:B------:R3:W2:Y:S01]  /*3a10*/  LDSM.16.M88.4 R100, [R0+0x1000] ;  /* 0x001000000064783b */ /* 0x0006a20000000200 */
[-C--:B----4-:R-:W-:Y:S08]  /*3a20*/  HMMA.16816.F32.BF16 R4, R104, R108.reuse, R4 ;  /* 0x0000006c6804723c */ /* 0x090ff00000041804 */
[C---:B-1----:R-:W-:Y:S04]  /*3a30*/  HMMA.16816.F32.BF16 R8, R112.reuse, R108, R8 ;  /* 0x0000006c7008723c */ /* 0x042fe80000041808 */
[----:B------:R-:W-:Y:S04]  /*3a40*/  IADD3 R108, PT, PT, R219, R252, RZ ;  /* 0x000000fcdb6c7210 */ /* 0x000fe80007ffe0ff */
[-C--:B------:R-:W-:Y:S03]  /*3a50*/  HMMA.16816.F32.BF16 R12, R112, R110.reuse, R12 ;  /* 0x0000006e700c723c */ /* 0x080fe6000004180c */
[----:B---3--:R-:W-:Y:S05]  /*3a60*/  IMAD.SHL.U32 R0, R250, 0x80, RZ ;  /* 0x00000080fa007824 */ /* 0x008fea00078e00ff */
[C---:B------:R-:W-:Y:S04]  /*3a70*/  HMMA.16816.F32.BF16 R16, R104.reuse, R110, R16 ;  /* 0x0000006e6810723c */ /* 0x040fe80000041810 */
[----:B------:R-:W-:Y:S04]  /*3a80*/  IADD3 R0, PT, PT, R0, 0x80, RZ ;  /* 0x0000008000007810 */ /* 0x000fe80007ffe0ff */
[-C--:B--2---:R-:W-:Y:S03]  /*3a90*/  HMMA.16816.F32.BF16 R20, R104, R116.reuse, R20 ;  /* 0x000000746814723c */ /* 0x084fe60000041814 */
[----:B------:R-:W-:Y:S05]  /*3aa0*/  ISETP.GE.AND P4, PT, R0, R196, PT ;  /* 0x000000c40000720c */ /* 0x000fea0003f86270 */
[C---:B------:R-:W-:Y:S08]  /*3ab0*/  HMMA.16816.F32.BF16 R24, R112.reuse, R116, R24 ;  /* 0x000000747018723c */ /* 0x040ff00000041818 */
[-C--:B------:R-:W-:Y:S03]  /*3ac0*/  HMMA.16816.F32.BF16 R28, R112, R118.reuse, R28 ;  /* 0x00000076701c723c */ /* 0x080fe6000004181c */
[----:B------:R-:W-:Y:S05]  /*3ad0*/  @P4 SHF.R.U32.HI R0, RZ, 0x1, R187 ;  /* 0x00000001ff004819 */ /* 0x000fea00000116bb */
[----:B------:R-:W-:Y:S01]  /*3ae0*/  HMMA.16816.F32.BF16 R32, R104, R118, R32 ;  /* 0x000000766820723c */ /* 0x000fe20000041820 */
[----:B------:R1:W2:Y:S07]  /*3af0*/  LDSM.16.M88.4 R104, [R2+0x1000] ;  /* 0x001000000268783b */ /* 0x0002ae0000000200 */
[-C--:B------:R-:W-:Y:S08]  /*3b00*/  HMMA.16816.F32.BF16 R4, R120, R124.reuse, R4 ;  /* 0x0000007c7804723c */ /* 0x080ff00000041804 */
[C---:B------:R-:W-:Y:S08]  /*3b10*/  HMMA.16816.F32.BF16 R8, R100.reuse, R124, R8 ;  /* 0x0000007c6408723c */ /* 0x040ff00000041808 */
[-C--:B------:R-:W-:Y:S03]  /*3b20*/  HMMA.16816.F32.BF16 R12, R100, R126.reuse, R12 ;  /* 0x0000007e640c723c */ /* 0x080fe6000004180c */
[----:B-1----:R-:W-:Y:S05]  /*3b30*/  VIADD R2, R191, 0xffffffe8 ;  /* 0xffffffe8bf027836 */ /* 0x002fea0000000000 */
[C---:B------:R-:W-:Y:S04]  /*3b40*/  HMMA.16816.F32.BF16 R16, R120.reuse, R126, R16 ;  /* 0x0000007e7810723c */ /* 0x040fe80000041810 */
[----:B------:R-:W-:Y:S04]  /*3b50*/  IABS R2, R2 ;  /* 0x0000000200027213 */ /* 0x000fe80000000000 */
[-C--:B------:R-:W-:Y:S08]  /*3b60*/  HMMA.16816.F32.BF16 R20, R120, R128.reuse, R20 ;  /* 0x000000807814723c */ /* 0x080ff00000041814 */
[C---:B------:R-:W-:Y:S08]  /*3b70*/  HMMA.16816.F32.BF16 R24, R100.reuse, R128, R24 ;  /* 0x000000806418723c */ /* 0x040ff00000041818 */
[-C--:B------:R-:W-:Y:S08]  /*3b80*/  HMMA.16816.F32.BF16 R28, R100, R130.reuse, R28 ;  /* 0x00000082641c723c */ /* 0x080ff0000004181c */
[----:B------:R-:W-:Y:S08]  /*3b90*/  HMMA.16816.F32.BF16 R32, R120, R130, R32 ;  /* 0x000000827820723c */ /* 0x000ff00000041820 */
[-C--:B------:R-:W-:Y:S08]  /*3ba0*/  HMMA.16816.F32.BF16 R4, R132, R136.reuse, R4 ;  /* 0x000000888404723c */ /* 0x080ff00000041804 */
[C---:B--2---:R-:W-:Y:S08]  /*3bb0*/  HMMA.16816.F32.BF16 R8, R104.reuse, R136, R8 ;  /* 0x000000886808723c */ /* 0x044ff00000041808 */
        /* <DEDUP_REMOVED lines=23> */
[----:B---3--:R-:W-:Y:S05]  /*3d30*/  @P4 IMAD.SHL.U32 R9, R187, 0x2, RZ ;  /* 0x00000002bb094824 */ /* 0x008fea00078e00ff */
[----:B------:R-:W-:Y:S04]  /*3d40*/  @P4 LOP3.LUT R9, R9, 0x6, RZ, 0xc0, !PT ;  /* 0x0000000609094812 */ /* 0x000fe800078ec0ff */
[----:B------:R3:W2:Y:S01]  /*3d50*/  MUFU.TANH R214, R7 ;  /* 0x0000000700d67308 */ /* 0x0006a20000002400 */
[----:B------:R-:W-:Y:S04]  /*3d60*/  @P4 LOP3.LUT R9, R9, 0x1e0, R0, 0xf8, !PT ;  /* 0x000001e009094812 */ /* 0x000fe800078ef800 */
[----:B------:R-:W-:Y:S05]  /*3d70*/  @P4 LEA R9, R250, R9, 0x7 ;  /* 0x00000009fa094211 */ /* 0x000fea00078e38ff */
[----:B------:R1:W-:Y:S01]  /*3d80*/  MUFU.TANH R224, R15 ;  /* 0x0000000f00e07308 */ /* 0x0003e20000002400 */
[----:B----4-:R-:W-:Y:S01]  /*3d90*/  FMUL.FTZ R14, R241, 1.4426950216293334961 ;  /* 0x3fb8aa3bf10e7820 */ /* 0x010fe20000410000 */
[CC--:B------:R-:W-:Y:S01]  /*3da0*/  @P4 ISETP.GE.AND P2, PT, R9.reuse, R196.reuse, PT ;  /* 0x000000c40900420c */ /* 0x0c0fe20003f46270 */
[----:B------:R-:W-:Y:S07]  /*3db0*/  @P4 VIADD R0, R9, 0x1 ;  /* 0x0000000109004836 */ /* 0x000fee0000000000 */
[----:B------:R4:W-:Y:S01]  /*3dc0*/  MUFU.TANH R200, R17 ;  /* 0x0000001100c87308 */ /* 0x0009e20000002400 */
[----:B---3--:R-:W3:Y:S01]  /*3dd0*/  LDSM.16.M88.4 R4, [R185+-0x3800] ;  /* 0xffc80000b904783b */ /* 0x008ee20000000200 */
[----:B------:R-:W-:Y:S02]  /*3de0*/  @P4 ISETP.GE.AND P3, PT, R0, R196, PT ;  /* 0x000000c40000420c */ /* 0x000fe40003f66270 */
[----:B------:R-:W-:Y:S06]  /*3df0*/  IADD3 R0, PT, PT, R191, -0x17, RZ ;  /* 0xffffffe9bf007810 */ /* 0x000fec0007ffe0ff */
[----:B------:R2:W3:Y:S01]  /*3e00*/  MUFU.TANH R223, R8 ;  /* 0x0000000800df7308 */ /* 0x0004e20000002400 */
[----:B------:R-:W-:Y:S01]  /*3e10*/  IABS R0, R0 ;  /* 0x0000000000007213 */ /* 0x000fe20000000000 */
[----:B-1----:R-:W-:Y:S08]  /*3e20*/  FMUL.FTZ R15, R240, 1.4426950216293334961 ;  /* 0x3fb8aa3bf00f7820 */ /* 0x002ff00000410000 */
[----:B------:R1:W3:Y:S01]  /*3e30*/  MUFU.TANH R228, R10 ;  /* 0x0000000a00e47308 */ /* 0x0002e20000002400 */
[----:B----4-:R-:W-:Y:S05]  /*3e40*/  I2FP.F32.S32 R17, R0 ;  /* 0x0000000000117245 */ /* 0x010fea0000201400 */
[----:B------:R-:W-:Y:S04]  /*3e50*/  FFMA.FTZ R0, R17, -R190, R109 ;  /* 0x800000be11007223 */ /* 0x000fe8000001006d */
[----:B------:R4:W-:Y:S01]  /*3e60*/  MUFU.TANH R203, R16 ;  /* 0x0000001000cb7308 */ /* 0x0009e20000002400 */
[----:B--2---:R-:W-:Y:S01]  /*3e70*/  FMUL.FTZ R8, R243, 1.4426950216293334961 ;  /* 0x3fb8aa3bf3087820 */ /* 0x004fe20000410000 */
[----:B------:R-:W-:Y:S04]  /*3e80*/  @P4 FSEL R0, R0, -INF , !P2 ;  /* 0xff80000000004808 */ /* 0x000fe80005000000 */
[----:B------:R-:W-:Y:S04]  /*3e90*/  FSEL R8, R8, RZ, P1 ;  /* 0x000000ff08087208 */ /* 0x000fe80000800000 */
[----:B------:R2:W2:Y:S01]  /*3ea0*/  MUFU.TANH R227, R11 ;  /* 0x0000000b00e37308 */ /* 0x0004a20000002400 */
[----:B------:R-:W-:Y:S01]  /*3eb0*/  FSETP.NEU.FTZ.AND P1, PT, R241, -INF , PT ;  /* 0xff800000f100780b */ /* 0x000fe20003f3d000 */
[C---:B-1----:R-:W-:Y:S02]  /*3ec0*/  VIADD R10, R191.reuse, 0xfffffff0 ;  /* 0xfffffff0bf0a7836 */ /* 0x042fe40000000000 */
[----:B------:R-:W-:Y:S03]  /*3ed0*/  FFMA.FTZ R0, R0, UR9, -R8 ;  /* 0x0000000900007c23 */ /* 0x000fe60008010808 */
[----:B------:R-:W-:Y:S03]  /*3ee0*/  IABS R10, R10 ;  /* 0x0000000a000a7213 */ /* 0x000fe60000000000 */
[----:B------:R1:W-:Y:S01]  /*3ef0*/  MUFU.TANH R208, R19 ;  /* 0x0000001300d07308 */ /* 0x0003e20000002400 */
[-C--:B---3--:R-:W-:Y:S03]  /*3f00*/  HMMA.16816.F32.BF16 R20, R132, R4.reuse, R20 ;  /* 0x000000048414723c */ /* 0x088fe60000041814 */
[----:B----4-:R-:W-:Y:S02]  /*3f10*/  I2FP.F32.S32 R16, R2 ;  /* 0x0000000200107245 */ /* 0x010fe40000201400 */
[----:B------:R-:W-:Y:S04]  /*3f20*/  MOV R2, R10 ;  /* 0x0000000a00027202 */ /* 0x000fe80000000f00 */
[----:B------:R3:W-:Y:S01]  /*3f30*/  MUFU.TANH R209, R18 ;  /* 0x0000001200d17308 */ /* 0x0007e20000002400 */
[C---:B------:R-:W-:Y:S04]  /*3f40*/  HMMA.16816.F32.BF16 R24, R104.reuse, R4, R24 ;  /* 0x000000046818723c */ /* 0x040fe80000041818 */
[----:B------:R-:W-:Y:S01]  /*3f50*/  FFMA.FTZ R10, R16, -R190, R119 ;  /* 0x800000be100a7223 */ /* 0x000fe20000010077 */
[C---:B--2---:R-:W-:Y:S01]  /*3f60*/  IADD3 R11, PT, PT, R191.reuse, -0xf, RZ ;  /* 0xfffffff1bf0b7810 */ /* 0x044fe20007ffe0ff */
[----:B------:R-:W-:Y:S03]  /*3f70*/  VIADD R5, R191, 0x10 ;  /* 0x00000010bf057836 */ /* 0x000fe60000000000 */
[----:B------:R2:W-:Y:S01]  /*3f80*/  MUFU.EX2 R120, R0 ;  /* 0x0000000000787308 */ /* 0x0005e20000000800 */
[----:B-1----:R-:W-:Y:S01]  /*3f90*/  I2FP.F32.S32 R19, R2 ;  /* 0x0000000200137245 */ /* 0x002fe20000201400 */
[-C--:B------:R-:W-:Y:S03]  /*3fa0*/  HMMA.16816.F32.BF16 R28, R104, R6.reuse, R28 ;  /* 0x00000006681c723c */ /* 0x080fe6000004181c */
[----:B------:R-:W-:Y:S01]  /*3fb0*/  IABS R11, R11 ;  /* 0x0000000b000b7213 */ /* 0x000fe20000000000 */
[----:B------:R-:W-:Y:S01]  /*3fc0*/  FMUL.FTZ R20, R20, UR14 ;  /* 0x0000000e14147c20 */ /* 0x000fe20008410000 */
[----:B------:R-:W-:Y:S03]  /*3fd0*/  FMUL.FTZ R21, R21, UR14 ;  /* 0x0000000e15157c20 */ /* 0x000fe60008410000 */
[----:B------:R-:W-:Y:S01]  /*3fe0*/  MUFU.TANH R221, R12 ;  /* 0x0000000c00dd7308 */ /* 0x000fe20000002400 */
[----:B---3--:R-:W-:Y:S01]  /*3ff0*/  I2FP.F32.S32 R18, R11 ;  /* 0x0000000b00127245 */ /* 0x008fe20000201400 */
[----:B------:R-:W-:Y:S01]  /*4000*/  FMUL.FTZ R11, R242, 1.4426950216293334961 ;  /* 0x3fb8aa3bf20b7820 */ /* 0x000fe20000410000 */
[----:B------:R-:W-:Y:S01]  /*4010*/  @P4 FSEL R10, R10, -INF , !P3 ;  /* 0xff8000000a0a4808 */ /* 0x000fe20005800000 */
[----:B------:R-:W-:Y:S06]  /*4020*/  HMMA.16816.F32.BF16 R32, R132, R6, R32 ;  /* 0x000000068420723c */ /* 0x000fec0000041820 */
[----:B------:R-:W1:Y:S01]  /*4030*/  MUFU.TANH R220, R13 ;  /* 0x0000000d00dc7308 */ /* 0x000e620000002400 */
[-C--:B--2---:R-:W-:Y:S01]  /*4040*/  FFMA.FTZ R0, R19, -R190.reuse, R214 ;  /* 0x800000be13007223 */ /* 0x084fe200000100d6 */
[----:B------:R-:W-:Y:S01]  /*4050*/  FSEL R4, R11, RZ, P0 ;  /* 0x000000ff0b047208 */ /* 0x000fe20000000000 */
[----:B------:R-:W-:Y:S01]  /*4060*/  FFMA.FTZ R2, R18, -R190, R111 ;  /* 0x800000be12027223 */ /* 0x000fe2000001006f */
[----:B------:R-:W-:Y:S01]  /*4070*/  FFMA.FTZ R10, R10, UR9, -R8 ;  /* 0x000000090a0a7c23 */ /* 0x000fe20008010808 */
[----:B------:R-:W-:Y:S01]  /*4080*/  FMUL.FTZ R28, R28, UR14 ;  /* 0x0000000e1c1c7c20 */ /* 0x000fe20008410000 */
[----:B------:R-:W-:Y:S01]  /*4090*/  @P4 FSEL R0, R0, -INF , !P3 ;  /* 0xff80000000004808 */ /* 0x000fe20005800000 */
[----:B------:R-:W-:Y:S03]  /*40a0*/  FMUL.FTZ R29, R29, UR14 ;  /* 0x0000000e1d1d7c20 */ /* 0x000fe60008410000 */
[----:B------:R2:W-:Y:S01]  /*40b0*/  MUFU.EX2 R110, R10 ;  /* 0x0000000a006e7308 */ /* 0x0005e20000000800 */
[----:B------:R-:W-:Y:S01]  /*40c0*/  @P4 FSEL R2, R2, -INF , !P2 ;  /* 0xff80000002024808 */ /* 0x000fe20005000000 */
[----:B------:R-:W-:Y:S01]  /*40d0*/  FMUL.FTZ R30, R30, UR14 ;  /* 0x0000000e1e1e7c20 */ /* 0x000fe20008410000 */
[--C-:B------:R-:W-:Y:S01]  /*40e0*/  FFMA.FTZ R0, R0, UR9, -R4.reuse ;  /* 0x0000000900007c23 */ /* 0x100fe20008010804 */
[----:B------:R-:W-:Y:S01]  /*40f0*/  FMUL.FTZ R31, R31, UR14 ;  /* 0x0000000e1f1f7c20 */ /* 0x000fe20008410000 */
[----:B------:R-:W-:Y:S01]  /*4100*/  FMUL.FTZ R22, R22, UR14 ;  /* 0x0000000e16167c20 */ /* 0x000fe20008410000 */
[----:B------:R-:W-:Y:S01]  /*4110*/  FFMA.FTZ R2, R2, UR9, -R4 ;  /* 0x0000000902027c23 */ /* 0x000fe20008010804 */
[----:B------:R-:W-:Y:S03]  /*4120*/  FMUL.FTZ R32, R32, UR14 ;  /* 0x0000000e20207c20 */ /* 0x000fe60008410000 */
[----:B------:R3:W-:Y:S01]  /*4130*/  MUFU.EX2 R239, R0 ;  /* 0x0000000000ef7308 */ /* 0x0007e20000000800 */
[----:B------:R-:W-:Y:S01]  /*4140*/  FMUL.FTZ R33, R33, UR14 ;  /* 0x0000000e21217c20 */ /* 0x000fe20008410000 */
[----:B------:R-:W-:Y:S01]  /*4150*/  FMUL.FTZ R34, R34, UR14 ;  /* 0x0000000e22227c20 */ /* 0x000fe20008410000 */
[----:B------:R-:W-:Y:S01]  /*4160*/  FMUL.FTZ R35, R35, UR14 ;  /* 0x0000000e23237c20 */ /* 0x000fe20008410000 */
[----:B------:R-:W-:Y:S01]  /*4170*/  FMUL.FTZ R23, R23, UR14 ;  /* 0x0000000e17177c20 */ /* 0x000fe20008410000 */
[----:B------:R-:W-:Y:S01]  /*4180*/  FMUL.FTZ R24, R24, UR14 ;  /* 0x0000000e18187c20 */ /* 0x000fe20008410000 */
[----:B------:R-:W-:Y:S01]  /*4190*/  FMUL.FTZ R25, R25, UR14 ;  /* 0x0000000e19197c20 */ /* 0x000fe20008410000 */
[----:B------:R-:W-:Y:S03]  /*41a0*/  FMUL.FTZ R26, R26, UR14 ;  /* 0x0000000e1a1a7c20 */ /* 0x000fe60008410000 */
[----:B------:R4:W-:Y:S01]  /*41b0*/  MUFU.EX2 R238, R2 ;  /* 0x0000000200ee7308 */ /* 0x0009e20000000800 */
[----:B--2---:R-:W-:Y:S01]  /*41c0*/  IADD3 R10, PT, PT, R191, 0x11, RZ ;  /* 0x00000011bf0a7810 */ /* 0x004fe20007ffe0ff */
[----:B------:R-:W-:Y:S01]  /*41d0*/  FMUL.FTZ R27, R27, UR14 ;  /* 0x0000000e1b1b7c20 */ /* 0x000fe20008410000 */
[----:B------:R-:W-:Y:S02]  /*41e0*/  IABS R11, R5 ;  /* 0x00000005000b7213 */ /* 0x000fe40000000000 */
[----:B------:R-:W-:Y:S02]  /*41f0*/  IABS R10, R10 ;  /* 0x0000000a000a7213 */ /* 0x000fe40000000000 */
[----:B------:R-:W-:Y:S03]  /*4200*/  FSETP.NEU.FTZ.AND P0, PT, R240, -INF , PT ;  /* 0xff800000f000780b */ /* 0x000fe60003f1d000 */
[----:B------:R-:W2:Y:S01]  /*4210*/  MUFU.TANH R195, R20 ;  /* 0x0000001400c37308 */ /* 0x000ea20000002400 */
[C---:B---3--:R-:W-:Y:S01]  /*4220*/  VIADD R0, R191.reuse, 0x9 ;  /* 0x00000009bf007836 */ /* 0x048fe20000000000 */
[----:B------:R-:W-:Y:S01]  /*4230*/  MOV R5, R10 ;  /* 0x0000000a00057202 */ /* 0x000fe20000000f00 */
[----:B------:R-:W-:Y:S01]  /*4240*/  IMAD.MOV.U32 R10, RZ, RZ, R11 ;  /* 0x000000ffff0a7224 */ /* 0x000fe200078e000b */
[C---:B------:R-:W-:Y:S02]  /*4250*/  IADD3 R7, PT, PT, R191.reuse, -0x20, RZ ;  /* 0xffffffe0bf077810 */ /* 0x040fe40007ffe0ff */
[----:B------:R-:W-:Y:S04]  /*4260*/  IABS R0, R0 ;  /* 0x0000000000007213 */ /* 0x000fe80000000000 */
[----:B------:R-:W3:Y:S01]  /*4270*/  MUFU.TANH R194, R21 ;  /* 0x0000001500c27308 */ /* 0x000ee20000002400 */
[----:B----4-:R-:W-:Y:S02]  /*4280*/  IADD3 R2, PT, PT, R191, 0x8, RZ ;  /* 0x00000008bf027810 */ /* 0x010fe40007ffe0ff */
[----:B------:R-:W-:Y:S02]  /*4290*/  I2FP.F32.S32 R12, R0 ;  /* 0x00000000000c7245 */ /* 0x000fe40000201400 */
[----:B------:R-:W-:Y:S02]  /*42a0*/  IABS R2, R2 ;  /* 0x0000000200027213 */ /* 0x000fe40000000000 */
[----:B------:R-:W-:Y:S03]  /*42b0*/  I2FP.F32.S32 R5, R5 ;  /* 0x0000000500057245 */ /* 0x000fe60000201400 */
[----:B------:R-:W4:Y:S01]  /*42c0*/  MUFU.TANH R205, R22 ;  /* 0x0000001600cd7308 */ /* 0x000f220000002400 */
[----:B------:R-:W-:Y:S01]  /*42d0*/  FFMA.FTZ R0, R12, -R190, R223 ;  /* 0x800000be0c007223 */ /* 0x000fe200000100df */
[----:B------:R-:W-:Y:S02]  /*42e0*/  MOV R13, R2 ;  /* 0x00000002000d7202 */ /* 0x000fe40000000f00 */
[----:B------:R-:W-:Y:S02]  /*42f0*/  FSEL R2, R14, RZ, P1 ;  /* 0x000000ff0e027208 */ /* 0x000fe40000800000 */
[----:B------:R-:W-:Y:S04]  /*4300*/  @P4 FSEL R0, R0, -INF , !P2 ;  /* 0xff80000000004808 */ /* 0x000fe80005000000 */
[----:B------:R-:W4:Y:S01]  /*4310*/  MUFU.TANH R204, R23 ;  /* 0x0000001700cc7308 */ /* 0x000f220000002400 */
[----:B------:R-:W-:Y:S01]  /*4320*/  I2FP.F32.S32 R14, R10 ;  /* 0x0000000a000e7245 */ /* 0x000fe20000201400 */
[-C--:B------:R-:W-:Y:S01]  /*4330*/  FFMA.FTZ R10, R5, -R190.reuse, R228 ;  /* 0x800000be050a7223 */ /* 0x080fe200000100e4 */
[----:B------:R-:W-:Y:S01]  /*4340*/  FFMA.FTZ R0, R0, UR9, -R2 ;  /* 0x0000000900007c23 */ /* 0x000fe20008010802 */
[----:B------:R-:W-:Y:S02]  /*4350*/  I2FP.F32.S32 R13, R13 ;  /* 0x0000000d000d7245 */ /* 0x000fe40000201400 */
[-C--:B------:R-:W-:Y:S01]  /*4360*/  FFMA.FTZ R5, R14, -R190.reuse, R227 ;  /* 0x800000be0e057223 */ /* 0x080fe200000100e3 */
[----:B------:R-:W-:Y:S03]  /*4370*/  @P4 FSEL R10, R10, -INF , !P2 ;  /* 0xff8000000a0a4808 */ /* 0x000fe60005000000 */
[----:B------:R1:W-:Y:S01]  /*4380*/  MUFU.EX2 R199, R0 ;  /* 0x0000000000c77308 */ /* 0x0003e20000000800 */
[----:B------:R-:W-:Y:S01]  /*4390*/  FFMA.FTZ R11, R13, -R190, R222 ;  /* 0x800000be0d0b7223 */ /* 0x000fe200000100de */
[----:B------:R-:W-:Y:S02]  /*43a0*/  IABS R7, R7 ;  /* 0x0000000700077213 */ /* 0x000fe40000000000 */
[----:B------:R-:W-:Y:S02]  /*43b0*/  @P4 FSEL R5, R5, -INF , !P3 ;  /* 0xff80000005054808 */ /* 0x000fe40005800000 */
[----:B------:R-:W-:Y:S04]  /*43c0*/  @P4 FSEL R11, R11, -INF , !P3 ;  /* 0xff8000000b0b4808 */ /* 0x000fe80005800000 */
[----:B------:R-:W4:Y:S01]  /*43d0*/  MUFU.TANH R213, R24 ;  /* 0x0000001800d57308 */ /* 0x000f220000002400 */
[----:B------:R-:W-:Y:S01]  /*43e0*/  I2FP.F32.S32 R7, R7 ;  /* 0x0000000700077245 */ /* 0x000fe20000201400 */
[----:B------:R-:W-:Y:S01]  /*43f0*/  FFMA.FTZ R11, R11, UR9, -R2 ;  /* 0x000000090b0b7c23 */ /* 0x000fe20008010802 */
[----:B------:R-:W-:Y:S07]  /*4400*/  IABS R14, R191 ;  /* 0x000000bf000e7213 */ /* 0x000fee0000000000 */
[----:B------:R2:W-:Y:S01]  /*4410*/  MUFU.EX2 R193, R11 ;  /* 0x0000000b00c17308 */ /* 0x0005e20000000800 */
[----:B-1----:R-:W-:Y:S02]  /*4420*/  FSEL R0, R15, RZ, P0 ;  /* 0x000000ff0f007208 */ /* 0x002fe40000000000 */
[----:B------:R-:W-:Y:S02]  /*4430*/  IADD3 R15, PT, PT, R191, 0x1, RZ ;  /* 0x00000001bf0f7810 */ /* 0x000fe40007ffe0ff */
[----:B------:R-:W-:Y:S01]  /*4440*/  I2FP.F32.S32 R14, R14 ;  /* 0x0000000e000e7245 */ /* 0x000fe20000201400 */
[--C-:B------:R-:W-:Y:S01]  /*4450*/  FFMA.FTZ R10, R10, UR9, -R0.reuse ;  /* 0x000000090a0a7c23 */ /* 0x100fe20008010800 */
[----:B------:R-:W-:Y:S03]  /*4460*/  FFMA.FTZ R5, R5, UR9, -R0 ;  /* 0x0000000905057c23 */ /* 0x000fe60008010800 */
[----:B------:R-:W1:Y:S01]  /*4470*/  MUFU.TANH R211, R25 ;  /* 0x0000001900d37308 */ /* 0x000e620000002400 */
[----:B------:R-:W-:Y:S04]  /*4480*/  IABS R15, R15 ;  /* 0x0000000f000f7213 */ /* 0x000fe80000000000 */
[----:B------:R-:W-:Y:S05]  /*4490*/  I2FP.F32.S32 R15, R15 ;  /* 0x0000000f000f7245 */ /* 0x000fea0000201400 */
[----:B------:R3:W-:Y:S01]  /*44a0*/  MUFU.EX2 R207, R10 ;  /* 0x0000000a00cf7308 */ /* 0x0007e20000000800 */
[----:B--2---:R-:W-:Y:S09]  /*44b0*/  FFMA.FTZ R11, R14, -R190, R220 ;  /* 0x800000be0e0b7223 */ /* 0x004ff200000100dc */
[----:B------:R2:W-:Y:S10]  /*44c0*/  MUFU.EX2 R206, R5 ;  /* 0x0000000500ce7308 */ /* 0x0005f40000000800 */
[----:B------:R-:W1:Y:S01]  /*44d0*/  MUFU.TANH R218, R26 ;  /* 0x0000001a00da7308 */ /* 0x000e620000002400 */
[C---:B---3--:R-:W-:Y:S04]  /*44e0*/  @P4 IADD3 R10, PT, PT, R9.reuse, 0x8, RZ ;  /* 0x00000008090a4810 */ /* 0x048fe80007ffe0ff */
[----:B------:R-:W-:Y:S01]  /*44f0*/  @P4 ISETP.GE.AND P0, PT, R10, R196, PT ;  /* 0x000000c40a00420c */ /* 0x000fe20003f06270 */
[----:B------:R-:W-:Y:S04]  /*4500*/  @P4 VIADD R10, R9, 0x9 ;  /* 0x00000009090a4836 */ /* 0x000fe80000000000 */
[----:B------:R-:W3:Y:S01]  /*4510*/  MUFU.TANH R215, R27 ;  /* 0x0000001b00d77308 */ /* 0x000ee20000002400 */
[----:B--2---:R-:W-:Y:S01]  /*4520*/  FFMA.FTZ R5, R15, -R190, R221 ;  /* 0x800000be0f057223 */ /* 0x004fe200000100dd */
[----:B------:R-:W-:Y:S01]  /*4530*/  @P4 ISETP.GE.AND P1, PT, R10, R196, PT ;  /* 0x000000c40a00420c */ /* 0x000fe20003f26270 */
[-C--:B------:R-:W-:Y:S03]  /*4540*/  FFMA.FTZ R10, R12, -R190.reuse, R226 ;  /* 0x800000be0c0a7223 */ /* 0x080fe600000100e2 */
[----:B------:R-:W-:Y:S04]  /*4550*/  @P4 FSEL R5, R5, -INF , !P0 ;  /* 0xff80000005054808 */ /* 0x000fe80004000000 */
[----:B------:R-:W2:Y:S01]  /*4560*/  MUFU.TANH R202, R28 ;  /* 0x0000001c00ca7308 */ /* 0x000ea20000002400 */
[----:B------:R-:W-:Y:S01]  /*4570*/  @P4 FSEL R10, R10, -INF , !P0 ;  /* 0xff8000000a0a4808 */ /* 0x000fe20004000000 */
[----:B------:R-:W-:Y:S01]  /*4580*/  FFMA.FTZ R5, R5, UR9, -R2 ;  /* 0x0000000905057c23 */ /* 0x000fe20008010802 */
[----:B------:R-:W-:Y:S03]  /*4590*/  @P4 FSEL R11, R11, -INF , !P1 ;  /* 0xff8000000b0b4808 */ /* 0x000fe60004800000 */
[----:B------:R-:W-:Y:S04]  /*45a0*/  FFMA.FTZ R10, R10, UR9, -R0 ;  /* 0x000000090a0a7c23 */ /* 0x000fe80008010800 */
[----:B------:R4:W-:Y:S01]  /*45b0*/  MUFU.EX2 R139, R5 ;  /* 0x00000005008b7308 */ /* 0x0009e20000000800 */
[----:B------:R-:W-:Y:S09]  /*45c0*/  FFMA.FTZ R11, R11, UR9, -R2 ;  /* 0x000000090b0b7c23 */ /* 0x000ff20008010802 */
[----:B------:R1:W-:Y:S10]  /*45d0*/  MUFU.EX2 R198, R10 ;  /* 0x0000000a00c67308 */ /* 0x0003f40000000800 */
[----:B------:R3:W-:Y:S01]  /*45e0*/  MUFU.EX2 R137, R11 ;  /* 0x0000000b00897308 */ /* 0x0007e20000000800 */
[----:B----4-:R-:W-:Y:S01]  /*45f0*/  FFMA.FTZ R5, R13, -R190, R224 ;  /* 0x800000be0d057223 */ /* 0x010fe200000100e0 */
[----:B------:R-:W-:Y:S04]  /*4600*/  @P4 IADD3 R13, PT, PT, R9, 0x10, RZ ;  /* 0x00000010090d4810 */ /* 0x000fe80007ffe0ff */
[----:B------:R-:W-:Y:S04]  /*4610*/  @P4 FSEL R5, R5, -INF , !P1 ;  /* 0xff80000005054808 */ /* 0x000fe80004800000 */
[----:B------:R-:W4:Y:S01]  /*4620*/  MUFU.TANH R201, R29 ;  /* 0x0000001d00c97308 */ /* 0x000f220000002400 */
[----:B-1----:R-:W-:Y:S01]  /*4630*/  IADD3 R10, PT, PT, R191, -0x1f, RZ ;  /* 0xffffffe1bf0a7810 */ /* 0x002fe20007ffe0ff */
[----:B------:R-:W-:Y:S03]  /*4640*/  FFMA.FTZ R5, R5, UR9, -R0 ;  /* 0x0000000905057c23 */ /* 0x000fe60008010800 */
[----:B------:R-:W-:Y:S05]  /*4650*/  IABS R10, R10 ;  /* 0x0000000a000a7213 */ /* 0x000fea0000000000 */
[----:B------:R1:W-:Y:S01]  /*4660*/  MUFU.EX2 R197, R5 ;  /* 0x0000000500c57308 */ /* 0x0003e20000000800 */
[----:B------:R-:W-:Y:S01]  /*4670*/  I2FP.F32.S32 R10, R10 ;  /* 0x0000000a000a7245 */ /* 0x000fe20000201400 */
[C---:B---3--:R-:W-:Y:S04]  /*4680*/  VIADD R11, R191.reuse, 0xffffffd9 ;  /* 0xffffffd9bf0b7836 */ /* 0x048fe80000000000 */
[----:B------:R-:W-:Y:S01]  /*4690*/  FFMA.FTZ R6, R10, -R190, R203 ;  /* 0x800000be0a067223 */ /* 0x000fe200000100cb */
[----:B------:R-:W-:Y:S03]  /*46a0*/  IABS R12, R11 ;  /* 0x0000000b000c7213 */ /* 0x000fe60000000000 */
[----:B------:R-:W-:Y:S01]  /*46b0*/  MUFU.TANH R127, R32 ;  /* 0x00000020007f7308 */ /* 0x000fe20000002400 */
[----:B------:R-:W-:Y:S02]  /*46c0*/  IADD3 R11, PT, PT, R191, -0x28, RZ ;  /* 0xffffffd8bf0b7810 */ /* 0x000fe40007ffe0ff */
[----:B------:R-:W-:Y:S02]  /*46d0*/  @P4 FSEL R6, R6, -INF , !P0 ;  /* 0xff80000006064808 */ /* 0x000fe40004000000 */
[----:B------:R-:W-:Y:S02]  /*46e0*/  IABS R11, R11 ;  /* 0x0000000b000b7213 */ /* 0x000fe40000000000 */
[----:B------:R-:W-:Y:S01]  /*46f0*/  I2FP.F32.S32 R12, R12 ;  /* 0x0000000c000c7245 */ /* 0x000fe20000201400 */
[----:B------:R-:W-:Y:S01]  /*4700*/  FFMA.FTZ R6, R6, UR9, -R8 ;  /* 0x0000000906067c23 */ /* 0x000fe20008010808 */
[-C--:B-1----:R-:W-:Y:S01]  /*4710*/  FFMA.FTZ R5, R7, -R190.reuse, R200 ;  /* 0x800000be07057223 */ /* 0x082fe200000100c8 */
[----:B------:R-:W-:Y:S01]  /*4720*/  I2FP.F32.S32 R11, R11 ;  /* 0x0000000b000b7245 */ /* 0x000fe20000201400 */
[----:B------:R-:W1:Y:S03]  /*4730*/  MUFU.TANH R212, R30 ;  /* 0x0000001e00d47308 */ /* 0x000e660000002400 */
[----:B------:R-:W-:Y:S05]  /*4740*/  @P4 FSEL R5, R5, -INF , !P1 ;  /* 0xff80000005054808 */ /* 0x000fea0004800000 */
[----:B------:R-:W-:Y:S02]  /*4750*/  FFMA.FTZ R5, R5, UR9, -R8 ;  /* 0x0000000905057c23 */ /* 0x000fe40008010808 */
[----:B------:R3:W-:Y:S10]  /*4760*/  MUFU.EX2 R121, R6 ;  /* 0x0000000600797308 */ /* 0x0007f40000000800 */
[----:B------:R2:W-:Y:S10]  /*4770*/  MUFU.EX2 R118, R5 ;  /* 0x0000000500767308 */ /* 0x0005f40000000800 */
[----:B------:R-:W1:Y:S01]  /*4780*/  MUFU.TANH R126, R33 ;  /* 0x00000021007e7308 */ /* 0x000e620000002400 */
[----:B---3--:R-:W-:Y:S05]  /*4790*/  FFMA.FTZ R6, R17, -R190, R209 ;  /* 0x800000be11067223 */ /* 0x008fea00000100d1 */
[----:B------:R-:W-:Y:S02]  /*47a0*/  @P4 FSEL R6, R6, -INF , !P0 ;  /* 0xff80000006064808 */ /* 0x000fe40004000000 */
[----:B------:R-:W-:Y:S01]  /*47b0*/  @P4 ISETP.GE.AND P0, PT, R13, R196, PT ;  /* 0x000000c40d00420c */ /* 0x000fe20003f06270 */
[----:B--2---:R-:W-:Y:S01]  /*47c0*/  FFMA.FTZ R5, R16, -R190, R208 ;  /* 0x800000be10057223 */ /* 0x004fe200000100d0 */
[----:B------:R-:W-:Y:S02]  /*47d0*/  @P4 VIADD R13, R9, 0x11 ;  /* 0x00000011090d4836 */ /* 0x000fe40000000000 */
[--C-:B------:R-:W-:Y:S01]  /*47e0*/  FFMA.FTZ R6, R6, UR9, -R4.reuse ;  /* 0x0000000906067c23 */ /* 0x100fe20008010804 */
[----:B------:R-:W-:Y:S01]  /*47f0*/  IADD3 R16, PT, PT, R191, -0x8, RZ ;  /* 0xfffffff8bf107810 */ /* 0x000fe20007ffe0ff */
[----:B------:R-:W-:Y:S01]  /*4800*/  MUFU.TANH R134, R34 ;  /* 0x0000002200867308 */ /* 0x000fe20000002400 */
[----:B------:R-:W-:Y:S02]  /*4810*/  @P4 FSEL R5, R5, -INF , !P1 ;  /* 0xff80000005054808 */ /* 0x000fe40004800000 */
[----:B------:R-:W-:Y:S02]  /*4820*/  @P4 ISETP.GE.AND P1, PT, R13, R196, PT ;  /* 0x000000c40d00420c */ /* 0x000fe40003f26270 */
[----:B------:R-:W-:Y:S01]  /*4830*/  IADD3 R13, PT, PT, R191, -0x7, RZ ;  /* 0xfffffff9bf0d7810 */ /* 0x000fe20007ffe0ff */
[----:B------:R-:W-:Y:S04]  /*4840*/  FFMA.FTZ R5, R5, UR9, -R4 ;  /* 0x0000000905057c23 */ /* 0x000fe80008010804 */
[----:B------:R2:W-:Y:S01]  /*4850*/  MUFU.EX2 R125, R6 ;  /* 0x00000006007d7308 */ /* 0x0005e20000000800 */
[----:B------:R-:W-:Y:S09]  /*4860*/  IABS R13, R13 ;  /* 0x0000000d000d7213 */ /* 0x000ff20000000000 */
[----:B------:R3:W-:Y:S10]  /*4870*/  MUFU.EX2 R124, R5 ;  /* 0x00000005007c7308 */ /* 0x0007f40000000800 */
[----:B------:R-:W1:Y:S01]  /*4880*/  MUFU.TANH R132, R35 ;  /* 0x0000002300847308 */ /* 0x000e620000002400 */
[-C--:B--2---:R-:W-:Y:S05]  /*4890*/  FFMA.FTZ R6, R12, -R190.reuse, R195 ;  /* 0x800000be0c067223 */ /* 0x084fea00000100c3 */
[----:B------:R-:W-:Y:S04]  /*48a0*/  @P4 FSEL R6, R6, -INF , !P0 ;  /* 0xff80000006064808 */ /* 0x000fe80004000000 */
[----:B------:R-:W2:Y:S01]  /*48b0*/  MUFU.TANH R210, R31 ;  /* 0x0000001f00d27308 */ /* 0x000ea20000002400 */
[-C--:B---3--:R-:W-:Y:S01]  /*48c0*/  FFMA.FTZ R5, R11, -R190.reuse, R194 ;  /* 0x800000be0b057223 */ /* 0x088fe200000100c2 */
[--C-:B------:R-:W-:Y:S04]  /*48d0*/  FFMA.FTZ R6, R6, UR9, -R8.reuse ;  /* 0x0000000906067c23 */ /* 0x100fe80008010808 */
[----:B------:R-:W-:Y:S04]  /*48e0*/  @P4 FSEL R5, R5, -INF , !P1 ;  /* 0xff80000005054808 */ /* 0x000fe80004800000 */
[----:B------:R3:W-:Y:S01]  /*48f0*/  MUFU.EX2 R117, R6 ;  /* 0x0000000600757308 */ /* 0x0007e20000000800 */
[----:B------:R-:W-:Y:S09]  /*4900*/  FFMA.FTZ R5, R5, UR9, -R8 ;  /* 0x0000000905057c23 */ /* 0x000ff20008010808 */
[----:B------:R4:W-:Y:S01]  /*4910*/  MUFU.EX2 R116, R5 ;  /* 0x0000000500747308 */ /* 0x0009e20000000800 */
[----:B---3--:R-:W-:Y:S01]  /*4920*/  FFMA.FTZ R6, R10, -R190, R205 ;  /* 0x800000be0a067223 */ /* 0x008fe200000100cd */
[----:B------:R-:W-:Y:S04]  /*4930*/  IABS R10, R16 ;  /* 0x00000010000a7213 */ /* 0x000fe80000000000 */
[----:B------:R-:W-:Y:S02]  /*4940*/  @P4 FSEL R6, R6, -INF , !P0 ;  /* 0xff80000006064808 */ /* 0x000fe40004000000 */
[----:B------:R-:W-:Y:S01]  /*4950*/  I2FP.F32.S32 R10, R10 ;  /* 0x0000000a000a7245 */ /* 0x000fe20000201400 */
[-C--:B----4-:R-:W-:Y:S01]  /*4960*/  FFMA.FTZ R5, R7, -R190.reuse, R204 ;  /* 0x800000be07057223 */ /* 0x090fe200000100cc */
[----:B------:R-:W-:Y:S01]  /*4970*/  I2FP.F32.S32 R7, R13 ;  /* 0x0000000d00077245 */ /* 0x000fe20000201400 */
[--C-:B------:R-:W-:Y:S01]  /*4980*/  FFMA.FTZ R6, R6, UR9, -R4.reuse ;  /* 0x0000000906067c23 */ /* 0x100fe20008010804 */
[C---:B------:R-:W-:Y:S01]  /*4990*/  @P4 VIADD R13, R9.reuse, 0x18 ;  /* 0x00000018090d4836 */ /* 0x040fe20000000000 */
[----:B------:R-:W-:Y:S02]  /*49a0*/  @P4 IADD3 R9, PT, PT, R9, 0x19, RZ ;  /* 0x0000001909094810 */ /* 0x000fe40007ffe0ff */
[----:B------:R-:W-:Y:S01]  /*49b0*/  @P4 FSEL R5, R5, -INF , !P1 ;  /* 0xff80000005054808 */ /* 0x000fe20004800000 */
[----:B------:R3:W-:Y:S04]  /*49c0*/  MUFU.EX2 R123, R6 ;  /* 0x00000006007b7308 */ /* 0x0007e80000000800 */
[----:B------:R-:W-:Y:S06]  /*49d0*/  FFMA.FTZ R5, R5, UR9, -R4 ;  /* 0x0000000905057c23 */ /* 0x000fec0008010804 */
[----:B------:R4:W-:Y:S01]  /*49e0*/  MUFU.EX2 R122, R5 ;  /* 0x00000005007a7308 */ /* 0x0009e20000000800 */
[-C--:B---3--:R-:W-:Y:S05]  /*49f0*/  FFMA.FTZ R6, R7, -R190.reuse, R213 ;  /* 0x800000be07067223 */ /* 0x088fea00000100d5 */
[----:B------:R-:W-:Y:S01]  /*4a00*/  @P4 FSEL R6, R6, -INF , !P0 ;  /* 0xff80000006064808 */ /* 0x000fe20004000000 */
[-C--:B----4-:R-:W-:Y:S04]  /*4a10*/  FFMA.FTZ R5, R10, -R190.reuse, R211 ;  /* 0x800000be0a057223 */ /* 0x090fe800000100d3 */
[--C-:B------:R-:W-:Y:S01]  /*4a20*/  FFMA.FTZ R6, R6, UR9, -R2.reuse ;  /* 0x0000000906067c23 */ /* 0x100fe20008010802 */
[----:B------:R-:W-:Y:S03]  /*4a30*/  @P4 FSEL R5, R5, -INF , !P1 ;  /* 0xff80000005054808 */ /* 0x000fe60004800000 */
[----:B------:R3:W-:Y:S02]  /*4a40*/  MUFU.EX2 R133, R6 ;  /* 0x0000000600857308 */ /* 0x0007e40000000800 */
[----:B------:R-:W-:Y:S08]  /*4a50*/  FFMA.FTZ R5, R5, UR9, -R2 ;  /* 0x0000000905057c23 */ /* 0x000ff00008010802 */
[----:B------:R4:W-:Y:S01]  /*4a60*/  MUFU.EX2 R131, R5 ;  /* 0x0000000500837308 */ /* 0x0009e20000000800 */
[----:B---3--:R-:W-:Y:S05]  /*4a70*/  FFMA.FTZ R6, R15, -R190, R218 ;  /* 0x800000be0f067223 */ /* 0x008fea00000100da */
[----:B------:R-:W-:Y:S02]  /*4a80*/  @P4 FSEL R6, R6, -INF , !P0 ;  /* 0xff80000006064808 */ /* 0x000fe40004000000 */
[----:B------:R-:W-:Y:S01]  /*4a90*/  @P4 ISETP.GE.AND P0, PT, R13, R196, PT ;  /* 0x000000c40d00420c */ /* 0x000fe20003f06270 */
[----:B----4-:R-:W-:Y:S01]  /*4aa0*/  FFMA.FTZ R5, R14, -R190, R215 ;  /* 0x800000be0e057223 */ /* 0x010fe200000100d7 */
[----:B------:R-:W-:Y:S01]  /*4ab0*/  IADD3 R13, PT, PT, R191, -0x2f, RZ ;  /* 0xffffffd1bf0d7810 */ /* 0x000fe20007ffe0ff */
[--C-:B------:R-:W-:Y:S03]  /*4ac0*/  FFMA.FTZ R6, R6, UR9, -R0.reuse ;  /* 0x0000000906067c23 */ /* 0x100fe60008010800 */
[----:B------:R-:W-:Y:S01]  /*4ad0*/  @P4 FSEL R5, R5, -INF , !P1 ;  /* 0xff80000005054808 */ /* 0x000fe20004800000 */
[----:B------:R3:W-:Y:S01]  /*4ae0*/  MUFU.EX2 R138, R6 ;  /* 0x00000006008a7308 */ /* 0x0007e20000000800 */
[----:B------:R-:W-:Y:S01]  /*4af0*/  @P4 ISETP.GE.AND P1, PT, R9, R196, PT ;  /* 0x000000c40900420c */ /* 0x000fe20003f26270 */
[----:B------:R-:W-:Y:S01]  /*4b00*/  VIADD R9, R191, 0xffffffd0 ;  /* 0xffffffd0bf097836 */ /* 0x000fe20000000000 */
[----:B------:R-:W-:Y:S01]  /*4b10*/  IABS R13, R13 ;  /* 0x0000000d000d7213 */ /* 0x000fe20000000000 */
[----:B------:R-:W-:Y:S03]  /*4b20*/  FFMA.FTZ R5, R5, UR9, -R0 ;  /* 0x0000000905057c23 */ /* 0x000fe60008010800 */
[----:B------:R-:W-:Y:S03]  /*4b30*/  IABS R9, R9 ;  /* 0x0000000900097213 */ /* 0x000fe60000000000 */
[----:B------:R4:W-:Y:S01]  /*4b40*/  MUFU.EX2 R136, R5 ;  /* 0x0000000500887308 */ /* 0x0009e20000000800 */
[-C--:B---3--:R-:W-:Y:S05]  /*4b50*/  FFMA.FTZ R6, R18, -R190.reuse, R202 ;  /* 0x800000be12067223 */ /* 0x088fea00000100ca */
[----:B------:R-:W-:Y:S01]  /*4b60*/  @P4 FSEL R6, R6, -INF , !P0 ;  /* 0xff80000006064808 */ /* 0x000fe20004000000 */
[-C--:B----4-:R-:W-:Y:S04]  /*4b70*/  FFMA.FTZ R5, R19, -R190.reuse, R201 ;  /* 0x800000be13057223 */ /* 0x090fe800000100c9 */
[--C-:B------:R-:W-:Y:S01]  /*4b80*/  FFMA.FTZ R6, R6, UR9, -R2.reuse ;  /* 0x0000000906067c23 */ /* 0x100fe20008010802 */
[----:B------:R-:W-:Y:S03]  /*4b90*/  @P4 FSEL R5, R5, -INF , !P1 ;  /* 0xff80000005054808 */ /* 0x000fe60004800000 */
[----:B------:R1:W-:Y:S02]  /*4ba0*/  MUFU.EX2 R129, R6 ;  /* 0x0000000600817308 */ /* 0x0003e40000000800 */
[----:B------:R-:W-:Y:S01]  /*4bb0*/  FFMA.FTZ R2, R5, UR9, -R2 ;  /* 0x0000000905027c23 */ /* 0x000fe20008010802 */
[----:B------:R-:W-:Y:S07]  /*4bc0*/  I2FP.F32.S32 R5, R13 ;  /* 0x0000000d00057245 */ /* 0x000fee0000201400 */
[----:B------:R3:W-:Y:S01]  /*4bd0*/  MUFU.EX2 R128, R2 ;  /* 0x0000000200807308 */ /* 0x0007e20000000800 */
[-C--:B-1----:R-:W-:Y:S01]  /*4be0*/  FFMA.FTZ R6, R7, -R190.reuse, R212 ;  /* 0x800000be07067223 */ /* 0x082fe200000100d4 */
[----:B------:R-:W-:Y:S04]  /*4bf0*/  MOV R7, R9 ;  /* 0x0000000900077202 */ /* 0x000fe80000000f00 */
[----:B------:R-:W-:Y:S01]  /*4c00*/  @P4 FSEL R6, R6, -INF , !P0 ;  /* 0xff80000006064808 */ /* 0x000fe20004000000 */
[----:B---3--:R-:W-:Y:S01]  /*4c10*/  FFMA.FTZ R2, R5, -R190, R127 ;  /* 0x800000be05027223 */ /* 0x008fe2000001007f */
[----:B------:R-:W-:Y:S03]  /*4c20*/  I2FP.F32.S32 R5, R7 ;  /* 0x0000000700057245 */ /* 0x000fe60000201400 */
[----:B------:R-:W-:Y:S01]  /*4c30*/  FFMA.FTZ R6, R6, UR9, -R0 ;  /* 0x0000000906067c23 */ /* 0x000fe20008010800 */
[----:B------:R-:W-:Y:S02]  /*4c40*/  F2FP.BF16.F32.PACK_AB R7, R110, R120 ;  /* 0x000000786e07723e */ /* 0x000fe400000010ff */
[----:B------:R-:W-:Y:S01]  /*4c50*/  @P4 FSEL R2, R2, -INF , !P0 ;  /* 0xff80000002024808 */ /* 0x000fe20004000000 */
[----:B------:R1:W-:Y:S01]  /*4c60*/  MUFU.EX2 R135, R6 ;  /* 0x0000000600877308 */ /* 0x0003e20000000800 */
[-C--:B------:R-:W-:Y:S01]  /*4c70*/  FFMA.FTZ R5, R5, -R190.reuse, R126 ;  /* 0x800000be05057223 */ /* 0x080fe2000001007e */
[----:B------:R-:W-:Y:S02]  /*4c80*/  STS [R229], R7 ;  /* 0x00000007e5007388 */ /* 0x000fe40000000800 */
[--C-:B------:R-:W-:Y:S02]  /*4c90*/  FFMA.FTZ R2, R2, UR9, -R8.reuse ;  /* 0x0000000902027c23 */ /* 0x100fe40008010808 */
[----:B------:R-:W-:Y:S04]  /*4ca0*/  @P4 FSEL R5, R5, -INF , !P1 ;  /* 0xff80000005054808 */ /* 0x000fe80004800000 */
[----:B------:R3:W-:Y:S01]  /*4cb0*/  MUFU.EX2 R113, R2 ;  /* 0x0000000200717308 */ /* 0x0007e20000000800 */
[----:B------:R-:W-:Y:S01]  /*4cc0*/  FFMA.FTZ R8, R5, UR9, -R8 ;  /* 0x0000000905087c23 */ /* 0x000fe20008010808 */
[----:B------:R-:W-:Y:S08]  /*4cd0*/  FFMA.FTZ R5, R11, -R190, R132 ;  /* 0x800000be0b057223 */ /* 0x000ff00000010084 */
[----:B------:R-:W4:Y:S01]  /*4ce0*/  MUFU.EX2 R112, R8 ;  /* 0x0000000800707308 */ /* 0x000f220000000800 */
[----:B-1----:R-:W-:Y:S02]  /*4cf0*/  F2FP.BF16.F32.PACK_AB R6, R239, R238 ;  /* 0x000000eeef06723e */ /* 0x002fe400000010ff */
[----:B------:R-:W-:Y:S03]  /*4d00*/  @P4 FSEL R5, R5, -INF , !P1 ;  /* 0xff80000005054808 */ /* 0x000fe60004800000 */
[----:B------:R1:W-:Y:S01]  /*4d10*/  STS [R229+0x400], R6 ;  /* 0x00040006e5007388 */ /* 0x0003e20000000800 */
[-C--:B---3--:R-:W-:Y:S05]  /*4d20*/  FFMA.FTZ R2, R12, -R190.reuse, R134 ;  /* 0x800000be0c027223 */ /* 0x088fea0000010086 */
[----:B------:R-:W-:Y:S05]  /*4d30*/  @P4 FSEL R2, R2, -INF , !P0 ;  /* 0xff80000002024808 */ /* 0x000fea0004000000 */
[--C-:B------:R-:W-:Y:S01]  /*4d40*/  FFMA.FTZ R2, R2, UR9, -R4.reuse ;  /* 0x0000000902027c23 */ /* 0x100fe20008010804 */
[----:B------:R-:W-:Y:S01]  /*4d50*/  FFMA.FTZ R4, R5, UR9, -R4 ;  /* 0x0000000905047c23 */ /* 0x000fe20008010804 */
[----:B------:R-:W-:Y:S02]  /*4d60*/  F2FP.BF16.F32.PACK_AB R5, R118, R121 ;  /* 0x000000797605723e */ /* 0x000fe400000010ff */
[----:B------:R2:W-:Y:S03]  /*4d70*/  MUFU.EX2 R115, R2 ;  /* 0x0000000200737308 */ /* 0x0005e60000000800 */
[----:B------:R3:W-:Y:S07]  /*4d80*/  STS [R192], R5 ;  /* 0x00000005c0007388 */ /* 0x0007ee0000000800 */
[----:B------:R4:W3:Y:S01]  /*4d90*/  MUFU.EX2 R114, R4 ;  /* 0x0000000400727308 */ /* 0x0008e20000000800 */
[----:B-1----:R-:W-:Y:S01]  /*4da0*/  F2FP.BF16.F32.PACK_AB R6, R193, R199 ;  /* 0x000000c7c106723e */ /* 0x002fe200000010ff */
[----:B--2---:R-:W-:Y:S05]  /*4db0*/  FFMA.FTZ R2, R10, -R190, R210 ;  /* 0x800000be0a027223 */ /* 0x004fea00000100d2 */
[----:B------:R-:W-:Y:S02]  /*4dc0*/  @P4 FSEL R2, R2, -INF , !P1 ;  /* 0xff80000002024808 */ /* 0x000fe40004800000 */
[----:B------:R-:W-:Y:S02]  /*4dd0*/  ISETP.NE.AND P1, PT, R230, RZ, PT ;  /* 0x000000ffe600720c */ /* 0x000fe40003f25270 */
[----:B----4-:R-:W-:Y:S01]  /*4de0*/  F2FP.BF16.F32.PACK_AB R4, R124, R125 ;  /* 0x0000007d7c04723e */ /* 0x010fe200000010ff */
[----:B------:R-:W-:Y:S01]  /*4df0*/  FFMA.FTZ R0, R2, UR9, -R0 ;  /* 0x0000000902007c23 */ /* 0x000fe20008010800 */
[----:B------:R-:W-:Y:S02]  /*4e00*/  F2FP.BF16.F32.PACK_AB R2, R206, R207 ;  /* 0x000000cfce02723e */ /* 0x000fe400000010ff */
[----:B---3--:R-:W-:Y:S01]  /*4e10*/  F2FP.BF16.F32.PACK_AB R5, R197, R198 ;  /* 0x000000c6c505723e */ /* 0x008fe200000010ff */
[----:B------:R1:W-:Y:S01]  /*4e20*/  STS [R192+0x400], R4 ;  /* 0x00040004c0007388 */ /* 0x0003e20000000800 */
[----:B------:R2:W3:Y:S03]  /*4e30*/  MUFU.EX2 R130, R0 ;  /* 0x0000000000827308 */ /* 0x0004e60000000800 */
[----:B------:R4:W-:Y:S04]  /*4e40*/  STS [R229+0x1000], R6 ;  /* 0x00100006e5007388 */ /* 0x0009e80000000800 */
[----:B------:R3:W-:Y:S04]  /*4e50*/  STS [R229+0x1400], R2 ;  /* 0x00140002e5007388 */ /* 0x0007e80000000800 */
[----:B------:R3:W-:Y:S01]  /*4e60*/  STS [R192+0x1400], R5 ;  /* 0x00140005c0007388 */ /* 0x0007e20000000800 */
[----:B--2---:R-:W-:Y:S02]  /*4e70*/  F2FP.BF16.F32.PACK_AB R0, R112, R113 ;  /* 0x000000717000723e */ /* 0x004fe400000010ff */
[----:B-1----:R-:W-:Y:S02]  /*4e80*/  F2FP.BF16.F32.PACK_AB R4, R116, R117 ;  /* 0x000000757404723e */ /* 0x002fe400000010ff */
[----:B----4-:R-:W-:Y:S02]  /*4e90*/  F2FP.BF16.F32.PACK_AB R6, R137, R139 ;  /* 0x0000008b8906723e */ /* 0x010fe400000010ff */
        /* <DEDUP_REMOVED lines=13> */
[----:B------:R1:W-:Y:S04]  /*4f70*/  STS [R108+0x1000], R2 ;  /* 0x001000026c007388 */ /* 0x0003e80000000800 */
[----:B------:R2:W-:Y:S04]  /*4f80*/  STS [R108+0x1400], R0 ;  /* 0x001400006c007388 */ /* 0x0005e80000000800 */
[----:B------:R-:W3:Y:S08]  /*4f90*/  LDSM.16.M88.4 R32, [R178+0x4000] ;  /* 0x00400000b220783b */ /* 0x000ef00000000200 */
[----:B------:R-:W4:Y:S08]  /*4fa0*/  LDSM.16.M88.4 R28, [R178+0x5000] ;  /* 0x00500000b21c783b */ /* 0x000f300000000200 */
[----:B------:R-:W4:Y:S01]  /*4fb0*/  LDSM.16.M88.4 R100, [R183+0x4000] ;  /* 0x00400000b764783b */ /* 0x000f220000000200 */
[----:B-1----:R-:W-:Y:S01]  /*4fc0*/  FFMA.FTZ R2, -R119, R119, 1 ;  /* 0x3f80000077027423 */ /* 0x002fe20000010177 */
[----:B--2---:R-:W-:Y:S03]  /*4fd0*/  FFMA.FTZ R0, -R109, R109, 1 ;  /* 0x3f8000006d007423 */ /* 0x004fe6000001016d */
[----:B------:R-:W-:Y:S03]  /*4fe0*/  FMUL.FTZ R2, R2, UR14 ;  /* 0x0000000e02027c20 */ /* 0x000fe60008410000 */
[----:B------:R-:W1:Y:S01]  /*4ff0*/  LDSM.16.M88.4 R104, [R183+0x5000] ;  /* 0x00500000b768783b */ /* 0x000e620000000200 */
[----:B------:R-:W-:Y:S01]  /*5000*/  FMUL.FTZ R0, R0, UR14 ;  /* 0x0000000e00007c20 */ /* 0x000fe20008410000 */
[-C--:B---3--:R-:W-:Y:S08]  /*5010*/  HMMA.16816.F32.BF16 R4, R32, R140.reuse, RZ ;  /* 0x0000008c2004723c */ /* 0x088ff000000418ff */
[C---:B----4-:R-:W-:Y:S08]  /*5020*/  HMMA.16816.F32.BF16 R8, R28.reuse, R140, RZ ;  /* 0x0000008c1c08723c */ /* 0x050ff000000418ff */
[-C--:B------:R-:W-:Y:S08]  /*5030*/  HMMA.16816.F32.BF16 R12, R28, R142.reuse, RZ ;  /* 0x0000008e1c0c723c */ /* 0x080ff000000418ff */
[C---:B------:R-:W-:Y:S08]  /*5040*/  HMMA.16816.F32.BF16 R16, R32.reuse, R142, RZ ;  /* 0x0000008e2010723c */ /* 0x040ff000000418ff */
[-C--:B------:R-:W-:Y:S08]  /*5050*/  HMMA.16816.F32.BF16 R20, R32, R144.reuse, RZ ;  /* 0x000000902014723c */ /* 0x080ff000000418ff */
[C---:B------:R-:W-:Y:S08]  /*5060*/  HMMA.16816.F32.BF16 R24, R28.reuse, R144, RZ ;  /* 0x000000901c18723c */ /* 0x040ff000000418ff */
[-C--:B------:R-:W-:Y:S08]  /*5070*/  HMMA.16816.F32.BF16 R28, R28, R146.reuse, RZ ;  /* 0x000000921c1c723c */ /* 0x080ff000000418ff */
[----:B------:R-:W-:Y:S08]  /*5080*/  HMMA.16816.F32.BF16 R32, R32, R146, RZ ;  /* 0x000000922020723c */ /* 0x000ff000000418ff */
[-C--:B------:R-:W-:Y:S08]  /*5090*/  HMMA.16816.F32.BF16 R4, R100, R148.reuse, R4 ;  /* 0x000000946404723c */ /* 0x080ff00000041804 */
[C---:B-1----:R-:W-:Y:S08]  /*50a0*/  HMMA.16816.F32.BF16 R8, R104.reuse, R148, R8 ;  /* 0x000000946808723c */ /* 0x042ff00000041808 */
        /* <DEDUP_REMOVED lines=16> */
[----:B------:R-:W-:Y:S01]  /*51b0*/  IMAD.MOV.U32 R100, RZ, RZ, R245 ;  /* 0x000000ffff647224 */ /* 0x000fe200078e00f5 */
[----:B------:R-:W-:Y:S04]  /*51c0*/  MOV R101, R244 ;  /* 0x000000f400657202 */ /* 0x000fe80000000f00 */
[C---:B------:R-:W-:Y:S04]  /*51d0*/  LEA R106, P0, R247.reuse, R100, 0x2 ;  /* 0x00000064f76a7211 */ /* 0x040fe800078010ff */
[----:B------:R-:W-:Y:S02]  /*51e0*/  LEA.HI.X R107, R247, R101, RZ, 0x2, P0 ;  /* 0x00000065f76b7211 */ /* 0x000fe400000f14ff */
[----:B------:R-:W1:Y:S08]  /*51f0*/  LDSM.16.M88.4 R100, [R182+0x4000] ;  /* 0x00400000b664783b */ /* 0x000e700000000200 */
[----:B------:R-:W2:Y:S04]  /*5200*/  LDG.E R105, desc[UR26][R106.64] ;  /* 0x0000001a6a697981 */ /* 0x000ea8000c1e1900 */
[----:B------:R-:W3:Y:S01]  /*5210*/  LDG.E R104, desc[UR26][R106.64+0x20] ;  /* 0x0000201a6a687981 */ /* 0x000ee2000c1e1900 */
[-C--:B-1----:R-:W-:Y:S11]  /*5220*/  HMMA.16816.F32.BF16 R4, R100, R164.reuse, R4 ;  /* 0x000000a46404723c */ /* 0x082ff60000041804 */
[----:B------:R-:W-:Y:S08]  /*5230*/  @!UPT UIADD3 URZ, UPT, UPT, URZ, URZ, URZ ;  /* 0x000000fffffff290 */ /* 0x000ff0000fffe0ff */
[C---:B--2---:R-:W-:Y:S01]  /*5240*/  FADD.FTZ R4, -R105.reuse, R4 ;  /* 0x0000000469047221 */ /* 0x044fe20000010100 */
[----:B------:R-:W-:Y:S03]  /*5250*/  FADD.FTZ R5, -R105, R5 ;  /* 0x0000000569057221 */ /* 0x000fe60000010100 */
[----:B------:R-:W-:Y:S01]  /*5260*/  FMUL.FTZ R4, R120, R4 ;  /* 0x0000000478047220 */ /* 0x000fe20000410000 */
[----:B------:R-:W-:Y:S01]  /*5270*/  FMUL.FTZ R5, R110, R5 ;  /* 0x000000056e057220 */ /* 0x000fe20000410000 */
[C---:B---3--:R-:W-:Y:S01]  /*5280*/  FADD.FTZ R6, -R104.reuse, R6 ;  /* 0x0000000668067221 */ /* 0x048fe20000010100 */
[----:B------:R-:W-:Y:S01]  /*5290*/  FADD.FTZ R7, -R104, R7 ;  /* 0x0000000768077221 */ /* 0x000fe20000010100 */
[----:B------:R-:W-:Y:S01]  /*52a0*/  FMUL.FTZ R110, R0, R4 ;  /* 0x00000004006e7220 */ /* 0x000fe20000410000 */
[----:B------:R-:W-:Y:S01]  /*52b0*/  FFMA.FTZ R0, -R111, R111, 1 ;  /* 0x3f8000006f007423 */ /* 0x000fe2000001016f */
[----:B------:R-:W-:Y:S01]  /*52c0*/  FMUL.FTZ R6, R238, R6 ;  /* 0x00000006ee067220 */ /* 0x000fe20000410000 */
[----:B------:R-:W-:Y:S01]  /*52d0*/  FMUL.FTZ R109, R2, R5 ;  /* 0x00000005026d7220 */ /* 0x000fe20000410000 */
[----:B------:R-:W-:Y:S01]  /*52e0*/  FMUL.FTZ R111, R239, R7 ;  /* 0x00000007ef6f7220 */ /* 0x000fe20000410000 */
[----:B------:R-:W-:Y:S01]  /*52f0*/  FMUL.FTZ R0, R0, UR14 ;  /* 0x0000000e00007c20 */ /* 0x000fe20008410000 */
[----:B------:R-:W-:Y:S03]  /*5300*/  SHF.L.U32 R238, R187, 0x3, RZ ;  /* 0x00000003bbee7819 */ /* 0x000fe600000006ff */
[----:B------:R-:W-:Y:S01]  /*5310*/  FMUL.FTZ R120, R0, R6 ;  /* 0x0000000600787220 */ /* 0x000fe20000410000 */
[----:B------:R-:W-:Y:S01]  /*5320*/  SHF.R.U32.HI R0, RZ, 0x4, R187 ;  /* 0x00000004ff007819 */ /* 0x000fe200000116bb */
[----:B------:R-:W1:Y:S02]  /*5330*/  LDSM.16.M88.4 R4, [R182+0x5000] ;  /* 0x00500000b604783b */ /* 0x000e640000000200 */
[C---:B-1----:R-:W-:Y:S08]  /*5340*/  HMMA.16816.F32.BF16 R8, R4.reuse, R164, R8 ;  /* 0x000000a40408723c */ /* 0x042ff00000041808 */
[-C--:B------:R-:W-:Y:S08]  /*5350*/  HMMA.16816.F32.BF16 R12, R4, R166.reuse, R12 ;  /* 0x000000a6040c723c */ /* 0x080ff0000004180c */
[C---:B------:R-:W-:Y:S08]  /*5360*/  HMMA.16816.F32.BF16 R16, R100.reuse, R166, R16 ;  /* 0x000000a66410723c */ /* 0x040ff00000041810 */
[-C--:B------:R-:W-:Y:S08]  /*5370*/  HMMA.16816.F32.BF16 R20, R100, R168.reuse, R20 ;  /* 0x000000a86414723c */ /* 0x080ff00000041814 */
[C---:B------:R-:W-:Y:S08]  /*5380*/  HMMA.16816.F32.BF16 R24, R4.reuse, R168, R24 ;  /* 0x000000a80418723c */ /* 0x040ff00000041818 */
[-C--:B------:R-:W-:Y:S01]  /*5390*/  HMMA.16816.F32.BF16 R28, R4, R170.reuse, R28 ;  /* 0x000000aa041c723c */ /* 0x080fe2000004181c */
[----:B------:R1:W5:Y:S04]  /*53a0*/  LDG.E R6, desc[UR26][R106.64+0x80] ;  /* 0x0000801a6a067981 */ /* 0x000368000c1e1900 */
[----:B------:R1:W5:Y:S03]  /*53b0*/  LDG.E R5, desc[UR26][R106.64+0xa0] ;  /* 0x0000a01a6a057981 */ /* 0x000366000c1e1900 */
[----:B------:R-:W-:Y:S01]  /*53c0*/  HMMA.16816.F32.BF16 R32, R100, R170, R32 ;  /* 0x000000aa6420723c */ /* 0x000fe20000041820 */
[----:B------:R-:W-:Y:S08]  /*53d0*/  @!UPT UIADD3 URZ, UPT, UPT, URZ, URZ, URZ ;  /* 0x000000fffffff290 */ /* 0x000ff0000fffe0ff */
[----:B------:R-:W-:Y:S11]  /*53e0*/  @!P1 BRA `(.L_x_1499) ;  /* 0x0000000000889947 */ /* 0x000ff60003800000 */
[----:B------:R-:W2:Y:S01]  /*53f0*/  LDC R102, c[0x0][0x3b0] ;  /* 0x0000ec00ff667b82 */ /* 0x000ea20000000800 */
[----:B------:R-:W-:Y:S02]  /*5400*/  ISETP.GE.AND P0, PT, R173, UR7, PT ;  /* 0x00000007ad007c0c */ /* 0x000fe4000bf06270 */
[----:B------:R-:W-:Y:S02]  /*5410*/  IADD3 R4, P2, PT, RZ, -UR5, RZ ;  /* 0x80000005ff047c10 */ /* 0x000fe4000ff5e0ff */
[----:B------:R-:W-:Y:S04]  /*5420*/  LOP3.LUT R7, R230, 0x1, RZ, 0xc0, !PT ;  /* 0x00000001e6077812 */ /* 0x000fe800078ec0ff */
[----:B------:R-:W-:Y:S05]  /*5430*/  ISETP.NE.U32.AND P4, PT, R7, 0x1, PT ;  /* 0x000000010700780c */ /* 0x000fea0003f85070 */
[----:B------:R-:W3:Y:S01]  /*5440*/  @!P0 LDC R101, c[0x0][0x3b4] ;  /* 0x0000ed00ff658b82 */ /* 0x000ee20000000800 */
[----:B--2---:R-:W-:Y:S04]  /*5450*/  IMAD.SHL.U32 R2, R102, 0x40, RZ ;  /* 0x0000004066027824 */ /* 0x004fe800078e00ff */
[----:B------:R-:W-:Y:S01]  /*5460*/  IMAD.X R2, RZ, RZ, ~R2, P2 ;  /* 0x000000ffff027224 */ /* 0x000fe200010e0e02 */
[----:B------:R-:W-:Y:S04]  /*5470*/  ISETP.GE.AND P2, PT, R173, UR7, PT ;  /* 0x00000007ad007c0c */ /* 0x000fe8000bf46270 */
[----:B------:R-:W-:Y:S04]  /*5480*/  SHF.R.S64 R4, R4, 0x1f, R2 ;  /* 0x0000001f04047819 */ /* 0x000fe80000001002 */
[----:B------:R-:W-:Y:S01]  /*5490*/  IADD3 R236, P3, PT, R4, R236, RZ ;  /* 0x000000ec04ec7210 */ /* 0x000fe20007f7e0ff */
[----:B------:R-:W-:Y:S03]  /*54a0*/  IMAD.MOV.U32 R4, RZ, RZ, -0x2000 ;  /* 0xffffe000ff047424 */ /* 0x000fe600078e00ff */
[----:B------:R-:W-:Y:S02]  /*54b0*/  LEA.HI.X.SX32 R235, R2, R235, 0x1, P3 ;  /* 0x000000eb02eb7211 */ /* 0x000fe400018f0eff */
[----:B------:R-:W-:Y:S02]  /*54c0*/  @!P0 LEA R100, P3, R102, R236, 0x6 ;  /* 0x000000ec66648211 */ /* 0x000fe400078630ff */
[----:B------:R-:W-:Y:S01]  /*54d0*/  SEL R2, R4, 0x2000, !P4 ;  /* 0x0000200004027807 */ /* 0x000fe20006000000 */
[----:B------:R-:W-:Y:S01]  /*54e0*/  @!P2 IMAD.MOV.U32 R103, RZ, RZ, R235 ;  /* 0x000000ffff67a224 */ /* 0x000fe200078e00eb */
[----:B---3--:R-:W-:Y:S01]  /*54f0*/  @!P0 LEA.HI.X R101, R102, R235, R101, 0x6, P3 ;  /* 0x000000eb66658211 */ /* 0x008fe200018f3465 */
        /* <DEDUP_REMOVED lines=17> */
.L_x_1499:
[----:B------:R-:W-:Y:S01]  /*5610*/  SHF.L.U32 R4, R187, 0x6, RZ ;  /* 0x00000006bb047819 */ /* 0x000fe200000006ff */
[C---:B------:R-:W-:Y:S01]  /*5620*/  FADD.FTZ R20, -R105.reuse, R20 ;  /* 0x0000001469147221 */ /* 0x040fe20000010100 */
[----:B------:R-:W-:Y:S01]  /*5630*/  LOP3.LUT R119, R0, 0x8, RZ, 0xc0, !PT ;  /* 0x0000000800777812 */ /* 0x000fe200078ec0ff */
[C---:B------:R-:W-:Y:S01]  /*5640*/  FADD.FTZ R16, -R105.reuse, R16 ;  /* 0x0000001069107221 */ /* 0x040fe20000010100 */
[----:B------:R-:W-:Y:S01]  /*5650*/  LOP3.LUT R173, R238, 0x38, RZ, 0xc0, !PT ;  /* 0x00000038eead7812 */ /* 0x000fe200078ec0ff */
[----:B------:R-:W-:Y:S01]  /*5660*/  FADD.FTZ R17, -R105, R17 ;  /* 0x0000001169117221 */ /* 0x000fe20000010100 */
[----:B------:R-:W-:Y:S01]  /*5670*/  LOP3.LUT R2, R119, 0x10, R187, 0xf8, !PT ;  /* 0x0000001077027812 */ /* 0x000fe200078ef8bb */
[----:B------:R-:W-:Y:S01]  /*5680*/  FFMA.FTZ R7, -R194, R194, 1 ;  /* 0x3f800000c2077423 */ /* 0x000fe200000101c2 */
[--C-:B------:R-:W-:Y:S01]  /*5690*/  LOP3.LUT R0, R173, 0x1c0, R4.reuse, 0xf8, !PT ;  /* 0x000001c0ad007812 */ /* 0x100fe200078ef804 */
[----:B--2---:R-:W-:Y:S01]  /*56a0*/  FMUL.FTZ R101, R121, R16 ;  /* 0x0000001079657220 */ /* 0x004fe20000410000 */
[----:B------:R-:W-:Y:S01]  /*56b0*/  FMUL.FTZ R100, R118, R17 ;  /* 0x0000001176647220 */ /* 0x000fe20000410000 */
[----:B------:R-:W-:Y:S01]  /*56c0*/  FMUL.FTZ R7, R7, UR14 ;  /* 0x0000000e07077c20 */ /* 0x000fe20008410000 */
[----:B------:R-:W-:Y:S01]  /*56d0*/  LOP3.LUT R0, R2, R0, RZ, 0x3c, !PT ;  /* 0x0000000002007212 */ /* 0x000fe200078e3cff */
[----:B------:R-:W-:Y:S01]  /*56e0*/  FFMA.FTZ R16, -R195, R195, 1 ;  /* 0x3f800000c3107423 */ /* 0x000fe200000101c3 */
[----:B------:R-:W-:Y:S01]  /*56f0*/  FFMA.FTZ R17, -R200, R200, 1 ;  /* 0x3f800000c8117423 */ /* 0x000fe200000101c8 */
[C---:B------:R-:W-:Y:S01]  /*5700*/  FADD.FTZ R33, -R105.reuse, R33 ;  /* 0x0000002169217221 */ /* 0x040fe20000010100 */
[----:B------:R-:W-:Y:S01]  /*5710*/  LOP3.LUT R0, R0, 0x200, R4, 0xf8, !PT ;  /* 0x0000020000007812 */ /* 0x000fe200078ef804 */
[----:B------:R-:W-:Y:S01]  /*5720*/  FADD.FTZ R4, -R105, R21 ;  /* 0x0000001569047221 */ /* 0x000fe20000010100 */
[----:B------:R-:W-:Y:S01]  /*5730*/  FMUL.FTZ R21, R117, R20 ;  /* 0x0000001475157220 */ /* 0x000fe20000410000 */
[----:B------:R-:W-:Y:S01]  /*5740*/  FFMA.FTZ R20, -R203, R203, 1 ;  /* 0x3f800000cb147423 */ /* 0x000fe200000101cb */
[----:B------:R-:W-:Y:S01]  /*5750*/  FMUL.FTZ R16, R16, UR14 ;  /* 0x0000000e10107c20 */ /* 0x000fe20008410000 */
[----:B------:R-:W-:Y:S01]  /*5760*/  FMUL.FTZ R4, R116, R4 ;  /* 0x0000000474047220 */ /* 0x000fe20000410000 */
[----:B------:R-:W-:Y:S01]  /*5770*/  FMUL.FTZ R17, R17, UR14 ;  /* 0x0000000e11117c20 */ /* 0x000fe20008410000 */
[----:B------:R-:W-:Y:S01]  /*5780*/  FMUL.FTZ R20, R20, UR14 ;  /* 0x0000000e14147c20 */ /* 0x000fe20008410000 */
[----:B------:R-:W-:Y:S01]  /*5790*/  FADD.FTZ R32, -R105, R32 ;  /* 0x0000002069207221 */ /* 0x000fe20000010100 */
[----:B------:R-:W-:Y:S01]  /*57a0*/  FMUL.FTZ R21, R16, R21 ;  /* 0x0000001510157220 */ /* 0x000fe20000410000 */
[----:B------:R-:W-:Y:S01]  /*57b0*/  FMUL.FTZ R100, R17, R100 ;  /* 0x0000006411647220 */ /* 0x000fe20000410000 */
[----:B------:R-:W-:Y:S01]  /*57c0*/  FMUL.FTZ R101, R20, R101 ;  /* 0x0000006514657220 */ /* 0x000fe20000410000 */
[----:B------:R-:W-:Y:S01]  /*57d0*/  FMUL.FTZ R20, R7, R4 ;  /* 0x0000000407147220 */ /* 0x000fe20000410000 */
[----:B------:R-:W-:Y:S01]  /*57e0*/  FFMA.FTZ R4, -R126, R126, 1 ;  /* 0x3f8000007e047423 */ /* 0x000fe2000001017e */
[----:B------:R-:W-:Y:S01]  /*57f0*/  FFMA.FTZ R7, -R127, R127, 1 ;  /* 0x3f8000007f077423 */ /* 0x000fe2000001017f */
[----:B------:R-:W-:Y:S01]  /*5800*/  FMUL.FTZ R33, R112, R33 ;  /* 0x0000002170217220 */ /* 0x000fe20000410000 */
[----:B------:R-:W-:Y:S01]  /*5810*/  FMUL.FTZ R32, R113, R32 ;  /* 0x0000002071207220 */ /* 0x000fe20000410000 */
[----:B------:R-:W-:Y:S01]  /*5820*/  FMUL.FTZ R16, R4, UR14 ;  /* 0x0000000e04107c20 */ /* 0x000fe20008410000 */
[----:B------:R-:W-:Y:S01]  /*5830*/  FMUL.FTZ R17, R7, UR14 ;  /* 0x0000000e07117c20 */ /* 0x000fe20008410000 */
[----:B------:R-:W-:Y:S01]  /*5840*/  FFMA.FTZ R4, -R214, R214, 1 ;  /* 0x3f800000d6047423 */ /* 0x000fe200000101d6 */
[----:B------:R-:W-:Y:S01]  /*5850*/  FADD.FTZ R19, -R104, R19 ;  /* 0x0000001368137221 */ /* 0x000fe20000010100 */
[----:B------:R-:W-:Y:S01]  /*5860*/  FMUL.FTZ R33, R16, R33 ;  /* 0x0000002110217220 */ /* 0x000fe20000410000 */
[----:B------:R-:W-:Y:S01]  /*5870*/  FMUL.FTZ R32, R17, R32 ;  /* 0x0000002011207220 */ /* 0x000fe20000410000 */
[----:B------:R-:W-:Y:S01]  /*5880*/  FMUL.FTZ R16, R4, UR14 ;  /* 0x0000000e04107c20 */ /* 0x000fe20008410000 */
[----:B------:R-:W-:Y:S01]  /*5890*/  FADD.FTZ R4, -R104, R18 ;  /* 0x0000001268047221 */ /* 0x000fe20000010100 */
[----:B------:R-:W-:Y:S01]  /*58a0*/  FMUL.FTZ R19, R124, R19 ;  /* 0x000000137c137220 */ /* 0x000fe20000410000 */
[----:B------:R-:W-:Y:S01]  /*58b0*/  F2FP.BF16.F32.PACK_AB R20, R20, R21 ;  /* 0x000000151414723e */ /* 0x000fe200000010ff */
[----:B------:R-:W-:Y:S01]  /*58c0*/  FFMA.FTZ R21, -R205, R205, 1 ;  /* 0x3f800000cd157423 */ /* 0x000fe200000101cd */
[----:B------:R-:W-:Y:S01]  /*58d0*/  F2FP.BF16.F32.PACK_AB R18, R33, R32 ;  /* 0x000000202112723e */ /* 0x000fe200000010ff */
[----:B------:R-:W-:Y:S01]  /*58e0*/  FMUL.FTZ R17, R125, R4 ;  /* 0x000000047d117220 */ /* 0x000fe20000410000 */
[----:B------:R-:W-:Y:S01]  /*58f0*/  FMUL.FTZ R32, R16, R111 ;  /* 0x0000006f10207220 */ /* 0x000fe20000410000 */
[----:B------:R-:W-:Y:S01]  /*5900*/  FFMA.FTZ R4, -R208, R208, 1 ;  /* 0x3f800000d0047423 */ /* 0x000fe200000101d0 */
[----:B------:R-:W-:Y:S01]  /*5910*/  FFMA.FTZ R16, -R209, R209, 1 ;  /* 0x3f800000d1107423 */ /* 0x000fe200000101d1 */
[----:B------:R-:W-:Y:S01]  /*5920*/  F2FP.BF16.F32.PACK_AB R7, R100, R101 ;  /* 0x000000656407723e */ /* 0x000fe200000010ff */
[----:B------:R-:W-:Y:S01]  /*5930*/  FMUL.FTZ R100, R21, UR14 ;  /* 0x0000000e15647c20 */ /* 0x000fe20008410000 */
[----:B------:R-:W-:Y:S01]  /*5940*/  FMUL.FTZ R33, R4, UR14 ;  /* 0x0000000e04217c20 */ /* 0x000fe20008410000 */
[----:B------:R-:W-:Y:S01]  /*5950*/  FMUL.FTZ R16, R16, UR14 ;  /* 0x0000000e10107c20 */ /* 0x000fe20008410000 */
[----:B------:R-:W-:Y:S01]  /*5960*/  FADD.FTZ R4, -R104, R35 ;  /* 0x0000002368047221 */ /* 0x000fe20000010100 */
[----:B------:R-:W-:Y:S01]  /*5970*/  F2FP.BF16.F32.PACK_AB R2, R109, R110 ;  /* 0x0000006e6d02723e */ /* 0x000fe200000010ff */
[----:B------:R-:W-:Y:S01]  /*5980*/  FMUL.FTZ R33, R33, R19 ;  /* 0x0000001321217220 */ /* 0x000fe20000410000 */
[----:B------:R-:W-:Y:S01]  /*5990*/  FMUL.FTZ R35, R16, R17 ;  /* 0x0000001110237220 */ /* 0x000fe20000410000 */
[----:B------:R-:W-:Y:S01]  /*59a0*/  FFMA.FTZ R19, -R204, R204, 1 ;  /* 0x3f800000cc137423 */ /* 0x000fe200000101cc */
[----:B------:R-:W-:Y:S01]  /*59b0*/  FFMA.FTZ R17, -R134, R134, 1 ;  /* 0x3f80000086117423 */ /* 0x000fe20000010186 */
[----:B------:R-:W-:Y:S01]  /*59c0*/  FFMA.FTZ R16, -R132, R132, 1 ;  /* 0x3f80000084107423 */ /* 0x000fe20000010184 */
[----:B------:R-:W-:Y:S01]  /*59d0*/  FMUL.FTZ R4, R114, R4 ;  /* 0x0000000472047220 */ /* 0x000fe20000410000 */
[----:B------:R-:W-:Y:S01]  /*59e0*/  FMUL.FTZ R21, R19, UR14 ;  /* 0x0000000e13157c20 */ /* 0x000fe20008410000 */
[----:B------:R-:W-:Y:S01]  /*59f0*/  FMUL.FTZ R19, R17, UR14 ;  /* 0x0000000e11137c20 */ /* 0x000fe20008410000 */
[----:B------:R-:W-:Y:S01]  /*5a00*/  FMUL.FTZ R17, R16, UR14 ;  /* 0x0000000e10117c20 */ /* 0x000fe20008410000 */
[----:B------:R2:W-:Y:S01]  /*5a10*/  STS [R229+-0x4000], R2 ;  /* 0xffc00002e5007388 */ /* 0x0005e20000000800 */
[C---:B------:R-:W-:Y:S01]  /*5a20*/  FADD.FTZ R34, -R104.reuse, R34 ;  /* 0x0000002268227221 */ /* 0x040fe20000010100 */
[----:B------:R-:W-:Y:S01]  /*5a30*/  FADD.FTZ R23, -R104, R23 ;  /* 0x0000001768177221 */ /* 0x000fe20000010100 */
[----:B------:R-:W-:Y:S01]  /*5a40*/  FMUL.FTZ R17, R17, R4 ;  /* 0x0000000411117220 */ /* 0x000fe20000410000 */
[----:B------:R-:W-:Y:S01]  /*5a50*/  F2FP.BF16.F32.PACK_AB R4, R32, R120 ;  /* 0x000000782004723e */ /* 0x000fe200000010ff */
[----:B------:R-:W-:Y:S01]  /*5a60*/  FMUL.FTZ R34, R115, R34 ;  /* 0x0000002273227220 */ /* 0x000fe20000410000 */
[C---:B-----5:R-:W-:Y:S01]  /*5a70*/  FADD.FTZ R12, -R6.reuse, R12 ;  /* 0x0000000c060c7221 */ /* 0x060fe20000010100 */
[----:B------:R-:W-:Y:S01]  /*5a80*/  FADD.FTZ R9, -R6, R9 ;  /* 0x0000000906097221 */ /* 0x000fe20000010100 */
[----:B------:R-:W-:Y:S01]  /*5a90*/  FMUL.FTZ R23, R122, R23 ;  /* 0x000000177a177220 */ /* 0x000fe20000410000 */
[----:B------:R3:W-:Y:S01]  /*5aa0*/  STS [R229+-0x3c00], R4 ;  /* 0xffc40004e5007388 */ /* 0x0007e20000000800 */
[----:B------:R-:W-:Y:S01]  /*5ab0*/  FMUL.FTZ R34, R19, R34 ;  /* 0x0000002213227220 */ /* 0x000fe20000410000 */
[----:B------:R-:W-:Y:S01]  /*5ac0*/  FADD.FTZ R8, -R6, R8 ;  /* 0x0000000806087221 */ /* 0x000fe20000010100 */
[----:B------:R-:W-:Y:S02]  /*5ad0*/  FMUL.FTZ R19, R193, R9 ;  /* 0x00000009c1137220 */ /* 0x000fe40000410000 */
[----:B------:R4:W-:Y:S01]  /*5ae0*/  STS [R192+-0x4000], R7 ;  /* 0xffc00007c0007388 */ /* 0x0009e20000000800 */
[----:B------:R-:W-:Y:S01]  /*5af0*/  FFMA.FTZ R9, -R222, R222, 1 ;  /* 0x3f800000de097423 */ /* 0x000fe200000101de */
[----:B------:R-:W-:Y:S01]  /*5b00*/  FMUL.FTZ R16, R21, R23 ;  /* 0x0000001715107220 */ /* 0x000fe20000410000 */
[----:B------:R-:W-:Y:S01]  /*5b10*/  FMUL.FTZ R21, R199, R8 ;  /* 0x00000008c7157220 */ /* 0x000fe20000410000 */
[C---:B------:R-:W-:Y:S01]  /*5b20*/  FADD.FTZ R25, -R6.reuse, R25 ;  /* 0x0000001906197221 */ /* 0x040fe20000010100 */
[----:B------:R-:W-:Y:S01]  /*5b30*/  FMUL.FTZ R9, R9, UR14 ;  /* 0x0000000e09097c20 */ /* 0x000fe20008410000 */
[C---:B------:R-:W-:Y:S01]  /*5b40*/  FADD.FTZ R28, -R6.reuse, R28 ;  /* 0x0000001c061c7221 */ /* 0x040fe20000010100 */
[----:B------:R-:W-:Y:S01]  /*5b50*/  FADD.FTZ R24, -R6, R24 ;  /* 0x0000001806187221 */ /* 0x000fe20000010100 */
[----:B------:R-:W-:Y:S01]  /*5b60*/  FFMA.FTZ R8, -R221, R221, 1 ;  /* 0x3f800000dd087423 */ /* 0x000fe200000101dd */
[----:B------:R-:W-:Y:S01]  /*5b70*/  FMUL.FTZ R19, R9, R19 ;  /* 0x0000001309137220 */ /* 0x000fe20000410000 */
[----:B------:R-:W-:Y:S01]  /*5b80*/  FFMA.FTZ R9, -R213, R213, 1 ;  /* 0x3f800000d5097423 */ /* 0x000fe200000101d5 */
[----:B------:R-:W-:Y:S01]  /*5b90*/  FMUL.FTZ R24, R133, R24 ;  /* 0x0000001885187220 */ /* 0x000fe20000410000 */
[----:B--2---:R-:W-:Y:S01]  /*5ba0*/  F2FP.BF16.F32.PACK_AB R2, R33, R35 ;  /* 0x000000232102723e */ /* 0x004fe200000010ff */
[----:B------:R-:W-:Y:S01]  /*5bb0*/  FMUL.FTZ R28, R129, R28 ;  /* 0x0000001c811c7220 */ /* 0x000fe20000410000 */
[----:B------:R-:W-:Y:S01]  /*5bc0*/  FMUL.FTZ R9, R9, UR14 ;  /* 0x0000000e09097c20 */ /* 0x000fe20008410000 */
[----:B------:R-:W-:Y:S01]  /*5bd0*/  FMUL.FTZ R8, R8, UR14 ;  /* 0x0000000e08087c20 */ /* 0x000fe20008410000 */
[----:B------:R-:W-:Y:S01]  /*5be0*/  FADD.FTZ R11, -R5, R11 ;  /* 0x0000000b050b7221 */ /* 0x000fe20000010100 */
[----:B------:R2:W-:Y:S01]  /*5bf0*/  STS [R192+-0x3c00], R2 ;  /* 0xffc40002c0007388 */ /* 0x0005e20000000800 */
[----:B------:R-:W-:Y:S01]  /*5c00*/  FMUL.FTZ R24, R9, R24 ;  /* 0x0000001809187220 */ /* 0x000fe20000410000 */
[C---:B------:R-:W-:Y:S01]  /*5c10*/  FADD.FTZ R10, -R5.reuse, R10 ;  /* 0x0000000a050a7221 */ /* 0x040fe20000010100 */
[----:B------:R-:W-:Y:S01]  /*5c20*/  FADD.FTZ R14, -R5, R14 ;  /* 0x0000000e050e7221 */ /* 0x000fe20000010100 */
[----:B---3--:R-:W-:Y:S01]  /*5c30*/  FADD.FTZ R4, -R6, R13 ;  /* 0x0000000d06047221 */ /* 0x008fe20000010100 */
[----:B------:R-:W-:Y:S01]  /*5c40*/  FMUL.FTZ R13, R139, R12 ;  /* 0x0000000c8b0d7220 */ /* 0x000fe20000410000 */
[----:B------:R-:W-:Y:S01]  /*5c50*/  FFMA.FTZ R12, -R223, R223, 1 ;  /* 0x3f800000df0c7423 */ /* 0x000fe200000101df */
[----:B------:R-:W-:Y:S01]  /*5c60*/  FMUL.FTZ R14, R198, R14 ;  /* 0x0000000ec60e7220 */ /* 0x000fe20000410000 */
[----:B----4-:R-:W-:Y:S01]  /*5c70*/  FFMA.FTZ R7, -R220, R220, 1 ;  /* 0x3f800000dc077423 */ /* 0x010fe200000101dc */
[----:B------:R-:W-:Y:S01]  /*5c80*/  FMUL.FTZ R4, R137, R4 ;  /* 0x0000000489047220 */ /* 0x000fe20000410000 */
[----:B------:R-:W-:Y:S01]  /*5c90*/  FMUL.FTZ R12, R12, UR14 ;  /* 0x0000000e0c0c7c20 */ /* 0x000fe20008410000 */
[----:B------:R-:W-:Y:S01]  /*5ca0*/  FMUL.FTZ R13, R8, R13 ;  /* 0x0000000d080d7220 */ /* 0x000fe20000410000 */
[----:B------:R-:W-:Y:S01]  /*5cb0*/  FMUL.FTZ R7, R7, UR14 ;  /* 0x0000000e07077c20 */ /* 0x000fe20008410000 */
[C---:B------:R-:W-:Y:S01]  /*5cc0*/  FADD.FTZ R27, -R5.reuse, R27 ;  /* 0x0000001b051b7221 */ /* 0x040fe20000010100 */
[----:B------:R-:W-:Y:S01]  /*5cd0*/  FMUL.FTZ R21, R12, R21 ;  /* 0x000000150c157220 */ /* 0x000fe20000410000 */
[----:B------:R-:W-:Y:S01]  /*5ce0*/  FADD.FTZ R26, -R5, R26 ;  /* 0x0000001a051a7221 */ /* 0x000fe20000010100 */
[----:B------:R-:W-:Y:S01]  /*5cf0*/  FMUL.FTZ R12, R7, R4 ;  /* 0x00000004070c7220 */ /* 0x000fe20000410000 */
[----:B------:R-:W-:Y:S01]  /*5d00*/  FADD.FTZ R4, -R6, R29 ;  /* 0x0000001d06047221 */ /* 0x000fe20000010100 */
[----:B------:R-:W-:Y:S01]  /*5d10*/  FFMA.FTZ R7, -R202, R202, 1 ;  /* 0x3f800000ca077423 */ /* 0x000fe200000101ca */
[----:B------:R-:W-:Y:S01]  /*5d20*/  FFMA.FTZ R6, -R201, R201, 1 ;  /* 0x3f800000c9067423 */ /* 0x000fe200000101c9 */
[----:B------:R-:W-:Y:S01]  /*5d30*/  FADD.FTZ R30, -R5, R30 ;  /* 0x0000001e051e7221 */ /* 0x000fe20000010100 */
[----:B------:R-:W-:Y:S01]  /*5d40*/  FMUL.FTZ R4, R128, R4 ;  /* 0x0000000480047220 */ /* 0x000fe20000410000 */
[----:B------:R-:W-:Y:S01]  /*5d50*/  FMUL.FTZ R7, R7, UR14 ;  /* 0x0000000e07077c20 */ /* 0x000fe20008410000 */
[----:B------:R-:W-:Y:S01]  /*5d60*/  FMUL.FTZ R6, R6, UR14 ;  /* 0x0000000e06067c20 */ /* 0x000fe20008410000 */
[----:B------:R-:W-:Y:S01]  /*5d70*/  FADD.FTZ R22, -R104, R22 ;  /* 0x0000001668167221 */ /* 0x000fe20000010100 */
[----:B--2---:R-:W-:Y:S01]  /*5d80*/  F2FP.BF16.F32.PACK_AB R2, R19, R21 ;  /* 0x000000151302723e */ /* 0x004fe200000010ff */
[----:B------:R-:W-:Y:S01]  /*5d90*/  FMUL.FTZ R9, R7, R28 ;  /* 0x0000001c07097220 */ /* 0x000fe20000410000 */
[----:B------:R-:W-:Y:S01]  /*5da0*/  FMUL.FTZ R4, R6, R4 ;  /* 0x0000000406047220 */ /* 0x000fe20000410000 */
[----:B------:R-:W-:Y:S01]  /*5db0*/  F2FP.BF16.F32.PACK_AB R7, R12, R13 ;  /* 0x0000000d0c07723e */ /* 0x000fe200000010ff */
[----:B------:R-:W-:Y:S01]  /*5dc0*/  FMUL.FTZ R13, R206, R11 ;  /* 0x0000000bce0d7220 */ /* 0x000fe20000410000 */
[----:B------:R-:W-:Y:S01]  /*5dd0*/  FFMA.FTZ R12, -R228, R228, 1 ;  /* 0x3f800000e40c7423 */ /* 0x000fe200000101e4 */
[----:B------:R2:W-:Y:S01]  /*5de0*/  STS [R229+-0x3000], R2 ;  /* 0xffd00002e5007388 */ /* 0x0005e20000000800 */
[----:B------:R-:W-:Y:S01]  /*5df0*/  F2FP.BF16.F32.PACK_AB R9, R4, R9 ;  /* 0x000000090409723e */ /* 0x000fe200000010ff */
[----:B------:R-:W-:Y:S01]  /*5e00*/  FADD.FTZ R4, -R5, R15 ;  /* 0x0000000f05047221 */ /* 0x000fe20000010100 */
[----:B------:R-:W-:Y:S01]  /*5e10*/  FMUL.FTZ R15, R207, R10 ;  /* 0x0000000acf0f7220 */ /* 0x000fe20000410000 */
[----:B------:R-:W-:Y:S01]  /*5e20*/  FFMA.FTZ R11, -R227, R227, 1 ;  /* 0x3f800000e30b7423 */ /* 0x000fe200000101e3 */
[----:B------:R-:W-:Y:S01]  /*5e30*/  FFMA.FTZ R10, -R226, R226, 1 ;  /* 0x3f800000e20a7423 */ /* 0x000fe200000101e2 */
[----:B------:R-:W-:Y:S01]  /*5e40*/  FFMA.FTZ R6, -R224, R224, 1 ;  /* 0x3f800000e0067423 */ /* 0x000fe200000101e0 */
[----:B------:R-:W-:Y:S01]  /*5e50*/  FMUL.FTZ R12, R12, UR14 ;  /* 0x0000000e0c0c7c20 */ /* 0x000fe20008410000 */
[----:B------:R-:W-:Y:S01]  /*5e60*/  FMUL.FTZ R11, R11, UR14 ;  /* 0x0000000e0b0b7c20 */ /* 0x000fe20008410000 */
[----:B------:R-:W-:Y:S01]  /*5e70*/  FMUL.FTZ R10, R10, UR14 ;  /* 0x0000000e0a0a7c20 */ /* 0x000fe20008410000 */
[----:B------:R-:W-:Y:S01]  /*5e80*/  FMUL.FTZ R4, R197, R4 ;  /* 0x00000004c5047220 */ /* 0x000fe20000410000 */
[----:B------:R-:W-:Y:S01]  /*5e90*/  FMUL.FTZ R6, R6, UR14 ;  /* 0x0000000e06067c20 */ /* 0x000fe20008410000 */
[----:B------:R-:W-:Y:S01]  /*5ea0*/  FMUL.FTZ R19, R12, R15 ;  /* 0x0000000f0c137220 */ /* 0x000fe20000410000 */
[----:B------:R-:W-:Y:S01]  /*5eb0*/  FMUL.FTZ R15, R11, R13 ;  /* 0x0000000d0b0f7220 */ /* 0x000fe20000410000 */
[----:B------:R-:W-:Y:S01]  /*5ec0*/  FMUL.FTZ R14, R10, R14 ;  /* 0x0000000e0a0e7220 */ /* 0x000fe20000410000 */
[----:B------:R-:W-:Y:S01]  /*5ed0*/  FFMA.FTZ R11, -R218, R218, 1 ;  /* 0x3f800000da0b7423 */ /* 0x000fe200000101da */
[----:B------:R-:W-:Y:S01]  /*5ee0*/  FMUL.FTZ R12, R6, R4 ;  /* 0x00000004060c7220 */ /* 0x000fe20000410000 */
[----:B------:R-:W-:Y:S01]  /*5ef0*/  FFMA.FTZ R10, -R215, R215, 1 ;  /* 0x3f800000d70a7423 */ /* 0x000fe200000101d7 */
[----:B------:R-:W-:Y:S01]  /*5f00*/  FADD.FTZ R4, -R5, R31 ;  /* 0x0000001f05047221 */ /* 0x000fe20000010100 */
        /* <DEDUP_REMOVED lines=8> */
[----:B------:R-:W-:Y:S01]  /*5f90*/  FFMA.FTZ R8, -R211, R211, 1 ;  /* 0x3f800000d3087423 */ /* 0x000fe200000101d3 */
[----:B--2---:R-:W-:Y:S01]  /*5fa0*/  F2FP.BF16.F32.PACK_AB R2, R12, R14 ;  /* 0x0000000e0c02723e */ /* 0x004fe200000010ff */
[----:B------:R-:W-:Y:S01]  /*5fb0*/  FMUL.FTZ R6, R6, R4 ;  /* 0x0000000406067220 */ /* 0x000fe20000410000 */
[----:B------:R-:W-:Y:S01]  /*5fc0*/  F2FP.BF16.F32.PACK_AB R4, R15, R19 ;  /* 0x000000130f04723e */ /* 0x000fe200000010ff */
[----:B------:R-:W-:Y:S01]  /*5fd0*/  FMUL.FTZ R22, R100, R22 ;  /* 0x0000001664167220 */ /* 0x000fe20000410000 */
[----:B------:R-:W-:Y:S01]  /*5fe0*/  FMUL.FTZ R25, R131, R25 ;  /* 0x0000001983197220 */ /* 0x000fe20000410000 */
[----:B------:R-:W-:Y:S01]  /*5ff0*/  FMUL.FTZ R27, R136, R27 ;  /* 0x0000001b881b7220 */ /* 0x000fe20000410000 */
[----:B------:R-:W-:Y:S01]  /*6000*/  FMUL.FTZ R8, R8, UR14 ;  /* 0x0000000e08087c20 */ /* 0x000fe20008410000 */
[----:B------:R-:W-:Y:S01]  /*6010*/  STS [R229+-0x2c00], R4 ;  /* 0xffd40004e5007388 */ /* 0x000fe20000000800 */
[----:B------:R-:W-:Y:S01]  /*6020*/  FMUL.FTZ R26, R138, R26 ;  /* 0x0000001a8a1a7220 */ /* 0x000fe20000410000 */
[----:B------:R-:W-:Y:S01]  /*6030*/  F2FP.BF16.F32.PACK_AB R16, R16, R22 ;  /* 0x000000161010723e */ /* 0x000fe200000010ff */
[----:B------:R-:W-:Y:S02]  /*6040*/  FMUL.FTZ R8, R8, R25 ;  /* 0x0000001908087220 */ /* 0x000fe40000410000 */
[----:B------:R-:W-:Y:S01]  /*6050*/  STS [R192+-0x3000], R7 ;  /* 0xffd00007c0007388 */ /* 0x000fe20000000800 */
[----:B------:R-:W-:Y:S01]  /*6060*/  FMUL.FTZ R26, R13, R26 ;  /* 0x0000001a0d1a7220 */ /* 0x000fe20000410000 */
[----:B------:R-:W-:Y:S01]  /*6070*/  FMUL.FTZ R5, R11, R27 ;  /* 0x0000001b0b057220 */ /* 0x000fe20000410000 */
[----:B------:R-:W-:Y:S02]  /*6080*/  FMUL.FTZ R30, R135, R30 ;  /* 0x0000001e871e7220 */ /* 0x000fe40000410000 */
[----:B------:R2:W-:Y:S01]  /*6090*/  STS [R192+-0x2c00], R2 ;  /* 0xffd40002c0007388 */ /* 0x0005e20000000800 */
[----:B------:R-:W-:Y:S01]  /*60a0*/  F2FP.BF16.F32.PACK_AB R17, R17, R34 ;  /* 0x000000221111723e */ /* 0x000fe200000010ff */
[----:B------:R-:W-:Y:S02]  /*60b0*/  IMAD R129, R246, UR8, RZ ;  /* 0x00000008f6817c24 */ /* 0x000fe4000f8e02ff */
[----:B------:R-:W-:Y:S01]  /*60c0*/  FMUL.FTZ R30, R10, R30 ;  /* 0x0000001e0a1e7220 */ /* 0x000fe20000410000 */
[----:B------:R-:W-:Y:S01]  /*60d0*/  STS [R219+-0x4000], R20 ;  /* 0xffc00014db007388 */ /* 0x000fe20000000800 */
[----:B------:R-:W-:Y:S02]  /*60e0*/  F2FP.BF16.F32.PACK_AB R8, R8, R24 ;  /* 0x000000180808723e */ /* 0x000fe400000010ff */
[----:B------:R-:W-:Y:S02]  /*60f0*/  F2FP.BF16.F32.PACK_AB R5, R5, R26 ;  /* 0x0000001a0505723e */ /* 0x000fe400000010ff */
[----:B------:R-:W-:Y:S01]  /*6100*/  STS [R219+-0x3c00], R16 ;  /* 0xffc40010db007388 */ /* 0x000fe20000000800 */
[----:B------:R-:W-:Y:S02]  /*6110*/  F2FP.BF16.F32.PACK_AB R6, R6, R30 ;  /* 0x0000001e0606723e */ /* 0x000fe400000010ff */
[----:B------:R-:W-:Y:S02]  /*6120*/  LEA R0, R0, UR4, 0x1 ;  /* 0x0000000400007c11 */ /* 0x000fe4000f8e08ff */
[----:B------:R-:W-:Y:S01]  /*6130*/  STS [R108+-0x4000], R18 ;  /* 0xffc000126c007388 */ /* 0x000fe20000000800 */
[----:B------:R-:W-:Y:S02]  /*6140*/  LOP3.LUT P0, RZ, R187, 0x4, RZ, 0xc0, !PT ;  /* 0x00000004bbff7812 */ /* 0x000fe4000780c0ff */
[----:B------:R-:W-:Y:S02]  /*6150*/  MOV R118, 0x40 ;  /* 0x0000004000767802 */ /* 0x000fe40000000f00 */
[----:B------:R-:W-:Y:S02]  /*6160*/  STS [R108+-0x3c00], R17 ;  /* 0xffc400116c007388 */ /* 0x000fe40000000800 */
[----:B------:R-:W-:Y:S03]  /*6170*/  SEL R118, R118, 0xffffffc0, !P0 ;  /* 0xffffffc076767807 */ /* 0x000fe60004000000 */
[----:B------:R-:W-:Y:S05]  /*6180*/  STS [R219+-0x3000], R8 ;  /* 0xffd00008db007388 */ /* 0x000fea0000000800 */
[----:B------:R-:W-:Y:S01]  /*6190*/  STS [R219+-0x2c00], R5 ;  /* 0xffd40005db007388 */ /* 0x000fe20000000800 */
[----:B--2---:R-:W-:Y:S04]  /*61a0*/  IADD3 R2, PT, PT, R0, R118, RZ ;  /* 0x0000007600027210 */ /* 0x004fe80007ffe0ff */
        /* <DEDUP_REMOVED lines=11> */
[----:B------:R-:W-:Y:S01]  /*6260*/  LDSM.16.MT88.4 R100, [R0+0x5000] ;  /* 0x005000000064783b */ /* 0x000fe20000004200 */
[-C--:B--2---:R-:W-:Y:S04]  /*6270*/  HMMA.16816.F32.BF16 R36, R4, R8.reuse, R36 ;  /* 0x000000080424723c */ /* 0x084fe80000041824 */
[----:B-1----:R-:W-:Y:S04]  /*6280*/  LDSM.16.MT88.4 R104, [R3+0x3000] ;  /* 0x003000000368783b */ /* 0x002fe80000004200 */
        /* <DEDUP_REMOVED lines=40> */
[----:B------:R-:W-:Y:S02]  /*6510*/  LOP3.LUT R5, R5, 0x38, R187, 0x78, !PT ;  /* 0x0000003805057812 */ /* 0x000fe400078e78bb */
[C---:B------:R-:W-:Y:S02]  /*6520*/  LEA R6, P0, R4.reuse, R216, 0x2 ;  /* 0x000000d804067211 */ /* 0x040fe400078010ff */
[----:B------:R-:W-:Y:S02]  /*6530*/  LOP3.LUT R5, R5, 0x1e00, R238, 0xf8, !PT ;  /* 0x00001e0005057812 */ /* 0x000fe400078ef8ee */
[----:B------:R-:W-:Y:S02]  /*6540*/  LEA.HI.X.SX32 R4, R4, R217, 0x2, P0 ;  /* 0x000000d904047211 */ /* 0x000fe400000f16ff */
[----:B------:R-:W-:Y:S02]  /*6550*/  LEA R128, R5, UR4, 0x1 ;  /* 0x0000000405807c11 */ /* 0x000fe4000f8e08ff */
[----:B------:R-:W-:Y:S02]  /*6560*/  MOV R216, R6 ;  /* 0x0000000600d87202 */ /* 0x000fe40000000f00 */
[----:B------:R-:W-:Y:S01]  /*6570*/  MOV R217, R4 ;  /* 0x0000000400d97202 */ /* 0x000fe20000000f00 */
[----:B------:R-:W-:Y:S06]  /*6580*/  @!P1 BRA `(.L_x_1500) ;  /* 0x00000000005c9947 */ /* 0x000fec0003800000 */
[----:B------:R-:W2:Y:S01]  /*6590*/  LDL R239, [R1] ;  /* 0x0000000001ef7983 */ /* 0x000ea20000100800 */
        /* <DEDUP_REMOVED lines=9> */
[----:B------:R-:W-:Y:S05]  /*6630*/  @!P3 IMAD.MOV.U32 R7, RZ, RZ, R234 ;  /* 0x000000ffff07b224 */ /* 0x000fea00078e00ea */
[----:B------:R-:W-:Y:S01]  /*6640*/  @!PT LDS RZ, [RZ] ;  /* 0x00000000fffff984 */ /* 0x000fe20000000800 */
[----:B------:R-:W-:Y:S01]  /*6650*/  @!PT LDS RZ, [RZ] ;  /* 0x00000000fffff984 */ /* 0x000fe20000000800 */
[----:B------:R-:W-:Y:S01]  /*6660*/  @!PT LDS RZ, [RZ] ;  /* 0x00000000fffff984 */ /* 0x000fe20000000800 */
[----:B------:R1:W-:Y:S04]  /*6670*/  @!P3 LDGSTS.E.BYPASS.LTC128B.128 [R128+0x4000], desc[UR26][R6.64] ;  /* 0x040000000680bfae */ /* 0x0003e8000b981a1a */
[----:B------:R1:W-:Y:S04]  /*6680*/  @P3 STS.128 [R128+0x4000], RZ ;  /* 0x004000ff80003388 */ /* 0x0003e80000000c00 */
[----:B------:R1:W-:Y:S01]  /*6690*/  @P2 STS.128 [R128+0x5000], RZ ;  /* 0x005000ff80002388 */ /* 0x0003e20000000c00 */
[----:B--2---:R-:W-:Y:S05]  /*66a0*/  @!P2 LEA.HI.X R5, R249, R234, R239, 0x1, P0 ;  /* 0x000000eaf905a211 */ /* 0x004fea00000f0cef */
[----:B------:R-:W-:Y:S01]  /*66b0*/  @!PT LDS RZ, [RZ] ;  /* 0x00000000fffff984 */ /* 0x000fe20000000800 */
[----:B------:R-:W-:Y:S01]  /*66c0*/  @!PT LDS RZ, [RZ] ;  /* 0x00000000fffff984 */ /* 0x000fe20000000800 */
[----:B------:R-:W-:Y:S01]  /*66d0*/  @!PT LDS RZ, [RZ] ;  /* 0x00000000fffff984 */ /* 0x000fe20000000800 */
[----:B------:R1:W-:Y:S04]  /*66e0*/  @!P2 LDGSTS.E.BYPASS.LTC128B.128 [R128+0x5000], desc[UR26][R4.64] ;  /* 0x050000000480afae */ /* 0x0003e8000b981a1a */
[----:B------:R-:W0:Y:S02]  /*66f0*/  LDGDEPBAR ;  /* 0x00000000000079af */ /* 0x000e240000000000 */
.L_x_1500:
[----:B------:R-:W-:Y:S01]  /*6700*/  LDSM.16.M88.4 R16, [R175] ;  /* 0x00000000af10783b */ /* 0x000fe20000000200 */
[----:B------:R-:W-:Y:S01]  /*6710*/  IMAD.IADD R116, R175, 0x1, R118 ;  /* 0x00000001af747824 */ /* 0x000fe200078e0276 */
[----:B------:R-:W-:Y:S01]  /*6720*/  LEA R124, P0, R248, R216, 0x2 ;  /* 0x000000d8f87c7211 */ /* 0x000fe200078010ff */
[----:B------:R-:W-:Y:S01]  /*6730*/  VIADD R191, R191, 0xffffffc0 ;  /* 0xffffffc0bfbf7836 */ /* 0x000fe20000000000 */
[----:B------:R-:W1:Y:S01]  /*6740*/  LDSM.16.MT88.4 R8, [R0+0x6000] ;  /* 0x006000000008783b */ /* 0x000e620000004200 */
[----:B------:R-:W-:Y:S01]  /*6750*/  IMAD.IADD R117, R188, 0x1, R116 ;  /* 0x00000001bc757824 */ /* 0x000fe200078e0274 */
[----:B------:R-:W-:Y:S02]  /*6760*/  LEA.HI.X.SX32 R125, R248, R217, 0x2, P0 ;  /* 0x000000d9f87d7211 */ /* 0x000fe400000f16ff */
[----:B------:R-:W2:Y:S01]  /*6770*/  LDSM.16.MT88.4 R20, [R2+0x6000] ;  /* 0x006000000214783b */ /* 0x000ea20000004200 */
[C---:B------:R-:W-:Y:S02]  /*6780*/  LEA R122, P0, R129.reuse, R124, 0x5 ;  /* 0x0000007c817a7211 */ /* 0x040fe400078028ff */
[C---:B------:R-:W-:Y:S01]  /*6790*/  ISETP.GT.AND P3, PT, R230.reuse, RZ, PT ;  /* 0x000000ffe600720c */ /* 0x040fe20003f64270 */
[----:B------:R-:W-:Y:S01]  /*67a0*/  LDSM.16.M88.4 R24, [R184] ;  /* 0x00000000b818783b */ /* 0x000fe20000000200 */
[C---:B------:R-:W-:Y:S02]  /*67b0*/  LEA.HI.X.SX32 R123, R129.reuse, R125, 0x5, P0 ;  /* 0x0000007d817b7211 */ /* 0x040fe400000f2eff */
[C---:B------:R-:W-:Y:S01]  /*67c0*/  LEA R120, P0, R129.reuse, R122, 0x5 ;  /* 0x0000007a81787211 */ /* 0x040fe200078028ff */
[----:B------:R-:W3:Y:S03]  /*67d0*/  LDSM.16.MT88.4 R28, [R0+0x6800] ;  /* 0x00680000001c783b */ /* 0x000ee60000004200 */
[C---:B------:R-:W-:Y:S01]  /*67e0*/  LEA.HI.X.SX32 R121, R129.reuse, R123, 0x5, P0 ;  /* 0x0000007b81797211 */ /* 0x040fe200000f2eff */
        /* <DEDUP_REMOVED lines=22> */
[----:B------:R-:W-:Y:S04]  /*6950*/  LDSM.16.M88.4 R20, [R184+0x2000] ;  /* 0x00200000b814783b */ /* 0x000fe80000000200 */
[----:B------:R-:W1:Y:S03]  /*6960*/  LDSM.16.MT88.4 R100, [R0+0x8800] ;  /* 0x008800000064783b */ /* 0x000e660000004200 */
        /* <DEDUP_REMOVED lines=14> */
[C---:B------:R-:W-:Y:S05]  /*6a50*/  LEA.HI.X.SX32 R111, R129.reuse, R113, 0x5, P0 ;  /* 0x00000071816f7211 */ /* 0x040fea00000f2eff */
[----:B------:R-:W-:Y:S01]  /*6a60*/  HMMA.16816.F32.BF16 R16, R24, R106, R16 ;  /* 0x0000006a1810723c */ /* 0x000fe20000041810 */
[----:B------:R3:W4:Y:S04]  /*6a70*/  LDSM.16.M88.4 R24, [R116+0x2000] ;  /* 0x002000007418783b */ /* 0x0007280000000200 */
[----:B------:R-:W-:Y:S03]  /*6a80*/  LDSM.16.MT88.4 R104, [R2+0x9800] ;  /* 0x009800000268783b */ /* 0x000fe60000004200 */
[C---:B-1----:R-:W-:Y:S08]  /*6a90*/  HMMA.16816.F32.BF16 R4, R20.reuse, R100, R4 ;  /* 0x000000641404723c */ /* 0x042ff00000041804 */
[C---:B------:R-:W-:Y:S01]  /*6aa0*/  HMMA.16816.F32.BF16 R8, R20.reuse, R102, R8 ;  /* 0x000000661408723c */ /* 0x040fe20000041808 */
[----:B------:R1:W4:Y:S07]  /*6ab0*/  LDSM.16.MT88.4 R100, [R2+0x9000] ;  /* 0x009000000264783b */ /* 0x00032e0000004200 */
[C---:B--2---:R-:W-:Y:S03]  /*6ac0*/  HMMA.16816.F32.BF16 R12, R20.reuse, R28, R12 ;  /* 0x0000001c140c723c */ /* 0x044fe6000004180c */
[C---:B---3--:R-:W-:Y:S05]  /*6ad0*/  LEA R116, P0, R129.reuse, R110, 0x5 ;  /* 0x0000006e81747211 */ /* 0x048fea00078028ff */
[----:B------:R-:W-:Y:S01]  /*6ae0*/  HMMA.16816.F32.BF16 R16, R20, R30, R16 ;  /* 0x0000001e1410723c */ /* 0x000fe20000041810 */
[----:B------:R2:W-:Y:S04]  /*6af0*/  LDSM.16.MT88.4 R28, [R0+0x9800] ;  /* 0x00980000001c783b */ /* 0x0005e80000004200 */
[----:B------:R3:W3:Y:S01]  /*6b00*/  LDSM.16.M88.4 R20, [R117+0x2000] ;  /* 0x002000007514783b */ /* 0x0006e20000000200 */
[----:B-1----:R-:W-:Y:S02]  /*6b10*/  VIADD R2, R230, 0xffffffff ;  /* 0xffffffffe6027836 */ /* 0x002fe40000000000 */
[C---:B----4-:R-:W-:Y:S08]  /*6b20*/  HMMA.16816.F32.BF16 R4, R24.reuse, R32, R4 ;  /* 0x000000201804723c */ /* 0x050ff00000041804 */
[C---:B------:R-:W-:Y:S03]  /*6b30*/  HMMA.16816.F32.BF16 R8, R24.reuse, R34, R8 ;  /* 0x000000221808723c */ /* 0x040fe60000041808 */
[----:B--2---:R-:W-:Y:S05]  /*6b40*/  IMAD.IADD R0, R118, 0x1, R172 ;  /* 0x0000000176007824 */ /* 0x004fea00078e02ac */
[C---:B------:R-:W-:Y:S03]  /*6b50*/  HMMA.16816.F32.BF16 R12, R24.reuse, R100, R12 ;  /* 0x00000064180c723c */ /* 0x040fe6000004180c */
[----:B---3--:R-:W-:Y:S05]  /*6b60*/  LEA.HI.X.SX32 R117, R129, R111, 0x5, P0 ;  /* 0x0000006f81757211 */ /* 0x008fea00000f2eff */
[----:B------:R-:W-:Y:S01]  /*6b70*/  HMMA.16816.F32.BF16 R16, R24, R102, R16 ;  /* 0x000000661810723c */ /* 0x000fe20000041810 */
[----:B------:R-:W-:Y:S02]  /*6b80*/  LDSM.16.MT88.4 R100, [R172+0x1000] ;  /* 0x00100000ac64783b */ /* 0x000fe40000004200 */
[----:B------:R-:W-:Y:S04]  /*6b90*/  @P1 IMAD.WIDE.U32 R26, R247, 0x4, R232 ;  /* 0x00000004f71a1825 */ /* 0x000fe800078e00e8 */
[C---:B------:R-:W-:Y:S01]  /*6ba0*/  IMAD.WIDE R126, R129.reuse, -0xc0, R116 ;  /* 0xffffff40817e7825 */ /* 0x040fe200078e0274 */
[----:B------:R-:W5:Y:S01]  /*6bb0*/  @P1 LDG.E R243, desc[UR26][R26.64+-0x100] ;  /* 0xffff001a1af31981 */ /* 0x000f62000c1e1900 */
[C---:B------:R-:W-:Y:S03]  /*6bc0*/  HMMA.16816.F32.BF16 R4, R20.reuse, R28, R4 ;  /* 0x0000001c1404723c */ /* 0x040fe60000041804 */
        /* <DEDUP_REMOVED lines=94> */
[----:B------:R-:W2:Y:S01]  /*71b0*/  LDL R130, [R1+0x4] ;  /* 0x0000040001827983 */ /* 0x000ea20000100800 */
[C---:B------:R-:W-:Y:S01]  /*71c0*/  IMAD.SHL.U32 R2, R187.reuse, 0x20, RZ ;  /* 0x00000020bb027824 */ /* 0x040fe200078e00ff */
[----:B------:R-:W1:Y:S01]  /*71d0*/  LDCU UR6, c[0x0][0x500] ;  /* 0x0000a000ff0677ac */ /* 0x000e620008000800 */
[C---:B------:R-:W-:Y:S01]  /*71e0*/  IMAD.SHL.U32 R4, R187.reuse, 0x10, RZ ;  /* 0x00000010bb047824 */ /* 0x040fe200078e00ff */
[C---:B------:R-:W-:Y:S01]  /*71f0*/  R2P PR, R187.reuse, 0x18 ;  /* 0x00000018bb007804 */ /* 0x040fe20000000000 */
[----:B------:R-:W-:Y:S01]  /*7200*/  IMAD.SHL.U32 R0, R187, 0x2, RZ ;  /* 0x00000002bb007824 */ /* 0x000fe200078e00ff */
[----:B------:R-:W-:Y:S02]  /*7210*/  LOP3.LUT R2, R2, 0xc00, RZ, 0xc0, !PT ;  /* 0x00000c0002027812 */ /* 0x000fe400078ec0ff */
[----:B------:R-:W-:Y:S02]  /*7220*/  LOP3.LUT R4, R4, 0x1c0, RZ, 0xc0, !PT ;  /* 0x000001c004047812 */ /* 0x000fe400078ec0ff */
[----:B------:R-:W-:-:S02]  /*7230*/  LOP3.LUT R2, R2, 0x6, R0, 0xf8, !PT ;  /* 0x0000000602027812 */ /* 0x000fc400078ef800 */
[----:B------:R-:W-:Y:S02]  /*7240*/  LOP3.LUT R0, R4, 0x38, R0, 0xf8, !PT ;  /* 0x0000003804007812 */ /* 0x000fe400078ef800 */
[----:B------:R-:W-:Y:S02]  /*7250*/  SEL R5, R189, 0xffffffe0, !P3 ;  /* 0xffffffe0bd057807 */ /* 0x000fe40005800000 */
[----:B------:R-:W-:Y:S02]  /*7260*/  LOP3.LUT R0, R2, R0, R119, 0xf6, !PT ;  /* 0x0000000002007212 */ /* 0x000fe400078ef677 */
[----:B------:R-:W-:Y:S02]  /*7270*/  F2FP.BF16.F32.PACK_AB R36, R37, R36 ;  /* 0x000000242524723e */ /* 0x000fe400000010ff */
        /* <DEDUP_REMOVED lines=103> */
[----:B-1----:R-:W-:Y:S05]  /*78f0*/  @P0 BRA `(.L_x_1502) ;  /* 0x00000000002c0947 */ /* 0x002fea0003800000 */
        /* <DEDUP_REMOVED lines=11> */
.L_x_1502:
[----:B------:R-:W1:Y:S01]  /*79b0*/  LDCU.64 UR14, c[0x0][0x5c0] ;  /* 0x0000b800ff0e77ac */ /* 0x000e620008000a00 */
[----:B------:R-:W-:-:S05]  /*79c0*/  IADD3 R4, PT, PT, R251, R130, RZ ;  /* 0x00000082fb047210 */ /* 0x000fca0007ffe0ff */
[C---:B-1----:R-:W-:Y:S02]  /*79d0*/  IMAD R0, R4.reuse, UR15, RZ ;  /* 0x0000000f04007c24 */ /* 0x042fe4000f8e02ff */
[----:B------:R-:W-:-:S05]  /*79e0*/  IMAD.WIDE.U32 R4, R4, UR14, RZ ;  /* 0x0000000e04047c25 */ /* 0x000fca000f8e00ff */
[----:B------:R-:W-:Y:S02]  /*79f0*/  IADD3 R18, PT, PT, R5, R0, RZ ;  /* 0x0000000005127210 */ /* 0x000fe40007ffe0ff */
[----:B------:R-:W-:Y:S02]  /*7a00*/  MOV R9, R4 ;  /* 0x0000000400097202 */ /* 0x000fe40000000f00 */
.L_x_1503:
        /* <DEDUP_REMOVED lines=12> */
.L_x_1504:
[----:B------:R-:W1:Y:S01]  /*7ad0*/  LDCU.64 UR8, c[0x0][0x5c8] ;  /* 0x0000b900ff0877ac */ /* 0x000e620008000a00 */
[----:B------:R-:W-:-:S05]  /*7ae0*/  IADD3 R4, PT, PT, R251, R130, RZ ;  /* 0x00000082fb047210 */ /* 0x000fca0007ffe0ff */
[C---:B-1----:R-:W-:Y:S02]  /*7af0*/  IMAD R0, R4.reuse, UR9, RZ ;  /* 0x0000000904007c24 */ /* 0x042fe4000f8e02ff */
[----:B------:R-:W-:-:S05]  /*7b00*/  IMAD.WIDE.U32 R4, R4, UR8, RZ ;  /* 0x0000000804047c25 */ /* 0x000fca000f8e00ff */
[----:B------:R-:W-:Y:S02]  /*7b10*/  IADD3 R7, PT, PT, R5, R0, RZ ;  /* 0x0000000005077210 */ /* 0x000fe40007ffe0ff */
[----:B------:R-:W-:-:S07]  /*7b20*/  MOV R2, R4 ;  /* 0x0000000400027202 */ /* 0x000fce0000000f00 */
.L_x_1505:
        /* <DEDUP_REMOVED lines=59> */
.L_x_1507:
[----:B------:R-:W-:Y:S05]  /*7ee0*/  BSYNC.RECONVERGENT B0 ;  /* 0x0000000000007941 */ /* 0x000fea0003800200 */
.L_x_1506:
        /* <DEDUP_REMOVED lines=12> */
.L_x_1509:
[----:B------:R-:W-:Y:S05]  /*7fb0*/  BSYNC.RECONVERGENT B0 ;  /* 0x0000000000007941 */ /* 0x000fea0003800200 */
.L_x_1508:
[----:B------:R-:W3:Y:S01]  /*7fc0*/  LDS.128 R128, [R128+0x8000] ;  /* 0x0080000080807984 */ /* 0x000ee20000000c00 */
[C---:B-1----:R-:W-:Y:S01]  /*7fd0*/  IADD3 R16, P1, PT, R25.reuse, 0x40, RZ ;  /* 0x0000004019107810 */ /* 0x042fe20007f3e0ff */
        /* <DEDUP_REMOVED lines=14> */
.L_x_1511:
[----:B------:R-:W-:Y:S05]  /*80c0*/  BSYNC.RECONVERGENT B0 ;  /* 0x0000000000007941 */ /* 0x000fea0003800200 */
.L_x_1510:
[----:B------:R-:W-:Y:S01]  /*80d0*/  BSSY.RECONVERGENT B0, `(.L_x_1512) ;  /* 0x000000e000007945 */ /* 0x000fe20003800200 */
[----:B------:R-:W-:Y:S02]  /*80e0*/  @!P5 LEA.HI.X R23, R14, R23, R17, 0x1, P6 ;  /* 0x000000170e17d211 */ /* 0x000fe400030f0c11 */
[----:B-12---:R-:W-:Y:S01]  /*80f0*/  IADD3.X R8, PT, PT, RZ, RZ, RZ, P0, !PT ;  /* 0x000000ffff087210 */ /* 0x006fe200007fe4ff */
        /* <DEDUP_REMOVED lines=11> */
.L_x_1513:
[----:B------:R-:W-:Y:S05]  /*81b0*/  BSYNC.RECONVERGENT B0 ;  /* 0x0000000000007941 */ /* 0x000fea0003800200 */
.L_x_1512:
[----:B------:R2:W-:Y:S01]  /*81c0*/  @!P5 STG.E.128 desc[UR26][R22.64], R32 ;  /* 0x000000201600d986 */ /* 0x0005e2000c101d1a */
        /* <DEDUP_REMOVED lines=12> */
.L_x_1515:
[----:B------:R-:W-:Y:S05]  /*8290*/  BSYNC.RECONVERGENT B0 ;  /* 0x0000000000007941 */ /* 0x000fea0003800200 */
.L_x_1514:
        /* <DEDUP_REMOVED lines=12> */
.L_x_1517:
[----:B------:R-:W-:Y:S05]  /*8360*/  BSYNC.RECONVERGENT B0 ;  /* 0x0000000000007941 */ /* 0x000fea0003800200 */
.L_x_1516:
[----:B------:R-:W-:Y:S05]  /*8370*/  @P2 BRA `(.L_x_1466) ;  /* 0x0000000000282947 */ /* 0x000fea0003800000 */
[----:B------:R-:W2:Y:S01]  /*8380*/  LDCU.64 UR6, c[0x0][0x568] ;  /* 0x0000ad00ff0677ac */ /* 0x000ea20008000a00 */
[----:B-1--4-:R-:W-:Y:S01]  /*8390*/  MOV R6, R12 ;  /* 0x0000000c00067202 */ /* 0x012fe20000000f00 */
        /* <DEDUP_REMOVED lines=8> */
.L_x_1466:
[----:B------:R-:W-:Y:S05]  /*8420*/  BSYNC.RECONVERGENT B1 ;  /* 0x0000000000017941 */ /* 0x000fea0003800200 */
.L_x_1440:
        /* <DEDUP_REMOVED lines=11> */
.L_x_1519:
        /* <DEDUP_REMOVED lines=10> */
.L_x_2777:


//--------------------- .text._ZN5flash44flash_bwd_dq_dk_dv_loop_seqk_parallel_kernelI23Flash_bwd_kernel_traitsILi64ELi64ELi128ELi8ELi2ELi4ELi4ELb1ELb0EN7cutlass10bfloat16_tE19Flash_kernel_traitsILi64ELi64ELi128ELi8ES3_EELb1ELb0ELb1ELb0ELb0ELb1ELb0EEEvNS_16Flash_bwd_paramsE --------------------------
	.section	.text._ZN5flash44flash_bwd_dq_dk_dv_loop_seqk_parallel_kernelI23Flash_bwd_kernel_traitsILi64ELi64ELi128ELi8ELi2ELi4ELi4ELb1ELb0EN7cutlass10bfloat16_tE19Flash_kernel_traitsILi64ELi64ELi128ELi8ES3_EELb1ELb0ELb1ELb0ELb0ELb1ELb0EEEvNS_16Flash_bwd_paramsE,"ax",@progbits
	.align	128
        .global         _ZN5flash44flash_bwd_dq_dk_dv_loop_seqk_parallel_kernelI23Flash_bwd_kernel_traitsILi64ELi64ELi128ELi8ELi2ELi4ELi4ELb1ELb0EN7cutlass10bfloat16_tE19Flash_kernel_traitsILi64ELi64ELi128ELi8ES3_EELb1ELb0ELb1ELb0ELb0ELb1ELb0EEEvNS_16Flash_bwd_paramsE
        .type           _ZN5flash44flash_bwd_dq_dk_dv_loop_seqk_parallel_kernelI23Flash_bwd_kernel_traitsILi64ELi64ELi128ELi8ELi2ELi4ELi4ELb1ELb0EN7cutlass10bfloat16_tE19Flash_kernel_traitsILi64ELi64ELi128ELi8ES3_EELb1ELb0ELb1ELb0ELb0ELb1ELb0EEEvNS_16Flash_bwd_paramsE,@function
        .size           _ZN5flash44flash_bwd_dq_dk_dv_loop_seqk_parallel_kernelI23Flash_bwd_kernel_traitsILi64ELi64ELi128ELi8ELi2ELi4ELi4ELb1ELb0EN7cutlass10bfloat16_tE19Flash_kernel_traitsILi64ELi64ELi128ELi8ES3_EELb1ELb0ELb1ELb0ELb0ELb1ELb0EEEvNS_16Flash_bwd_paramsE,(.L_x_2778 - _ZN5flash44flash_bwd_dq_dk_dv_loop_seqk_parallel_kernelI23Flash_bwd_kernel_traitsILi64ELi64ELi128ELi8ELi2ELi4ELi4ELb1ELb0EN7cutlass10bfloat16_tE19Flash_kernel_traitsILi64ELi64ELi128ELi8ES3_EELb1ELb0ELb1ELb0ELb0ELb1ELb0EEEvNS_16Flash_bwd_paramsE)
        .other          _ZN5flash44flash_bwd_dq_dk_dv_loop_seqk_parallel_kernelI23Flash_bwd_kernel_traitsILi64ELi64ELi128ELi8ELi2ELi4ELi4ELb1ELb0EN7cutlass10bfloat16_tE19Flash_kernel_traitsILi64ELi64ELi128ELi8ES3_EELb1ELb0ELb1ELb0ELb0ELb1ELb0EEEvNS_16Flash_bwd_paramsE,@"STO_CUDA_ENTRY STV_DEFAULT"
_ZN5flash44flash_bwd_dq_dk_dv_loop_seqk_parallel_kernelI23Flash_bwd_kernel_traitsILi64ELi64ELi128ELi8ELi2ELi4ELi4ELb1ELb0EN7cutlass10bfloat16_tE19Flash_kernel_traitsILi64ELi64ELi128ELi8ES3_EELb1ELb0ELb1ELb0ELb0ELb1ELb0EEEvNS_16Flash_bwd_paramsE:
.text._ZN5flash44flash_bwd_dq_dk_dv_loop_seqk_parallel_kernelI23Flash_bwd_kernel_traitsILi64ELi64ELi128ELi8ELi2ELi4ELi4ELb1ELb0EN7cutlass10bfloat16_tE19Flash_kernel_traitsILi64ELi64ELi128ELi8ES3_EELb1ELb0ELb1ELb0ELb0ELb1ELb0EEEvNS_16Flash_bwd_paramsE:
        /* <DEDUP_REMOVED lines=23> */
[----:B--2---:R-:W-:-:S04]  /*0170*/  ULEA UR6, UR6, UR5, 0x18 ;  /* 0x0000000506067291 */ /* 0x004fc8000f8ec0ff */
        /* <DEDUP_REMOVED lines=12> */
[----:B------:R-:W-:Y:S01]  /*0240*/  LOP3.LUT R11, R9, 0x1c0, RZ, 0xc0, !PT ;  /* 0x000001c0090b7812 */ /* 0x000fe200078ec0ff */
[----:B------:R-:W1:Y:S01]  /*0250*/  LDC R13, c[0x0][0x438] ;  /* 0x00010e00ff0d7b82 */ /* 0x000e620000000800 */
[----:B------:R-:W-:Y:S02]  /*0260*/  LOP3.LUT R197, R197, 0x6, R0, 0xf8, !PT ;  /* 0x00000006c5c57812 */ /* 0x000fe400078ef800 */
[----:B------:R-:W-:Y:S02]  /*0270*/  LOP3.LUT R0, R0, 0x7006, R3, 0xc8, !PT ;  /* 0x0000700600007812 */ /* 0x000fe400078ec803 */
[----:B------:R-:W-:Y:S02]  /*0280*/  LOP3.LUT R5, R5, 0x8, RZ, 0xc0, !PT ;  /* 0x0000000805057812 */ /* 0x000fe400078ec0ff */
[----:B------:R-:W-:Y:S02]  /*0290*/  LOP3.LUT P1, R196, R201, 0x10, RZ, 0xc0, !PT ;  /* 0x00000010c9c47812 */ /* 0x000fe4000782c0ff */
[----:B------:R-:W-:-:S02]  /*02a0*/  LOP3.LUT R192, R11, 0x38, R202, 0xf8, !PT ;  /* 0x000000380bc07812 */ /* 0x000fc400078ef8ca */
[----:B------:R-:W-:Y:S02]  /*02b0*/  LOP3.LUT R208, R0, 0x400, R3, 0xf8, !PT ;  /* 0x0000040000d07812 */ /* 0x000fe400078ef803 */
[----:B------:R-:W-:Y:S02]  /*02c0*/  LOP3.LUT R197, R197, R2, R5, 0xf6, !PT ;  /* 0x00000002c5c57212 */ /* 0x000fe400078ef605 */
[----:B------:R-:W-:Y:S02]  /*02d0*/  LOP3.LUT R0, R7, 0x30, RZ, 0xc0, !PT ;  /* 0x0000003007007812 */ /* 0x000fe400078ec0ff */
[----:B------:R-:W-:Y:S02]  /*02e0*/  LOP3.LUT R196, R192, R5, R196, 0x1e, !PT ;  /* 0x00000005c0c47212 */ /* 0x000fe400078e1ec4 */
[----:B------:R-:W-:Y:S02]  /*02f0*/  LOP3.LUT R5, R2, 0x20, R7, 0x78, !PT ;  /* 0x0000002002057812 */ /* 0x000fe400078e7807 */
[----:B------:R-:W-:-:S02]  /*0300*/  LOP3.LUT R194, R9, 0x200, RZ, 0xc0, !PT ;  /* 0x0000020009c27812 */ /* 0x000fc400078ec0ff */
[----:B------:R-:W-:Y:S02]  /*0310*/  LOP3.LUT R0, R0, 0x8, R201, 0xf8, !PT ;  /* 0x0000000800007812 */ /* 0x000fe400078ef8c9 */
[----:B------:R-:W-:Y:S02]  /*0320*/  LEA R197, R197, UR6, 0x1 ;  /* 0x00000006c5c57c11 */ /* 0x000fe4000f8e08ff */
[----:B------:R-:W-:Y:S02]  /*0330*/  LOP3.LUT R199, R7, 0x10, RZ, 0xc0, !PT ;  /* 0x0000001007c77812 */ /* 0x000fe400078ec0ff */
[----:B------:R-:W-:Y:S01]  /*0340*/  LOP3.LUT R208, R208, R5, RZ, 0xfc, !PT ;  /* 0x00000005d0d07212 */ /* 0x000fe200078efcff */
[----:B------:R-:W-:Y:S01]  /*0350*/  VIADD R195, R197, 0x6040 ;  /* 0x00006040c5c37836 */ /* 0x000fe20000000000 */
[----:B------:R-:W-:Y:S02]  /*0360*/  LOP3.LUT R198, R194, 0x400, R3, 0xf8, !PT ;  /* 0x00000400c2c67812 */ /* 0x000fe400078ef803 */
[----:B------:R-:W-:-:S02]  /*0370*/  LOP3.LUT R7, R192, 0x8, R7, 0x78, !PT ;  /* 0x00000008c0077812 */ /* 0x000fc400078e7807 */
[----:B------:R-:W-:Y:S01]  /*0380*/  LOP3.LUT R5, R0, 0x1c0, R9, 0xf8, !PT ;  /* 0x000001c000057812 */ /* 0x000fe200078ef809 */
[----:B------:R-:W-:Y:S01]  /*0390*/  VIADD R0, R197, 0x6000 ;  /* 0x00006000c5007836 */ /* 0x000fe20000000000 */
[----:B---3--:R-:W-:Y:S02]  /*03a0*/  LEA R206, P0, R200, R206, 0x2 ;  /* 0x000000cec8ce7211 */ /* 0x008fe400078010ff */
[----:B------:R-:W-:Y:S01]  /*03b0*/  LOP3.LUT R194, R194, 0xc00, R3, 0xf8, !PT ;  /* 0x00000c00c2c27812 */ /* 0x000fe200078ef803 */
[----:B------:R-:W-:Y:S01]  /*03c0*/  @P1 VIADD R195, R0, 0xffffffc0 ;  /* 0xffffffc000c31836 */ /* 0x000fe20000000000 */
[----:B------:R-:W-:Y:S02]  /*03d0*/  LOP3.LUT R192, R192, 0x8, R201, 0x78, !PT ;  /* 0x00000008c0c07812 */ /* 0x000fe400078e78c9 */
[----:B------:R-:W-:Y:S02]  /*03e0*/  LEA.HI.X R207, R200, R207, RZ, 0x2, P0 ;  /* 0x000000cfc8cf7211 */ /* 0x000fe400000f14ff */
[----:B------:R-:W-:-:S02]  /*03f0*/  LOP3.LUT R198, R198, R7, RZ, 0xfc, !PT ;  /* 0x00000007c6c67212 */ /* 0x000fc400078efcff */
[----:B------:R-:W-:Y:S02]  /*0400*/  LOP3.LUT R194, R194, R7, RZ, 0xfc, !PT ;  /* 0x00000007c2c27212 */ /* 0x000fe400078efcff */
[----:B------:R-:W-:Y:S02]  /*0410*/  LOP3.LUT R186, R5, 0x38, R202, 0x78, !PT ;  /* 0x0000003805ba7812 */ /* 0x000fe400078e78ca */
[----:B------:R-:W-:Y:S02]  /*0420*/  LOP3.LUT R192, R192, 0x7a00, R3, 0xf8, !PT ;  /* 0x00007a00c0c07812 */ /* 0x000fe400078ef803 */
[C---:B------:R-:W-:Y:S02]  /*0430*/  LOP3.LUT P0, RZ, R201.reuse, 0x4, RZ, 0xc0, !PT ;  /* 0x00000004c9ff7812 */ /* 0x040fe4000780c0ff */
[----:B------:R-:W-:Y:S02]  /*0440*/  LOP3.LUT P2, RZ, R201, 0x8, RZ, 0xc0, !PT ;  /* 0x00000008c9ff7812 */ /* 0x000fe4000784c0ff */
[----:B------:R-:W-:-:S02]  /*0450*/  LOP3.LUT R0, R202, 0x1f8, RZ, 0xc0, !PT ;  /* 0x000001f8ca007812 */ /* 0x000fc400078ec0ff */
[----:B------:R-:W-:Y:S02]  /*0460*/  LOP3.LUT R196, R196, 0x200, R9, 0xf8, !PT ;  /* 0x00000200c4c47812 */ /* 0x000fe400078ef809 */
[----:B------:R-:W-:Y:S02]  /*0470*/  LOP3.LUT R186, R186, 0x200, R3, 0xf8, !PT ;  /* 0x00000200baba7812 */ /* 0x000fe400078ef803 */
[----:B------:R-:W-:Y:S02]  /*0480*/  LOP3.LUT P1, RZ, R201, 0x2, RZ, 0xc0, !PT ;  /* 0x00000002c9ff7812 */ /* 0x000fe4000782c0ff */
[----:B------:R-:W-:Y:S02]  /*0490*/  SEL R189, R189, 0xffffffc0, !P0 ;  /* 0xffffffc0bdbd7807 */ /* 0x000fe40004000000 */
[----:B------:R-:W-:Y:S02]  /*04a0*/  LEA R198, R198, UR6, 0x1 ;  /* 0x00000006c6c67c11 */ /* 0x000fe4000f8e08ff */
[----:B------:R-:W-:-:S02]  /*04b0*/  LEA R192, R192, UR4, 0x1 ;  /* 0x00000004c0c07c11 */ /* 0x000fc4000f8e08ff */
[----:B------:R-:W-:Y:S01]  /*04c0*/  LEA R194, R194, UR4, 0x1 ;  /* 0x00000004c2c27c11 */ /* 0x000fe2000f8e08ff */
[----:B------:R-:W-:Y:S01]  /*04d0*/  IMAD.IADD R2, R198, 0x1, R189 ;  /* 0x00000001c6027824 */ /* 0x000fe200078e02bd */
[----:B------:R-:W-:Y:S01]  /*04e0*/  LOP3.LUT R3, R0, 0x38, R201, 0x78, !PT ;  /* 0x0000003800037812 */ /* 0x000fe200078e78c9 */
[--C-:B------:R-:W-:Y:S01]  /*04f0*/  IMAD.IADD R188, R192, 0x1, R189.reuse ;  /* 0x00000001c0bc7824 */ /* 0x100fe200078e02bd */
[----:B------:R-:W-:Y:S01]  /*0500*/  LEA R208, R208, UR5, 0x1 ;  /* 0x00000005d0d07c11 */ /* 0x000fe2000f8e08ff */
[----:B------:R-:W-:Y:S01]  /*0510*/  IMAD.IADD R183, R194, 0x1, R189 ;  /* 0x00000001c2b77824 */ /* 0x000fe200078e02bd */
[--C-:B------:R-:W-:Y:S02]  /*0520*/  SHF.R.U32.HI R4, RZ, 0x2, R201.reuse ;  /* 0x00000002ff047819 */ /* 0x100fe400000116c9 */
[--C-:B------:R-:W-:Y:S01]  /*0530*/  SHF.R.U32.HI R203, RZ, 0x3, R201.reuse ;  /* 0x00000003ffcb7819 */ /* 0x100fe200000116c9 */
[C---:B------:R-:W-:Y:S01]  /*0540*/  VIADD R235, R208.reuse, 0x20 ;  /* 0x00000020d0eb7836 */ /* 0x040fe20000000000 */
[----:B------:R-:W-:Y:S01]  /*0550*/  SEL R191, R191, 0xffffffe0, !P1 ;  /* 0xffffffe0bfbf7807 */ /* 0x000fe20004800000 */
[----:B------:R-:W-:Y:S01]  /*0560*/  @P2 VIADD R235, R208, 0xffffffe0 ;  /* 0xffffffe0d0eb2836 */ /* 0x000fe20000000000 */
[----:B------:R-:W-:Y:S01]  /*0570*/  LEA R196, R196, UR6, 0x1 ;  /* 0x00000006c4c47c11 */ /* 0x000fe2000f8e08ff */
[----:B------:R-:W-:Y:S01]  /*0580*/  VIADD R205, R203, 0x60 ;  /* 0x00000060cbcd7836 */ /* 0x000fe20000000000 */
[----:B------:R-:W-:Y:S01]  /*0590*/  SHF.R.U32.HI R201, RZ, 0x5, R201 ;  /* 0x00000005ffc97819 */ /* 0x000fe200000116c9 */
[--C-:B------:R-:W-:Y:S01]  /*05a0*/  IMAD.IADD R190, R192, 0x1, R191.reuse ;  /* 0x00000001c0be7824 */ /* 0x100fe200078e02bf */
[----:B------:R-:W-:Y:S01]  /*05b0*/  LOP3.LUT R210, R3, 0x1e00, R202, 0xf8, !PT ;  /* 0x00001e0003d27812 */ /* 0x000fe200078ef8ca */
[----:B------:R-:W-:Y:S01]  /*05c0*/  IMAD.IADD R3, R198, 0x1, R191 ;  /* 0x00000001c6037824 */ /* 0x000fe200078e02bf */
[----:B------:R-:W-:Y:S01]  /*05d0*/  LOP3.LUT R199, R199, 0x7, R4, 0xf8, !PT ;  /* 0x00000007c7c77812 */ /* 0x000fe200078ef804 */
[----:B------:R-:W-:Y:S01]  /*05e0*/  IMAD.IADD R185, R196, 0x1, R189 ;  /* 0x00000001c4b97824 */ /* 0x000fe200078e02bd */
[----:B------:R-:W-:Y:S01]  /*05f0*/  LOP3.LUT R209, R201, 0x1, RZ, 0xc0, !PT ;  /* 0x00000001c9d17812 */ /* 0x000fe200078ec0ff */
[----:B------:R-:W-:Y:S01]  /*0600*/  IMAD.IADD R184, R194, 0x1, R191 ;  /* 0x00000001c2b87824 */ /* 0x000fe200078e02bf */
[----:B------:R-:W-:Y:S01]  /*0610*/  LEA R210, R210, UR6, 0x1 ;  /* 0x00000006d2d27c11 */ /* 0x000fe2000f8e08ff */
[C---:B------:R-:W-:Y:S01]  /*0620*/  IMAD.IADD R187, R191.reuse, 0x1, R188 ;  /* 0x00000001bfbb7824 */ /* 0x040fe200078e02bc */
[----:B------:R-:W-:Y:S01]  /*0630*/  LEA R186, R186, UR5, 0x1 ;  /* 0x00000005baba7c11 */ /* 0x000fe2000f8e08ff */
[----:B------:R-:W-:-:S02]  /*0640*/  IMAD.IADD R0, R191, 0x1, R2 ;  /* 0x00000001bf007824 */ /* 0x000fc400078e0202 */
[----:B-1--4-:R-:W-:-:S07]  /*0650*/  IMAD.IADD R182, R191, 0x1, R183 ;  /* 0x00000001bfb67824 */ /* 0x012fce00078e02b7 */
.L_x_1569:
[----:B------:R-:W1:Y:S01]  /*0660*/  LDC.64 R4, c[0x0][0x478] ;  /* 0x00011e00ff047b82 */ /* 0x000e620000000a00 */
[----:B------:R-:W-:Y:S01]  /*0670*/  ISETP.NE.U32.AND P5, PT, RZ, UR8, PT ;  /* 0x00000008ff007c0c */ /* 0x000fe2000bfa5070 */
[----:B------:R-:W-:Y:S01]  /*0680*/  IMAD.SHL.U32 R15, R200, 0x4, RZ ;  /* 0x00000004c80f7824 */ /* 0x000fe200078e00ff */
        /* <DEDUP_REMOVED lines=41> */
.L_x_1520:
        /* <DEDUP_REMOVED lines=12> */
[----:B------:R-:W3:Y:S01]  /*09e0*/  @!P3 LDC.64 R6, c[0x0][0x398] ;  /* 0x0000e600ff06bb82 */ /* 0x000ee20000000a00 */
[----:B------:R-:W-:-:S07]  /*09f0*/  SHF.R.S32.HI R9, RZ, 0x6, R9 ;  /* 0x00000006ff097819 */ /* 0x000fce0000011409 */
[----:B------:R-:W4:Y:S01]  /*0a00*/  @P3 LDC.64 R4, c[0x0][0x3b0] ;  /* 0x0000ec00ff043b82 */ /* 0x000f220000000a00 */
[----:B--2---:R-:W-:-:S05]  /*0a10*/  IADD3 R13, PT, PT, R214, R13, -R231 ;  /* 0x0000000dd60d7210 */ /* 0x004fca0007ffe8e7 */
[----:B------:R-:W-:-:S05]  /*0a20*/  VIADD R13, R13, 0x3f ;  /* 0x0000003f0d0d7836 */ /* 0x000fca0000000000 */
[----:B------:R-:W-:-:S04]  /*0a30*/  SHF.R.S32.HI R20, RZ, 0x1f, R13 ;  /* 0x0000001fff147819 */ /* 0x000fc8000001140d */
[----:B------:R-:W-:Y:S01]  /*0a40*/  LEA.HI R20, R20, R13, RZ, 0x6 ;  /* 0x0000000d14147211 */ /* 0x000fe200078f30ff */
[----:B---3--:R-:W-:-:S03]  /*0a50*/  @!P3 IMAD.WIDE.U32 R26, R200, R6, RZ ;  /* 0x00000006c81ab225 */ /* 0x008fc600078e00ff */
        /* <DEDUP_REMOVED lines=20> */
.L_x_1522:
[----:B------:R-:W2:Y:S01]  /*0ba0*/  LDCU.64 UR12, c[0x0][0x3b8] ;  /* 0x00007700ff0c77ac */ /* 0x000ea20008000a00 */
[----:B------:R-:W-:-:S05]  /*0bb0*/  IADD3 R4, PT, PT, R232, R233, RZ ;  /* 0x000000e9e8047210 */ /* 0x000fca0007ffe0ff */
[C---:B--2---:R-:W-:Y:S02]  /*0bc0*/  IMAD R17, R4.reuse, UR13, RZ ;  /* 0x0000000d04117c24 */ /* 0x044fe4000f8e02ff */
[----:B------:R-:W-:-:S05]  /*0bd0*/  IMAD.WIDE.U32 R4, R4, UR12, RZ ;  /* 0x0000000c04047c25 */ /* 0x000fca000f8e00ff */
[----:B------:R-:W-:Y:S02]  /*0be0*/  IADD3 R17, PT, PT, R5, R17, RZ ;  /* 0x0000001105117210 */ /* 0x000fe40007ffe0ff */
[----:B------:R-:W-:-:S07]  /*0bf0*/  MOV R18, R4 ;  /* 0x0000000400127202 */ /* 0x000fce0000000f00 */
.L_x_1523:
[----:B------:R-:W2:Y:S01]  /*0c00*/  LDC R4, c[0x0][0x3e8] ;  /* 0x0000fa00ff047b82 */ /* 0x000ea20000000800 */
[----:B-1----:R-:W-:Y:S02]  /*0c10*/  SHF.R.S32.HI R15, RZ, 0x1f, R215 ;  /* 0x0000001fff0f7819 */ /* 0x002fe400000114d7 */
[----:B--2---:R-:W-:-:S04]  /*0c20*/  IABS R7, R4 ;  /* 0x0000000400077213 */ /* 0x004fc80000000000 */
        /* <DEDUP_REMOVED lines=15> */
[-C--:B------:R-:W-:Y:S01]  /*0d20*/  @!P2 IADD3 R6, PT, PT, R6, -R7.reuse, RZ ;  /* 0x800000070606a210 */ /* 0x080fe20007ffe0ff */
[----:B------:R-:W-:Y:S01]  /*0d30*/  @!P2 VIADD R13, R13, 0x1 ;  /* 0x000000010d0da836 */ /* 0x000fe20000000000 */
        /* <DEDUP_REMOVED lines=18> */
.L_x_1524:
[----:B------:R-:W1:Y:S01]  /*0e60*/  LDCU.64 UR10, c[0x0][0x3c0] ;  /* 0x00007800ff0a77ac */ /* 0x000e620008000a00 */
[----:B------:R-:W-:-:S05]  /*0e70*/  IADD3 R4, PT, PT, R232, R233, RZ ;  /* 0x000000e9e8047210 */ /* 0x000fca0007ffe0ff */
[C---:B-1----:R-:W-:Y:S02]  /*0e80*/  IMAD R8, R4.reuse, UR11, RZ ;  /* 0x0000000b04087c24 */ /* 0x042fe4000f8e02ff */
[----:B------:R-:W-:-:S05]  /*0e90*/  IMAD.WIDE.U32 R4, R4, UR10, RZ ;  /* 0x0000000a04047c25 */ /* 0x000fca000f8e00ff */
[----:B------:R-:W-:Y:S02]  /*0ea0*/  IADD3 R8, PT, PT, R5, R8, RZ ;  /* 0x0000000805087210 */ /* 0x000fe40007ffe0ff */
[----:B------:R-:W-:-:S07]  /*0eb0*/  MOV R10, R4 ;  /* 0x00000004000a7202 */ /* 0x000fce0000000f00 */
.L_x_1525:
[----:B------:R-:W1:Y:S01]  /*0ec0*/  @!P3 LDC.64 R6, c[0x0][0x588] ;  /* 0x00016200ff06bb82 */ /* 0x000e620000000a00 */
[----:B------:R-:W2:Y:S01]  /*0ed0*/  LDCU UR17, c[0x0][0x3e0] ;  /* 0x00007c00ff1177ac */ /* 0x000ea20008000800 */
[----:B------:R-:W2:Y:S06]  /*0ee0*/  LDCU UR23, c[0x0][0x44c] ;  /* 0x00008980ff1777ac */ /* 0x000eac0008000800 */
[----:B------:R-:W3:Y:S01]  /*0ef0*/  @P3 LDC.64 R4, c[0x0][0x590] ;  /* 0x00016400ff043b82 */ /* 0x000ee20000000a00 */
[----:B--2---:R-:W-:Y:S01]  /*0f00*/  UIMAD.WIDE UR6, UR17, UR23, URZ ;  /* 0x00000017110672a5 */ /* 0x004fe2000f8e02ff */
[----:B-1----:R-:W-:-:S04]  /*0f10*/  @!P3 IMAD.WIDE.U32 R24, R200, R6, RZ ;  /* 0x00000006c818b225 */ /* 0x002fc800078e00ff */
[----:B------:R-:W-:Y:S01]  /*0f20*/  @!P3 IMAD R7, R200, R7, R25 ;  /* 0x00000007c807b224 */ /* 0x000fe200078e0219 */
[----:B------:R-:W-:Y:S01]  /*0f30*/  @!P3 MOV R6, R24 ;  /* 0x000000180006b202 */ /* 0x000fe20000000f00 */
        /* <DEDUP_REMOVED lines=20> */
.L_x_1526:
[C---:B------:R-:W-:Y:S02]  /*1080*/  IMAD R28, R11.reuse, UR7, RZ ;  /* 0x000000070b1c7c24 */ /* 0x040fe4000f8e02ff */
[----:B------:R-:W-:-:S05]  /*1090*/  IMAD.WIDE.U32 R22, R11, UR6, RZ ;  /* 0x000000060b167c25 */ /* 0x000fca000f8e00ff */
[----:B------:R-:W-:-:S07]  /*10a0*/  IADD3 R28, PT, PT, R23, R28, RZ ;  /* 0x0000001c171c7210 */ /* 0x000fce0007ffe0ff */
.L_x_1527:
        /* <DEDUP_REMOVED lines=20> */
.L_x_1528:
[----:B------:R-:W1:Y:S01]  /*11f0*/  LDC R9, c[0x0][0x434] ;  /* 0x00010d00ff097b82 */ /* 0x000e620000000800 */
[----:B------:R-:W-:-:S04]  /*1200*/  IMAD R4, R200, UR17, R193 ;  /* 0x00000011c8047c24 */ /* 0x000fc8000f8e02c1 */
[----:B-1----:R-:W-:-:S03]  /*1210*/  IMAD R9, R4, R9, RZ ;  /* 0x0000000904097224 */ /* 0x002fc600078e02ff */
.L_x_1529:
        /* <DEDUP_REMOVED lines=11> */
.L_x_1530:
[----:B------:R-:W1:Y:S01]  /*12d0*/  LDC R11, c[0x0][0x444] ;  /* 0x00011100ff0b7b82 */ /* 0x000e620000000800 */
[----:B------:R-:W-:-:S04]  /*12e0*/  IMAD R4, R200, UR17, R193 ;  /* 0x00000011c8047c24 */ /* 0x000fc8000f8e02c1 */
[----:B-1----:R-:W-:-:S07]  /*12f0*/  IMAD R11, R4, R11, RZ ;  /* 0x0000000b040b7224 */ /* 0x002fce00078e02ff */
.L_x_1531:
[----:B------:R-:W1:Y:S01]  /*1300*/  LDCU.128 UR4, c[0x0][0x590] ;  /* 0x0000b200ff0477ac */ /* 0x000e620008000c00 */
[----:B------:R-:W2:Y:S01]  /*1310*/  LDC.64 R4, c[0x0][0x3b0] ;  /* 0x0000ec00ff047b82 */ /* 0x000ea20000000a00 */
[----:B------:R-:W-:Y:S01]  /*1320*/  LOP3.LUT R24, R202, 0x38, RZ, 0xc0, !PT ;  /* 0x00000038ca187812 */ /* 0x000fe200078ec0ff */
[----:B------:R-:W3:Y:S01]  /*1330*/  S2R R14, SR_TID.X ;  /* 0x00000000000e7919 */ /* 0x000ee20000002100 */
[----:B------:R-:W4:Y:S01]  /*1340*/  LDCU.64 UR14, c[0x0][0x3c8] ;  /* 0x00007900ff0e77ac */ /* 0x000f220008000a00 */
[----:B------:R-:W-:Y:S01]  /*1350*/  IMAD R11, R230, 0x40, R11 ;  /* 0x00000040e60b7824 */ /* 0x000fe200078e020b */
[----:B------:R-:W-:Y:S01]  /*1360*/  IADD3 R34, P0, PT, R24, R6, RZ ;  /* 0x0000000618227210 */ /* 0x000fe20007f1e0ff */
[----:B------:R-:W-:Y:S01]  /*1370*/  BSSY.RECONVERGENT B1, `(.L_x_1521) ;  /* 0x00006c9000017945 */ /* 0x000fe20003800200 */
[----:B------:R-:W-:Y:S01]  /*1380*/  UIMAD UR23, UR17, UR23, URZ ;  /* 0x00000017111772a4 */ /* 0x000fe2000f8e02ff */
[----:B------:R-:W5:Y:S01]  /*1390*/  LDC R228, c[0x0][0x508] ;  /* 0x00014200ffe47b82 */ /* 0x000f620000000800 */
[----:B------:R-:W-:Y:S01]  /*13a0*/  LEA R9, R230, R9, 0x6 ;  /* 0x00000009e6097211 */ /* 0x000fe200078e30ff */
[----:B------:R-:W-:Y:S01]  /*13b0*/  IMAD.X R35, RZ, RZ, R7, P0 ;  /* 0x000000ffff237224 */ /* 0x000fe200000e0607 */
[----:B------:R-:W-:Y:S01]  /*13c0*/  IADD3 R22, P1, P0, R32, R22, R27 ;  /* 0x0000001620167210 */ /* 0x000fe2000783e01b */
[----:B------:R-:W-:-:S04]  /*13d0*/  USHF.L.U32 UR25, UR23, 0x6, URZ ;  /* 0x0000000617197899 */ /* 0x000fc800080006ff */
[----:B------:R-:W4:Y:S01]  /*13e0*/  LDC.64 R238, c[0x0][0x420] ;  /* 0x00010800ffee7b82 */ /* 0x000f220000000a00 */
[----:B-1----:R-:W-:Y:S01]  /*13f0*/  IMAD R6, R21, UR4, RZ ;  /* 0x0000000415067c24 */ /* 0x002fe2000f8e02ff */
[----:B------:R-:W-:Y:S01]  /*1400*/  USHF.L.U32 UR24, UR4, 0x5, URZ ;  /* 0x0000000504187899 */ /* 0x000fe200080006ff */
[----:B------:R-:W-:-:S04]  /*1410*/  IMAD.WIDE.U32 R34, R19, UR4, R34 ;  /* 0x0000000413227c25 */ /* 0x000fc8000f8e0022 */
[----:B------:R-:W-:Y:S02]  /*1420*/  IMAD R25, R19, UR5, R6 ;  /* 0x0000000513197c24 */ /* 0x000fe4000f8e0206 */
[----:B------:R-:W1:Y:S01]  /*1430*/  LDC.64 R6, c[0x0][0x5f8] ;  /* 0x00017e00ff067b82 */ /* 0x000e620000000a00 */
[----:B--2---:R-:W-:Y:S02]  /*1440*/  IMAD R30, R21, R4, RZ ;  /* 0x00000004151e7224 */ /* 0x004fe400078e02ff */
[----:B------:R-:W-:Y:S02]  /*1450*/  IMAD.IADD R35, R35, 0x1, R25 ;  /* 0x0000000123237824 */ /* 0x000fe400078e0219 */
[----:B------:R-:W-:Y:S02]  /*1460*/  IMAD.MOV.U32 R25, RZ, RZ, RZ ;  /* 0x000000ffff197224 */ /* 0x000fe400078e00ff */
[C---:B------:R-:W-:Y:S01]  /*1470*/  IMAD R21, R19.reuse, R5, R30 ;  /* 0x0000000513157224 */ /* 0x040fe200078e021e */
[----:B-----5:R-:W-:Y:S01]  /*1480*/  IADD3 R228, PT, PT, R214, -R228, -R231 ;  /* 0x800000e4d6e47210 */ /* 0x020fe20007ffe8e7 */
[----:B------:R-:W-:Y:S01]  /*1490*/  IMAD.WIDE.U32 R30, R19, R4, R24 ;  /* 0x00000004131e7225 */ /* 0x000fe200078e0018 */
[----:B------:R-:W-:-:S03]  /*14a0*/  SHF.R.S32.HI R19, RZ, 0x1f, R27 ;  /* 0x0000001fff137819 */ /* 0x000fc6000001141b */
[----:B------:R-:W-:Y:S01]  /*14b0*/  IMAD.WIDE.U32 R32, R193, UR6, R34 ;  /* 0x00000006c1207c25 */ /* 0x000fe2000f8e0022 */
[----:B------:R-:W-:Y:S02]  /*14c0*/  IADD3 R30, P2, PT, R26, R30, RZ ;  /* 0x0000001e1a1e7210 */ /* 0x000fe40007f5e0ff */
[----:B------:R-:W-:Y:S01]  /*14d0*/  IADD3.X R19, PT, PT, R23, R28, R19, P1, P0 ;  /* 0x0000001c17137210 */ /* 0x000fe20000fe0413 */
[----:B------:R-:W-:Y:S01]  /*14e0*/  IMAD R33, R193, UR7, R33 ;  /* 0x00000007c1217c24 */ /* 0x000fe2000f8e0221 */
[----:B------:R-:W-:Y:S01]  /*14f0*/  IADD3.X R31, PT, PT, R16, R31, R21, P2, !PT ;  /* 0x0000001f101f7210 */ /* 0x000fe200017fe415 */
[----:B------:R-:W2:Y:S01]  /*1500*/  LDCU.64 UR6, c[0x0][0x550] ;  /* 0x0000aa00ff0677ac */ /* 0x000ea20008000a00 */
[----:B---3--:R-:W-:Y:S01]  /*1510*/  LOP3.LUT R16, R14, 0x1f, RZ, 0xc0, !PT ;  /* 0x0000001f0e107812 */ /* 0x008fe200078ec0ff */
[----:B------:R-:W-:Y:S01]  /*1520*/  IMAD.WIDE.U32 R28, R203, UR4, R32 ;  /* 0x00000004cb1c7c25 */ /* 0x000fe2000f8e0020 */
[----:B------:R-:W-:Y:S01]  /*1530*/  ISETP.NE.AND P1, PT, RZ, UR22, PT ;  /* 0x00000016ff007c0c */ /* 0x000fe2000bf25270 */
[----:B------:R-:W-:-:S02]  /*1540*/  USHF.L.U64.HI UR22, UR4, 0x5, UR5 ;  /* 0x0000000504167899 */ /* 0x000fc40008010205 */
[----:B-1----:R-:W-:-:S04]  /*1550*/  IMAD.WIDE.U32 R26, R6, UR16, RZ ;  /* 0x00000010061a7c25 */ /* 0x002fc8000f8e00ff */
[----:B------:R-:W-:Y:S01]  /*1560*/  IMAD R6, R7, UR16, R27 ;  /* 0x0000001007067c24 */ /* 0x000fe2000f8e021b */
[----:B------:R-:W-:Y:S01]  /*1570*/  SEL R7, R26, RZ, P1 ;  /* 0x000000ff1a077207 */ /* 0x000fe20000800000 */
[----:B------:R-:W-:Y:S01]  /*1580*/  IMAD R21, R201, UR23, R16 ;  /* 0x00000017c9157c24 */ /* 0x000fe2000f8e0210 */
[----:B------:R-:W1:Y:S01]  /*1590*/  LDC.64 R26, c[0x0][0x5e8] ;  /* 0x00017a00ff1a7b82 */ /* 0x000e620000000a00 */
[----:B----4-:R-:W-:Y:S01]  /*15a0*/  IMAD.WIDE.U32 R30, R193, UR14, R30 ;  /* 0x0000000ec11e7c25 */ /* 0x010fe2000f8e001e */
[----:B------:R-:W-:Y:S02]  /*15b0*/  SEL R6, R6, RZ, P1 ;  /* 0x000000ff06067207 */ /* 0x000fe40000800000 */
[----:B------:R-:W-:Y:S01]  /*15c0*/  IADD3 R7, P2, P0, R21, R22, R7 ;  /* 0x0000001615077210 */ /* 0x000fe2000785e007 */
[----:B------:R-:W-:Y:S01]  /*15d0*/  VIADD R22, R228, 0xffffff80 ;  /* 0xffffff80e4167836 */ /* 0x000fe20000000000 */
[----:B--2---:R-:W-:Y:S01]  /*15e0*/  LEA R220, P3, R28, UR6, 0x1 ;  /* 0x000000061cdc7c11 */ /* 0x004fe2000f8608ff */
[----:B------:R-:W-:Y:S01]  /*15f0*/  IMAD R221, R203, UR5, R29 ;  /* 0x00000005cbdd7c24 */ /* 0x000fe2000f8e021d */
[----:B------:R-:W2:Y:S01]  /*1600*/  LDCU.64 UR4, c[0x0][0x380] ;  /* 0x00007000ff0477ac */ /* 0x000ea20008000a00 */
[----:B------:R-:W-:Y:S01]  /*1610*/  IMAD R29, R193, UR15, R31 ;  /* 0x0000000fc11d7c24 */ /* 0x000fe2000f8e021f */
[----:B------:R-:W-:Y:S01]  /*1620*/  SHF.R.S32.HI R213, RZ, 0x1f, R22 ;  /* 0x0000001fffd57819 */ /* 0x000fe20000011416 */
[----:B------:R-:W-:Y:S01]  /*1630*/  IMAD.WIDE R238, R9, 0x4, R238 ;  /* 0x0000000409ee7825 */ /* 0x000fe200078e02ee */
[----:B------:R-:W3:Y:S01]  /*1640*/  LDCU.64 UR14, c[0x0][0x570] ;  /* 0x0000ae00ff0e77ac */ /* 0x000ee20008000a00 */
[----:B------:R-:W-:-:S02]  /*1650*/  SHF.R.S32.HI R21, RZ, 0x1f, R21 ;  /* 0x0000001fff157819 */ /* 0x000fc40000011415 */
[----:B------:R-:W-:Y:S01]  /*1660*/  LEA.HI R213, R213, R22, RZ, 0x6 ;  /* 0x00000016d5d57211 */ /* 0x000fe200078f30ff */
[----:B------:R-:W-:Y:S01]  /*1670*/  IMAD.SHL.U32 R31, R4, 0x20, RZ ;  /* 0x00000020041f7824 */ /* 0x000fe200078e00ff */
[----:B------:R-:W-:Y:S01]  /*1680*/  LEA.HI.X R221, R28, UR7, R221, 0x1, P3 ;  /* 0x000000071cdd7c11 */ /* 0x000fe200098f0cdd */
[----:B------:R-:W-:Y:S01]  /*1690*/  IMAD.MOV.U32 R28, RZ, RZ, R30 ;  /* 0x000000ffff1c7224 */ /* 0x000fe200078e001e */
[----:B------:R-:W-:Y:S02]  /*16a0*/  SHF.R.S32.HI R213, RZ, 0x6, R213 ;  /* 0x00000006ffd57819 */ /* 0x000fe400000114d5 */
[----:B------:R-:W-:Y:S01]  /*16b0*/  IADD3.X R19, PT, PT, R21, R19, R6, P2, P0 ;  /* 0x0000001315137210 */ /* 0x000fe200017e0406 */
[----:B------:R-:W-:Y:S01]  /*16c0*/  IMAD.U32 R6, RZ, RZ, UR25 ;  /* 0x00000019ff067e24 */ /* 0x000fe2000f8e00ff */
[----:B------:R-:W-:Y:S01]  /*16d0*/  VIMNMX R213, PT, PT, RZ, R213, !PT ;  /* 0x000000d5ffd57248 */ /* 0x000fe20007fe0100 */
[----:B------:R-:W-:Y:S01]  /*16e0*/  IMAD.WIDE.U32 R22, R203, R4, R28 ;  /* 0x00000004cb167225 */ /* 0x000fe200078e001c */
[----:B------:R-:W-:-:S02]  /*16f0*/  IADD3 R7, P0, PT, R7, UR25, RZ ;  /* 0x0000001907077c10 */ /* 0x000fc4000ff1e0ff */
[----:B------:R-:W-:Y:S01]  /*1700*/  ISETP.GT.AND P4, PT, R20, R213, PT ;  /* 0x000000d51400720c */ /* 0x000fe20003f84270 */
[----:B------:R-:W-:Y:S01]  /*1710*/  IMAD R219, R203, R5, R23 ;  /* 0x00000005cbdb7224 */ /* 0x000fe200078e0217 */
[----:B------:R-:W-:Y:S01]  /*1720*/  LEA.HI.X.SX32 R6, R6, R19, 0x1, P0 ;  /* 0x0000001306067211 */ /* 0x000fe200000f0eff */
[----:B-1----:R-:W-:Y:S01]  /*1730*/  IMAD.WIDE R216, R11, 0x4, R26 ;  /* 0x000000040bd87825 */ /* 0x002fe200078e021a */
[C---:B--2---:R-:W-:Y:S02]  /*1740*/  LEA R218, P2, R22.reuse, UR4, 0x1 ;  /* 0x0000000416da7c11 */ /* 0x044fe4000f8408ff */
[----:B---3--:R-:W-:Y:S01]  /*1750*/  LEA R236, P0, R7, UR14, 0x2 ;  /* 0x0000000e07ec7c11 */ /* 0x008fe2000f8010ff */
[----:B------:R-:W-:Y:S01]  /*1760*/  VIADD R23, R203, 0x20 ;  /* 0x00000020cb177836 */ /* 0x000fe20000000000 */
[----:B------:R-:W-:Y:S02]  /*1770*/  LEA.HI.X R219, R22, UR5, R219, 0x1, P2 ;  /* 0x0000000516db7c11 */ /* 0x000fe400090f0cdb */
[----:B------:R-:W-:Y:S01]  /*1780*/  LEA.HI.X R237, R7, UR15, R6, 0x2, P0 ;  /* 0x0000000f07ed7c11 */ /* 0x000fe200080f1406 */
[C---:B------:R-:W-:Y:S01]  /*1790*/  VIADD R7, R203.reuse, 0x40 ;  /* 0x00000040cb077836 */ /* 0x040fe20000000000 */
[----:B------:R-:W-:-:S02]  /*17a0*/  IADD3 R20, P2, PT, R203, 0x60, RZ ;  /* 0x00000060cb147810 */ /* 0x000fc40007f5e0ff */
[C---:B------:R-:W-:Y:S02]  /*17b0*/  IADD3 R21, P0, PT, R203.reuse, 0x20, RZ ;  /* 0x00000020cb157810 */ /* 0x040fe40007f1e0ff */
[----:B------:R-:W-:Y:S01]  /*17c0*/  IADD3 R19, P3, PT, R203, 0x40, RZ ;  /* 0x00000040cb137810 */ /* 0x000fe20007f7e0ff */
[----:B------:R-:W-:Y:S01]  /*17d0*/  IMAD.X R26, RZ, RZ, RZ, P2 ;  /* 0x000000ffff1a7224 */ /* 0x000fe200010e06ff */
[----:B------:R-:W-:Y:S01]  /*17e0*/  SHF.L.U64.HI R28, R4, 0x5, R5 ;  /* 0x00000005041c7819 */ /* 0x000fe20000010205 */
        /* <DEDUP_REMOVED lines=14> */
.L_x_1533:
[----:B------:R-:W1:Y:S01]  /*18d0*/  LDCU.64 UR10, c[0x0][0x5c0] ;  /* 0x0000b800ff0a77ac */ /* 0x000e620008000a00 */
[----:B------:R-:W-:-:S05]  /*18e0*/  IADD3 R4, PT, PT, R232, R233, RZ ;  /* 0x000000e9e8047210 */ /* 0x000fca0007ffe0ff */
[C---:B-1----:R-:W-:Y:S02]  /*18f0*/  IMAD R6, R4.reuse, UR11, RZ ;  /* 0x0000000b04067c24 */ /* 0x042fe4000f8e02ff */
[----:B------:R-:W-:-:S05]  /*1900*/  IMAD.WIDE.U32 R4, R4, UR10, RZ ;  /* 0x0000000a04047c25 */ /* 0x000fca000f8e00ff */
[----:B------:R-:W-:Y:S02]  /*1910*/  IADD3 R6, PT, PT, R5, R6, RZ ;  /* 0x0000000605067210 */ /* 0x000fe40007ffe0ff */
.L_x_1534:
        /* <DEDUP_REMOVED lines=11> */
.L_x_1535:
[----:B------:R-:W1:Y:S01]  /*19d0*/  LDCU.64 UR6, c[0x0][0x5c8] ;  /* 0x0000b900ff0677ac */ /* 0x000e620008000a00 */
[----:B------:R-:W-:-:S05]  /*19e0*/  IADD3 R232, PT, PT, R232, R233, RZ ;  /* 0x000000e9e8e87210 */ /* 0x000fca0007ffe0ff */
[C---:B-1----:R-:W-:Y:S02]  /*19f0*/  IMAD R8, R232.reuse, UR7, RZ ;  /* 0x00000007e8087c24 */ /* 0x042fe4000f8e02ff */
[----:B------:R-:W-:-:S05]  /*1a00*/  IMAD.WIDE.U32 R10, R232, UR6, RZ ;  /* 0x00000006e80a7c25 */ /* 0x000fca000f8e00ff */
[----:B------:R-:W-:Y:S02]  /*1a10*/  IADD3 R8, PT, PT, R11, R8, RZ ;  /* 0x000000080b087210 */ /* 0x000fe40007ffe0ff */
.L_x_1536:
        /* <DEDUP_REMOVED lines=32> */
.L_x_1538:
[----:B------:R-:W-:Y:S05]  /*1c20*/  BSYNC.RECONVERGENT B0 ;  /* 0x0000000000007941 */ /* 0x000fea0003800200 */
.L_x_1537:
        /* <DEDUP_REMOVED lines=12> */
.L_x_1540:
[----:B------:R-:W-:Y:S05]  /*1cf0*/  BSYNC.RECONVERGENT B0 ;  /* 0x0000000000007941 */ /* 0x000fea0003800200 */
.L_x_1539:
        /* <DEDUP_REMOVED lines=12> */
.L_x_1542:
[----:B------:R-:W-:Y:S05]  /*1dc0*/  BSYNC.RECONVERGENT B0 ;  /* 0x0000000000007941 */ /* 0x000fea0003800200 */
.L_x_1541:
        /* <DEDUP_REMOVED lines=11> */
[----:B--23--:R-:W-:-:S04]  /*1e80*/  @!P4 IMAD.WIDE.U32 R12, R203, UR6, R10 ;  /* 0x00000006cb0ccc25 */ /* 0x00cfc8000f8e000a */
        /* <DEDUP_REMOVED lines=15> */
.L_x_1544:
[----:B------:R-:W-:Y:S05]  /*1f80*/  BSYNC.RECONVERGENT B0 ;  /* 0x0000000000007941 */ /* 0x000fea0003800200 */
.L_x_1543:
        /* <DEDUP_REMOVED lines=12> */
.L_x_1546:
[----:B------:R-:W-:Y:S05]  /*2050*/  BSYNC.RECONVERGENT B0 ;  /* 0x0000000000007941 */ /* 0x000fea0003800200 */
.L_x_1545:
        /* <DEDUP_REMOVED lines=12> */
.L_x_1532:
[----:B------:R-:W-:Y:S01]  /*2120*/  IMAD.IADD R212, R231, 0x1, -R215 ;  /* 0x00000001e7d47824 */ /* 0x000fe200078e0ad7 */
[----:B------:R-:W1:Y:S01]  /*2130*/  LDCU.64 UR4, c[0x0][0x3d8] ;  /* 0x00007b00ff0477ac */ /* 0x000e620008000a00 */
[----:B------:R-:W-:Y:S02]  /*2140*/  IMAD R4, R15, UR10, RZ ;  /* 0x0000000a0f047c24 */ /* 0x000fe4000f8e02ff */
[----:B------:R-:W-:Y:S01]  /*2150*/  IMAD.MOV.U32 R227, RZ, RZ, 0x7f800000 ;  /* 0x7f800000ffe37424 */ /* 0x000fe200078e00ff */
[-C--:B------:R-:W-:Y:S01]  /*2160*/  ISETP.GE.AND P4, PT, R7, R212.reuse, PT ;  /* 0x000000d40700720c */ /* 0x080fe20003f86270 */
[----:B------:R-:W-:Y:S01]  /*2170*/  IMAD.WIDE.U32 R6, R215, UR10, R24 ;  /* 0x0000000ad7067c25 */ /* 0x000fe2000f8e0018 */
[-C--:B------:R-:W-:Y:S01]  /*2180*/  ISETP.GE.AND P6, PT, R203, R212.reuse, PT ;  /* 0x000000d4cb00720c */ /* 0x080fe20003fc6270 */
[----:B------:R-:W2:Y:S01]  /*2190*/  LDCU UR7, c[0x0][0x590] ;  /* 0x0000b200ff0777ac */ /* 0x000ea20008000800 */
[----:B------:R-:W-:Y:S01]  /*21a0*/  ISETP.GE.AND P5, PT, R23, R212, PT ;  /* 0x000000d41700720c */ /* 0x000fe20003fa6270 */
[----:B------:R-:W-:Y:S01]  /*21b0*/  IMAD R5, R215, UR11, R4 ;  /* 0x0000000bd7057c24 */ /* 0x000fe2000f8e0204 */
[----:B------:R-:W-:Y:S01]  /*21c0*/  IADD3 R34, P0, PT, R10, R6, RZ ;  /* 0x000000060a227210 */ /* 0x000fe20007f1e0ff */
[----:B------:R-:W-:Y:S01]  /*21d0*/  IMAD.MOV.U32 R226, RZ, RZ, 0x7f800000 ;  /* 0x7f800000ffe27424 */ /* 0x000fe200078e00ff */
[----:B------:R-:W-:Y:S01]  /*21e0*/  ISETP.GE.AND P3, PT, R205, R212, PT ;  /* 0x000000d4cd00720c */ /* 0x000fe20003f66270 */
[----:B------:R-:W-:Y:S01]  /*21f0*/  IMAD.MOV.U32 R225, RZ, RZ, 0x7f800000 ;  /* 0x7f800000ffe17424 */ /* 0x000fe200078e00ff */
[----:B------:R-:W-:Y:S01]  /*2200*/  IADD3.X R35, PT, PT, R8, R7, R5, P0, !PT ;  /* 0x0000000708237210 */ /* 0x000fe200007fe405 */
[----:B------:R-:W-:Y:S01]  /*2210*/  IMAD.MOV.U32 R224, RZ, RZ, 0x7f800000 ;  /* 0x7f800000ffe07424 */ /* 0x000fe200078e00ff */
[----:B------:R-:W-:Y:S01]  /*2220*/  @P1 BAR.SYNC.DEFER_BLOCKING 0x0 ;  /* 0x0000000000001b1d */ /* 0x000fe20000010000 */
[----:B------:R-:W-:-:S02]  /*2230*/  @!P4 IMAD R30, R22, UR10, RZ ;  /* 0x0000000a161ecc24 */ /* 0x000fc4000f8e02ff */
[----:B-1----:R-:W-:Y:S02]  /*2240*/  IMAD R36, R12, UR4, RZ ;  /* 0x000000040c247c24 */ /* 0x002fe4000f8e02ff */
[----:B------:R-:W-:-:S03]  /*2250*/  IMAD.WIDE.U32 R34, R13, UR4, R34 ;  /* 0x000000040d227c25 */ /* 0x000fc6000f8e0022 */
[----:B------:R-:W1:Y:S01]  /*2260*/  @!P4 LDC.64 R6, c[0x0][0x390] ;  /* 0x0000e400ff06cb82 */ /* 0x000e620000000a00 */
[----:B------:R-:W-:Y:S01]  /*2270*/  USHF.L.U32 UR23, UR23, 0x3, URZ ;  /* 0x0000000317177899 */ /* 0x000fe200080006ff */
[----:B------:R-:W-:Y:S01]  /*2280*/  IMAD R36, R13, UR5, R36 ;  /* 0x000000050d247c24 */ /* 0x000fe2000f8e0224 */
[----:B------:R-:W3:Y:S01]  /*2290*/  LDCU.64 UR4, c[0x0][0x3d0] ;  /* 0x00007a00ff0477ac */ /* 0x000ee20008000a00 */
[----:B------:R-:W-:Y:S02]  /*22a0*/  @!P6 IMAD.MOV.U32 R40, RZ, RZ, R34 ;  /* 0x000000ffff28e224 */ /* 0x000fe400078e0022 */
[----:B------:R-:W-:Y:S02]  /*22b0*/  IMAD.IADD R37, R35, 0x1, R36 ;  /* 0x0000000123257824 */ /* 0x000fe400078e0224 */
[----:B------:R-:W4:Y:S01]  /*22c0*/  @!P6 LDC.64 R10, c[0x0][0x390] ;  /* 0x0000e400ff0aeb82 */ /* 0x000f220000000a00 */
[----:B------:R-:W-:Y:S01]  /*22d0*/  @!P4 IMAD.MOV.U32 R36, RZ, RZ, R34 ;  /* 0x000000ffff24c224 */ /* 0x000fe200078e0022 */
[----:B------:R-:W1:Y:S01]  /*22e0*/  LDCU UR6, c[0x0][0x45c] ;  /* 0x00008b80ff0677ac */ /* 0x000e620008000800 */
[----:B------:R-:W-:-:S02]  /*22f0*/  @!P6 IMAD.MOV.U32 R41, RZ, RZ, R37 ;  /* 0x000000ffff29e224 */ /* 0x000fc400078e0025 */
[--C-:B------:R-:W-:Y:S02]  /*2300*/  @!P5 IMAD.MOV.U32 R39, RZ, RZ, R37.reuse ;  /* 0x000000ffff27d224 */ /* 0x100fe400078e0025 */
[--C-:B------:R-:W-:Y:S01]  /*2310*/  @!P3 IMAD.MOV.U32 R35, RZ, RZ, R37.reuse ;  /* 0x000000ffff23b224 */ /* 0x100fe200078e0025 */
[----:B------:R-:W2:Y:S01]  /*2320*/  @!P5 LDC.64 R8, c[0x0][0x390] ;  /* 0x0000e400ff08db82 */ /* 0x000ea20000000a00 */
[----:B------:R-:W-:Y:S02]  /*2330*/  @!P5 IMAD R32, R27, UR10, RZ ;  /* 0x0000000a1b20dc24 */ /* 0x000fe4000f8e02ff */
[----:B------:R-:W-:-:S04]  /*2340*/  @!P4 IMAD.WIDE.U32 R36, R19, UR10, R36 ;  /* 0x0000000a1324cc25 */ /* 0x000fc8000f8e0024 */
[----:B------:R-:W-:Y:S01]  /*2350*/  @!P4 IMAD R30, R19, UR11, R30 ;  /* 0x0000000b131ecc24 */ /* 0x000fe2000f8e021e */
[----:B------:R-:W3:Y:S01]  /*2360*/  @!P3 LDC.64 R4, c[0x0][0x390] ;  /* 0x0000e400ff04bb82 */ /* 0x000ee20000000a00 */
[----:B------:R-:W-:-:S04]  /*2370*/  @!P6 IMAD.WIDE.U32 R40, R203, UR10, R40 ;  /* 0x0000000acb28ec25 */ /* 0x000fc8000f8e0028 */
[----:B------:R-:W-:Y:S02]  /*2380*/  @!P5 IMAD.MOV.U32 R38, RZ, RZ, R34 ;  /* 0x000000ffff26d224 */ /* 0x000fe400078e0022 */
[----:B------:R-:W-:Y:S01]  /*2390*/  @!P5 IMAD R29, R21, UR11, R32 ;  /* 0x0000000b151ddc24 */ /* 0x000fe2000f8e0220 */
[----:B-1----:R-:W-:Y:S01]  /*23a0*/  @!P4 LEA R32, P0, R36, R6, 0x1 ;  /* 0x000000062420c211 */ /* 0x002fe200078008ff */
[----:B------:R-:W-:Y:S01]  /*23b0*/  @!P4 IMAD.IADD R30, R37, 0x1, R30 ;  /* 0x00000001251ec824 */ /* 0x000fe200078e021e */
[----:B----4-:R-:W-:Y:S01]  /*23c0*/  @!P6 LEA R42, P2, R40, R10, 0x1 ;  /* 0x0000000a282ae211 */ /* 0x010fe200078408ff */
[----:B------:R-:W-:Y:S02]  /*23d0*/  @!P6 IMAD R6, R203, UR11, R41 ;  /* 0x0000000bcb06ec24 */ /* 0x000fe4000f8e0229 */
[----:B------:R-:W-:Y:S01]  /*23e0*/  @!P5 IMAD.WIDE.U32 R38, R21, UR10, R38 ;  /* 0x0000000a1526dc25 */ /* 0x000fe2000f8e0026 */
[----:B------:R-:W-:Y:S02]  /*23f0*/  @!P4 LEA.HI.X R33, R36, R7, R30, 0x1, P0 ;  /* 0x000000072421c211 */ /* 0x000fe400000f0c1e */
[----:B------:R-:W-:Y:S01]  /*2400*/  @!P6 LEA.HI.X R43, R40, R11, R6, 0x1, P2 ;  /* 0x0000000b282be211 */ /* 0x000fe200010f0c06 */
[----:B------:R-:W-:Y:S01]  /*2410*/  @!P5 IMAD.IADD R29, R39, 0x1, R29 ;  /* 0x00000001271dd824 */ /* 0x000fe200078e021d */
[----:B--2---:R-:W-:Y:S01]  /*2420*/  @!P5 LEA R36, P0, R38, R8, 0x1 ;  /* 0x000000082624d211 */ /* 0x004fe200078008ff */
[----:B------:R-:W-:-:S02]  /*2430*/  IMAD.WIDE.U32 R10, R215, UR12, R24 ;  /* 0x0000000cd70a7c25 */ /* 0x000fc4000f8e0018 */
[----:B------:R-:W-:Y:S01]  /*2440*/  @!PT LDS RZ, [RZ] ;  /* 0x00000000fffff984 */ /* 0x000fe20000000800 */
[----:B------:R-:W-:Y:S01]  /*2450*/  @!PT LDS RZ, [RZ] ;  /* 0x00000000fffff984 */ /* 0x000fe20000000800 */
[----:B------:R-:W-:Y:S01]  /*2460*/  @!PT LDS RZ, [RZ] ;  /* 0x00000000fffff984 */ /* 0x000fe20000000800 */
[----:B------:R-:W-:Y:S01]  /*2470*/  @!P6 LDGSTS.E.BYPASS.LTC128B.128 [R210+0xa000], desc[UR18][R42.64] ;  /* 0x0a0000002ad2efae */ /* 0x000fe2000b981a12 */
[----:B------:R-:W-:Y:S01]  /*2480*/  @!P5 LEA.HI.X R37, R38, R9, R29, 0x1, P0 ;  /* 0x000000092625d211 */ /* 0x000fe200000f0c1d */
[----:B------:R-:W-:Y:S01]  /*2490*/  IMAD R6, R15, UR12, RZ ;  /* 0x0000000c0f067c24 */ /* 0x000fe2000f8e02ff */
[----:B------:R-:W-:Y:S01]  /*24a0*/  IADD3 R8, P0, PT, R18, R10, RZ ;  /* 0x0000000a12087210 */ /* 0x000fe20007f1e0ff */
[----:B------:R-:W-:Y:S01]  /*24b0*/  IMAD R24, R230, -0x40, R234 ;  /* 0xffffffc0e6187824 */ /* 0x000fe200078e02ea */
[----:B------:R1:W-:Y:S01]  /*24c0*/  @P6 STS.128 [R210+0xa000], RZ ;  /* 0x00a000ffd2006388 */ /* 0x0003e20000000c00 */
[----:B------:R-:W-:Y:S02]  /*24d0*/  IMAD R6, R215, UR13, R6 ;  /* 0x0000000dd7067c24 */ /* 0x000fe4000f8e0206 */
[----:B------:R-:W-:Y:S01]  /*24e0*/  @!P3 IMAD R7, R26, UR10, RZ ;  /* 0x0000000a1a07bc24 */ /* 0x000fe2000f8e02ff */
[----:B------:R-:W-:Y:S01]  /*24f0*/  ISETP.GE.AND P2, PT, R23, R24, PT ;  /* 0x000000181700720c */ /* 0x000fe20003f46270 */
[C---:B------:R-:W-:Y:S01]  /*2500*/  @!P3 IMAD.WIDE.U32 R34, R20.reuse, UR10, R34 ;  /* 0x0000000a1422bc25 */ /* 0x040fe2000f8e0022 */
[----:B------:R-:W-:Y:S01]  /*2510*/  IADD3.X R9, PT, PT, R17, R11, R6, P0, !PT ;  /* 0x0000000b11097210 */ /* 0x000fe200007fe406 */
[----:B------:R1:W-:Y:S02]  /*2520*/  @P5 STS.128 [R210+0xb000], RZ ;  /* 0x00b000ffd2005388 */ /* 0x0003e40000000c00 */
[----:B------:R-:W-:Y:S01]  /*2530*/  @!P3 IMAD R7, R20, UR11, R7 ;  /* 0x0000000b1407bc24 */ /* 0x000fe2000f8e0207 */
[----:B---3--:R-:W-:Y:S01]  /*2540*/  @!P3 LEA R38, P0, R34, R4, 0x1 ;  /* 0x000000042226b211 */ /* 0x008fe200078008ff */
[----:B------:R-:W-:Y:S01]  /*2550*/  IMAD R12, R12, UR4, RZ ;  /* 0x000000040c0c7c24 */ /* 0x000fe2000f8e02ff */
[----:B------:R-:W-:Y:S01]  /*2560*/  @!PT LDS RZ, [RZ] ;  /* 0x00000000fffff984 */ /* 0x000fe20000000800 */
[----:B------:R-:W-:Y:S01]  /*2570*/  @!PT LDS RZ, [RZ] ;  /* 0x00000000fffff984 */ /* 0x000fe20000000800 */
[----:B------:R-:W-:Y:S01]  /*2580*/  @!PT LDS RZ, [RZ] ;  /* 0x00000000fffff984 */ /* 0x000fe20000000800 */
[----:B------:R-:W-:Y:S01]  /*2590*/  @!P5 LDGSTS.E.BYPASS.LTC128B.128 [R210+0xb000], desc[UR18][R36.64] ;  /* 0x0b00000024d2dfae */ /* 0x000fe2000b981a12 */
[----:B------:R-:W-:-:S02]  /*25a0*/  @!P3 IMAD.IADD R6, R35, 0x1, R7 ;  /* 0x000000012306b824 */ /* 0x000fc400078e0207 */
[C---:B------:R-:W-:Y:S01]  /*25b0*/  IMAD R29, R13.reuse, UR5, R12 ;  /* 0x000000050d1d7c24 */ /* 0x040fe2000f8e020c */
[----:B------:R1:W-:Y:S01]  /*25c0*/  @P4 STS.128 [R210+0xc000], RZ ;  /* 0x00c000ffd2004388 */ /* 0x0003e20000000c00 */
[----:B------:R-:W-:Y:S01]  /*25d0*/  IMAD.WIDE.U32 R8, R13, UR4, R8 ;  /* 0x000000040d087c25 */ /* 0x000fe2000f8e0008 */
[----:B------:R-:W-:Y:S01]  /*25e0*/  @!P3 LEA.HI.X R39, R34, R5, R6, 0x1, P0 ;  /* 0x000000052227b211 */ /* 0x000fe200000f0c06 */
[----:B------:R-:W2:Y:S01]  /*25f0*/  @!P6 LDC.64 R12, c[0x0][0x388] ;  /* 0x0000e200ff0ceb82 */ /* 0x000ea20000000a00 */
[----:B------:R-:W-:Y:S01]  /*2600*/  LOP3.LUT R6, R230, 0x80000001, RZ, 0xc0, !PT ;  /* 0x80000001e6067812 */ /* 0x000fe200078ec0ff */
[----:B------:R-:W-:Y:S01]  /*2610*/  IMAD.U32 R35, RZ, RZ, UR24 ;  /* 0x00000018ff237e24 */ /* 0x000fe2000f8e00ff */
[----:B------:R-:W-:Y:S01]  /*2620*/  @!P2 LEA R30, P0, R31, R218, 0x1 ;  /* 0x000000da1f1ea211 */ /* 0x000fe200078008ff */
[----:B------:R-:W-:Y:S01]  /*2630*/  IMAD.IADD R29, R9, 0x1, R29 ;  /* 0x00000001091d7824 */ /* 0x000fe200078e021d */
[----:B------:R-:W-:Y:S01]  /*2640*/  @!PT LDS RZ, [RZ] ;  /* 0x00000000fffff984 */ /* 0x000fe20000000800 */
[----:B------:R-:W-:Y:S01]  /*2650*/  @!PT LDS RZ, [RZ] ;  /* 0x00000000fffff984 */ /* 0x000fe20000000800 */
[----:B------:R-:W-:Y:S01]  /*2660*/  @!PT LDS RZ, [RZ] ;  /* 0x00000000fffff984 */ /* 0x000fe20000000800 */
[----:B------:R-:W-:Y:S01]  /*2670*/  @!P4 LDGSTS.E.BYPASS.LTC128B.128 [R210+0xc000], desc[UR18][R32.64] ;  /* 0x0c00000020d2cfae */ /* 0x000fe2000b981a12 */
[----:B------:R-:W-:Y:S01]  /*2680*/  IMAD.U32 R5, RZ, RZ, UR24 ;  /* 0x00000018ff057e24 */ /* 0x000fe2000f8e00ff */
[----:B------:R-:W-:Y:S01]  /*2690*/  @!P2 LEA R34, P1, R35, R220, 0x1 ;  /* 0x000000dc2322a211 */ /* 0x000fe200078208ff */
[----:B------:R-:W-:Y:S01]  /*26a0*/  IMAD.U32 R4, RZ, RZ, UR22 ;  /* 0x00000016ff047e24 */ /* 0x000fe2000f8e00ff */
[----:B------:R-:W-:Y:S01]  /*26b0*/  @!P2 LEA.HI.X R31, R31, R219, R28, 0x1, P0 ;  /* 0x000000db1f1fa211 */ /* 0x000fe200000f0c1c */
[----:B------:R-:W-:Y:S01]  /*26c0*/  @!P5 IMAD.MOV.U32 R10, RZ, RZ, R8 ;  /* 0x000000ffff0ad224 */ /* 0x000fe200078e0008 */
[----:B------:R-:W-:Y:S01]  /*26d0*/  ISETP.GE.AND P0, PT, R203, R24, PT ;  /* 0x00000018cb00720c */ /* 0x000fe20003f06270 */
[--C-:B------:R-:W-:Y:S01]  /*26e0*/  @!P5 IMAD.MOV.U32 R11, RZ, RZ, R29.reuse ;  /* 0x000000ffff0bd224 */ /* 0x100fe200078e001d */
[----:B------:R-:W-:Y:S01]  /*26f0*/  @!P2 LEA.HI.X R35, R5, R221, R4, 0x1, P1 ;  /* 0x000000dd0523a211 */ /* 0x000fe200008f0c04 */
[--C-:B------:R-:W-:Y:S01]  /*2700*/  @!P3 IMAD.MOV.U32 R9, RZ, RZ, R29.reuse ;  /* 0x000000ffff09b224 */ /* 0x100fe200078e001d */
[----:B------:R-:W-:Y:S01]  /*2710*/  ISETP.NE.AND P1, PT, R6, 0x1, PT ;  /* 0x000000010600780c */ /* 0x000fe20003f25270 */
[----:B------:R-:W-:Y:S01]  /*2720*/  @!P4 IMAD R22, R22, UR12, RZ ;  /* 0x0000000c1616cc24 */ /* 0x000fe2000f8e02ff */
[----:B------:R1:W-:Y:S01]  /*2730*/  @P3 STS.128 [R210+0xd000], RZ ;  /* 0x00d000ffd2003388 */ /* 0x0003e20000000c00 */
[----:B------:R-:W-:Y:S01]  /*2740*/  @!P5 IMAD R4, R27, UR12, RZ ;  /* 0x0000000c1b04dc24 */ /* 0x000fe2000f8e02ff */
[----:B------:R-:W-:Y:S01]  /*2750*/  SEL R5, RZ, 0x2000, P1 ;  /* 0x00002000ff057807 */ /* 0x000fe20000800000 */
[----:B------:R-:W-:Y:S01]  /*2760*/  @!P3 IMAD R17, R26, UR12, RZ ;  /* 0x0000000c1a11bc24 */ /* 0x000fe2000f8e02ff */
[----:B------:R-:W-:Y:S01]  /*2770*/  @!PT LDS RZ, [RZ] ;  /* 0x00000000fffff984 */ /* 0x000fe20000000800 */
[----:B------:R-:W-:Y:S01]  /*2780*/  @!PT LDS RZ, [RZ] ;  /* 0x00000000fffff984 */ /* 0x000fe20000000800 */
[----:B------:R-:W-:Y:S01]  /*2790*/  @!PT LDS RZ, [RZ] ;  /* 0x00000000fffff984 */ /* 0x000fe20000000800 */
[----:B------:R-:W-:Y:S01]  /*27a0*/  @!P3 LDGSTS.E.BYPASS.LTC128B.128 [R210+0xd000], desc[UR18][R38.64] ;  /* 0x0d00000026d2bfae */ /* 0x000fe2000b981a12 */
[----:B------:R-:W-:Y:S01]  /*27b0*/  @!P4 IMAD.MOV.U32 R6, RZ, RZ, R8 ;  /* 0x000000ffff06c224 */ /* 0x000fe200078e0008 */
[----:B------:R-:W-:Y:S01]  /*27c0*/  CS2R R126, SRZ ;  /* 0x00000000007e7805 */ /* 0x000fe2000001ff00 */
[----:B------:R-:W-:Y:S01]  /*27d0*/  @!P4 IMAD.MOV.U32 R7, RZ, RZ, R29 ;  /* 0x000000ffff07c224 */ /* 0x000fe200078e001d */
[----:B------:R-:W0:Y:S01]  /*27e0*/  LDGDEPBAR ;  /* 0x00000000000079af */ /* 0x000e220000000000 */
[----:B------:R-:W-:Y:S01]  /*27f0*/  @!P5 IMAD.WIDE.U32 R26, R21, UR12, R10 ;  /* 0x0000000c151adc25 */ /* 0x000fe2000f8e000a */
[----:B------:R-:W-:Y:S01]  /*2800*/  CS2R R124, SRZ ;  /* 0x00000000007c7805 */ /* 0x000fe2000001ff00 */
[----:B------:R-:W3:Y:S01]  /*2810*/  @!P5 LDC.64 R10, c[0x0][0x388] ;  /* 0x0000e200ff0adb82 */ /* 0x000ee20000000a00 */
[----:B------:R-:W-:Y:S01]  /*2820*/  @!P0 LDGSTS.E.BYPASS.LTC128B.128 [R210+0x4000], desc[UR18][R220.64] ;  /* 0x04000000dcd28fae */ /* 0x000fe2000b981a12 */
[C---:B------:R-:W-:Y:S01]  /*2830*/  @!P4 IMAD R15, R19.reuse, UR13, R22 ;  /* 0x0000000d130fcc24 */ /* 0x040fe2000f8e0216 */
[----:B------:R-:W-:Y:S01]  /*2840*/  CS2R R130, SRZ ;  /* 0x0000000000827805 */ /* 0x000fe2000001ff00 */
[--C-:B------:R-:W-:Y:S01]  /*2850*/  @!P6 IMAD.MOV.U32 R28, RZ, RZ, R8.reuse ;  /* 0x000000ffff1ce224 */ /* 0x100fe200078e0008 */
[----:B------:R1:W-:Y:S01]  /*2860*/  @P0 STS.128 [R210+0x4000], RZ ;  /* 0x004000ffd2000388 */ /* 0x0003e20000000c00 */
[----:B------:R-:W-:Y:S01]  /*2870*/  @!P3 IMAD.WIDE.U32 R22, R20, UR12, R8 ;  /* 0x0000000c1416bc25 */ /* 0x000fe2000f8e0008 */
[----:B------:R-:W-:Y:S01]  /*2880*/  CS2R R128, SRZ ;  /* 0x0000000000807805 */ /* 0x000fe2000001ff00 */
[----:B------:R-:W4:Y:S01]  /*2890*/  @!P4 LDC.64 R8, c[0x0][0x388] ;  /* 0x0000e200ff08cb82 */ /* 0x000f220000000a00 */
[----:B------:R1:W-:Y:S01]  /*28a0*/  @P2 STS.128 [R210+0x5000], RZ ;  /* 0x005000ffd2002388 */ /* 0x0003e20000000c00 */
[----:B------:R-:W-:Y:S01]  /*28b0*/  @!P4 IMAD.WIDE.U32 R18, R19, UR12, R6 ;  /* 0x0000000c1312cc25 */ /* 0x000fe2000f8e0006 */
[----:B------:R-:W-:-:S02]  /*28c0*/  CS2R R122, SRZ ;  /* 0x00000000007a7805 */ /* 0x000fc4000001ff00 */
[----:B------:R-:W-:Y:S01]  /*28d0*/  CS2R R120, SRZ ;  /* 0x0000000000787805 */ /* 0x000fe2000001ff00 */
[----:B------:R-:W-:Y:S01]  /*28e0*/  @!PT LDS RZ, [RZ] ;  /* 0x00000000fffff984 */ /* 0x000fe20000000800 */
[----:B------:R-:W-:Y:S01]  /*28f0*/  @!PT LDS RZ, [RZ] ;  /* 0x00000000fffff984 */ /* 0x000fe20000000800 */
[----:B------:R-:W-:Y:S01]  /*2900*/  @!PT LDS RZ, [RZ] ;  /* 0x00000000fffff984 */ /* 0x000fe20000000800 */
[----:B------:R-:W-:Y:S01]  /*2910*/  @!P2 LDGSTS.E.BYPASS.LTC128B.128 [R210+0x5000], desc[UR18][R34.64] ;  /* 0x0500000022d2afae */ /* 0x000fe2000b981a12 */
[----:B------:R-:W-:Y:S01]  /*2920*/  IMAD.IADD R229, R210, 0x1, R5 ;  /* 0x00000001d2e57824 */ /* 0x000fe200078e0205 */
[----:B------:R-:W-:Y:S01]  /*2930*/  CS2R R118, SRZ ;  /* 0x0000000000767805 */ /* 0x000fe2000001ff00 */
[----:B------:R-:W1:Y:S01]  /*2940*/  @!P3 LDC.64 R6, c[0x0][0x388] ;  /* 0x0000e200ff06bb82 */ /* 0x000e620000000a00 */
[----:B------:R-:W-:Y:S01]  /*2950*/  @!P6 IMAD.WIDE.U32 R28, R203, UR12, R28 ;  /* 0x0000000ccb1cec25 */ /* 0x000fe2000f8e001c */
[----:B------:R-:W-:Y:S01]  /*2960*/  CS2R R116, SRZ ;  /* 0x0000000000747805 */ /* 0x000fe2000001ff00 */
[----:B------:R-:W-:Y:S01]  /*2970*/  @!P0 LDGSTS.E.BYPASS.LTC128B.128 [R229], desc[UR18][R218.64] ;  /* 0x00000000dae58fae */ /* 0x000fe2000b981a12 */
[----:B------:R-:W-:Y:S01]  /*2980*/  CS2R R110, SRZ ;  /* 0x00000000006e7805 */ /* 0x000fe2000001ff00 */
[----:B------:R-:W-:Y:S01]  /*2990*/  @!P5 IMAD R4, R21, UR13, R4 ;  /* 0x0000000d1504dc24 */ /* 0x000fe2000f8e0204 */
[----:B--2---:R-:W-:Y:S01]  /*29a0*/  @!P6 LEA R12, P1, R28, R12, 0x1 ;  /* 0x0000000c1c0ce211 */ /* 0x004fe200078208ff */
[----:B------:R-:W-:Y:S01]  /*29b0*/  @!P3 IMAD R17, R20, UR13, R17 ;  /* 0x0000000d1411bc24 */ /* 0x000fe2000f8e0211 */
[----:B------:R2:W-:Y:S01]  /*29c0*/  @P0 STS.128 [R229], RZ ;  /* 0x000000ffe5000388 */ /* 0x0005e20000000c00 */
[----:B------:R-:W-:Y:S01]  /*29d0*/  @!P6 IMAD R20, R203, UR13, R29 ;  /* 0x0000000dcb14ec24 */ /* 0x000fe2000f8e021d */
[----:B---3--:R-:W-:Y:S01]  /*29e0*/  @!P5 LEA R10, P0, R26, R10, 0x1 ;  /* 0x0000000a1a0ad211 */ /* 0x008fe200078008ff */
[----:B------:R-:W-:Y:S01]  /*29f0*/  @!P5 IMAD.IADD R4, R27, 0x1, R4 ;  /* 0x000000011b04d824 */ /* 0x000fe200078e0204 */
[----:B------:R2:W-:Y:S01]  /*2a00*/  @P2 STS.128 [R229+0x1000], RZ ;  /* 0x001000ffe5002388 */ /* 0x0005e20000000c00 */
[----:B------:R-:W-:Y:S01]  /*2a10*/  @!P4 IMAD.IADD R15, R19, 0x1, R15 ;  /* 0x00000001130fc824 */ /* 0x000fe200078e020f */
[----:B------:R-:W-:Y:S01]  /*2a20*/  @!P6 LEA.HI.X R13, R28, R13, R20, 0x1, P1 ;  /* 0x0000000d1c0de211 */ /* 0x000fe200008f0c14 */
[----:B------:R-:W-:Y:S01]  /*2a30*/  @!P3 IMAD.IADD R17, R23, 0x1, R17 ;  /* 0x000000011711b824 */ /* 0x000fe200078e0211 */
[----:B----4-:R-:W-:Y:S01]  /*2a40*/  @!P4 LEA R8, P1, R18, R8, 0x1 ;  /* 0x000000081208c211 */ /* 0x010fe200078208ff */
[----:B------:R-:W-:Y:S01]  /*2a50*/  @!PT LDS RZ, [RZ] ;  /* 0x00000000fffff984 */ /* 0x000fe20000000800 */
[----:B------:R-:W-:Y:S01]  /*2a60*/  @!PT LDS RZ, [RZ] ;  /* 0x00000000fffff984 */ /* 0x000fe20000000800 */
[----:B------:R-:W-:Y:S01]  /*2a70*/  @!PT LDS RZ, [RZ] ;  /* 0x00000000fffff984 */ /* 0x000fe20000000800 */
[----:B------:R-:W-:Y:S01]  /*2a80*/  @!P2 LDGSTS.E.BYPASS.LTC128B.128 [R229+0x1000], desc[UR18][R30.64] ;  /* 0x010000001ee5afae */ /* 0x000fe2000b981a12 */
[----:B------:R-:W-:Y:S01]  /*2a90*/  @!P5 LEA.HI.X R11, R26, R11, R4, 0x1, P0 ;  /* 0x0000000b1a0bd211 */ /* 0x000fe200000f0c04 */
[C---:B------:R-:W-:Y:S01]  /*2aa0*/  IMAD.WIDE.U32 R20, R199.reuse, 0x4, R238 ;  /* 0x00000004c7147825 */ /* 0x040fe200078e00ee */
[----:B------:R-:W-:Y:S01]  /*2ab0*/  @!P4 LEA.HI.X R9, R18, R9, R15, 0x1, P1 ;  /* 0x000000091209c211 */ /* 0x000fe200008f0c0f */
[----:B------:R3:W-:Y:S01]  /*2ac0*/  @!P6 LDGSTS.E.BYPASS.LTC128B.128 [R210+0x6000], desc[UR18][R12.64] ;  /* 0x060000000cd2efae */ /* 0x0007e2000b981a12 */
[----:B------:R-:W4:Y:S01]  /*2ad0*/  LDC.64 R18, c[0x0][0x528] ;  /* 0x00014a00ff127b82 */ /* 0x000f220000000a00 */
[----:B------:R-:W-:Y:S01]  /*2ae0*/  VIADD R15, R199, 0x8 ;  /* 0x00000008c70f7836 */ /* 0x000fe20000000000 */
[----:B-1----:R-:W-:Y:S01]  /*2af0*/  @!P3 LEA R6, P0, R22, R6, 0x1 ;  /* 0x000000061606b211 */ /* 0x002fe200078008ff */
[----:B------:R2:W-:Y:S01]  /*2b00*/  @P6 STS.128 [R210+0x6000], RZ ;  /* 0x006000ffd2006388 */ /* 0x0005e20000000c00 */
[----:B------:R-:W-:-:S02]  /*2b10*/  CS2R R108, SRZ ;  /* 0x00000000006c7805 */ /* 0x000fc4000001ff00 */
[----:B------:R-:W-:Y:S02]  /*2b20*/  CS2R R114, SRZ ;  /* 0x0000000000727805 */ /* 0x000fe4000001ff00 */
[----:B------:R-:W-:Y:S01]  /*2b30*/  @!P3 LEA.HI.X R7, R22, R7, R17, 0x1, P0 ;  /* 0x000000071607b211 */ /* 0x000fe200000f0c11 */
[----:B------:R2:W-:Y:S01]  /*2b40*/  @P5 STS.128 [R210+0x7000], RZ ;  /* 0x007000ffd2005388 */ /* 0x0005e20000000c00 */
[----:B------:R-:W-:Y:S02]  /*2b50*/  LOP3.LUT R17, R199, 0x20, RZ, 0xfc, !PT ;  /* 0x00000020c7117812 */ /* 0x000fe400078efcff */
[----:B------:R-:W-:Y:S02]  /*2b60*/  CS2R R112, SRZ ;  /* 0x0000000000707805 */ /* 0x000fe4000001ff00 */
[-C--:B------:R-:W-:Y:S01]  /*2b70*/  ISETP.GE.AND P2, PT, R15, R24.reuse, PT ;  /* 0x000000180f00720c */ /* 0x080fe20003f46270 */
[----:B------:R-:W-:Y:S01]  /*2b80*/  @!PT LDS RZ, [RZ] ;  /* 0x00000000fffff984 */ /* 0x000fe20000000800 */
[----:B------:R-:W-:Y:S01]  /*2b90*/  @!PT LDS RZ, [RZ] ;  /* 0x00000000fffff984 */ /* 0x000fe20000000800 */
[----:B------:R-:W-:Y:S01]  /*2ba0*/  @!PT LDS RZ, [RZ] ;  /* 0x00000000fffff984 */ /* 0x000fe20000000800 */
[----:B------:R1:W-:Y:S01]  /*2bb0*/  @!P5 LDGSTS.E.BYPASS.LTC128B.128 [R210+0x7000], desc[UR18][R10.64] ;  /* 0x070000000ad2dfae */ /* 0x0003e2000b981a12 */
[----:B------:R-:W-:-:S02]  /*2bc0*/  ISETP.GE.AND P1, PT, R17, R24, PT ;  /* 0x000000181100720c */ /* 0x000fc40003f26270 */
[----:B------:R-:W-:Y:S02]  /*2bd0*/  CS2R R106, SRZ ;  /* 0x00000000006a7805 */ /* 0x000fe4000001ff00 */
[----:B------:R-:W-:Y:S01]  /*2be0*/  CS2R R104, SRZ ;  /* 0x0000000000687805 */ /* 0x000fe2000001ff00 */
[----:B------:R2:W-:Y:S01]  /*2bf0*/  @P4 STS.128 [R210+0x8000], RZ ;  /* 0x008000ffd2004388 */ /* 0x0005e20000000c00 */
[----:B------:R-:W-:Y:S02]  /*2c00*/  CS2R R102, SRZ ;  /* 0x0000000000667805 */ /* 0x000fe4000001ff00 */
[----:B------:R-:W-:Y:S02]  /*2c10*/  CS2R R100, SRZ ;  /* 0x0000000000647805 */ /* 0x000fe4000001ff00 */
[----:B------:R-:W-:Y:S01]  /*2c20*/  CS2R R94, SRZ ;  /* 0x00000000005e7805 */ /* 0x000fe2000001ff00 */
[----:B------:R-:W-:Y:S01]  /*2c30*/  @!PT LDS RZ, [RZ] ;  /* 0x00000000fffff984 */ /* 0x000fe20000000800 */
[----:B------:R-:W-:Y:S01]  /*2c40*/  @!PT LDS RZ, [RZ] ;  /* 0x00000000fffff984 */ /* 0x000fe20000000800 */
[----:B------:R-:W-:Y:S01]  /*2c50*/  @!PT LDS RZ, [RZ] ;  /* 0x00000000fffff984 */ /* 0x000fe20000000800 */
[----:B------:R2:W-:Y:S01]  /*2c60*/  @!P4 LDGSTS.E.BYPASS.LTC128B.128 [R210+0x8000], desc[UR18][R8.64] ;  /* 0x0800000008d2cfae */ /* 0x0005e2000b981a12 */
[----:B------:R-:W-:-:S02]  /*2c70*/  CS2R R92, SRZ ;  /* 0x00000000005c7805 */ /* 0x000fc4000001ff00 */
[----:B------:R-:W-:Y:S02]  /*2c80*/  CS2R R98, SRZ ;  /* 0x0000000000627805 */ /* 0x000fe4000001ff00 */
[----:B------:R-:W-:Y:S01]  /*2c90*/  CS2R R96, SRZ ;  /* 0x0000000000607805 */ /* 0x000fe2000001ff00 */
[----:B------:R1:W-:Y:S01]  /*2ca0*/  @P3 STS.128 [R210+0x9000], RZ ;  /* 0x009000ffd2003388 */ /* 0x0003e20000000c00 */
[----:B------:R-:W-:Y:S02]  /*2cb0*/  CS2R R90, SRZ ;  /* 0x00000000005a7805 */ /* 0x000fe4000001ff00 */
[----:B------:R-:W-:Y:S01]  /*2cc0*/  CS2R R88, SRZ ;  /* 0x0000000000587805 */ /* 0x000fe2000001ff00 */
[C---:B---3--:R-:W-:Y:S01]  /*2cd0*/  VIADD R13, R199.reuse, 0x28 ;  /* 0x00000028c70d7836 */ /* 0x048fe20000000000 */
[----:B------:R-:W-:Y:S01]  /*2ce0*/  @!PT LDS RZ, [RZ] ;  /* 0x00000000fffff984 */ /* 0x000fe20000000800 */
[----:B------:R-:W-:Y:S01]  /*2cf0*/  @!PT LDS RZ, [RZ] ;  /* 0x00000000fffff984 */ /* 0x000fe20000000800 */
[----:B------:R-:W-:Y:S01]  /*2d00*/  @!PT LDS RZ, [RZ] ;  /* 0x00000000fffff984 */ /* 0x000fe20000000800 */
[----:B------:R3:W-:Y:S01]  /*2d10*/  @!P3 LDGSTS.E.BYPASS.LTC128B.128 [R210+0x9000], desc[UR18][R6.64] ;  /* 0x0900000006d2bfae */ /* 0x0007e2000b981a12 */
[----:B------:R-:W-:Y:S02]  /*2d20*/  ISETP.GE.AND P3, PT, R199, R24, PT ;  /* 0x00000018c700720c */ /* 0x000fe40003f66270 */
[----:B------:R-:W-:-:S02]  /*2d30*/  CS2R R86, SRZ ;  /* 0x0000000000567805 */ /* 0x000fc4000001ff00 */
[----:B------:R-:W-:Y:S01]  /*2d40*/  CS2R R84, SRZ ;  /* 0x0000000000547805 */ /* 0x000fe2000001ff00 */
[----:B------:R-:W0:Y:S01]  /*2d50*/  LDGDEPBAR ;  /* 0x00000000000079af */ /* 0x000e220000000000 */
[----:B------:R-:W-:Y:S02]  /*2d60*/  ISETP.GE.AND P0, PT, R13, R24, PT ;  /* 0x000000180d00720c */ /* 0x000fe40003f06270 */
[----:B------:R-:W-:Y:S02]  /*2d70*/  CS2R R78, SRZ ;  /* 0x00000000004e7805 */ /* 0x000fe4000001ff00 */
[----:B------:R-:W-:Y:S01]  /*2d80*/  CS2R R76, SRZ ;  /* 0x00000000004c7805 */ /* 0x000fe2000001ff00 */
[----:B------:R3:W5:Y:S01]  /*2d90*/  @!P2 LDG.E R226, desc[UR18][R20.64+0x20] ;  /* 0x0000201214e2a981 */ /* 0x000762000c1e1900 */
[----:B------:R-:W-:Y:S02]  /*2da0*/  CS2R R82, SRZ ;  /* 0x0000000000527805 */ /* 0x000fe4000001ff00 */
[----:B------:R-:W-:-:S02]  /*2db0*/  CS2R R80, SRZ ;  /* 0x0000000000507805 */ /* 0x000fc4000001ff00 */
[----:B------:R-:W-:Y:S01]  /*2dc0*/  CS2R R74, SRZ ;  /* 0x00000000004a7805 */ /* 0x000fe2000001ff00 */
[----:B------:R3:W5:Y:S01]  /*2dd0*/  @!P1 LDG.E R225, desc[UR18][R20.64+0x80] ;  /* 0x0000801214e19981 */ /* 0x000762000c1e1900 */
[----:B------:R-:W-:Y:S02]  /*2de0*/  CS2R R72, SRZ ;  /* 0x0000000000487805 */ /* 0x000fe4000001ff00 */
[----:B------:R-:W-:Y:S02]  /*2df0*/  CS2R R70, SRZ ;  /* 0x0000000000467805 */ /* 0x000fe4000001ff00 */
[----:B------:R-:W-:Y:S01]  /*2e00*/  CS2R R68, SRZ ;  /* 0x0000000000447805 */ /* 0x000fe2000001ff00 */
[----:B------:R3:W5:Y:S01]  /*2e10*/  @!P3 LDG.E R227, desc[UR18][R20.64] ;  /* 0x0000001214e3b981 */ /* 0x000762000c1e1900 */
[----:B------:R-:W1:Y:S03]  /*2e20*/  LDCU UR4, c[0x0][0x3e0] ;  /* 0x00007c00ff0477ac */ /* 0x000e660008000800 */
[----:B------:R3:W5:Y:S01]  /*2e30*/  @!P0 LDG.E R224, desc[UR18][R20.64+0xa0] ;  /* 0x0000a01214e08981 */ /* 0x000762000c1e1900 */
[----:B------:R-:W1:Y:S01]  /*2e40*/  LDCU.U8 UR5, c[0x0][0x4f8] ;  /* 0x00009f00ff0577ac */ /* 0x000e620008000000 */
[----:B------:R-:W-:-:S04]  /*2e50*/  DEPBAR.LE SB0, 0x1 ;  /* 0x000080400000791a */ /* 0x000fc80000000000 */
[----:B------:R-:W-:Y:S06]  /*2e60*/  BAR.SYNC.DEFER_BLOCKING 0x0 ;  /* 0x0000000000007b1d */ /* 0x000fec0000010000 */
[----:B----4-:R-:W4:Y:S04]  /*2e70*/  LDG.E.64 R6, desc[UR18][R18.64] ;  /* 0x0000001212067981 */ /* 0x010f28000c1e1b00 */
[----:B------:R-:W3:Y:S04]  /*2e80*/  LDG.E.64 R12, desc[UR18][R18.64+0x8] ;  /* 0x00000812120c7981 */ /* 0x000ee8000c1e1b00 */
[----:B------:R1:W3:Y:S04]  /*2e90*/  LDSM.16.M88.4 R140, [R192] ;  /* 0x00000000c08c783b */ /* 0x0002e80000000200 */
[----:B------:R1:W3:Y:S04]  /*2ea0*/  LDSM.16.M88.4 R144, [R192+0x800] ;  /* 0x00080000c090783b */ /* 0x0002e80000000200 */
[----:B------:R2:W3:Y:S04]  /*2eb0*/  LDSM.16.M88.4 R152, [R190] ;  /* 0x00000000be98783b */ /* 0x0004e80000000200 */
[----:B------:R3:W3:Y:S04]  /*2ec0*/  LDSM.16.M88.4 R160, [R190+0x800] ;  /* 0x00080000bea0783b */ /* 0x0006e80000000200 */
[----:B------:R3:W3:Y:S04]  /*2ed0*/  LDSM.16.M88.4 R164, [R188] ;  /* 0x00000000bca4783b */ /* 0x0006e80000000200 */
[----:B------:R3:W3:Y:S04]  /*2ee0*/  LDSM.16.M88.4 R168, [R188+0x800] ;  /* 0x00080000bca8783b */ /* 0x0006e80000000200 */
[----:B------:R3:W3:Y:S04]  /*2ef0*/  LDSM.16.M88.4 R172, [R187] ;  /* 0x00000000bbac783b */ /* 0x0006e80000000200 */
[----:B------:R3:W3:Y:S01]  /*2f00*/  LDSM.16.M88.4 R176, [R187+0x800] ;  /* 0x00080000bbb0783b */ /* 0x0006e20000000200 */
[----:B-1----:R-:W-:-:S02]  /*2f10*/  IMAD.SHL.U32 R11, R14, 0x2, RZ ;  /* 0x000000020e0b7824 */ /* 0x002fc400078e00ff */
[----:B--2---:R-:W-:Y:S01]  /*2f20*/  IMAD R9, R200, UR17, R193 ;  /* 0x00000011c8097c24 */ /* 0x004fe2000f8e02c1 */
[----:B------:R-:W-:Y:S02]  /*2f30*/  SHF.R.U32.HI R4, RZ, 0x1, R14 ;  /* 0x00000001ff047819 */ /* 0x000fe4000001160e */
[----:B------:R-:W-:Y:S01]  /*2f40*/  LOP3.LUT R11, R11, 0x6, RZ, 0xc0, !PT ;  /* 0x000000060b0b7812 */ /* 0x000fe200078ec0ff */
[----:B------:R-:W-:-:S03]  /*2f50*/  IMAD.SHL.U32 R9, R9, 0x20, RZ ;  /* 0x0000002009097824 */ /* 0x000fc600078e00ff */
[----:B------:R-:W-:Y:S02]  /*2f60*/  LOP3.LUT R4, R11, 0x1e0, R4, 0xf8, !PT ;  /* 0x000001e00b047812 */ /* 0x000fe400078ef804 */
[----:B------:R-:W-:Y:S01]  /*2f70*/  SHF.R.S32.HI R222, RZ, 0x1f, R9 ;  /* 0x0000001fffde7819 */ /* 0x000fe20000011409 */
[--C-:B------:R-:W-:Y:S02]  /*2f80*/  IMAD.IADD R181, R198, 0x1, R5.reuse ;  /* 0x00000001c6b57824 */ /* 0x100fe400078e0205 */
[----:B------:R-:W-:Y:S02]  /*2f90*/  IMAD.IADD R211, R215, 0x1, R4 ;  /* 0x00000001d7d37824 */ /* 0x000fe400078e0204 */
[----:B------:R-:W-:Y:S01]  /*2fa0*/  IMAD.IADD R180, R196, 0x1, R5 ;  /* 0x00000001c4b47824 */ /* 0x000fe200078e0205 */
[----:B------:R-:W-:Y:S01]  /*2fb0*/  USHF.L.U32 UR7, UR7, 0x6, URZ ;  /* 0x0000000607077899 */ /* 0x000fe200080006ff */
[----:B----4-:R-:W-:Y:S02]  /*2fc0*/  R2UR UR30, R7 ;  /* 0x00000000071e72ca */ /* 0x010fe400000e0000 */
[----:B------:R-:W-:-:S02]  /*2fd0*/  R2UR UR31, R6 ;  /* 0x00000000061f72ca */ /* 0x000fc400000e0000 */
[----:B---3--:R-:W-:-:S04]  /*2fe0*/  IADD3 R223, P1, P0, R9, R12, R16 ;  /* 0x0000000c09df7210 */ /* 0x008fc8000783e010 */
        /* <DEDUP_REMOVED lines=12> */
[----:B------:R-:W-:-:S12]  /*30b0*/  UIADD3 UR10, UPT, UPT, UR30, 0x646e171e, URZ ;  /* 0x646e171e1e0a7890 */ /* 0x000fd8000fffe0ff */
.L_x_1552:
[----:B------:R-:W0:Y:S01]  /*30c0*/  LDGDEPBAR ;  /* 0x00000000000079af */ /* 0x000e220000000000 */
[----:B------:R-:W-:Y:S01]  /*30d0*/  LEA R150, P0, R199, R216, 0x2 ;  /* 0x000000d8c7967211 */ /* 0x000fe200078010ff */
[--C-:B------:R-:W-:Y:S02]  /*30e0*/  IMAD.IADD R132, R191, 0x1, R181.reuse ;  /* 0x00000001bf847824 */ /* 0x100fe400078e02b5 */
[----:B------:R-:W-:Y:S01]  /*30f0*/  IMAD.IADD R148, R189, 0x1, R181 ;  /* 0x00000001bd947824 */ /* 0x000fe200078e02b5 */
[----:B------:R-:W-:Y:S01]  /*3100*/  LEA.HI.X R151, R199, R217, RZ, 0x2, P0 ;  /* 0x000000d9c7977211 */ /* 0x000fe200000f14ff */
[----:B------:R-:W-:Y:S05]  /*3110*/  IMAD.SHL.U32 R149, R230, 0x40, RZ ;  /* 0x00000040e6957824 */ /* 0x000fea00078e00ff */
[----:B------:R-:W-:Y:S01]  /*3120*/  ISETP.GE.AND P0, PT, R149, R228, PT ;  /* 0x000000e49500720c */ /* 0x000fe20003f06270 */
[----:B------:R-:W-:Y:S04]  /*3130*/  DEPBAR.LE SB0, 0x0 ;  /* 0x000080000000791a */ /* 0x000fe80000000000 */
[----:B------:R-:W-:Y:S06]  /*3140*/  BAR.SYNC.DEFER_BLOCKING 0x0 ;  /* 0x0000000000007b1d */ /* 0x000fec0000010000 */
[----:B------:R-:W-:Y:S05]  /*3150*/  LDSM.16.M88.4 R36, [R181] ;  /* 0x00000000b524783b */ /* 0x000fea0000000200 */
[----:B------:R-:W1:Y:S05]  /*3160*/  LDSM.16.M88.4 R40, [R192+-0x4000] ;  /* 0xffc00000c028783b */ /* 0x000e6a0000000200 */
[----:B------:R-:W2:Y:S05]  /*3170*/  LDSM.16.M88.4 R44, [R181+0x1000] ;  /* 0x00100000b52c783b */ /* 0x000eaa0000000200 */
[----:B-----5:R3:W5:Y:S05]  /*3180*/  LDG.E R244, desc[UR18][R150.64] ;  /* 0x0000001296f47981 */ /* 0x02076a000c1e1900 */
[----:B------:R3:W5:Y:S05]  /*3190*/  LDG.E R243, desc[UR18][R150.64+0x20] ;  /* 0x0000201296f37981 */ /* 0x00076a000c1e1900 */
[----:B------:R3:W5:Y:S05]  /*31a0*/  LDG.E R242, desc[UR18][R150.64+0x80] ;  /* 0x0000801296f27981 */ /* 0x00076a000c1e1900 */
[----:B------:R3:W5:Y:S05]  /*31b0*/  LDG.E R241, desc[UR18][R150.64+0xa0] ;  /* 0x0000a01296f17981 */ /* 0x00076a000c1e1900 */
[----:B------:R-:W4:Y:S05]  /*31c0*/  LDSM.16.M88.4 R48, [R192+-0x3800] ;  /* 0xffc80000c030783b */ /* 0x000f2a0000000200 */
[----:B------:R-:W-:Y:S05]  /*31d0*/  LDSM.16.M88.4 R52, [R132] ;  /* 0x000000008434783b */ /* 0x000fea0000000200 */
[----:B------:R-:W3:Y:S01]  /*31e0*/  LDSM.16.M88.4 R56, [R190+-0x4000] ;  /* 0xffc00000be38783b */ /* 0x000ee20000000200 */
[-C--:B-1----:R-:W-:Y:S04]  /*31f0*/  HMMA.16816.F32.BF16 R4, R36, R40.reuse, RZ ;  /* 0x000000282404723c */ /* 0x082fe800000418ff */
[----:B------:R-:W1:Y:S05]  /*3200*/  LDSM.16.M88.4 R60, [R132+0x1000] ;  /* 0x00100000843c783b */ /* 0x000e6a0000000200 */
[----:B------:R-:W1:Y:S01]  /*3210*/  LDSM.16.M88.4 R64, [R190+-0x3800] ;  /* 0xffc80000be40783b */ /* 0x000e620000000200 */
[C---:B--2---:R-:W-:Y:S04]  /*3220*/  HMMA.16816.F32.BF16 R8, R44.reuse, R40, RZ ;  /* 0x000000282c08723c */ /* 0x044fe800000418ff */
[----:B------:R-:W-:Y:S04]  /*3230*/  LDSM.16.M88.4 R136, [R187+-0x3800] ;  /* 0xffc80000bb88783b */ /* 0x000fe80000000200 */
        /* <DEDUP_REMOVED lines=9> */
[----:B------:R-:W4:Y:S02]  /*32d0*/  LDSM.16.M88.4 R48, [R188+-0x3800] ;  /* 0xffc80000bc30783b */ /* 0x000f240000000200 */
[-C--:B---3--:R-:W-:Y:S08]  /*32e0*/  HMMA.16816.F32.BF16 R4, R52, R56.reuse, R4 ;  /* 0x000000383404723c */ /* 0x088ff00000041804 */
        /* <DEDUP_REMOVED lines=10> */
[----:B------:R-:W3:Y:S05]  /*3390*/  LDSM.16.M88.4 R132, [R64+0x1000] ;  /* 0x001000004084783b */ /* 0x000eea0000000200 */
[-C--:B--2---:R-:W-:Y:S08]  /*33a0*/  HMMA.16816.F32.BF16 R4, R36, R40.reuse, R4 ;  /* 0x000000282404723c */ /* 0x084ff00000041804 */
[C---:B------:R-:W-:Y:S08]  /*33b0*/  HMMA.16816.F32.BF16 R8, R44.reuse, R40, R8 ;  /* 0x000000282c08723c */ /* 0x040ff00000041808 */
[-C--:B------:R-:W-:Y:S08]  /*33c0*/  HMMA.16816.F32.BF16 R12, R44, R42.reuse, R12 ;  /* 0x0000002a2c0c723c */ /* 0x080ff0000004180c */
[C---:B------:R-:W-:Y:S08]  /*33d0*/  HMMA.16816.F32.BF16 R16, R36.reuse, R42, R16 ;  /* 0x0000002a2410723c */ /* 0x040ff00000041810 */
[-C--:B----4-:R-:W-:Y:S08]  /*33e0*/  HMMA.16816.F32.BF16 R20, R36, R48.reuse, R20 ;  /* 0x000000302414723c */ /* 0x090ff00000041814 */
[C---:B------:R-:W-:Y:S08]  /*33f0*/  HMMA.16816.F32.BF16 R24, R44.reuse, R48, R24 ;  /* 0x000000302c18723c */ /* 0x040ff00000041818 */
[-C--:B------:R-:W-:Y:S08]  /*3400*/  HMMA.16816.F32.BF16 R28, R44, R50.reuse, R28 ;  /* 0x000000322c1c723c */ /* 0x080ff0000004181c */
[----:B------:R-:W-:Y:S08]  /*3410*/  HMMA.16816.F32.BF16 R32, R36, R50, R32 ;  /* 0x000000322420723c */ /* 0x000ff00000041820 */
[-C--:B-1----:R-:W-:Y:S08]  /*3420*/  HMMA.16816.F32.BF16 R4, R56, R60.reuse, R4 ;  /* 0x0000003c3804723c */ /* 0x082ff00000041804 */
[C---:B---3--:R-:W-:Y:S08]  /*3430*/  HMMA.16816.F32.BF16 R8, R132.reuse, R60, R8 ;  /* 0x0000003c8408723c */ /* 0x048ff00000041808 */
        /* <DEDUP_REMOVED lines=17> */
.L_x_1548:
        /* <DEDUP_REMOVED lines=150> */
.L_x_1549:
[C---:B------:R-:W-:Y:S01]  /*3eb0*/  FSETP.NEU.FTZ.AND P0, PT, R227.reuse, -INF , PT ;  /* 0xff800000e300780b */ /* 0x040fe20003f1d000 */
[----:B------:R-:W-:Y:S01]  /*3ec0*/  FMUL.FTZ R63, R227, 1.4426950216293334961 ;  /* 0x3fb8aa3be33f7820 */ /* 0x000fe20000410000 */
[----:B------:R-:W-:Y:S01]  /*3ed0*/  FMUL.FTZ R64, R225, 1.4426950216293334961 ;  /* 0x3fb8aa3be1407820 */ /* 0x000fe20000410000 */
[----:B------:R-:W1:Y:S01]  /*3ee0*/  S2R R240, SR_TID.X ;  /* 0x0000000000f07919 */ /* 0x000e620000002100 */
[----:B------:R-:W-:Y:S01]  /*3ef0*/  FMUL.FTZ R60, R224, 1.4426950216293334961 ;  /* 0x3fb8aa3be03c7820 */ /* 0x000fe20000410000 */
[----:B------:R-:W-:Y:S01]  /*3f00*/  FMUL.FTZ R61, R226, 1.4426950216293334961 ;  /* 0x3fb8aa3be23d7820 */ /* 0x000fe20000410000 */
[----:B------:R-:W-:Y:S01]  /*3f10*/  FSEL R63, R63, RZ, P0 ;  /* 0x000000ff3f3f7208 */ /* 0x000fe20000000000 */
[----:B------:R-:W-:Y:S01]  /*3f20*/  IMAD R66, R230, 0x4, R209 ;  /* 0x00000004e6427824 */ /* 0x000fe200078e02d1 */
[----:B------:R-:W-:Y:S03]  /*3f30*/  FSETP.NEU.FTZ.AND P0, PT, R226, -INF , PT ;  /* 0xff800000e200780b */ /* 0x000fe60003f1d000 */
[--C-:B------:R-:W-:Y:S01]  /*3f40*/  FFMA.FTZ R246, R17, UR6, -R63.reuse ;  /* 0x0000000611f67c23 */ /* 0x100fe2000801083f */
[----:B------:R-:W-:Y:S01]  /*3f50*/  FSEL R61, R61, RZ, P0 ;  /* 0x000000ff3d3d7208 */ /* 0x000fe20000000000 */
[--C-:B------:R-:W-:Y:S01]  /*3f60*/  FFMA.FTZ R62, R4, UR6, -R63.reuse ;  /* 0x00000006043e7c23 */ /* 0x100fe2000801083f */
[----:B------:R-:W-:Y:S01]  /*3f70*/  FSETP.NEU.FTZ.AND P0, PT, R225, -INF , PT ;  /* 0xff800000e100780b */ /* 0x000fe20003f1d000 */
[--C-:B------:R-:W-:Y:S01]  /*3f80*/  FFMA.FTZ R249, R32, UR6, -R63.reuse ;  /* 0x0000000620f97c23 */ /* 0x100fe2000801083f */
[----:B------:R-:W-:Y:S01]  /*3f90*/  FFMA.FTZ R245, R16, UR6, -R63 ;  /* 0x0000000610f57c23 */ /* 0x000fe2000801083f */
[----:B------:R-:W-:Y:S01]  /*3fa0*/  MUFU.EX2 R246, R246 ;  /* 0x000000f600f67308 */ /* 0x000fe20000000800 */
[----:B------:R-:W-:Y:S01]  /*3fb0*/  FSEL R64, R64, RZ, P0 ;  /* 0x000000ff40407208 */ /* 0x000fe20000000000 */
[--C-:B------:R-:W-:Y:S01]  /*3fc0*/  FFMA.FTZ R65, R7, UR6, -R61.reuse ;  /* 0x0000000607417c23 */ /* 0x100fe2000801083d */
[----:B------:R-:W-:Y:S01]  /*3fd0*/  FSETP.NEU.FTZ.AND P0, PT, R224, -INF , PT ;  /* 0xff800000e000780b */ /* 0x000fe20003f1d000 */
[--C-:B------:R-:W-:Y:S01]  /*3fe0*/  FFMA.FTZ R247, R18, UR6, -R61.reuse ;  /* 0x0000000612f77c23 */ /* 0x100fe2000801083d */
[--C-:B------:R-:W-:Y:S01]  /*3ff0*/  FFMA.FTZ R248, R19, UR6, -R61.reuse ;  /* 0x0000000613f87c23 */ /* 0x100fe2000801083d */
[----:B------:R-:W-:Y:S01]  /*4000*/  FFMA.FTZ R252, R13, UR6, -R64 ;  /* 0x000000060dfc7c23 */ /* 0x000fe20008010840 */
[----:B------:R-:W-:Y:S03]  /*4010*/  FSEL R60, R60, RZ, P0 ;  /* 0x000000ff3c3c7208 */ /* 0x000fe60000000000 */
[----:B------:R2:W-:Y:S01]  /*4020*/  MUFU.EX2 R17, R65 ;  /* 0x0000004100117308 */ /* 0x0005e20000000800 */
[----:B------:R-:W-:Y:S04]  /*4030*/  IMAD.WIDE.U32 R46, R66, -0x326172a9, RZ ;  /* 0xcd9e8d57422e7825 */ /* 0x000fe800078e00ff */
[--C-:B------:R-:W-:Y:S01]  /*4040*/  FFMA.FTZ R34, R34, UR6, -R61.reuse ;  /* 0x0000000622227c23 */ /* 0x100fe2000801083d */
[--C-:B------:R-:W-:Y:S01]  /*4050*/  FFMA.FTZ R67, R14, UR6, -R60.reuse ;  /* 0x000000060e437c23 */ /* 0x100fe2000801083c */
[----:B------:R-:W-:Y:S01]  /*4060*/  FFMA.FTZ R250, R15, UR6, -R60 ;  /* 0x000000060ffa7c23 */ /* 0x000fe2000801083c */
[--C-:B------:R-:W-:Y:S01]  /*4070*/  FFMA.FTZ R13, R35, UR6, -R61.reuse ;  /* 0x00000006230d7c23 */ /* 0x100fe2000801083d */
[----:B------:R-:W-:Y:S01]  /*4080*/  FFMA.FTZ R19, R6, UR6, -R61 ;  /* 0x0000000606137c23 */ /* 0x000fe2000801083d */
[----:B------:R3:W-:Y:S01]  /*4090*/  MUFU.EX2 R7, R67 ;  /* 0x0000004300077308 */ /* 0x0007e20000000800 */
[--C-:B------:R-:W-:Y:S01]  /*40a0*/  FFMA.FTZ R35, R9, UR6, -R64.reuse ;  /* 0x0000000609237c23 */ /* 0x100fe20008010840 */
[----:B-1----:R-:W-:Y:S01]  /*40b0*/  LOP3.LUT P0, RZ, R240, 0x4, RZ, 0xc0, !PT ;  /* 0x00000004f0ff7812 */ /* 0x002fe2000780c0ff */
[----:B------:R-:W-:Y:S01]  /*40c0*/  FFMA.FTZ R15, R20, UR6, -R63 ;  /* 0x00000006140f7c23 */ /* 0x000fe2000801083f */
[--C-:B------:R-:W-:Y:S01]  /*40d0*/  FFMA.FTZ R37, R28, UR6, -R64.reuse ;  /* 0x000000061c257c23 */ /* 0x100fe20008010840 */
[----:B------:R-:W-:Y:S01]  /*40e0*/  FFMA.FTZ R251, R12, UR6, -R64 ;  /* 0x000000060cfb7c23 */ /* 0x000fe20008010840 */
[----:B------:R-:W-:Y:S04]  /*40f0*/  FFMA.FTZ R26, R26, UR6, -R60 ;  /* 0x000000061a1a7c23 */ /* 0x000fe8000801083c */
[----:B------:R1:W-:Y:S01]  /*4100*/  MUFU.EX2 R18, R62 ;  /* 0x0000003e00127308 */ /* 0x0003e20000000800 */
[----:B--2---:R-:W-:Y:S04]  /*4110*/  VIADD R65, R66, 0x2 ;  /* 0x0000000242417836 */ /* 0x004fe80000000000 */
[----:B------:R-:W-:Y:S05]  /*4120*/  IMAD.WIDE.U32 R42, R65, -0x326172a9, RZ ;  /* 0xcd9e8d57412a7825 */ /* 0x000fea00078e00ff */
[----:B------:R2:W-:Y:S01]  /*4130*/  MUFU.EX2 R14, R250 ;  /* 0x000000fa000e7308 */ /* 0x0005e20000000800 */
[----:B---3--:R-:W-:Y:S05]  /*4140*/  SHF.R.U32.HI R67, RZ, 0x6, R240 ;  /* 0x00000006ff437819 */ /* 0x008fea00000116f0 */
[----:B------:R-:W-:Y:S01]  /*4150*/  IMAD R65, R204, 0x4, R67 ;  /* 0x00000004cc417824 */ /* 0x000fe200078e0243 */
[----:B------:R-:W-:Y:S03]  /*4160*/  LOP3.LUT R67, R222, UR31, R43, 0x96, !PT ;  /* 0x0000001fde437c12 */ /* 0x000fe6000f8e962b */
[----:B------:R3:W-:Y:S01]  /*4170*/  MUFU.EX2 R6, R13 ;  /* 0x0000000d00067308 */ /* 0x0007e20000000800 */
[--C-:B-1----:R-:W-:Y:S01]  /*4180*/  FFMA.FTZ R62, R23, UR6, -R61.reuse ;  /* 0x00000006173e7c23 */ /* 0x102fe2000801083d */
[----:B------:R-:W-:Y:S01]  /*4190*/  FFMA.FTZ R61, R22, UR6, -R61 ;  /* 0x00000006163d7c23 */ /* 0x000fe2000801083d */
[----:B------:R-:W-:Y:S05]  /*41a0*/  IMAD.WIDE.U32 R22, R223, -0x2daee0ad, RZ ;  /* 0xd2511f53df167825 */ /* 0x000fea00078e00ff */
[----:B------:R-:W-:Y:S01]  /*41b0*/  LOP3.LUT R66, R65, UR30, R23, 0x96, !PT ;  /* 0x0000001e41427c12 */ /* 0x000fe2000f8e9617 */
[----:B--2---:R-:W-:Y:S01]  /*41c0*/  FFMA.FTZ R250, R33, UR6, -R63 ;  /* 0x0000000621fa7c23 */ /* 0x004fe2000801083f */
[----:B------:R-:W-:Y:S01]  /*41d0*/  LOP3.LUT R33, R222, UR31, R47, 0x96, !PT ;  /* 0x0000001fde217c12 */ /* 0x000fe2000f8e962f */
[--C-:B------:R-:W-:Y:S01]  /*41e0*/  FFMA.FTZ R65, R5, UR6, -R63.reuse ;  /* 0x0000000605417c23 */ /* 0x100fe2000801083f */
[----:B------:R-:W-:Y:S04]  /*41f0*/  IMAD.WIDE.U32 R4, R67, -0x2daee0ad, RZ ;  /* 0xd2511f5343047825 */ /* 0x000fe800078e00ff */
[----:B------:R-:W-:Y:S01]  /*4200*/  FFMA.FTZ R63, R21, UR6, -R63 ;  /* 0x00000006153f7c23 */ /* 0x000fe2000801083f */
[----:B------:R-:W1:Y:S01]  /*4210*/  MUFU.EX2 R247, R247 ;  /* 0x000000f700f77308 */ /* 0x000e620000000800 */
[--C-:B------:R-:W-:Y:S01]  /*4220*/  FFMA.FTZ R21, R8, UR6, -R64.reuse ;  /* 0x0000000608157c23 */ /* 0x100fe20008010840 */
[----:B------:R-:W-:Y:S04]  /*4230*/  IMAD.WIDE.U32 R32, R33, -0x2daee0ad, RZ ;  /* 0xd2511f5321207825 */ /* 0x000fe800078e00ff */
[--C-:B------:R-:W-:Y:S01]  /*4240*/  FFMA.FTZ R67, R24, UR6, -R64.reuse ;  /* 0x0000000618437c23 */ /* 0x100fe20008010840 */
[----:B------:R-:W-:Y:S01]  /*4250*/  IMAD.WIDE.U32 R38, R66, -0x326172a9, RZ ;  /* 0xcd9e8d5742267825 */ /* 0x000fe200078e00ff */
[C---:B------:R-:W-:Y:S02]  /*4260*/  LOP3.LUT R66, R22.reuse, UR28, R33, 0x96, !PT ;  /* 0x0000001c16427c12 */ /* 0x040fe4000f8e9621 */
[----:B------:R-:W-:Y:S01]  /*4270*/  MUFU.EX2 R245, R245 ;  /* 0x000000f500f57308 */ /* 0x000fe20000000800 */
[----:B------:R-:W-:Y:S02]  /*4280*/  LOP3.LUT R22, R22, UR28, R5, 0x96, !PT ;  /* 0x0000001c16167c12 */ /* 0x000fe4000f8e9605 */
[--C-:B------:R-:W-:Y:S01]  /*4290*/  LOP3.LUT R23, R42, UR29, R39.reuse, 0x96, !PT ;  /* 0x0000001d2a177c12 */ /* 0x100fe2000f8e9627 */
[----:B------:R-:W-:Y:S01]  /*42a0*/  IMAD.WIDE.U32 R42, R66, -0x326172a9, RZ ;  /* 0xcd9e8d57422a7825 */ /* 0x000fe200078e00ff */
[----:B------:R-:W-:Y:S03]  /*42b0*/  LOP3.LUT R33, R46, UR29, R39, 0x96, !PT ;  /* 0x0000001d2e217c12 */ /* 0x000fe6000f8e9627 */
[--C-:B------:R-:W-:Y:S01]  /*42c0*/  FFMA.FTZ R66, R29, UR6, -R64.reuse ;  /* 0x000000061d427c23 */ /* 0x100fe20008010840 */
[----:B------:R-:W-:Y:S01]  /*42d0*/  FFMA.FTZ R64, R25, UR6, -R64 ;  /* 0x0000000619407c23 */ /* 0x000fe20008010840 */
[----:B------:R-:W-:Y:S01]  /*42e0*/  LOP3.LUT R9, R38, UR27, R43, 0x96, !PT ;  /* 0x0000001b26097c12 */ /* 0x000fe2000f8e962b */
[----:B------:R-:W-:Y:S04]  /*42f0*/  IMAD.WIDE.U32 R28, R22, -0x326172a9, RZ ;  /* 0xcd9e8d57161c7825 */ /* 0x000fe800078e00ff */
[--C-:B------:R-:W-:Y:S01]  /*4300*/  FFMA.FTZ R22, R11, UR6, -R60.reuse ;  /* 0x000000060b167c23 */ /* 0x100fe2000801083c */
[----:B------:R-:W-:Y:S01]  /*4310*/  MUFU.EX2 R5, R34 ;  /* 0x0000002200057308 */ /* 0x000fe20000000800 */
[----:B------:R-:W-:Y:S01]  /*4320*/  IMAD.WIDE.U32 R46, R23, -0x2daee0ad, RZ ;  /* 0xd2511f53172e7825 */ /* 0x000fe200078e00ff */
[----:B------:R-:W-:Y:S03]  /*4330*/  LOP3.LUT R23, R38, UR27, R29, 0x96, !PT ;  /* 0x0000001b26177c12 */ /* 0x000fe6000f8e961d */
[----:B------:R-:W-:Y:S01]  /*4340*/  IMAD.WIDE.U32 R8, R9, -0x2daee0ad, RZ ;  /* 0xd2511f5309087825 */ /* 0x000fe200078e00ff */
[----:B------:R-:W-:Y:S04]  /*4350*/  LOP3.LUT R25, R4, UR26, R47, 0x96, !PT ;  /* 0x0000001a04197c12 */ /* 0x000fe8000f8e962f */
[----:B------:R-:W-:Y:S01]  /*4360*/  MUFU.EX2 R251, R251 ;  /* 0x000000fb00fb7308 */ /* 0x000fe20000000800 */
[----:B------:R-:W-:Y:S04]  /*4370*/  IMAD.WIDE.U32 R50, R33, -0x2daee0ad, RZ ;  /* 0xd2511f5321327825 */ /* 0x000fe800078e00ff */
[----:B------:R-:W-:Y:S01]  /*4380*/  IMAD.WIDE.U32 R24, R25, -0x326172a9, RZ ;  /* 0xcd9e8d5719187825 */ /* 0x000fe200078e00ff */
[----:B------:R-:W-:Y:S04]  /*4390*/  LOP3.LUT R33, R32, UR26, R51, 0x96, !PT ;  /* 0x0000001a20217c12 */ /* 0x000fe8000f8e9633 */
[----:B------:R2:W-:Y:S01]  /*43a0*/  MUFU.EX2 R4, R19 ;  /* 0x0000001300047308 */ /* 0x0005e20000000800 */
[----:B------:R-:W-:Y:S01]  /*43b0*/  LOP3.LUT R29, R50, UR17, R9, 0x96, !PT ;  /* 0x00000011321d7c12 */ /* 0x000fe2000f8e9609 */
[----:B------:R-:W-:Y:S04]  /*43c0*/  IMAD.WIDE.U32 R38, R23, -0x2daee0ad, RZ ;  /* 0xd2511f5317267825 */ /* 0x000fe800078e00ff */
[----:B------:R-:W-:Y:S04]  /*43d0*/  IMAD.WIDE.U32 R50, R33, -0x326172a9, RZ ;  /* 0xcd9e8d5721327825 */ /* 0x000fe800078e00ff */
[--C-:B------:R-:W-:Y:S01]  /*43e0*/  FFMA.FTZ R33, R10, UR6, -R60.reuse ;  /* 0x000000060a217c23 */ /* 0x100fe2000801083c */
[----:B------:R-:W-:Y:S01]  /*43f0*/  MUFU.EX2 R9, R37 ;  /* 0x0000002500097308 */ /* 0x000fe20000000800 */
[----:B------:R-:W-:Y:S01]  /*4400*/  LOP3.LUT R10, R46, UR17, R39, 0x96, !PT ;  /* 0x000000112e0a7c12 */ /* 0x000fe2000f8e9627 */
[----:B---3--:R-:W-:Y:S01]  /*4410*/  IMAD.WIDE.U32 R12, R29, -0x326172a9, RZ ;  /* 0xcd9e8d571d0c7825 */ /* 0x008fe200078e00ff */
[----:B------:R-:W-:Y:S02]  /*4420*/  LOP3.LUT R29, R28, UR25, R25, 0x96, !PT ;  /* 0x000000191c1d7c12 */ /* 0x000fe4000f8e9619 */
[----:B------:R-:W-:Y:S01]  /*4430*/  LOP3.LUT R11, R42, UR25, R51, 0x96, !PT ;  /* 0x000000192a0b7c12 */ /* 0x000fe2000f8e9633 */
[----:B------:R-:W-:Y:S01]  /*4440*/  IMAD.WIDE.U32 R42, R10, -0x326172a9, RZ ;  /* 0xcd9e8d570a2a7825 */ /* 0x000fe200078e00ff */
[----:B------:R-:W-:Y:S03]  /*4450*/  LOP3.LUT R23, R50, UR15, R13, 0x96, !PT ;  /* 0x0000000f32177c12 */ /* 0x000fe6000f8e960d */
[----:B------:R-:W-:Y:S01]  /*4460*/  MUFU.EX2 R252, R252 ;  /* 0x000000fc00fc7308 */ /* 0x000fe20000000800 */
[--C-:B------:R-:W-:Y:S01]  /*4470*/  FFMA.FTZ R13, R27, UR6, -R60.reuse ;  /* 0x000000061b0d7c23 */ /* 0x100fe2000801083c */
[----:B------:R-:W-:Y:S01]  /*4480*/  IMAD.WIDE.U32 R46, R29, -0x2daee0ad, RZ ;  /* 0xd2511f531d2e7825 */ /* 0x000fe200078e00ff */
[----:B------:R-:W-:Y:S03]  /*4490*/  LOP3.LUT R25, R24, UR15, R43, 0x96, !PT ;  /* 0x0000000f18197c12 */ /* 0x000fe6000f8e962b */
[----:B------:R-:W-:Y:S01]  /*44a0*/  IMAD.WIDE.U32 R28, R23, -0x2daee0ad, RZ ;  /* 0xd2511f53171c7825 */ /* 0x000fe200078e00ff */
[----:B------:R-:W-:Y:S03]  /*44b0*/  LOP3.LUT R23, R38, UR14, R47, 0x96, !PT ;  /* 0x0000000e26177c12 */ /* 0x000fe6000f8e962f */
[----:B------:R-:W-:Y:S01]  /*44c0*/  MUFU.EX2 R250, R250 ;  /* 0x000000fa00fa7308 */ /* 0x000fe20000000800 */
[----:B------:R-:W-:Y:S04]  /*44d0*/  IMAD.WIDE.U32 R50, R11, -0x2daee0ad, RZ ;  /* 0xd2511f530b327825 */ /* 0x000fe800078e00ff */
[--C-:B------:R-:W-:Y:S01]  /*44e0*/  FFMA.FTZ R11, R30, UR6, -R60.reuse ;  /* 0x000000061e0b7c23 */ /* 0x100fe2000801083c */
[----:B------:R-:W-:Y:S01]  /*44f0*/  FFMA.FTZ R60, R31, UR6, -R60 ;  /* 0x000000061f3c7c23 */ /* 0x000fe2000801083c */
[----:B------:R-:W-:Y:S01]  /*4500*/  IMAD.MOV.U32 R47, RZ, RZ, 0x10 ;  /* 0x00000010ff2f7424 */ /* 0x000fe200078e00ff */
[----:B------:R-:W-:Y:S01]  /*4510*/  LOP3.LUT R27, R50, UR12, R29, 0x96, !PT ;  /* 0x0000000c321b7c12 */ /* 0x000fe2000f8e961d */
[----:B------:R-:W-:Y:S01]  /*4520*/  IMAD.WIDE.U32 R24, R25, -0x2daee0ad, RZ ;  /* 0xd2511f5319187825 */ /* 0x000fe200078e00ff */
[----:B------:R-:W-:Y:S01]  /*4530*/  LOP3.LUT R10, R8, UR14, R51, 0x96, !PT ;  /* 0x0000000e080a7c12 */ /* 0x000fe2000f8e9633 */
[----:B------:R3:W-:Y:S02]  /*4540*/  MUFU.EX2 R29, R21 ;  /* 0x00000015001d7308 */ /* 0x0007e40000000800 */
[----:B------:R-:W-:Y:S01]  /*4550*/  IMAD.WIDE.U32 R38, R23, -0x326172a9, RZ ;  /* 0xcd9e8d5717267825 */ /* 0x000fe200078e00ff */
[----:B--2---:R-:W-:Y:S03]  /*4560*/  LOP3.LUT R19, R46, UR12, R25, 0x96, !PT ;  /* 0x0000000c2e137c12 */ /* 0x004fe6000f8e9619 */
[----:B------:R-:W-:Y:S01]  /*4570*/  IMAD.WIDE.U32 R50, R10, -0x326172a9, RZ ;  /* 0xcd9e8d570a327825 */ /* 0x000fe200078e00ff */
[----:B------:R-:W-:Y:S03]  /*4580*/  LOP3.LUT R10, R42, UR13, R39, 0x96, !PT ;  /* 0x0000000d2a0a7c12 */ /* 0x000fe6000f8e9627 */
[----:B------:R-:W-:Y:S01]  /*4590*/  MUFU.EX2 R31, R22 ;  /* 0x00000016001f7308 */ /* 0x000fe20000000800 */
[----:B------:R-:W-:Y:S01]  /*45a0*/  IMAD.WIDE.U32 R42, R19, -0x326172a9, RZ ;  /* 0xcd9e8d57132a7825 */ /* 0x000fe200078e00ff */
[----:B------:R-:W-:Y:S02]  /*45b0*/  LOP3.LUT R23, R12, UR13, R51, 0x96, !PT ;  /* 0x0000000d0c177c12 */ /* 0x000fe4000f8e9633 */
[----:B------:R-:W-:Y:S03]  /*45c0*/  PRMT R45, R42, 0x7770, RZ ;  /* 0x000077702a2d7816 */ /* 0x000fe600000000ff */
[----:B------:R-:W-:Y:S01]  /*45d0*/  IMAD.WIDE.U32 R54, R23, -0x2daee0ad, RZ ;  /* 0xd2511f5317367825 */ /* 0x000fe200078e00ff */
[----:B------:R-:W-:Y:S02]  /*45e0*/  LOP3.LUT R19, R38, UR11, R43, 0x96, !PT ;  /* 0x0000000b26137c12 */ /* 0x000fe4000f8e962b */
[----:B------:R-:W-:Y:S01]  /*45f0*/  MUFU.EX2 R8, R65 ;  /* 0x0000004100087308 */ /* 0x000fe20000000800 */
[C---:B------:R-:W-:Y:S01]  /*4600*/  PRMT R38, R42.reuse, 0x7771, RZ ;  /* 0x000077712a267816 */ /* 0x040fe200000000ff */
[----:B---3--:R-:W-:Y:S01]  /*4610*/  IMAD.WIDE.U32 R20, R27, -0x326172a9, RZ ;  /* 0xcd9e8d571b147825 */ /* 0x008fe200078e00ff */
[----:B------:R-:W-:Y:S02]  /*4620*/  PRMT R37, R42, 0x7772, RZ ;  /* 0x000077722a257816 */ /* 0x000fe400000000ff */
[----:B------:R-:W-:Y:S02]  /*4630*/  PRMT R39, R54, 0x7773, RZ ;  /* 0x0000777336277816 */ /* 0x000fe400000000ff */
[----:B------:R-:W-:Y:S01]  /*4640*/  LOP3.LUT R25, R50, UR11, R21, 0x96, !PT ;  /* 0x0000000b32197c12 */ /* 0x000fe2000f8e9615 */
[----:B------:R-:W-:Y:S01]  /*4650*/  IMAD.WIDE.U32 R50, R10, -0x2daee0ad, RZ ;  /* 0xd2511f530a327825 */ /* 0x000fe200078e00ff */
[C---:B------:R-:W-:Y:S01]  /*4660*/  PRMT R21, R20.reuse, 0x7773, RZ ;  /* 0x0000777314157816 */ /* 0x040fe200000000ff */
[----:B------:R-:W2:Y:S01]  /*4670*/  MUFU.EX2 R248, R248 ;  /* 0x000000f800f87308 */ /* 0x000ea20000000800 */
[C---:B------:R-:W-:Y:S02]  /*4680*/  PRMT R27, R20.reuse, 0x7772, RZ ;  /* 0x00007772141b7816 */ /* 0x040fe400000000ff */
[----:B------:R-:W-:Y:S02]  /*4690*/  ISETP.GT.U32.AND P4, PT, R21, UR5, PT ;  /* 0x0000000515007c0c */ /* 0x000fe4000bf84070 */
[----:B------:R-:W-:Y:S02]  /*46a0*/  ISETP.GT.U32.AND P5, PT, R27, UR5, PT ;  /* 0x000000051b007c0c */ /* 0x000fe4000bfa4070 */
[----:B------:R-:W-:Y:S03]  /*46b0*/  PRMT R34, R20, 0x7770, RZ ;  /* 0x0000777014227816 */ /* 0x000fe600000000ff */
[----:B------:R3:W-:Y:S01]  /*46c0*/  MUFU.EX2 R21, R62 ;  /* 0x0000003e00157308 */ /* 0x0007e20000000800 */
[----:B------:R-:W-:Y:S02]  /*46d0*/  SHF.R.U32.HI R49, RZ, 0x18, R25 ;  /* 0x00000018ff317819 */ /* 0x000fe40000011619 */
[----:B------:R-:W-:Y:S02]  /*46e0*/  ISETP.LE.U32.AND P1, PT, R34, UR5, PT ;  /* 0x0000000522007c0c */ /* 0x000fe4000bf23070 */
[----:B------:R-:W-:Y:S02]  /*46f0*/  PRMT R34, R42, 0x7773, RZ ;  /* 0x000077732a227816 */ /* 0x000fe400000000ff */
[----:B------:R-:W-:Y:S03]  /*4700*/  ISETP.LE.U32.AND P2, PT, R49, UR5, PT ;  /* 0x0000000531007c0c */ /* 0x000fe6000bf43070 */
[----:B------:R-:W4:Y:S01]  /*4710*/  MUFU.EX2 R27, R15 ;  /* 0x0000000f001b7308 */ /* 0x000f220000000800 */
[----:B------:R-:W-:Y:S01]  /*4720*/  PRMT R42, R54, 0x7771, RZ ;  /* 0x00007771362a7816 */ /* 0x000fe200000000ff */
[----:B-1----:R-:W-:Y:S01]  /*4730*/  @P5 FADD.FTZ R247, -R247, -RZ ;  /* 0x800000fff7f75221 */ /* 0x002fe20000010100 */
[----:B------:R-:W-:Y:S01]  /*4740*/  ISETP.GT.U32.AND P5, PT, R34, UR5, PT ;  /* 0x0000000522007c0c */ /* 0x000fe2000bfa4070 */
[----:B--2---:R-:W-:Y:S01]  /*4750*/  @P4 FADD.FTZ R248, -R248, -RZ ;  /* 0x800000fff8f84221 */ /* 0x004fe20000010100 */
[----:B------:R-:W-:Y:S02]  /*4760*/  PRMT R23, R50, 0x7772, RZ ;  /* 0x0000777232177816 */ /* 0x000fe400000000ff */
[----:B------:R-:W-:Y:S01]  /*4770*/  PRMT R41, R54, 0x7772, RZ ;  /* 0x0000777236297816 */ /* 0x000fe200000000ff */
[----:B------:R-:W-:Y:S01]  /*4780*/  @!P1 FADD.FTZ R245, -R245, -RZ ;  /* 0x800000fff5f59221 */ /* 0x000fe20000010100 */
[----:B---3--:R-:W-:Y:S01]  /*4790*/  LOP3.LUT R62, R25, 0xff, RZ, 0xc0, !PT ;  /* 0x000000ff193e7812 */ /* 0x008fe200078ec0ff */
[----:B------:R1:W-:Y:S01]  /*47a0*/  MUFU.EX2 R34, R61 ;  /* 0x0000003d00227308 */ /* 0x0003e20000000800 */
[----:B------:R-:W-:Y:S01]  /*47b0*/  ISETP.GT.U32.AND P1, PT, R38, UR5, PT ;  /* 0x0000000526007c0c */ /* 0x000fe2000bf24070 */
[----:B------:R-:W-:Y:S01]  /*47c0*/  @!P2 FADD.FTZ R17, -R17, -RZ ;  /* 0x800000ff1111a221 */ /* 0x000fe20000010100 */
[----:B------:R-:W-:Y:S02]  /*47d0*/  ISETP.LE.U32.AND P3, PT, R62, UR5, PT ;  /* 0x000000053e007c0c */ /* 0x000fe4000bf63070 */
[----:B------:R-:W-:Y:S01]  /*47e0*/  SEL R62, R47, 0xfffffff0, !P0 ;  /* 0xfffffff02f3e7807 */ /* 0x000fe20004000000 */
[----:B------:R-:W-:Y:S01]  /*47f0*/  @P5 FADD.FTZ R14, -R14, -RZ ;  /* 0x800000ff0e0e5221 */ /* 0x000fe20000010100 */
[----:B------:R-:W-:Y:S03]  /*4800*/  ISETP.LE.U32.AND P0, PT, R45, UR5, PT ;  /* 0x000000052d007c0c */ /* 0x000fe6000bf03070 */
[----:B------:R-:W-:Y:S01]  /*4810*/  MUFU.EX2 R249, R249 ;  /* 0x000000f900f97308 */ /* 0x000fe20000000800 */
[----:B------:R-:W-:Y:S02]  /*4820*/  ISETP.GT.U32.AND P2, PT, R42, UR5, PT ;  /* 0x000000052a007c0c */ /* 0x000fe4000bf44070 */
[----:B------:R-:W-:Y:S02]  /*4830*/  ISETP.GT.U32.AND P5, PT, R23, UR5, PT ;  /* 0x0000000517007c0c */ /* 0x000fe4000bfa4070 */
[----:B------:R-:W-:Y:S01]  /*4840*/  PRMT R43, R50, 0x7770, RZ ;  /* 0x00007770322b7816 */ /* 0x000fe200000000ff */
[----:B------:R-:W-:Y:S01]  /*4850*/  @P1 FADD.FTZ R252, -R252, -RZ ;  /* 0x800000fffcfc1221 */ /* 0x000fe20000010100 */
[----:B------:R-:W-:Y:S01]  /*4860*/  LOP3.LUT R22, R28, UR10, R55, 0x96, !PT ;  /* 0x0000000a1c167c12 */ /* 0x000fe2000f8e9637 */
[----:B------:R-:W-:Y:S01]  /*4870*/  @!P3 FADD.FTZ R18, -R18, -RZ ;  /* 0x800000ff1212b221 */ /* 0x000fe20000010100 */
[----:B------:R-:W-:Y:S01]  /*4880*/  ISETP.GT.U32.AND P3, PT, R41, UR5, PT ;  /* 0x0000000529007c0c */ /* 0x000fe2000bf64070 */
[----:B------:R2:W-:Y:S01]  /*4890*/  MUFU.EX2 R23, R63 ;  /* 0x0000003f00177308 */ /* 0x0005e20000000800 */
[----:B-1----:R-:W-:Y:S01]  /*48a0*/  PRMT R61, R25, 0x7632, R61 ;  /* 0x00007632193d7816 */ /* 0x002fe2000000003d */
[----:B------:R-:W-:Y:S01]  /*48b0*/  @!P0 FADD.FTZ R251, -R251, -RZ ;  /* 0x800000fffbfb8221 */ /* 0x000fe20000010100 */
[----:B------:R-:W-:Y:S01]  /*48c0*/  ISETP.GT.U32.AND P0, PT, R39, UR5, PT ;  /* 0x0000000527007c0c */ /* 0x000fe2000bf04070 */
[----:B------:R-:W-:Y:S01]  /*48d0*/  @P2 FADD.FTZ R250, -R250, -RZ ;  /* 0x800000fffafa2221 */ /* 0x000fe20000010100 */
[----:B------:R-:W-:Y:S02]  /*48e0*/  ISETP.LE.U32.AND P1, PT, R43, UR5, PT ;  /* 0x000000052b007c0c */ /* 0x000fe4000bf23070 */
[----:B------:R-:W-:Y:S03]  /*48f0*/  LOP3.LUT R61, R61, 0xff, RZ, 0xc0, !PT ;  /* 0x000000ff3d3d7812 */ /* 0x000fe600078ec0ff */
[----:B------:R-:W-:Y:S01]  /*4900*/  MUFU.EX2 R33, R33 ;  /* 0x0000002100217308 */ /* 0x000fe20000000800 */
[----:B------:R-:W-:Y:S02]  /*4910*/  LOP3.LUT R65, R19, 0xff, RZ, 0xc0, !PT ;  /* 0x000000ff13417812 */ /* 0x000fe400078ec0ff */
[----:B------:R-:W-:Y:S01]  /*4920*/  ISETP.LE.U32.AND P2, PT, R61, UR5, PT ;  /* 0x000000053d007c0c */ /* 0x000fe2000bf43070 */
[----:B------:R-:W-:Y:S01]  /*4930*/  @P3 FADD.FTZ R5, -R5, -RZ ;  /* 0x800000ff05053221 */ /* 0x000fe20000010100 */
[----:B------:R-:W-:Y:S02]  /*4940*/  SHF.R.U32.HI R61, RZ, 0x18, R19 ;  /* 0x00000018ff3d7819 */ /* 0x000fe40000011613 */
[----:B------:R-:W-:Y:S01]  /*4950*/  PRMT R30, R20, 0x7771, RZ ;  /* 0x00007771141e7816 */ /* 0x000fe200000000ff */
[----:B------:R-:W-:Y:S01]  /*4960*/  @P0 FADD.FTZ R6, -R6, -RZ ;  /* 0x800000ff06060221 */ /* 0x000fe20000010100 */
[----:B------:R-:W-:Y:S01]  /*4970*/  ISETP.LE.U32.AND P0, PT, R61, UR5, PT ;  /* 0x000000053d007c0c */ /* 0x000fe2000bf03070 */
[----:B------:R-:W-:Y:S01]  /*4980*/  @!P1 FADD.FTZ R9, -R9, -RZ ;  /* 0x800000ff09099221 */ /* 0x000fe20000010100 */
[----:B------:R-:W-:Y:S01]  /*4990*/  ISETP.LE.U32.AND P3, PT, R65, UR5, PT ;  /* 0x0000000541007c0c */ /* 0x000fe2000bf63070 */
[----:B------:R-:W-:Y:S01]  /*49a0*/  MUFU.EX2 R35, R35 ;  /* 0x0000002300237308 */ /* 0x000fe20000000800 */
[----:B------:R-:W-:Y:S02]  /*49b0*/  LOP3.LUT R61, R22, 0xff, RZ, 0xc0, !PT ;  /* 0x000000ff163d7812 */ /* 0x000fe400078ec0ff */
[----:B--2---:R-:W-:Y:S01]  /*49c0*/  LOP3.LUT R63, R25, 0xffff, RZ, 0xc0, !PT ;  /* 0x0000ffff193f7812 */ /* 0x004fe200078ec0ff */
[----:B------:R-:W-:Y:S01]  /*49d0*/  IMAD.IADD R25, R235, 0x1, R62 ;  /* 0x00000001eb197824 */ /* 0x000fe200078e023e */
[----:B------:R-:W-:Y:S01]  /*49e0*/  ISETP.GT.U32.AND P6, PT, R30, UR5, PT ;  /* 0x000000051e007c0c */ /* 0x000fe2000bfc4070 */
[----:B------:R-:W-:Y:S01]  /*49f0*/  @!P2 FADD.FTZ R4, -R4, -RZ ;  /* 0x800000ff0404a221 */ /* 0x000fe20000010100 */
[----:B------:R-:W-:Y:S03]  /*4a00*/  ISETP.LE.U32.AND P1, PT, R61, UR5, PT ;  /* 0x000000053d007c0c */ /* 0x000fe6000bf23070 */
[----:B------:R-:W-:Y:S01]  /*4a10*/  MUFU.EX2 R13, R13 ;  /* 0x0000000d000d7308 */ /* 0x000fe20000000800 */
[----:B------:R-:W-:Y:S01]  /*4a20*/  SHF.R.U32.HI R61, RZ, 0x18, R22 ;  /* 0x00000018ff3d7819 */ /* 0x000fe20000011616 */
[----:B------:R-:W-:Y:S01]  /*4a30*/  @!P0 FADD.FTZ R31, -R31, -RZ ;  /* 0x800000ff1f1f8221 */ /* 0x000fe20000010100 */
[--C-:B------:R-:W-:Y:S01]  /*4a40*/  SHF.R.U32.HI R65, RZ, 0x8, R63.reuse ;  /* 0x00000008ff417819 */ /* 0x100fe2000001163f */
[----:B------:R-:W-:Y:S01]  /*4a50*/  @!P3 FADD.FTZ R29, -R29, -RZ ;  /* 0x800000ff1d1db221 */ /* 0x000fe20000010100 */
[----:B------:R-:W-:Y:S02]  /*4a60*/  ISETP.LE.U32.AND P2, PT, R61, UR5, PT ;  /* 0x000000053d007c0c */ /* 0x000fe4000bf43070 */
[----:B------:R-:W-:Y:S03]  /*4a70*/  LOP3.LUT R61, R65, 0xffff, RZ, 0xc0, !PT ;  /* 0x0000ffff413d7812 */ /* 0x000fe600078ec0ff */
[----:B------:R-:W-:Y:S01]  /*4a80*/  MUFU.EX2 R26, R26 ;  /* 0x0000001a001a7308 */ /* 0x000fe20000000800 */
[----:B------:R-:W-:Y:S01]  /*4a90*/  LOP3.LUT R65, R22, 0xffff, RZ, 0xc0, !PT ;  /* 0x0000ffff16417812 */ /* 0x000fe200078ec0ff */
[----:B------:R-:W-:Y:S01]  /*4aa0*/  @P6 FADD.FTZ R246, -R246, -RZ ;  /* 0x800000fff6f66221 */ /* 0x000fe20000010100 */
[----:B------:R-:W-:Y:S01]  /*4ab0*/  ISETP.LE.U32.AND P3, PT, R61, UR5, PT ;  /* 0x000000053d007c0c */ /* 0x000fe2000bf63070 */
[----:B----4-:R-:W-:Y:S01]  /*4ac0*/  @!P1 FADD.FTZ R27, -R27, -RZ ;  /* 0x800000ff1b1b9221 */ /* 0x010fe20000010100 */
[----:B------:R-:W-:Y:S02]  /*4ad0*/  ISETP.GT.U32.AND P6, PT, R37, UR5, PT ;  /* 0x0000000525007c0c */ /* 0x000fe4000bfc4070 */
[----:B------:R-:W-:Y:S03]  /*4ae0*/  PRMT R63, R19, 0x7632, R63 ;  /* 0x00007632133f7816 */ /* 0x000fe6000000003f */
[----:B------:R-:W1:Y:S01]  /*4af0*/  MUFU.EX2 R11, R11 ;  /* 0x0000000b000b7308 */ /* 0x000e620000000800 */
[----:B------:R-:W-:Y:S01]  /*4b00*/  SHF.R.U32.HI R65, RZ, 0x8, R65 ;  /* 0x00000008ff417819 */ /* 0x000fe20000011641 */
[----:B------:R-:W-:Y:S01]  /*4b10*/  @!P2 FADD.FTZ R21, -R21, -RZ ;  /* 0x800000ff1515a221 */ /* 0x000fe20000010100 */
[----:B------:R-:W-:Y:S02]  /*4b20*/  LOP3.LUT R63, R63, 0xff, RZ, 0xc0, !PT ;  /* 0x000000ff3f3f7812 */ /* 0x000fe400078ec0ff */
[----:B------:R-:W-:Y:S02]  /*4b30*/  LOP3.LUT R65, R65, 0xffff, RZ, 0xc0, !PT ;  /* 0x0000ffff41417812 */ /* 0x000fe400078ec0ff */
[----:B------:R-:W-:Y:S01]  /*4b40*/  LOP3.LUT R61, R19, 0xffff, RZ, 0xc0, !PT ;  /* 0x0000ffff133d7812 */ /* 0x000fe200078ec0ff */
[----:B------:R-:W-:Y:S01]  /*4b50*/  @!P3 FADD.FTZ R8, -R8, -RZ ;  /* 0x800000ff0808b221 */ /* 0x000fe20000010100 */
[----:B------:R-:W-:Y:S01]  /*4b60*/  PRMT R46, R54, 0x7770, RZ ;  /* 0x00007770362e7816 */ /* 0x000fe200000000ff */
[----:B------:R-:W-:Y:S01]  /*4b70*/  @P6 FADD.FTZ R7, -R7, -RZ ;  /* 0x800000ff07076221 */ /* 0x000fe20000010100 */
[----:B------:R-:W-:Y:S01]  /*4b80*/  ISETP.LE.U32.AND P0, PT, R63, UR5, PT ;  /* 0x000000053f007c0c */ /* 0x000fe2000bf03070 */
[----:B------:R-:W-:Y:S01]  /*4b90*/  MUFU.EX2 R19, R64 ;  /* 0x0000004000137308 */ /* 0x000fe20000000800 */
[----:B------:R-:W-:Y:S02]  /*4ba0*/  PRMT R63, R22, 0x7632, R63 ;  /* 0x00007632163f7816 */ /* 0x000fe4000000003f */
[----:B------:R-:W-:Y:S02]  /*4bb0*/  PRMT R30, R50, 0x7771, RZ ;  /* 0x00007771321e7816 */ /* 0x000fe400000000ff */
[----:B------:R-:W-:Y:S01]  /*4bc0*/  ISETP.LE.U32.AND P3, PT, R65, UR5, PT ;  /* 0x0000000541007c0c */ /* 0x000fe2000bf63070 */
[----:B-1----:R-:W-:Y:S01]  /*4bd0*/  @P5 FADD.FTZ R11, -R11, -RZ ;  /* 0x800000ff0b0b5221 */ /* 0x002fe20000010100 */
[----:B------:R-:W-:Y:S03]  /*4be0*/  F2FP.RELU.BF16.F32.PACK_AB R65, R17, R4 ;  /* 0x000000041141723e */ /* 0x000fe600000018ff */
[----:B------:R-:W1:Y:S01]  /*4bf0*/  MUFU.EX2 R22, R60 ;  /* 0x0000003c00167308 */ /* 0x000e620000000800 */
[----:B------:R-:W-:Y:S02]  /*4c00*/  SHF.R.U32.HI R61, RZ, 0x8, R61 ;  /* 0x00000008ff3d7819 */ /* 0x000fe4000001163d */
[----:B------:R-:W-:Y:S01]  /*4c10*/  ISETP.LE.U32.AND P4, PT, R46, UR5, PT ;  /* 0x000000052e007c0c */ /* 0x000fe2000bf83070 */
[----:B------:R2:W-:Y:S01]  /*4c20*/  STS [R208+0x400], R65 ;  /* 0x00040041d0007388 */ /* 0x0005e20000000800 */
[----:B------:R-:W-:Y:S01]  /*4c30*/  LOP3.LUT R63, R63, 0xff, RZ, 0xc0, !PT ;  /* 0x000000ff3f3f7812 */ /* 0x000fe200078ec0ff */
[----:B------:R-:W-:Y:S01]  /*4c40*/  @!P0 FADD.FTZ R33, -R33, -RZ ;  /* 0x800000ff21218221 */ /* 0x000fe20000010100 */
[----:B------:R-:W-:Y:S02]  /*4c50*/  ISETP.GT.U32.AND P6, PT, R30, UR5, PT ;  /* 0x000000051e007c0c */ /* 0x000fe4000bfc4070 */
[----:B------:R-:W-:Y:S01]  /*4c60*/  LOP3.LUT R61, R61, 0xffff, RZ, 0xc0, !PT ;  /* 0x0000ffff3d3d7812 */ /* 0x000fe200078ec0ff */
[----:B------:R3:W4:Y:S01]  /*4c70*/  MUFU.EX2 R30, R67 ;  /* 0x00000043001e7308 */ /* 0x0007220000000800 */
[----:B------:R-:W-:Y:S01]  /*4c80*/  ISETP.LE.U32.AND P1, PT, R63, UR5, PT ;  /* 0x000000053f007c0c */ /* 0x000fe2000bf23070 */
[----:B------:R-:W-:Y:S01]  /*4c90*/  @!P3 FADD.FTZ R23, -R23, -RZ ;  /* 0x800000ff1717b221 */ /* 0x000fe20000010100 */
[----:B------:R-:W-:Y:S02]  /*4ca0*/  LOP3.LUT R10, R24, UR10, R51, 0x96, !PT ;  /* 0x0000000a180a7c12 */ /* 0x000fe4000f8e9633 */
[----:B------:R-:W-:Y:S01]  /*4cb0*/  ISETP.LE.U32.AND P2, PT, R61, UR5, PT ;  /* 0x000000053d007c0c */ /* 0x000fe2000bf43070 */
[----:B------:R-:W-:Y:S01]  /*4cc0*/  @!P4 FADD.FTZ R249, -R249, -RZ ;  /* 0x800000fff9f9c221 */ /* 0x000fe20000010100 */
[----:B------:R-:W-:Y:S02]  /*4cd0*/  PRMT R15, R50, 0x7773, RZ ;  /* 0x00007773320f7816 */ /* 0x000fe400000000ff */
[C---:B------:R-:W-:Y:S02]  /*4ce0*/  LOP3.LUT R63, R10.reuse, 0xff, RZ, 0xc0, !PT ;  /* 0x000000ff0a3f7812 */ /* 0x040fe400078ec0ff */
[----:B------:R-:W-:Y:S02]  /*4cf0*/  ISETP.GT.U32.AND P4, PT, R15, UR5, PT ;  /* 0x000000050f007c0c */ /* 0x000fe4000bf84070 */
[----:B------:R-:W-:Y:S01]  /*4d00*/  ISETP.LE.U32.AND P0, PT, R63, UR5, PT ;  /* 0x000000053f007c0c */ /* 0x000fe2000bf03070 */
[----:B------:R-:W2:Y:S01]  /*4d10*/  MUFU.EX2 R15, R66 ;  /* 0x00000042000f7308 */ /* 0x000ea20000000800 */
[----:B------:R-:W-:Y:S01]  /*4d20*/  LOP3.LUT R61, R10, 0xffff, RZ, 0xc0, !PT ;  /* 0x0000ffff0a3d7812 */ /* 0x000fe200078ec0ff */
[----:B------:R-:W-:Y:S01]  /*4d30*/  @!P1 FADD.FTZ R34, -R34, -RZ ;  /* 0x800000ff22229221 */ /* 0x000fe20000010100 */
[--C-:B------:R-:W-:Y:S01]  /*4d40*/  SHF.R.U32.HI R63, RZ, 0x18, R10.reuse ;  /* 0x00000018ff3f7819 */ /* 0x100fe2000001160a */
[----:B------:R-:W-:Y:S01]  /*4d50*/  @!P2 FADD.FTZ R35, -R35, -RZ ;  /* 0x800000ff2323a221 */ /* 0x000fe20000010100 */
[----:B------:R-:W-:Y:S02]  /*4d60*/  PRMT R10, R10, 0x7632, R10 ;  /* 0x000076320a0a7816 */ /* 0x000fe4000000000a */
[----:B------:R-:W-:Y:S02]  /*4d70*/  F2FP.RELU.BF16.F32.PACK_AB R41, R8, R18 ;  /* 0x000000120829723e */ /* 0x000fe400000018ff */
[----:B------:R-:W-:Y:S01]  /*4d80*/  ISETP.LE.U32.AND P1, PT, R63, UR5, PT ;  /* 0x000000053f007c0c */ /* 0x000fe2000bf23070 */
[----:B-1----:R-:W-:Y:S01]  /*4d90*/  @P4 FADD.FTZ R22, -R22, -RZ ;  /* 0x800000ff16164221 */ /* 0x002fe20000010100 */
[----:B------:R-:W-:Y:S01]  /*4da0*/  LOP3.LUT R63, R10, 0xff, RZ, 0xc0, !PT ;  /* 0x000000ff0a3f7812 */ /* 0x000fe200078ec0ff */
[----:B------:R-:W-:Y:S01]  /*4db0*/  IMAD.IADD R10, R208, 0x1, R62 ;  /* 0x00000001d00a7824 */ /* 0x000fe200078e023e */
[----:B------:R-:W-:Y:S01]  /*4dc0*/  F2FP.RELU.BF16.F32.PACK_AB R64, R246, R245 ;  /* 0x000000f5f640723e */ /* 0x000fe200000018ff */
[----:B------:R-:W-:Y:S01]  /*4dd0*/  STS [R208], R41 ;  /* 0x00000029d0007388 */ /* 0x000fe20000000800 */
[----:B---3--:R-:W-:Y:S01]  /*4de0*/  F2FP.RELU.BF16.F32.PACK_AB R67, R248, R247 ;  /* 0x000000f7f843723e */ /* 0x008fe200000018ff */
[----:B----4-:R-:W-:Y:S01]  /*4df0*/  @!P0 FADD.FTZ R30, -R30, -RZ ;  /* 0x800000ff1e1e8221 */ /* 0x010fe20000010100 */
[----:B------:R-:W-:Y:S01]  /*4e00*/  SHF.R.U32.HI R61, RZ, 0x8, R61 ;  /* 0x00000008ff3d7819 */ /* 0x000fe2000001163d */
[----:B------:R1:W-:Y:S01]  /*4e10*/  STS [R10], R64 ;  /* 0x000000400a007388 */ /* 0x0003e20000000800 */
[----:B------:R-:W-:Y:S01]  /*4e20*/  F2FP.RELU.BF16.F32.PACK_AB R39, R35, R29 ;  /* 0x0000001d2327723e */ /* 0x000fe200000018ff */
[----:B--2---:R-:W-:Y:S01]  /*4e30*/  @P6 FADD.FTZ R15, -R15, -RZ ;  /* 0x800000ff0f0f6221 */ /* 0x004fe20000010100 */
[----:B------:R-:W-:Y:S01]  /*4e40*/  F2FP.RELU.BF16.F32.PACK_AB R37, R31, R33 ;  /* 0x000000211f25723e */ /* 0x000fe200000018ff */
[----:B------:R-:W-:Y:S01]  /*4e50*/  STS [R10+0x400], R67 ;  /* 0x000400430a007388 */ /* 0x000fe20000000800 */
[----:B------:R-:W-:Y:S01]  /*4e60*/  LOP3.LUT R61, R61, 0xffff, RZ, 0xc0, !PT ;  /* 0x0000ffff3d3d7812 */ /* 0x000fe200078ec0ff */
[----:B------:R-:W-:Y:S01]  /*4e70*/  @!P1 FADD.FTZ R13, -R13, -RZ ;  /* 0x800000ff0d0d9221 */ /* 0x000fe20000010100 */
[----:B------:R-:W-:Y:S01]  /*4e80*/  ISETP.LE.U32.AND P2, PT, R63, UR5, PT ;  /* 0x000000053f007c0c */ /* 0x000fe2000bf43070 */
[----:B------:R-:W-:Y:S01]  /*4e90*/  STS [R208+0x1000], R39 ;  /* 0x00100027d0007388 */ /* 0x000fe20000000800 */
[----:B------:R-:W-:Y:S02]  /*4ea0*/  F2FP.RELU.BF16.F32.PACK_AB R65, R252, R251 ;  /* 0x000000fbfc41723e */ /* 0x000fe400000018ff */
[----:B------:R-:W-:Y:S01]  /*4eb0*/  F2FP.RELU.BF16.F32.PACK_AB R63, R14, R7 ;  /* 0x000000070e3f723e */ /* 0x000fe200000018ff */
[----:B------:R-:W-:Y:S01]  /*4ec0*/  STS [R208+0x1400], R37 ;  /* 0x00140025d0007388 */ /* 0x000fe20000000800 */
[----:B------:R-:W-:Y:S02]  /*4ed0*/  ISETP.LE.U32.AND P3, PT, R61, UR5, PT ;  /* 0x000000053d007c0c */ /* 0x000fe4000bf63070 */
[----:B------:R-:W-:Y:S01]  /*4ee0*/  F2FP.RELU.BF16.F32.PACK_AB R61, R23, R27 ;  /* 0x0000001b173d723e */ /* 0x000fe200000018ff */
[----:B------:R-:W-:Y:S01]  /*4ef0*/  STS [R10+0x1000], R65 ;  /* 0x001000410a007388 */ /* 0x000fe20000000800 */
[----:B------:R-:W-:Y:S02]  /*4f00*/  F2FP.RELU.BF16.F32.PACK_AB R66, R21, R34 ;  /* 0x000000221542723e */ /* 0x000fe400000018ff */
[----:B------:R-:W-:Y:S01]  /*4f10*/  F2FP.RELU.BF16.F32.PACK_AB R62, R250, R249 ;  /* 0x000000f9fa3e723e */ /* 0x000fe200000018ff */
[----:B------:R-:W-:Y:S01]  /*4f20*/  STS [R10+0x1400], R63 ;  /* 0x0014003f0a007388 */ /* 0x000fe20000000800 */
[----:B------:R-:W-:Y:S01]  /*4f30*/  @!P2 FADD.FTZ R26, -R26, -RZ ;  /* 0x800000ff1a1aa221 */ /* 0x000fe20000010100 */
[----:B------:R-:W-:Y:S02]  /*4f40*/  F2FP.RELU.BF16.F32.PACK_AB R60, R22, R11 ;  /* 0x0000000b163c723e */ /* 0x000fe400000018ff */
[----:B------:R2:W-:Y:S01]  /*4f50*/  STS [R235], R61 ;  /* 0x0000003deb007388 */ /* 0x0005e20000000800 */
[----:B-1----:R-:W-:Y:S01]  /*4f60*/  F2FP.RELU.BF16.F32.PACK_AB R64, R6, R5 ;  /* 0x000000050640723e */ /* 0x002fe200000018ff */
[----:B------:R-:W-:Y:S01]  /*4f70*/  @!P3 FADD.FTZ R19, -R19, -RZ ;  /* 0x800000ff1313b221 */ /* 0x000fe20000010100 */
[----:B------:R-:W-:Y:S01]  /*4f80*/  FSETP.GE.FTZ.AND P0, PT, R17, RZ, PT ;  /* 0x000000ff1100720b */ /* 0x000fe20003f16000 */
[----:B------:R1:W-:Y:S01]  /*4f90*/  STS [R235+0x400], R66 ;  /* 0x00040042eb007388 */ /* 0x0003e20000000800 */
[----:B------:R-:W-:Y:S02]  /*4fa0*/  FSETP.GE.FTZ.AND P1, PT, R4, RZ, PT ;  /* 0x000000ff0400720b */ /* 0x000fe40003f36000 */
[----:B------:R-:W-:Y:S01]  /*4fb0*/  FSETP.GE.FTZ.AND P3, PT, R18, RZ, PT ;  /* 0x000000ff1200720b */ /* 0x000fe20003f76000 */
[----:B------:R3:W-:Y:S01]  /*4fc0*/  STS [R25], R62 ;  /* 0x0000003e19007388 */ /* 0x0007e20000000800 */
[----:B------:R-:W-:Y:S02]  /*4fd0*/  FSETP.GE.FTZ.AND P2, PT, R8, RZ, PT ;  /* 0x000000ff0800720b */ /* 0x000fe40003f56000 */
[----:B------:R-:W-:Y:S01]  /*4fe0*/  FSETP.GE.FTZ.AND P4, PT, R250, RZ, PT ;  /* 0x000000fffa00720b */ /* 0x000fe20003f96000 */
[----:B------:R-:W-:Y:S01]  /*4ff0*/  STS [R25+0x400], R64 ;  /* 0x0004004019007388 */ /* 0x000fe20000000800 */
[----:B--2---:R-:W-:Y:S02]  /*5000*/  F2FP.RELU.BF16.F32.PACK_AB R61, R19, R30 ;  /* 0x0000001e133d723e */ /* 0x004fe400000018ff */
[----:B-1----:R-:W-:Y:S03]  /*5010*/  F2FP.RELU.BF16.F32.PACK_AB R66, R13, R26 ;  /* 0x0000001a0d42723e */ /* 0x002fe600000018ff */
[----:B------:R-:W-:Y:S01]  /*5020*/  STS [R235+0x1000], R61 ;  /* 0x0010003deb007388 */ /* 0x000fe20000000800 */
[----:B---3--:R-:W-:Y:S03]  /*5030*/  F2FP.RELU.BF16.F32.PACK_AB R62, R15, R9 ;  /* 0x000000090f3e723e */ /* 0x008fe600000018ff */
        /* <DEDUP_REMOVED lines=41> */
[----:B------:R-:W-:Y:S02]  /*52d0*/  FADD.FTZ R37, -R244, R37 ;  /* 0x00000025f4257221 */ /* 0x000fe40000010100 */
[-C--:B------:R-:W-:Y:S01]  /*52e0*/  FSEL R38, R38, R243.reuse, P1 ;  /* 0x000000f326267208 */ /* 0x080fe20000800000 */
[C---:B------:R-:W-:Y:S04]  /*52f0*/  HMMA.16816.F32.BF16 R48, R156.reuse, R174, R48 ;  /* 0x000000ae9c30723c */ /* 0x040fe80000041830 */
[----:B------:R-:W-:Y:S01]  /*5300*/  FSEL R39, R39, R243, P0 ;  /* 0x000000f327277208 */ /* 0x000fe20000000000 */
[----:B------:R-:W-:Y:S01]  /*5310*/  FADD.FTZ R16, -R242, R40 ;  /* 0x00000028f2107221 */ /* 0x000fe20000010100 */
[-C--:B------:R-:W-:Y:S01]  /*5320*/  FSEL R12, R12, R244.reuse, P3 ;  /* 0x000000f40c0c7208 */ /* 0x080fe20001800000 */
[----:B------:R-:W-:Y:S01]  /*5330*/  FADD.FTZ R41, -R242, R41 ;  /* 0x00000029f2297221 */ /* 0x000fe20000010100 */
[----:B------:R-:W-:Y:S01]  /*5340*/  FSEL R37, R37, R244, P2 ;  /* 0x000000f425257208 */ /* 0x000fe20001000000 */
[-C--:B------:R-:W-:Y:S03]  /*5350*/  HMMA.16816.F32.BF16 R52, R156, R176.reuse, R52 ;  /* 0x000000b09c34723c */ /* 0x080fe60000041834 */
[----:B------:R-:W-:Y:S01]  /*5360*/  FSETP.GE.FTZ.AND P3, PT, R29, RZ, PT ;  /* 0x000000ff1d00720b */ /* 0x000fe20003f76000 */
[----:B------:R-:W-:Y:S01]  /*5370*/  FADD.FTZ R42, -R241, R42 ;  /* 0x0000002af12a7221 */ /* 0x000fe20000010100 */
[----:B------:R-:W-:Y:S01]  /*5380*/  FSETP.GE.FTZ.AND P2, PT, R35, RZ, PT ;  /* 0x000000ff2300720b */ /* 0x000fe20003f56000 */
[----:B------:R-:W-:Y:S01]  /*5390*/  FADD.FTZ R43, -R241, R43 ;  /* 0x0000002bf12b7221 */ /* 0x000fe20000010100 */
[----:B------:R-:W-:Y:S01]  /*53a0*/  FSETP.GE.FTZ.AND P1, PT, R33, RZ, PT ;  /* 0x000000ff2100720b */ /* 0x000fe20003f36000 */
[C---:B------:R-:W-:Y:S04]  /*53b0*/  HMMA.16816.F32.BF16 R56, R148.reuse, R176, R56 ;  /* 0x000000b09438723c */ /* 0x040fe80000041838 */
[----:B------:R-:W-:Y:S01]  /*53c0*/  FSETP.GE.FTZ.AND P0, PT, R31, RZ, PT ;  /* 0x000000ff1f00720b */ /* 0x000fe20003f16000 */
[----:B------:R-:W-:Y:S01]  /*53d0*/  FMUL.FTZ R38, R4, R38 ;  /* 0x0000002604267220 */ /* 0x000fe20000410000 */
[-C--:B------:R-:W-:Y:S01]  /*53e0*/  FSEL R16, R16, R242.reuse, P3 ;  /* 0x000000f210107208 */ /* 0x080fe20001800000 */
[----:B------:R-:W-:Y:S01]  /*53f0*/  FMUL.FTZ R17, R17, R39 ;  /* 0x0000002711117220 */ /* 0x000fe20000410000 */
[----:B------:R-:W-:Y:S01]  /*5400*/  FSEL R41, R41, R242, P2 ;  /* 0x000000f229297208 */ /* 0x000fe20001000000 */
[----:B------:R-:W-:Y:S01]  /*5410*/  FMUL.FTZ R18, R18, R12 ;  /* 0x0000000c12127220 */ /* 0x000fe20000410000 */
[----:B------:R-:W-:Y:S01]  /*5420*/  FSEL R42, R42, R241, P1 ;  /* 0x000000f12a2a7208 */ /* 0x000fe20000800000 */
[----:B------:R-:W-:Y:S01]  /*5430*/  FMUL.FTZ R37, R8, R37 ;  /* 0x0000002508257220 */ /* 0x000fe20000410000 */
[-C--:B------:R-:W-:Y:S01]  /*5440*/  FSEL R43, R43, R241.reuse, P0 ;  /* 0x000000f12b2b7208 */ /* 0x080fe20000000000 */
[C---:B------:R-:W-:Y:S01]  /*5450*/  FADD.FTZ R39, -R242.reuse, R44 ;  /* 0x0000002cf2277221 */ /* 0x040fe20000010100 */
        /* <DEDUP_REMOVED lines=8> */
[----:B------:R-:W-:Y:S01]  /*54e0*/  F2FP.BF16.F32.PACK_AB R17, R17, R38 ;  /* 0x000000261111723e */ /* 0x000fe200000010ff */
[C---:B------:R-:W-:Y:S01]  /*54f0*/  FADD.FTZ R49, -R244.reuse, R49 ;  /* 0x00000031f4317221 */ /* 0x040fe20000010100 */
[----:B------:R-:W-:Y:S01]  /*5500*/  F2FP.BF16.F32.PACK_AB R37, R37, R18 ;  /* 0x000000122525723e */ /* 0x000fe200000010ff */
[----:B------:R-:W-:Y:S01]  /*5510*/  FADD.FTZ R18, -R244, R48 ;  /* 0x00000030f4127221 */ /* 0x000fe20000010100 */
[-C--:B------:R-:W-:Y:S01]  /*5520*/  FSEL R38, R39, R242.reuse, P3 ;  /* 0x000000f227267208 */ /* 0x080fe20001800000 */
[----:B------:R-:W-:Y:S01]  /*5530*/  FADD.FTZ R42, -R243, R51 ;  /* 0x00000033f32a7221 */ /* 0x000fe20000010100 */
[----:B------:R-:W-:Y:S01]  /*5540*/  FSEL R45, R45, R242, P2 ;  /* 0x000000f22d2d7208 */ /* 0x000fe20001000000 */
[-C--:B------:R-:W-:Y:S03]  /*5550*/  HMMA.16816.F32.BF16 R60, R148, R178.reuse, R60 ;  /* 0x000000b2943c723c */ /* 0x080fe6000004183c */
        /* <DEDUP_REMOVED lines=10> */
[----:B------:R-:W-:Y:S01]  /*5600*/  FSETP.GE.FTZ.AND P1, PT, R247, RZ, PT ;  /* 0x000000fff700720b */ /* 0x000fe20003f36000 */
[C---:B------:R-:W-:Y:S01]  /*5610*/  FADD.FTZ R38, -R243.reuse, R55 ;  /* 0x00000037f3267221 */ /* 0x040fe20000010100 */
[-C--:B------:R-:W-:Y:S01]  /*5620*/  FSEL R18, R18, R244.reuse, P3 ;  /* 0x000000f412127208 */ /* 0x080fe20001800000 */
[----:B------:R-:W-:Y:S01]  /*5630*/  FADD.FTZ R54, -R243, R54 ;  /* 0x00000036f3367221 */ /* 0x000fe20000010100 */
[----:B------:R-:W-:Y:S01]  /*5640*/  FSEL R49, R49, R244, P2 ;  /* 0x000000f431317208 */ /* 0x000fe20001000000 */
[----:B------:R-:W-:Y:S01]  /*5650*/  FMUL.FTZ R29, R29, R16 ;  /* 0x000000101d1d7220 */ /* 0x000fe20000410000 */
[----:B------:R-:W-:Y:S01]  /*5660*/  FSEL R39, R42, R243, P0 ;  /* 0x000000f32a277208 */ /* 0x000fe20000000000 */
[----:B------:R-:W-:Y:S01]  /*5670*/  FMUL.FTZ R245, R245, R18 ;  /* 0x00000012f5f57220 */ /* 0x000fe20000410000 */
[----:B------:R-:W-:Y:S01]  /*5680*/  FSETP.GE.FTZ.AND P0, PT, R21, RZ, PT ;  /* 0x000000ff1500720b */ /* 0x000fe20003f16000 */
[----:B------:R-:W-:Y:S01]  /*5690*/  FMUL.FTZ R246, R246, R49 ;  /* 0x00000031f6f67220 */ /* 0x000fe20000410000 */
[----:B------:R-:W-:Y:S01]  /*56a0*/  FSEL R50, R50, R243, P1 ;  /* 0x000000f332327208 */ /* 0x000fe20000800000 */
[----:B------:R-:W-:Y:S01]  /*56b0*/  FMUL.FTZ R248, R248, R39 ;  /* 0x00000027f8f87220 */ /* 0x000fe20000410000 */
[----:B------:R-:W-:Y:S01]  /*56c0*/  F2FP.BF16.F32.PACK_AB R251, R252, R251 ;  /* 0x000000fbfcfb723e */ /* 0x000fe200000010ff */
[----:B------:R-:W-:Y:S01]  /*56d0*/  FMUL.FTZ R35, R35, R41 ;  /* 0x0000002923237220 */ /* 0x000fe20000410000 */
[----:B------:R-:W-:Y:S01]  /*56e0*/  F2FP.BF16.F32.PACK_AB R252, R14, R7 ;  /* 0x000000070efc723e */ /* 0x000fe200000010ff */
[----:B------:R-:W-:Y:S01]  /*56f0*/  FADD.FTZ R7, -R242, R56 ;  /* 0x00000038f2077221 */ /* 0x000fe20000010100 */
[----:B------:R-:W-:Y:S01]  /*5700*/  FSETP.GE.FTZ.AND P1, PT, R34, RZ, PT ;  /* 0x000000ff2200720b */ /* 0x000fe20003f36000 */
[----:B------:R-:W-:Y:S01]  /*5710*/  FMUL.FTZ R247, R247, R50 ;  /* 0x00000032f7f77220 */ /* 0x000fe20000410000 */
[-C--:B------:R-:W-:Y:S01]  /*5720*/  FSEL R38, R38, R243.reuse, P0 ;  /* 0x000000f326267208 */ /* 0x080fe20000000000 */
[C---:B------:R-:W-:Y:S01]  /*5730*/  FADD.FTZ R18, -R241.reuse, R58 ;  /* 0x0000003af1127221 */ /* 0x040fe20000010100 */
[----:B------:R-:W-:Y:S01]  /*5740*/  FSETP.GE.FTZ.AND P0, PT, R30, RZ, PT ;  /* 0x000000ff1e00720b */ /* 0x000fe20003f16000 */
[C---:B------:R-:W-:Y:S01]  /*5750*/  FADD.FTZ R42, -R241.reuse, R59 ;  /* 0x0000003bf12a7221 */ /* 0x040fe20000010100 */
[----:B------:R-:W-:Y:S01]  /*5760*/  FSEL R39, R54, R243, P1 ;  /* 0x000000f336277208 */ /* 0x000fe20000800000 */
[----:B------:R-:W-:Y:S04]  /*5770*/  HMMA.16816.F32.BF16 R64, R156, R178, R64 ;  /* 0x000000b29c40723c */ /* 0x000fe80000041840 */
[----:B------:R-:W-:Y:S01]  /*5780*/  F2FP.BF16.F32.PACK_AB R245, R246, R245 ;  /* 0x000000f5f6f5723e */ /* 0x000fe200000010ff */
[----:B------:R-:W-:Y:S01]  /*5790*/  FADD.FTZ R62, -R241, R62 ;  /* 0x0000003ef13e7221 */ /* 0x000fe20000010100 */
[----:B------:R-:W-:Y:S01]  /*57a0*/  FSETP.GE.FTZ.AND P1, PT, R26, RZ, PT ;  /* 0x000000ff1a00720b */ /* 0x000fe20003f36000 */
[C---:B------:R-:W-:Y:S01]  /*57b0*/  FADD.FTZ R14, -R242.reuse, R57 ;  /* 0x00000039f20e7221 */ /* 0x040fe20000010100 */
[----:B------:R-:W-:Y:S01]  /*57c0*/  FSEL R246, R7, R242, P0 ;  /* 0x000000f207f67208 */ /* 0x000fe20000000000 */
[----:B------:R-:W-:Y:S01]  /*57d0*/  FMUL.FTZ R31, R31, R43 ;  /* 0x0000002b1f1f7220 */ /* 0x000fe20000410000 */
[----:B------:R-:W-:Y:S01]  /*57e0*/  FSETP.GE.FTZ.AND P0, PT, R13, RZ, PT ;  /* 0x000000ff0d00720b */ /* 0x000fe20003f16000 */
[----:B------:R-:W-:Y:S01]  /*57f0*/  FADD.FTZ R60, -R242, R60 ;  /* 0x0000003cf23c7221 */ /* 0x000fe20000010100 */
[----:B------:R-:W-:Y:S01]  /*5800*/  F2FP.BF16.F32.PACK_AB R247, R248, R247 ;  /* 0x000000f7f8f7723e */ /* 0x000fe200000010ff */
[----:B------:R-:W-:Y:S01]  /*5810*/  FMUL.FTZ R34, R34, R39 ;  /* 0x0000002722227220 */ /* 0x000fe20000410000 */
[----:B------:R-:W-:Y:S01]  /*5820*/  F2FP.BF16.F32.PACK_AB R29, R35, R29 ;  /* 0x0000001d231d723e */ /* 0x000fe200000010ff */
[----:B------:R-:W-:Y:S01]  /*5830*/  FADD.FTZ R35, -R244, R53 ;  /* 0x00000035f4237221 */ /* 0x000fe20000010100 */
[-C--:B------:R-:W-:Y:S01]  /*5840*/  FSEL R248, R18, R241.reuse, P1 ;  /* 0x000000f112f87208 */ /* 0x080fe20000800000 */
[----:B------:R-:W-:Y:S01]  /*5850*/  FMUL.FTZ R21, R21, R38 ;  /* 0x0000002615157220 */ /* 0x000fe20000410000 */
[-C--:B------:R-:W-:Y:S01]  /*5860*/  FSEL R18, R42, R241.reuse, P0 ;  /* 0x000000f12a127208 */ /* 0x080fe20000000000 */
[----:B------:R-:W-:Y:S01]  /*5870*/  FADD.FTZ R66, -R243, R66 ;  /* 0x00000042f3427221 */ /* 0x000fe20000010100 */
        /* <DEDUP_REMOVED lines=15> */
[----:B------:R-:W-:Y:S01]  /*5970*/  F2FP.BF16.F32.PACK_AB R31, R31, R33 ;  /* 0x000000211f1f723e */ /* 0x000fe200000010ff */
[----:B------:R-:W-:Y:S01]  /*5980*/  FADD.FTZ R33, -R244, R52 ;  /* 0x00000034f4217221 */ /* 0x000fe20000010100 */
        /* <DEDUP_REMOVED lines=13> */
[C---:B------:R-:W-:Y:S01]  /*5a60*/  FADD.FTZ R61, -R244.reuse, R64 ;  /* 0x00000040f43d7221 */ /* 0x040fe20000010100 */
[----:B------:R-:W-:Y:S01]  /*5a70*/  F2FP.BF16.F32.PACK_AB R14, R35, R33 ;  /* 0x00000021230e723e */ /* 0x000fe200000010ff */
[----:B------:R-:W-:Y:S01]  /*5a80*/  FMUL.FTZ R60, R9, R60 ;  /* 0x0000003c093c7220 */ /* 0x000fe20000410000 */
[----:B------:R-:W-:Y:S01]  /*5a90*/  F2FP.BF16.F32.PACK_AB R34, R21, R34 ;  /* 0x000000221522723e */ /* 0x000fe200000010ff */
[----:B------:R-:W-:Y:S01]  /*5aa0*/  FMUL.FTZ R66, R5, R66 ;  /* 0x0000004205427220 */ /* 0x000fe20000410000 */
[----:B------:R-:W-:Y:S01]  /*5ab0*/  FSEL R64, R61, R244, P2 ;  /* 0x000000f43d407208 */ /* 0x000fe20001000000 */
[----:B------:R-:W-:Y:S01]  /*5ac0*/  FMUL.FTZ R61, R15, R242 ;  /* 0x000000f20f3d7220 */ /* 0x000fe20000410000 */
[----:B------:R-:W-:Y:S01]  /*5ad0*/  F2FP.BF16.F32.PACK_AB R246, R19, R246 ;  /* 0x000000f613f6723e */ /* 0x000fe200000010ff */
[----:B------:R-:W-:Y:S01]  /*5ae0*/  @P4 FADD.FTZ R244, -R244, R65 ;  /* 0x00000041f4f44221 */ /* 0x000fe20000010100 */
[----:B------:R-:W-:Y:S01]  /*5af0*/  F2FP.BF16.F32.PACK_AB R248, R13, R248 ;  /* 0x000000f80df8723e */ /* 0x000fe200000010ff */
[----:B------:R-:W-:Y:S01]  /*5b00*/  FMUL.FTZ R64, R249, R64 ;  /* 0x00000040f9407220 */ /* 0x000fe20000410000 */
[----:B------:R-:W-:Y:S01]  /*5b10*/  F2FP.BF16.F32.PACK_AB R60, R61, R60 ;  /* 0x0000003c3d3c723e */ /* 0x000fe200000010ff */
[----:B------:R-:W-:Y:S01]  /*5b20*/  FMUL.FTZ R63, R250, R244 ;  /* 0x000000f4fa3f7220 */ /* 0x000fe20000410000 */
[----:B------:R-:W-:Y:S01]  /*5b30*/  F2FP.BF16.F32.PACK_AB R62, R241, R62 ;  /* 0x0000003ef13e723e */ /* 0x000fe200000010ff */
        /* <DEDUP_REMOVED lines=15> */
[----:B------:R-:W-:Y:S02]  /*5c30*/  LEA.HI.X.SX32 R219, R8, R219, 0x1, P0 ;  /* 0x000000db08db7211 */ /* 0x000fe400000f0eff */
[C---:B------:R-:W-:Y:S03]  /*5c40*/  LEA R8, P0, R5.reuse, R218, 0x6 ;  /* 0x000000da05087211 */ /* 0x040fe600078030ff */
[----:B------:R-:W-:Y:S01]  /*5c50*/  @!PT LDS RZ, [RZ] ;  /* 0x00000000fffff984 */ /* 0x000fe20000000800 */
[----:B------:R-:W-:Y:S01]  /*5c60*/  @!PT LDS RZ, [RZ] ;  /* 0x00000000fffff984 */ /* 0x000fe20000000800 */
[----:B------:R-:W-:Y:S01]  /*5c70*/  @!PT LDS RZ, [RZ] ;  /* 0x00000000fffff984 */ /* 0x000fe20000000800 */
[----:B------:R1:W-:Y:S01]  /*5c80*/  LDGSTS.E.BYPASS.LTC128B.128 [R229], desc[UR18][R218.64] ;  /* 0x00000000dae57fae */ /* 0x0003e2000b981a12 */
[----:B--2---:R-:W-:Y:S05]  /*5c90*/  LEA.HI.X R9, R5, R219, R4, 0x6, P0 ;  /* 0x000000db05097211 */ /* 0x004fea00000f3404 */
[----:B------:R1:W-:Y:S05]  /*5ca0*/  LDGSTS.E.BYPASS.LTC128B.128 [R229+0x1000], desc[UR18][R8.64] ;  /* 0x0100000008e57fae */ /* 0x0003ea000b981a12 */
[----:B------:R-:W0:Y:S02]  /*5cb0*/  LDGDEPBAR ;  /* 0x00000000000079af */ /* 0x000e240000000000 */
.L_x_1550:
        /* <DEDUP_REMOVED lines=82> */
[----:B------:R-:W-:Y:S03]  /*61e0*/  LEA R8, P0, R7, R220, 0x1 ;  /* 0x000000dc07087211 */ /* 0x000fe600078008ff */
[----:B------:R-:W-:Y:S01]  /*61f0*/  @!PT LDS RZ, [RZ] ;  /* 0x00000000fffff984 */ /* 0x000fe20000000800 */
[----:B------:R-:W-:Y:S01]  /*6200*/  @!PT LDS RZ, [RZ] ;  /* 0x00000000fffff984 */ /* 0x000fe20000000800 */
[----:B------:R-:W-:Y:S01]  /*6210*/  @!PT LDS RZ, [RZ] ;  /* 0x00000000fffff984 */ /* 0x000fe20000000800 */
[----:B------:R1:W-:Y:S01]  /*6220*/  LDGSTS.E.BYPASS.LTC128B.128 [R210+0x4000], desc[UR18][R220.64] ;  /* 0x04000000dcd27fae */ /* 0x0003e2000b981a12 */
[----:B------:R-:W-:Y:S05]  /*6230*/  LEA.HI.X R9, R5, R221, R4, 0x1, P0 ;  /* 0x000000dd05097211 */ /* 0x000fea00000f0c04 */
[----:B------:R1:W-:Y:S04]  /*6240*/  LDGSTS.E.BYPASS.LTC128B.128 [R210+0x5000], desc[UR18][R8.64] ;  /* 0x0500000008d27fae */ /* 0x0003e8000b981a12 */
[----:B------:R-:W0:Y:S02]  /*6250*/  LDGDEPBAR ;  /* 0x00000000000079af */ /* 0x000e240000000000 */
.L_x_1551:
        /* <DEDUP_REMOVED lines=313> */
[----:B------:R-:W-:-:S03]  /*75f0*/  IADD3 R7, PT, PT, R7, R4, RZ ;  /* 0x0000000407077210 */ /* 0x000fc60007ffe0ff */
[----:B-1----:R-:W-:-:S04]  /*7600*/  IMAD.WIDE.U32 R10, R200, UR4, R6 ;  /* 0x00000004c80a7c25 */ /* 0x002fc8000f8e0006 */
[----:B------:R-:W-:Y:S01]  /*7610*/  IMAD R8, R200, UR5, R11 ;  /* 0x00000005c8087c24 */ /* 0x000fe2000f8e020b */
[----:B------:R-:W-:Y:S05]  /*7620*/  BRA `(.L_x_1554) ;  /* 0x0000000000147947 */ /* 0x000fea0003800000 */
.L_x_1553:
[----:B------:R-:W2:Y:S01]  /*7630*/  LDCU.64 UR10, c[0x0][0x5c0] ;  /* 0x0000b800ff0a77ac */ /* 0x000ea20008000a00 */
[----:B------:R-:W-:-:S05]  /*7640*/  IADD3 R10, PT, PT, R232, R233, RZ ;  /* 0x000000e9e80a7210 */ /* 0x000fca0007ffe0ff */
[C---:B--2---:R-:W-:Y:S02]  /*7650*/  IMAD R8, R10.reuse, UR11, RZ ;  /* 0x0000000b0a087c24 */ /* 0x044fe4000f8e02ff */
[----:B------:R-:W-:-:S05]  /*7660*/  IMAD.WIDE.U32 R10, R10, UR10, RZ ;  /* 0x0000000a0a0a7c25 */ /* 0x000fca000f8e00ff */
[----:B------:R-:W-:Y:S02]  /*7670*/  IADD3 R8, PT, PT, R11, R8, RZ ;  /* 0x000000080b087210 */ /* 0x000fe40007ffe0ff */
.L_x_1554:
        /* <DEDUP_REMOVED lines=10> */
[----:B------:R-:W-:Y:S06]  /*7720*/  BRA `(.L_x_1556) ;  /* 0x0000000000147947 */ /* 0x000fec0003800000 */
.L_x_1555:
[----:B------:R-:W2:Y:S01]  /*7730*/  LDCU.64 UR6, c[0x0][0x5c8] ;  /* 0x0000b900ff0677ac */ /* 0x000ea20008000a00 */
[----:B------:R-:W-:-:S05]  /*7740*/  IADD3 R14, PT, PT, R232, R233, RZ ;  /* 0x000000e9e80e7210 */ /* 0x000fca0007ffe0ff */
[C---:B--2---:R-:W-:Y:S02]  /*7750*/  IMAD R12, R14.reuse, UR7, RZ ;  /* 0x000000070e0c7c24 */ /* 0x044fe4000f8e02ff */
[----:B------:R-:W-:-:S05]  /*7760*/  IMAD.WIDE.U32 R14, R14, UR6, RZ ;  /* 0x000000060e0e7c25 */ /* 0x000fca000f8e00ff */
[----:B------:R-:W-:-:S07]  /*7770*/  IADD3 R12, PT, PT, R15, R12, RZ ;  /* 0x0000000c0f0c7210 */ /* 0x000fce0007ffe0ff */
.L_x_1556:
[----:B------:R-:W-:Y:S01]  /*7780*/  BAR.SYNC.DEFER_BLOCKING 0x0 ;  /* 0x0000000000007b1d */ /* 0x000fe20000010000 */
[----:B------:R-:W-:Y:S01]  /*7790*/  IMAD.SHL.U32 R13, R204, 0x80, RZ ;  /* 0x00000080cc0d7824 */ /* 0x000fe200078e00ff */
[CC--:B------:R-:W-:Y:S01]  /*77a0*/  ISETP.GE.AND P3, PT, R203.reuse, R212.reuse, PT ;  /* 0x000000d4cb00720c */ /* 0x0c0fe20003f66270 */
[C---:B------:R-:W-:Y:S01]  /*77b0*/  VIADD R9, R203.reuse, 0x20 ;  /* 0x00000020cb097836 */ /* 0x040fe20000000000 */
[----:B------:R-:W-:Y:S01]  /*77c0*/  IADD3 R27, P2, PT, R203, 0x20, RZ ;  /* 0x00000020cb1b7810 */ /* 0x000fe20007f5e0ff */
[----:B------:R-:W-:Y:S01]  /*77d0*/  IMAD.WIDE.U32 R20, R13, UR10, RZ ;  /* 0x0000000a0d147c25 */ /* 0x000fe2000f8e00ff */
[----:B------:R-:W-:Y:S01]  /*77e0*/  SHF.R.S32.HI R16, RZ, 0x1f, R13 ;  /* 0x0000001fff107819 */ /* 0x000fe2000001140d */
[----:B------:R-:W2:Y:S01]  /*77f0*/  LDCU.64 UR4, c[0x0][0x5d8] ;  /* 0x0000bb00ff0477ac */ /* 0x000ea20008000a00 */
[-C--:B------:R-:W-:Y:S01]  /*7800*/  ISETP.GE.AND P6, PT, R9, R212.reuse, PT ;  /* 0x000000d40900720c */ /* 0x080fe20003fc6270 */
[----:B------:R-:W-:Y:S01]  /*7810*/  VIADD R9, R203, 0x40 ;  /* 0x00000040cb097836 */ /* 0x000fe20000000000 */
[----:B------:R-:W-:Y:S01]  /*7820*/  LOP3.LUT R19, R20, 0x38, R202, 0xf8, !PT ;  /* 0x0000003814137812 */ /* 0x000fe200078ef8ca */
[----:B------:R-:W-:Y:S01]  /*7830*/  IMAD R18, R16, UR10, RZ ;  /* 0x0000000a10127c24 */ /* 0x000fe2000f8e02ff */
[----:B------:R-:W-:Y:S01]  /*7840*/  BSSY.RECONVERGENT B0, `(.L_x_1557) ;  /* 0x0000016000007945 */ /* 0x000fe20003800200 */
[-C--:B------:R-:W-:Y:S01]  /*7850*/  ISETP.GE.AND P4, PT, R205, R212.reuse, PT ;  /* 0x000000d4cd00720c */ /* 0x080fe20003f86270 */
[----:B------:R-:W-:Y:S01]  /*7860*/  IMAD.X R26, RZ, RZ, RZ, P2 ;  /* 0x000000ffff1a7224 */ /* 0x000fe200010e06ff */
[----:B------:R-:W-:Y:S01]  /*7870*/  ISETP.GE.AND P5, PT, R9, R212, PT ;  /* 0x000000d40900720c */ /* 0x000fe20003fa6270 */
[----:B------:R-:W-:Y:S01]  /*7880*/  IMAD R11, R13, UR11, R18 ;  /* 0x0000000b0d0b7c24 */ /* 0x000fe2000f8e0212 */
[----:B------:R-:W-:-:S02]  /*7890*/  IADD3 R18, P0, PT, R10, R19, RZ ;  /* 0x000000130a127210 */ /* 0x000fc40007f1e0ff */
[C---:B------:R-:W-:Y:S02]  /*78a0*/  IADD3 R25, P1, PT, R203.reuse, 0x40, RZ ;  /* 0x00000040cb197810 */ /* 0x040fe40007f3e0ff */
[----:B------:R-:W-:Y:S02]  /*78b0*/  IADD3.X R19, PT, PT, R8, R21, R11, P0, !PT ;  /* 0x0000001508137210 */ /* 0x000fe400007fe40b */
[----:B------:R-:W-:Y:S01]  /*78c0*/  IADD3 R24, P0, PT, R203, 0x60, RZ ;  /* 0x00000060cb187810 */ /* 0x000fe20007f1e0ff */
[----:B-1----:R1:W3:Y:S01]  /*78d0*/  LDS.128 R4, [R210+0x7000] ;  /* 0x00700000d2047984 */ /* 0x0022e20000000c00 */
[----:B--2---:R-:W-:-:S04]  /*78e0*/  IMAD.WIDE.U32 R18, R193, UR4, R18 ;  /* 0x00000004c1127c25 */ /* 0x004fc8000f8e0012 */
[----:B------:R-:W-:Y:S01]  /*78f0*/  IMAD R15, R193, UR5, R19 ;  /* 0x00000005c10f7c24 */ /* 0x000fe2000f8e0213 */
[----:B------:R-:W-:Y:S06]  /*7900*/  @P3 BRA `(.L_x_1558) ;  /* 0x0000000000243947 */ /* 0x000fec0003800000 */
[----:B------:R-:W2:Y:S01]  /*7910*/  LDS.128 R8, [R210+0x6000] ;  /* 0x00600000d2087984 */ /* 0x000ea20000000c00 */
[----:B------:R-:W4:Y:S01]  /*7920*/  LDCU.64 UR4, c[0x0][0x560] ;  /* 0x0000ac00ff0477ac */ /* 0x000f220008000a00 */
[----:B------:R-:W-:Y:S02]  /*7930*/  MOV R20, R18 ;  /* 0x0000001200147202 */ /* 0x000fe40000000f00 */
[----:B------:R-:W-:-:S03]  /*7940*/  MOV R21, R15 ;  /* 0x0000000f00157202 */ /* 0x000fc60000000f00 */
[----:B------:R-:W-:-:S04]  /*7950*/  IMAD.WIDE.U32 R22, R203, UR10, R20 ;  /* 0x0000000acb167c25 */ /* 0x000fc8000f8e0014 */
[----:B------:R-:W-:Y:S01]  /*7960*/  IMAD R17, R203, UR11, R23 ;  /* 0x0000000bcb117c24 */ /* 0x000fe2000f8e0217 */
[----:B----4-:R-:W-:-:S04]  /*7970*/  LEA R20, P2, R22, UR4, 0x1 ;  /* 0x0000000416147c11 */ /* 0x010fc8000f8408ff */
[----:B------:R-:W-:-:S05]  /*7980*/  LEA.HI.X R21, R22, UR5, R17, 0x1, P2 ;  /* 0x0000000516157c11 */ /* 0x000fca00090f0c11 */
[----:B--2---:R2:W-:Y:S04]  /*7990*/  STG.E.128 desc[UR18][R20.64], R8 ;  /* 0x0000000814007986 */ /* 0x0045e8000c101d12 */
.L_x_1558:
[----:B------:R-:W-:Y:S05]  /*79a0*/  BSYNC.RECONVERGENT B0 ;  /* 0x0000000000007941 */ /* 0x000fea0003800200 */
.L_x_1557:
[----:B------:R-:W-:Y:S04]  /*79b0*/  BSSY.RECONVERGENT B0, `(.L_x_1559) ;  /* 0x000000c000007945 */ /* 0x000fe80003800200 */
        /* <DEDUP_REMOVED lines=11> */
.L_x_1560:
[----:B------:R-:W-:Y:S05]  /*7a70*/  BSYNC.RECONVERGENT B0 ;  /* 0x0000000000007941 */ /* 0x000fea0003800200 */
.L_x_1559:
[----:B---34-:R3:W4:Y:S01]  /*7a80*/  LDS.128 R4, [R210+0x8000] ;  /* 0x00800000d2047984 */ /* 0x0187220000000c00 */
[----:B------:R-:W-:Y:S01]  /*7a90*/  BSSY.RECONVERGENT B0, `(.L_x_1561) ;  /* 0x000000e000007945 */ /* 0x000fe20003800200 */
[----:B--2---:R-:W-:Y:S02]  /*7aa0*/  LOP3.LUT R8, R202, 0x38, RZ, 0xc0, !PT ;  /* 0x00000038ca087812 */ /* 0x004fe400078ec0ff */
        /* <DEDUP_REMOVED lines=12> */
.L_x_1562:
[----:B------:R-:W-:Y:S05]  /*7b70*/  BSYNC.RECONVERGENT B0 ;  /* 0x0000000000007941 */ /* 0x000fea0003800200 */
.L_x_1561:
[----:B--2-4-:R2:W4:Y:S01]  /*7b80*/  LDS.128 R4, [R210+0x9000] ;  /* 0x00900000d2047984 */ /* 0x0145220000000c00 */
[----:B------:R-:W-:Y:S01]  /*7b90*/  BSSY.RECONVERGENT B0, `(.L_x_1563) ;  /* 0x000000f000007945 */ /* 0x000fe20003800200 */
[----:B------:R-:W-:Y:S01]  /*7ba0*/  IADD3.X R29, PT, PT, RZ, RZ, RZ, P0, !PT ;  /* 0x000000ffff1d7210 */ /* 0x000fe200007fe4ff */
[----:B------:R-:W-:Y:S01]  /*7bb0*/  IMAD R16, R16, UR6, RZ ;  /* 0x0000000610107c24 */ /* 0x000fe2000f8e02ff */
[----:B------:R-:W-:Y:S02]  /*7bc0*/  MOV R10, R8 ;  /* 0x00000008000a7202 */ /* 0x000fe40000000f00 */
[----:B------:R-:W-:Y:S01]  /*7bd0*/  MOV R11, RZ ;  /* 0x000000ff000b7202 */ /* 0x000fe20000000f00 */
        /* <DEDUP_REMOVED lines=10> */
.L_x_1564:
[----:B------:R-:W-:Y:S05]  /*7c80*/  BSYNC.RECONVERGENT B0 ;  /* 0x0000000000007941 */ /* 0x000fea0003800200 */
.L_x_1563:
[----:B------:R-:W3:Y:S01]  /*7c90*/  LDCU.64 UR4, c[0x0][0x5e0] ;  /* 0x0000bc00ff0477ac */ /* 0x000ee20008000a00 */
[----:B------:R-:W2:Y:S01]  /*7ca0*/  LDS.128 R20, [R210+0xa000] ;  /* 0x00a00000d2147984 */ /* 0x000ea20000000c00 */
[C---:B------:R-:W-:Y:S01]  /*7cb0*/  IMAD.WIDE.U32 R10, R13.reuse, UR6, R10 ;  /* 0x000000060d0a7c25 */ /* 0x040fe2000f8e000a */
[----:B-1--4-:R-:W1:Y:S01]  /*7cc0*/  @!P3 LDC.64 R4, c[0x0][0x568] ;  /* 0x00015a00ff04bb82 */ /* 0x012e620000000a00 */
[----:B------:R-:W-:Y:S02]  /*7cd0*/  BSSY.RECONVERGENT B0, `(.L_x_1565) ;  /* 0x000001a000007945 */ /* 0x000fe40003800200 */
[----:B------:R-:W-:Y:S01]  /*7ce0*/  IMAD R13, R13, UR7, R16 ;  /* 0x000000070d0d7c24 */ /* 0x000fe2000f8e0210 */
[----:B------:R-:W-:Y:S01]  /*7cf0*/  IADD3 R30, P0, PT, R14, R10, RZ ;  /* 0x0000000a0e1e7210 */ /* 0x000fe20007f1e0ff */
[----:B------:R4:W1:Y:S03]  /*7d00*/  LDS.128 R16, [R210+0xb000] ;  /* 0x00b00000d2107984 */ /* 0x0008660000000c00 */
[----:B------:R-:W-:-:S02]  /*7d10*/  IADD3.X R31, PT, PT, R12, R11, R13, P0, !PT ;  /* 0x0000000b0c1f7210 */ /* 0x000fc400007fe40d */
[----:B------:R4:W2:Y:S04]  /*7d20*/  LDS.128 R12, [R210+0xc000] ;  /* 0x00c00000d20c7984 */ /* 0x0008a80000000c00 */
[----:B------:R4:W2:Y:S01]  /*7d30*/  LDS.128 R8, [R210+0xd000] ;  /* 0x00d00000d2087984 */ /* 0x0008a20000000c00 */
[----:B---3--:R-:W-:-:S04]  /*7d40*/  IMAD.WIDE.U32 R30, R193, UR4, R30 ;  /* 0x00000004c11e7c25 */ /* 0x008fc8000f8e001e */
[----:B------:R-:W-:Y:S01]  /*7d50*/  IMAD R33, R193, UR5, R31 ;  /* 0x00000005c1217c24 */ /* 0x000fe2000f8e021f */
[----:B------:R-:W-:-:S05]  /*7d60*/  @!P3 MOV R32, R30 ;  /* 0x0000001e0020b202 */ /* 0x000fca0000000f00 */
[----:B------:R-:W-:-:S04]  /*7d70*/  @!P3 IMAD.WIDE.U32 R34, R203, UR6, R32 ;  /* 0x00000006cb22bc25 */ /* 0x000fc8000f8e0020 */
[----:B------:R-:W-:Y:S01]  /*7d80*/  @!P3 IMAD R6, R203, UR7, R35 ;  /* 0x00000007cb06bc24 */ /* 0x000fe2000f8e0223 */
[----:B-1----:R-:W-:-:S04]  /*7d90*/  @!P3 LEA R4, P0, R34, R4, 0x1 ;  /* 0x000000042204b211 */ /* 0x002fc800078008ff */
[----:B------:R-:W-:-:S05]  /*7da0*/  @!P3 LEA.HI.X R5, R34, R5, R6, 0x1, P0 ;  /* 0x000000052205b211 */ /* 0x000fca00000f0c06 */
[----:B--2---:R4:W-:Y:S01]  /*7db0*/  @!P3 STG.E.128 desc[UR18][R4.64], R20 ;  /* 0x000000140400b986 */ /* 0x0049e2000c101d12 */
        /* <DEDUP_REMOVED lines=11> */
.L_x_1566:
[----:B------:R-:W-:Y:S05]  /*7e70*/  BSYNC.RECONVERGENT B0 ;  /* 0x0000000000007941 */ /* 0x000fea0003800200 */
.L_x_1565:
        /* <DEDUP_REMOVED lines=12> */
.L_x_1568:
[----:B------:R-:W-:Y:S05]  /*7f40*/  BSYNC.RECONVERGENT B0 ;  /* 0x0000000000007941 */ /* 0x000fea0003800200 */
.L_x_1567:
        /* <DEDUP_REMOVED lines=11> */
.L_x_1547:
[----:B------:R-:W-:Y:S05]  /*8000*/  BSYNC.RECONVERGENT B1 ;  /* 0x0000000000017941 */ /* 0x000fea0003800200 */
.L_x_1521:
[----:B------:R-:W2:Y:S01]  /*8010*/  LDCU UR5, c[0x0][0x438] ;  /* 0x00008700ff0577ac */ /* 0x000ea20008000800 */
[----:B-1--4-:R-:W1:Y:S08]  /*8020*/  LDC R5, c[0x0][0x370] ;  /* 0x0000dc00ff057b82 */ /* 0x012e700000000800 */
[----:B--23--:R-:W2:Y:S01]  /*8030*/  LDC R13, c[0x0][0x438] ;  /* 0x00010e00ff0d7b82 */ /* 0x00cea20000000800 */
[----:B------:R-:W-:-:S04]  /*8040*/  UIADD3 UR5, UPT, UPT, UR5, 0x7f, URZ ;  /* 0x0000007f05057890 */ /* 0x000fc8000fffe0ff */
[----:B------:R-:W-:Y:S01]  /*8050*/  USHF.R.S32.HI UR4, URZ, 0x1f, UR5 ;  /* 0x0000001fff047899 */ /* 0x000fe20008011405 */
[----:B-1----:R-:W-:-:S03]  /*8060*/  IADD3 R204, PT, PT, R5, R204, RZ ;  /* 0x000000cc05cc7210 */ /* 0x002fc60007ffe0ff */
[----:B------:R-:W-:-:S04]  /*8070*/  ULEA.HI UR4, UR4, UR5, URZ, 0x7 ;  /* 0x0000000504047291 */ /* 0x000fc8000f8f38ff */
[----:B------:R-:W-:-:S06]  /*8080*/  USHF.R.S32.HI UR4, URZ, 0x7, UR4 ;  /* 0x00000007ff047899 */ /* 0x000fcc0008011404 */
[----:B------:R-:W-:-:S13]  /*8090*/  ISETP.GE.AND P0, PT, R204, UR4, PT ;  /* 0x00000004cc007c0c */ /* 0x000fda000bf06270 */
[----:B--2---:R-:W-:Y:S05]  /*80a0*/  @!P0 BRA `(.L_x_1569) ;  /* 0xffffff84006c8947 */ /* 0x004fea000383ffff */
[----:B------:R-:W-:Y:S05]  /*80b0*/  EXIT ;  /* 0x000000000000794d */ /* 0x000fea0003800000 */
.L_x_1570:
        /* <DEDUP_REMOVED lines=12> */
.L_x_2778:


//--------------------- .text._ZN5flash44flash_bwd_dq_dk_dv_loop_seqk_parallel_kernelI23Flash_bwd_kernel_traitsILi64ELi64ELi128ELi8ELi2ELi4ELi4ELb1ELb0EN7cutlass10bfloat16_tE19Flash_kernel_traitsILi64ELi64ELi128ELi8ES3_EELb0ELb0ELb1ELb0ELb0ELb1ELb1EEEvNS_16Flash_bwd_paramsE --------------------------
	.section	.text._ZN5flash44flash_bwd_dq_dk_dv_loop_seqk_parallel_kernelI23Flash_bwd_kernel_traitsILi64ELi64ELi128ELi8ELi2ELi4ELi4ELb1ELb0EN7cutlass10bfloat16_tE19Flash_kernel_traitsILi64ELi64ELi128ELi8ES3_EELb0ELb0ELb1ELb0ELb0ELb1ELb1EEEvNS_16Flash_bwd_paramsE,"ax",@progbits
	.align	128
        .global         _ZN5flash44flash_bwd_dq_dk_dv_loop_seqk_parallel_kernelI23Flash_bwd_kernel_traitsILi64ELi64ELi128ELi8ELi2ELi4ELi4ELb1ELb0EN7cutlass10bfloat16_tE19Flash_kernel_traitsILi64ELi64ELi128ELi8ES3_EELb0ELb0ELb1ELb0ELb0ELb1ELb1EEEvNS_16Flash_bwd_paramsE
        .type           _ZN5flash44flash_bwd_dq_dk_dv_loop_seqk_parallel_kernelI23Flash_bwd_kernel_traitsILi64ELi64ELi128ELi8ELi2ELi4ELi4ELb1ELb0EN7cutlass10bfloat16_tE19Flash_kernel_traitsILi64ELi64ELi128ELi8ES3_EELb0ELb0ELb1ELb0ELb0ELb1ELb1EEEvNS_16Flash_bwd_paramsE,@function
        .size           _ZN5flash44flash_bwd_dq_dk_dv_loop_seqk_parallel_kernelI23Flash_bwd_kernel_traitsILi64ELi64ELi128ELi8ELi2ELi4ELi4ELb1ELb0EN7cutlass10bfloat16_tE19Flash_kernel_traitsILi64ELi64ELi128ELi8ES3_EELb0ELb0ELb1ELb0ELb0ELb1ELb1EEEvNS_16Flash_bwd_paramsE,(.L_x_2779 - _ZN5flash44flash_bwd_dq_dk_dv_loop_seqk_parallel_kernelI23Flash_bwd_kernel_traitsILi64ELi64ELi128ELi8ELi2ELi4ELi4ELb1ELb0EN7cutlass10bfloat16_tE19Flash_kernel_traitsILi64ELi64ELi128ELi8ES3_EELb0ELb0ELb1ELb0ELb0ELb1ELb1EEEvNS_16Flash_bwd_paramsE)
        .other          _ZN5flash44flash_bwd_dq_dk_dv_loop_seqk_parallel_kernelI23Flash_bwd_kernel_traitsILi64ELi64ELi128ELi8ELi2ELi4ELi4ELb1ELb0EN7cutlass10bfloat16_tE19Flash_kernel_traitsILi64ELi64ELi128ELi8ES3_EELb0ELb0ELb1ELb0ELb0ELb1ELb1EEEvNS_16Flash_bwd_paramsE,@"STO_CUDA_ENTRY STV_DEFAULT"
_ZN5flash44flash_bwd_dq_dk_dv_loop_seqk_parallel_kernelI23Flash_bwd_kernel_traitsILi64ELi64ELi128ELi8ELi2ELi4ELi4ELb1ELb0EN7cutlass10bfloat16_tE19Flash_kernel_traitsILi64ELi64ELi128ELi8ES3_EELb0ELb0ELb1ELb0ELb0ELb1ELb1EEEvNS_16Flash_bwd_paramsE:
.text._ZN5flash44flash_bwd_dq_dk_dv_loop_seqk_parallel_kernelI23Flash_bwd_kernel_traitsILi64ELi64ELi128ELi8ELi2ELi4ELi4ELb1ELb0EN7cutlass10bfloat16_tE19Flash_kernel_traitsILi64ELi64ELi128ELi8ES3_EELb0ELb0ELb1ELb0ELb0ELb1ELb1EEEvNS_16Flash_bwd_paramsE:
        /* <DEDUP_REMOVED lines=16> */
[----:B------:R-:W-:Y:S01]  /*0100*/  UMOV UR13, 0x400 ;  /* 0x00000400000d7882 */ /* 0x000fe20000000000 */
[----:B------:R-:W4:Y:S01]  /*0110*/  S2UR UR22, SR_CgaCtaId ;  /* 0x00000000001679c3 */ /* 0x000f220000008800 */
[----:B------:R-:W-:Y:S01]  /*0120*/  UMOV UR7, 0x400 ;  /* 0x0000040000077882 */ /* 0x000fe20000000000 */
[----:B------:R-:W1:Y:S01]  /*0130*/  LDCU.64 UR24, c[0x0][0x358] ;  /* 0x00006b00ff1877ac */ /* 0x000e620008000a00 */
[----:B------:R-:W1:Y:S05]  /*0140*/  LDCU.64 UR10, c[0x0][0x460] ;  /* 0x00008c00ff0a77ac */ /* 0x000e6a0008000a00 */
[----:B------:R-:W5:Y:S01]  /*0150*/  S2UR UR21, SR_CgaCtaId ;  /* 0x00000000001579c3 */ /* 0x000f620000008800 */
[----:B------:R-:W4:Y:S01]  /*0160*/  LDCU.64 UR8, c[0x0][0x470] ;  /* 0x00008e00ff0877ac */ /* 0x000f220008000a00 */
[----:B---3--:R-:W-:Y:S01]  /*0170*/  IMAD.U32 R6, RZ, RZ, UR4 ;  /* 0x00000004ff067e24 */ /* 0x008fe2000f8e00ff */
[----:B------:R-:W-:Y:S01]  /*0180*/  UMOV UR26, URZ ;  /* 0x000000ff001a7c82 */ /* 0x000fe20008000000 */
[----:B------:R-:W-:-:S04]  /*0190*/  UMOV UR27, URZ ;  /* 0x000000ff001b7c82 */ /* 0x000fc80008000000 */
[----:B------:R-:W3:Y:S01]  /*01a0*/  S2UR UR18, SR_CgaCtaId ;  /* 0x00000000001279c3 */ /* 0x000ee20000008800 */
[----:B--2---:R-:W-:-:S04]  /*01b0*/  ULEA UR6, UR6, UR14, 0x18 ;  /* 0x0000000e06067291 */ /* 0x004fc8000f8ec0ff */
[----:B------:R-:W-:Y:S01]  /*01c0*/  UIADD3 UR4, UPT, UPT, UR6, 0xa000, URZ ;  /* 0x0000a00006047890 */ /* 0x000fe2000fffe0ff */
[--C-:B-1----:R-:W-:Y:S01]  /*01d0*/  SHF.R.U32.HI R177, RZ, 0x1, R176.reuse ;  /* 0x00000001ffb17819 */ /* 0x102fe200000116b0 */
[C---:B------:R-:W-:Y:S01]  /*01e0*/  IMAD.SHL.U32 R4, R176.reuse, 0x10, RZ ;  /* 0x00000010b0047824 */ /* 0x040fe200078e00ff */
[----:B------:R-:W-:Y:S01]  /*01f0*/  SHF.R.U32.HI R0, RZ, 0x2, R176 ;  /* 0x00000002ff007819 */ /* 0x000fe200000116b0 */
[C---:B------:R-:W-:Y:S01]  /*0200*/  IMAD.SHL.U32 R183, R176.reuse, 0x2, RZ ;  /* 0x00000002b0b77824 */ /* 0x040fe200078e00ff */
[C---:B------:R-:W-:Y:S01]  /*0210*/  LOP3.LUT R182, R177.reuse, 0x10, RZ, 0xc0, !PT ;  /* 0x00000010b1b67812 */ /* 0x040fe200078ec0ff */
[C---:B------:R-:W-:Y:S01]  /*0220*/  IMAD.SHL.U32 R175, R176.reuse, 0x8, RZ ;  /* 0x00000008b0af7824 */ /* 0x040fe200078e00ff */
[----:B------:R-:W-:Y:S01]  /*0230*/  LOP3.LUT R3, R177, 0x30, RZ, 0xc0, !PT ;  /* 0x00000030b1037812 */ /* 0x000fe200078ec0ff */
[----:B------:R-:W-:Y:S01]  /*0240*/  IMAD.SHL.U32 R2, R176, 0x40, RZ ;  /* 0x00000040b0027824 */ /* 0x000fe200078e00ff */
[----:B------:R-:W-:Y:S01]  /*0250*/  LOP3.LUT R182, R182, 0x7, R0, 0xf8, !PT ;  /* 0x00000007b6b67812 */ /* 0x000fe200078ef800 */
[----:B------:R-:W-:Y:S01]  /*0260*/  IMAD.SHL.U32 R0, R176, 0x20, RZ ;  /* 0x00000020b0007824 */ /* 0x000fe200078e00ff */
[----:B------:R-:W-:Y:S01]  /*0270*/  LOP3.LUT R4, R4, 0x1c0, RZ, 0xc0, !PT ;  /* 0x000001c004047812 */ /* 0x000fe200078ec0ff */
[----:B------:R-:W1:Y:S01]  /*0280*/  S2UR UR23, SR_CTAID.X ;  /* 0x00000000001779c3 */ /* 0x000e620000002500 */
[--C-:B------:R-:W-:Y:S01]  /*0290*/  LOP3.LUT R3, R3, 0x8, R176.reuse, 0xf8, !PT ;  /* 0x0000000803037812 */ /* 0x100fe200078ef8b0 */
[----:B----4-:R-:W-:Y:S01]  /*02a0*/  ULEA UR22, UR22, UR5, 0x18 ;  /* 0x0000000516167291 */ /* 0x010fe2000f8ec0ff */
[----:B------:R-:W-:Y:S01]  /*02b0*/  SHF.R.U32.HI R178, RZ, 0x4, R176 ;  /* 0x00000004ffb27819 */ /* 0x000fe200000116b0 */
[----:B------:R-:W-:Y:S01]  /*02c0*/  UIADD3 UR5, UPT, UPT, UR6, 0xe000, URZ ;  /* 0x0000e00006057890 */ /* 0x000fe2000fffe0ff */
[----:B------:R-:W-:Y:S01]  /*02d0*/  LOP3.LUT R4, R4, 0x38, R183, 0xf8, !PT ;  /* 0x0000003804047812 */ /* 0x000fe200078ef8b7 */
[----:B-----5:R-:W-:Y:S01]  /*02e0*/  ULEA UR21, UR21, UR13, 0x18 ;  /* 0x0000000d15157291 */ /* 0x020fe2000f8ec0ff */
[----:B------:R-:W-:Y:S01]  /*02f0*/  LOP3.LUT R175, R175, 0x38, RZ, 0xc0, !PT ;  /* 0x00000038afaf7812 */ /* 0x000fe200078ec0ff */
[----:B------:R-:W2:Y:S01]  /*0300*/  S2UR UR20, SR_CTAID.Y ;  /* 0x00000000001479c3 */ /* 0x000ea20000002600 */
[----:B------:R-:W-:Y:S01]  /*0310*/  LOP3.LUT R183, R183, 0x7006, R0, 0xc8, !PT ;  /* 0x00007006b7b77812 */ /* 0x000fe200078ec800 */
[----:B---3--:R-:W-:Y:S01]  /*0320*/  ULEA UR18, UR18, UR7, 0x18 ;  /* 0x0000000712127291 */ /* 0x008fe2000f8ec0ff */
[----:B------:R-:W-:-:S02]  /*0330*/  LOP3.LUT R3, R3, 0x1c0, R2, 0xf8, !PT ;  /* 0x000001c003037812 */ /* 0x000fc400078ef802 */
[----:B------:R-:W-:Y:S02]  /*0340*/  LOP3.LUT R178, R178, 0x8, RZ, 0xc0, !PT ;  /* 0x00000008b2b27812 */ /* 0x000fe400078ec0ff */
[----:B------:R-:W-:Y:S01]  /*0350*/  LOP3.LUT R5, R175, 0x1c0, R2, 0xf8, !PT ;  /* 0x000001c0af057812 */ /* 0x000fe200078ef802 */
[----:B------:R-:W3:Y:S01]  /*0360*/  S2UR UR19, SR_CTAID.Z ;  /* 0x00000000001379c3 */ /* 0x000ee20000002700 */
[----:B------:R-:W-:Y:S02]  /*0370*/  LOP3.LUT R183, R183, 0x400, R0, 0xf8, !PT ;  /* 0x00000400b7b77812 */ /* 0x000fe400078ef800 */
[----:B------:R-:W-:Y:S02]  /*0380*/  LOP3.LUT R4, R4, 0x20, R177, 0x78, !PT ;  /* 0x0000002004047812 */ /* 0x000fe400078e78b1 */
[----:B------:R-:W-:Y:S02]  /*0390*/  LOP3.LUT R175, R3, R175, RZ, 0x3c, !PT ;  /* 0x000000af03af7212 */ /* 0x000fe400078e3cff */
[----:B------:R-:W-:-:S02]  /*03a0*/  R2P PR, R176, 0xc ;  /* 0x0000000cb0007804 */ /* 0x000fc40000000000 */
[----:B------:R-:W-:Y:S02]  /*03b0*/  LOP3.LUT R3, R2, 0x200, RZ, 0xc0, !PT ;  /* 0x0000020002037812 */ /* 0x000fe400078ec0ff */
[----:B------:R-:W-:Y:S02]  /*03c0*/  LOP3.LUT R178, R178, 0x10, R176, 0xf8, !PT ;  /* 0x00000010b2b27812 */ /* 0x000fe400078ef8b0 */
[----:B------:R-:W-:Y:S02]  /*03d0*/  LOP3.LUT R183, R183, R4, RZ, 0xfc, !PT ;  /* 0x00000004b7b77212 */ /* 0x000fe400078efcff */
[----:B------:R-:W-:Y:S02]  /*03e0*/  LOP3.LUT R177, R5, 0x8, R177, 0x78, !PT ;  /* 0x0000000805b17812 */ /* 0x000fe400078e78b1 */
[----:B------:R-:W-:Y:S02]  /*03f0*/  LOP3.LUT R179, R3, 0x400, R0, 0xf8, !PT ;  /* 0x0000040003b37812 */ /* 0x000fe400078ef800 */
[----:B------:R-:W-:-:S02]  /*0400*/  LOP3.LUT R176, R5, 0x8, R176, 0x78, !PT ;  /* 0x0000000805b07812 */ /* 0x000fc400078e78b0 */
[----:B------:R-:W-:Y:S02]  /*0410*/  LOP3.LUT R178, R178, R5, RZ, 0x3c, !PT ;  /* 0x00000005b2b27212 */ /* 0x000fe400078e3cff */
[----:B------:R-:W-:Y:S02]  /*0420*/  LOP3.LUT R3, R3, 0xc00, R0, 0xf8, !PT ;  /* 0x00000c0003037812 */ /* 0x000fe400078ef800 */
[----:B------:R-:W-:Y:S02]  /*0430*/  LEA R183, R183, UR5, 0x1 ;  /* 0x00000005b7b77c11 */ /* 0x000fe4000f8e08ff */
[-C--:B------:R-:W-:Y:S02]  /*0440*/  LOP3.LUT R179, R179, R177.reuse, RZ, 0xfc, !PT ;  /* 0x000000b1b3b37212 */ /* 0x080fe400078efcff */
[----:B------:R-:W-:Y:S01]  /*0450*/  LOP3.LUT R178, R178, 0x200, R2, 0xf8, !PT ;  /* 0x00000200b2b27812 */ /* 0x000fe200078ef802 */
[----:B------:R-:W-:Y:S01]  /*0460*/  VIADD R185, R183, 0x20 ;  /* 0x00000020b7b97836 */ /* 0x000fe20000000000 */
        /* <DEDUP_REMOVED lines=9> */
[----:B-123--:R-:W-:-:S07]  /*0500*/  LEA R175, R175, UR5, 0x1 ;  /* 0x00000005afaf7c11 */ /* 0x00efce000f8e08ff */
.L_x_1620:
        /* <DEDUP_REMOVED lines=46> */
.L_x_1571:
[----:B------:R-:W-:Y:S01]  /*07f0*/  IMAD.SHL.U32 R22, R184, 0x80, RZ ;  /* 0x00000080b8167824 */ /* 0x000fe200078e00ff */
[----:B-----5:R-:W-:Y:S01]  /*0800*/  @!P3 IADD3 R203, PT, PT, R8, R6, -R204 ;  /* 0x0000000608cbb210 */ /* 0x020fe20007ffe8cc */
[----:B------:R-:W-:-:S03]  /*0810*/  @P4 IMAD.IADD R205, R7, 0x1, -R0 ;  /* 0x0000000107cd4824 */ /* 0x000fc600078e0a00 */
[----:B------:R-:W-:-:S13]  /*0820*/  ISETP.GT.AND P1, PT, R203, R22, PT ;  /* 0x00000016cb00720c */ /* 0x000fda0003f24270 */
[----:B------:R-:W-:Y:S05]  /*0830*/  @!P1 BRA `(.L_x_1572) ;  /* 0x0000007400689947 */ /* 0x000fea0003800000 */
[----:B------:R-:W2:Y:S01]  /*0840*/  LDC R6, c[0x0][0x504] ;  /* 0x00014100ff067b82 */ /* 0x000ea20000000800 */
[----:B------:R-:W-:Y:S01]  /*0850*/  ISETP.NE.AND P3, PT, R0, -0x1, PT ;  /* 0xffffffff0000780c */ /* 0x000fe20003f65270 */
[----:B------:R-:W-:Y:S01]  /*0860*/  IMAD.IADD R186, R22, 0x1, R205 ;  /* 0x0000000116ba7824 */ /* 0x000fe200078e02cd */
[----:B------:R-:W-:Y:S01]  /*0870*/  ISETP.NE.AND P5, PT, R206, -0x1, PT ;  /* 0xffffffffce00780c */ /* 0x000fe20003fa5270 */
[----:B------:R-:W-:Y:S02]  /*0880*/  VIADD R7, R205, 0x3f ;  /* 0x0000003fcd077836 */ /* 0x000fe40000000000 */
[----:B------:R-:W-:-:S03]  /*0890*/  VIADD R186, R186, 0x80 ;  /* 0x00000080baba7836 */ /* 0x000fc60000000000 */
[----:B------:R-:W-:-:S04]  /*08a0*/  SHF.R.S32.HI R8, RZ, 0x1f, R7 ;  /* 0x0000001fff087819 */ /* 0x000fc80000011407 */
[----:B------:R-:W-:Y:S01]  /*08b0*/  LEA.HI R8, R8, R7, RZ, 0x6 ;  /* 0x0000000708087211 */ /* 0x000fe200078f30ff */
        /* <DEDUP_REMOVED lines=27> */
[----:B------:R-:W-:Y:S01]  /*0a70*/  IMAD R23, R32, UR5, R25 ;  /* 0x0000000520177c24 */ /* 0x000fe2000f8e0219 */
[----:B------:R-:W-:Y:S06]  /*0a80*/  BRA `(.L_x_1574) ;  /* 0x0000000000147947 */ /* 0x000fec0003800000 */
.L_x_1573:
[----:B------:R-:W2:Y:S01]  /*0a90*/  LDCU.64 UR14, c[0x0][0x3b8] ;  /* 0x00007700ff0e77ac */ /* 0x000ea20008000a00 */
[----:B------:R-:W-:-:S05]  /*0aa0*/  IADD3 R24, PT, PT, R204, R206, RZ ;  /* 0x000000cecc187210 */ /* 0x000fca0007ffe0ff */
[C---:B--2---:R-:W-:Y:S02]  /*0ab0*/  IMAD R23, R24.reuse, UR15, RZ ;  /* 0x0000000f18177c24 */ /* 0x044fe4000f8e02ff */
[----:B------:R-:W-:-:S05]  /*0ac0*/  IMAD.WIDE.U32 R24, R24, UR14, RZ ;  /* 0x0000000e18187c25 */ /* 0x000fca000f8e00ff */
[----:B------:R-:W-:Y:S02]  /*0ad0*/  IADD3 R23, PT, PT, R25, R23, RZ ;  /* 0x0000001719177210 */ /* 0x000fe40007ffe0ff */
.L_x_1574:
[----:B------:R-:W2:Y:S01]  /*0ae0*/  LDC R2, c[0x0][0x3e8] ;  /* 0x0000fa00ff027b82 */ /* 0x000ea20000000800 */
[----:B------:R-:W3:Y:S01]  /*0af0*/  S2R R31, SR_CTAID.Z ;  /* 0x00000000001f7919 */ /* 0x000ee20000002700 */
[----:B------:R-:W-:Y:S02]  /*0b00*/  SHF.R.S32.HI R21, RZ, 0x1f, R22 ;  /* 0x0000001fff157819 */ /* 0x000fe40000011416 */
        /* <DEDUP_REMOVED lines=8> */
[----:B---3--:R-:W-:-:S03]  /*0b90*/  IABS R3, R31 ;  /* 0x0000001f00037213 */ /* 0x008fc60000000000 */
        /* <DEDUP_REMOVED lines=15> */
[----:B-1----:R-:W-:Y:S01]  /*0c90*/  SHF.R.S32.HI R11, RZ, 0x1f, R20 ;  /* 0x0000001fff0b7819 */ /* 0x002fe20000011414 */
        /* <DEDUP_REMOVED lines=13> */
.L_x_1575:
[----:B------:R-:W1:Y:S01]  /*0d70*/  LDCU.64 UR12, c[0x0][0x3c0] ;  /* 0x00007800ff0c77ac */ /* 0x000e620008000a00 */
[----:B------:R-:W-:-:S05]  /*0d80*/  IADD3 R2, PT, PT, R204, R206, RZ ;  /* 0x000000cecc027210 */ /* 0x000fca0007ffe0ff */
[C---:B-1----:R-:W-:Y:S02]  /*0d90*/  IMAD R8, R2.reuse, UR13, RZ ;  /* 0x0000000d02087c24 */ /* 0x042fe4000f8e02ff */
[----:B------:R-:W-:-:S05]  /*0da0*/  IMAD.WIDE.U32 R2, R2, UR12, RZ ;  /* 0x0000000c02027c25 */ /* 0x000fca000f8e00ff */
[----:B------:R-:W-:Y:S02]  /*0db0*/  IADD3 R8, PT, PT, R3, R8, RZ ;  /* 0x0000000803087210 */ /* 0x000fe40007ffe0ff */
[----:B------:R-:W-:-:S07]  /*0dc0*/  MOV R9, R2 ;  /* 0x0000000200097202 */ /* 0x000fce0000000f00 */
.L_x_1576:
        /* <DEDUP_REMOVED lines=28> */
.L_x_1577:
[-C--:B------:R-:W-:Y:S02]  /*0f90*/  IMAD R25, R27, R0.reuse, RZ ;  /* 0x000000001b197224 */ /* 0x080fe400078e02ff */
[----:B------:R-:W-:-:S05]  /*0fa0*/  IMAD.WIDE.U32 R2, R26, R0, RZ ;  /* 0x000000001a027225 */ /* 0x000fca00078e00ff */
[----:B------:R-:W-:Y:S02]  /*0fb0*/  IADD3 R25, PT, PT, R3, R25, RZ ;  /* 0x0000001903197210 */ /* 0x000fe40007ffe0ff */
[----:B------:R-:W-:-:S07]  /*0fc0*/  MOV R33, R2 ;  /* 0x0000000200217202 */ /* 0x000fce0000000f00 */
.L_x_1578:
        /* <DEDUP_REMOVED lines=20> */
.L_x_1579:
[----:B------:R-:W1:Y:S01]  /*1110*/  LDC R15, c[0x0][0x434] ;  /* 0x00010d00ff0f7b82 */ /* 0x000e620000000800 */
[----:B------:R-:W-:-:S04]  /*1120*/  IMAD R2, R32, R196, R31 ;  /* 0x000000c420027224 */ /* 0x000fc800078e021f */
[----:B-1----:R-:W-:-:S03]  /*1130*/  IMAD R15, R2, R15, RZ ;  /* 0x0000000f020f7224 */ /* 0x002fc600078e02ff */
.L_x_1580:
        /* <DEDUP_REMOVED lines=12> */
.L_x_1581:
[----:B------:R-:W1:Y:S01]  /*1200*/  LDC R18, c[0x0][0x444] ;  /* 0x00011100ff127b82 */ /* 0x000e620000000800 */
[----:B------:R-:W-:-:S04]  /*1210*/  IMAD R0, R32, R196, R31 ;  /* 0x000000c420007224 */ /* 0x000fc800078e021f */
[----:B-1----:R-:W-:-:S07]  /*1220*/  IMAD R18, R0, R18, RZ ;  /* 0x0000001200127224 */ /* 0x002fce00078e02ff */
.L_x_1582:
[----:B------:R-:W1:Y:S01]  /*1230*/  S2R R0, SR_TID.X ;  /* 0x0000000000007919 */ /* 0x000e620000002100 */
[----:B------:R-:W2:Y:S01]  /*1240*/  LDC.64 R6, c[0x0][0x5f8] ;  /* 0x00017e00ff067b82 */ /* 0x000ea20000000a00 */
[----:B------:R-:W-:Y:S01]  /*1250*/  IMAD R196, R196, UR6, RZ ;  /* 0x00000006c4c47c24 */ /* 0x000fe2000f8e02ff */
[----:B------:R-:W-:Y:S01]  /*1260*/  ISETP.NE.AND P2, PT, RZ, UR5, PT ;  /* 0x00000005ff007c0c */ /* 0x000fe2000bf45270 */
[----:B------:R-:W3:Y:S01]  /*1270*/  LDCU.64 UR4, c[0x0][0x570] ;  /* 0x0000ae00ff0477ac */ /* 0x000ee20008000a00 */
[--C-:B------:R-:W-:Y:S01]  /*1280*/  IADD3 R33, P1, P0, R4, R33, R28.reuse ;  /* 0x0000002104217210 */ /* 0x100fe2000783e01c */
[----:B------:R-:W-:Y:S01]  /*1290*/  IMAD.SHL.U32 R29, R196, 0x40, RZ ;  /* 0x00000040c41d7824 */ /* 0x000fe200078e00ff */
[----:B------:R-:W-:Y:S01]  /*12a0*/  SHF.R.S32.HI R28, RZ, 0x1f, R28 ;  /* 0x0000001fff1c7819 */ /* 0x000fe2000001141c */
[----:B------:R-:W4:Y:S01]  /*12b0*/  LDCU.64 UR16, c[0x0][0x3c8] ;  /* 0x00007900ff1077ac */ /* 0x000f220008000a00 */
[----:B------:R-:W5:Y:S01]  /*12c0*/  LDC.64 R4, c[0x0][0x3b0] ;  /* 0x0000ec00ff047b82 */ /* 0x000f620000000a00 */
[C---:B------:R-:W-:Y:S01]  /*12d0*/  IMAD R18, R27.reuse, 0x40, R18 ;  /* 0x000000401b127824 */ /* 0x040fe200078e0212 */
[----:B------:R-:W-:Y:S01]  /*12e0*/  IADD3.X R10, PT, PT, R10, R25, R28, P1, P0 ;  /* 0x000000190a0a7210 */ /* 0x000fe20000fe041c */
[----:B------:R-:W4:Y:S01]  /*12f0*/  LDCU.64 UR6, c[0x0][0x380] ;  /* 0x00007000ff0677ac */ /* 0x000f220008000a00 */
[----:B------:R-:W4:Y:S01]  /*1300*/  S2R R25, SR_TID.X ;  /* 0x0000000000197919 */ /* 0x000f220000002100 */
[----:B------:R-:W-:Y:S01]  /*1310*/  IMAD R15, R27, 0x40, R15 ;  /* 0x000000401b0f7824 */ /* 0x000fe200078e020f */
[----:B------:R-:W-:Y:S02]  /*1320*/  BSSY.RECONVERGENT B1, `(.L_x_1572) ;  /* 0x00006ab000017945 */ /* 0x000fe40003800200 */
[----:B------:R-:W3:Y:S01]  /*1330*/  LDC.64 R210, c[0x0][0x420] ;  /* 0x00010800ffd27b82 */ /* 0x000ee20000000a00 */
[----:B--2---:R-:W-:-:S04]  /*1340*/  IMAD.WIDE.U32 R36, R6, UR23, RZ ;  /* 0x0000001706247c25 */ /* 0x004fc8000f8e00ff */
[----:B------:R-:W-:Y:S01]  /*1350*/  IMAD R7, R7, UR23, R37 ;  /* 0x0000001707077c24 */ /* 0x000fe2000f8e0225 */
[----:B------:R-:W-:Y:S02]  /*1360*/  SEL R26, R36, RZ, P2 ;  /* 0x000000ff241a7207 */ /* 0x000fe40001000000 */
[----:B-1----:R-:W-:Y:S02]  /*1370*/  SHF.R.U32.HI R3, RZ, 0x5, R0 ;  /* 0x00000005ff037819 */ /* 0x002fe40000011600 */
[----:B------:R-:W-:Y:S02]  /*1380*/  LOP3.LUT R2, R0, 0x1f, RZ, 0xc0, !PT ;  /* 0x0000001f00027812 */ /* 0x000fe400078ec0ff */
[----:B------:R-:W-:-:S03]  /*1390*/  SEL R7, R7, RZ, P2 ;  /* 0x000000ff07077207 */ /* 0x000fc60001000000 */
[----:B------:R-:W-:Y:S02]  /*13a0*/  IMAD R6, R196, R3, R2 ;  /* 0x00000003c4067224 */ /* 0x000fe400078e0202 */
[----:B------:R-:W1:Y:S01]  /*13b0*/  LDC.64 R2, c[0x0][0x590] ;  /* 0x00016400ff027b82 */ /* 0x000e620000000a00 */
[----:B---3--:R-:W-:Y:S02]  /*13c0*/  IMAD.WIDE R210, R15, 0x4, R210 ;  /* 0x000000040fd27825 */ /* 0x008fe400078e02d2 */
[----:B------:R-:W-:Y:S02]  /*13d0*/  IADD3 R33, P1, P0, R6, R33, R26 ;  /* 0x0000002106217210 */ /* 0x000fe4000783e01a */
[----:B------:R-:W-:-:S03]  /*13e0*/  SHF.R.S32.HI R30, RZ, 0x1f, R6 ;  /* 0x0000001fff1e7819 */ /* 0x000fc60000011406 */
[----:B------:R-:W2:Y:S01]  /*13f0*/  LDC R26, c[0x0][0x508] ;  /* 0x00014200ff1a7b82 */ /* 0x000ea20000000800 */
[----:B------:R-:W-:Y:S01]  /*1400*/  IADD3.X R30, PT, PT, R30, R10, R7, P1, P0 ;  /* 0x0000000a1e1e7210 */ /* 0x000fe20000fe0407 */
[----:B------:R-:W-:Y:S01]  /*1410*/  IMAD.SHL.U32 R10, R0, 0x8, RZ ;  /* 0x00000008000a7824 */ /* 0x000fe200078e00ff */
[----:B------:R-:W-:-:S04]  /*1420*/  IADD3 R33, P0, PT, R29, R33, RZ ;  /* 0x000000211d217210 */ /* 0x000fc80007f1e0ff */
[----:B------:R-:W-:Y:S01]  /*1430*/  LOP3.LUT R28, R10, 0x38, RZ, 0xc0, !PT ;  /* 0x000000380a1c7812 */ /* 0x000fe200078ec0ff */
[----:B------:R-:W3:Y:S01]  /*1440*/  LDC.64 R6, c[0x0][0x598] ;  /* 0x00016600ff067b82 */ /* 0x000ee20000000a00 */
[----:B------:R-:W-:Y:S02]  /*1450*/  LEA.HI.X.SX32 R30, R29, R30, 0x1, P0 ;  /* 0x0000001e1d1e7211 */ /* 0x000fe400000f0eff */
[----:B------:R-:W-:Y:S02]  /*1460*/  IADD3 R34, P1, PT, R28, R34, RZ ;  /* 0x000000221c227210 */ /* 0x000fe40007f3e0ff */
[----:B------:R-:W-:Y:S01]  /*1470*/  LEA R208, P0, R33, UR4, 0x2 ;  /* 0x0000000421d07c11 */ /* 0x000fe2000f8010ff */
[----:B-1----:R-:W-:-:S03]  /*1480*/  IMAD R29, R16, R2, RZ ;  /* 0x00000002101d7224 */ /* 0x002fc600078e02ff */
[----:B------:R-:W-:Y:S01]  /*1490*/  LEA.HI.X R209, R33, UR5, R30, 0x2, P0 ;  /* 0x0000000521d17c11 */ /* 0x000fe200080f141e */
[----:B------:R-:W-:Y:S01]  /*14a0*/  IMAD.X R35, RZ, RZ, R19, P1 ;  /* 0x000000ffff237224 */ /* 0x000fe200008e0613 */
[----:B------:R-:W1:Y:S01]  /*14b0*/  LDCU.64 UR4, c[0x0][0x550] ;  /* 0x0000aa00ff0477ac */ /* 0x000e620008000a00 */
[-C--:B-----5:R-:W-:Y:S01]  /*14c0*/  IMAD R19, R16, R4.reuse, RZ ;  /* 0x0000000410137224 */ /* 0x0a0fe200078e02ff */
[----:B------:R-:W-:Y:S01]  /*14d0*/  SHF.L.U64.HI R188, R2, 0x5, R3 ;  /* 0x0000000502bc7819 */ /* 0x000fe20000010203 */
[C---:B------:R-:W-:Y:S01]  /*14e0*/  IMAD R16, R17.reuse, R3, R29 ;  /* 0x0000000311107224 */ /* 0x040fe200078e021d */
[----:B------:R-:W-:Y:S01]  /*14f0*/  LEA.HI R30, R0, 0x20, RZ, 0x1d ;  /* 0x00000020001e7811 */ /* 0x000fe200078fe8ff */
[----:B------:R-:W-:Y:S02]  /*1500*/  IMAD.MOV.U32 R29, RZ, RZ, RZ ;  /* 0x000000ffff1d7224 */ /* 0x000fe400078e00ff */
[C---:B------:R-:W-:Y:S02]  /*1510*/  IMAD R19, R17.reuse, R5, R19 ;  /* 0x0000000511137224 */ /* 0x040fe400078e0213 */
[----:B------:R-:W-:-:S04]  /*1520*/  IMAD.WIDE.U32 R36, R17, R4, R28 ;  /* 0x0000000411247225 */ /* 0x000fc800078e001c */
[----:B------:R-:W-:Y:S01]  /*1530*/  IMAD.WIDE.U32 R38, R17, R2, R34 ;  /* 0x0000000211267225 */ /* 0x000fe200078e0022 */
[----:B------:R-:W-:Y:S01]  /*1540*/  IADD3 R36, P1, PT, R13, R36, RZ ;  /* 0x000000240d247210 */ /* 0x000fe20007f3e0ff */
[----:B------:R-:W5:Y:S01]  /*1550*/  LDC.64 R34, c[0x0][0x5e8] ;  /* 0x00017a00ff227b82 */ /* 0x000f620000000a00 */
[----:B----4-:R-:W-:Y:S01]  /*1560*/  SHF.R.U32.HI R13, RZ, 0x3, R25 ;  /* 0x00000003ff0d7819 */ /* 0x010fe20000011619 */
[----:B------:R-:W-:Y:S01]  /*1570*/  IMAD.IADD R17, R39, 0x1, R16 ;  /* 0x0000000127117824 */ /* 0x000fe200078e0210 */
[----:B------:R-:W-:Y:S01]  /*1580*/  IADD3.X R37, PT, PT, R12, R37, R19, P1, !PT ;  /* 0x000000250c257210 */ /* 0x000fe20000ffe413 */
[----:B--2---:R-:W-:Y:S02]  /*1590*/  IMAD.IADD R12, R203, 0x1, R26 ;  /* 0x00000001cb0c7824 */ /* 0x004fe400078e021a */
[----:B------:R-:W-:Y:S02]  /*15a0*/  IMAD.MOV.U32 R16, RZ, RZ, R38 ;  /* 0x000000ffff107224 */ /* 0x000fe400078e0026 */
[----:B------:R-:W-:Y:S01]  /*15b0*/  IMAD.WIDE.U32 R36, R31, UR16, R36 ;  /* 0x000000101f247c25 */ /* 0x000fe2000f8e0024 */
[----:B------:R-:W-:-:S03]  /*15c0*/  IADD3 R187, PT, PT, R186, -0x80, -R12 ;  /* 0xffffff80babb7810 */ /* 0x000fc60007ffe80c */
[----:B---3--:R-:W-:Y:S01]  /*15d0*/  IMAD.WIDE.U32 R16, R31, R6, R16 ;  /* 0x000000061f107225 */ /* 0x008fe200078e0010 */
[----:B------:R-:W-:-:S03]  /*15e0*/  SHF.R.S32.HI R6, RZ, 0x1f, R187 ;  /* 0x0000001fff067819 */ /* 0x000fc600000114bb */
[C---:B------:R-:W-:Y:S01]  /*15f0*/  IMAD R39, R31.reuse, UR17, R37 ;  /* 0x000000111f277c24 */ /* 0x040fe2000f8e0225 */
[----:B------:R-:W-:Y:S01]  /*1600*/  LEA.HI R187, R6, R187, RZ, 0x6 ;  /* 0x000000bb06bb7211 */ /* 0x000fe200078f30ff */
[----:B------:R-:W-:Y:S02]  /*1610*/  IMAD.MOV.U32 R38, RZ, RZ, R36 ;  /* 0x000000ffff267224 */ /* 0x000fe400078e0024 */
[----:B------:R-:W-:Y:S01]  /*1620*/  IMAD R37, R31, R7, R17 ;  /* 0x000000071f257224 */ /* 0x000fe200078e0211 */
[----:B------:R-:W-:Y:S01]  /*1630*/  SHF.R.S32.HI R187, RZ, 0x6, R187 ;  /* 0x00000006ffbb7819 */ /* 0x000fe200000114bb */
[----:B------:R-:W-:Y:S02]  /*1640*/  IMAD.MOV.U32 R36, RZ, RZ, R16 ;  /* 0x000000ffff247224 */ /* 0x000fe400078e0010 */
[----:B------:R-:W-:Y:S01]  /*1650*/  IMAD.WIDE.U32 R16, R13, R4, R38 ;  /* 0x000000040d107225 */ /* 0x000fe200078e0026 */
[----:B------:R-:W-:-:S03]  /*1660*/  VIMNMX R187, PT, PT, RZ, R187, !PT ;  /* 0x000000bbffbb7248 */ /* 0x000fc60007fe0100 */
[C---:B------:R-:W-:Y:S01]  /*1670*/  IMAD.WIDE.U32 R6, R13.reuse, R2, R36 ;  /* 0x000000020d067225 */ /* 0x040fe200078e0024 */
[----:B------:R-:W-:Y:S02]  /*1680*/  ISETP.GT.AND P4, PT, R14, R187, PT ;  /* 0x000000bb0e00720c */ /* 0x000fe40003f84270 */
[----:B------:R-:W-:Y:S01]  /*1690*/  LEA R193, P1, R16, UR6, 0x1 ;  /* 0x0000000610c17c11 */ /* 0x000fe2000f8208ff */
[C---:B------:R-:W-:Y:S01]  /*16a0*/  IMAD R192, R13.reuse, R5, R17 ;  /* 0x000000050dc07224 */ /* 0x040fe200078e0211 */
[----:B-1----:R-:W-:Y:S01]  /*16b0*/  LEA R195, P0, R6, UR4, 0x1 ;  /* 0x0000000406c37c11 */ /* 0x002fe2000f8008ff */
[C---:B------:R-:W-:Y:S01]  /*16c0*/  IMAD R194, R13.reuse, R3, R7 ;  /* 0x000000030dc27224 */ /* 0x040fe200078e0207 */
[C---:B------:R-:W-:Y:S01]  /*16d0*/  IADD3 R17, P3, PT, R13.reuse, 0x40, RZ ;  /* 0x000000400d117810 */ /* 0x040fe20007f7e0ff */
[----:B-----5:R-:W-:Y:S01]  /*16e0*/  IMAD.WIDE R34, R18, 0x4, R34 ;  /* 0x0000000412227825 */ /* 0x020fe200078e0222 */
[----:B------:R-:W-:Y:S02]  /*16f0*/  LEA.HI.X R192, R16, UR7, R192, 0x1, P1 ;  /* 0x0000000710c07c11 */ /* 0x000fe400088f0cc0 */
[----:B------:R-:W-:Y:S01]  /*1700*/  LEA.HI.X R194, R6, UR5, R194, 0x1, P0 ;  /* 0x0000000506c27c11 */ /* 0x000fe200080f0cc2 */
[----:B------:R-:W-:Y:S01]  /*1710*/  IMAD.SHL.U32 R19, R4, 0x20, RZ ;  /* 0x0000002004137824 */ /* 0x000fe200078e00ff */
[C---:B------:R-:W-:Y:S01]  /*1720*/  IADD3 R18, P1, PT, R13.reuse, 0x20, RZ ;  /* 0x000000200d127810 */ /* 0x040fe20007f3e0ff */
[----:B------:R-:W-:Y:S01]  /*1730*/  IMAD.SHL.U32 R189, R2, 0x20, RZ ;  /* 0x0000002002bd7824 */ /* 0x000fe200078e00ff */
[----:B------:R-:W-:Y:S01]  /*1740*/  IADD3 R15, P0, PT, R13, 0x60, RZ ;  /* 0x000000600d0f7810 */ /* 0x000fe20007f1e0ff */
[----:B------:R-:W-:Y:S01]  /*1750*/  IMAD.MOV.U32 R191, RZ, RZ, R34 ;  /* 0x000000ffffbf7224 */ /* 0x000fe200078e0022 */
[----:B------:R-:W-:Y:S01]  /*1760*/  SHF.L.U64.HI R16, R4, 0x5, R5 ;  /* 0x0000000504107819 */ /* 0x000fe20000010205 */
[----:B------:R-:W-:Y:S01]  /*1770*/  IMAD.MOV.U32 R190, RZ, RZ, R35 ;  /* 0x000000ffffbe7224 */ /* 0x000fe200078e0023 */
[C---:B------:R-:W-:Y:S01]  /*1780*/  LEA.HI R4, R0.reuse, 0x40, RZ, 0x1d ;  /* 0x0000004000047811 */ /* 0x040fe200078fe8ff */
[----:B------:R-:W-:Y:S01]  /*1790*/  IMAD.X R25, RZ, RZ, RZ, P3 ;  /* 0x000000ffff197224 */ /* 0x000fe200018e06ff */
[----:B------:R-:W-:Y:S01]  /*17a0*/  LEA.HI R2, R0, 0x60, RZ, 0x1d ;  /* 0x0000006000027811 */ /* 0x000fe200078fe8ff */
[----:B------:R-:W-:-:S02]  /*17b0*/  IMAD.X R26, RZ, RZ, RZ, P1 ;  /* 0x000000ffff1a7224 */ /* 0x000fc400008e06ff */
        /* <DEDUP_REMOVED lines=14> */
.L_x_1584:
[----:B------:R-:W1:Y:S01]  /*18a0*/  LDCU.64 UR12, c[0x0][0x5c0] ;  /* 0x0000b800ff0c77ac */ /* 0x000e620008000a00 */
[----:B------:R-:W-:-:S05]  /*18b0*/  IADD3 R0, PT, PT, R204, R206, RZ ;  /* 0x000000cecc007210 */ /* 0x000fca0007ffe0ff */
[C---:B-1----:R-:W-:Y:S02]  /*18c0*/  IMAD R3, R0.reuse, UR13, RZ ;  /* 0x0000000d00037c24 */ /* 0x042fe4000f8e02ff */
[----:B------:R-:W-:-:S05]  /*18d0*/  IMAD.WIDE.U32 R6, R0, UR12, RZ ;  /* 0x0000000c00067c25 */ /* 0x000fca000f8e00ff */
[----:B------:R-:W-:Y:S02]  /*18e0*/  IADD3 R0, PT, PT, R7, R3, RZ ;  /* 0x0000000307007210 */ /* 0x000fe40007ffe0ff */
[----:B------:R-:W-:Y:S02]  /*18f0*/  MOV R3, R6 ;  /* 0x0000000600037202 */ /* 0x000fe40000000f00 */
.L_x_1585:
        /* <DEDUP_REMOVED lines=12> */
.L_x_1586:
[----:B------:R-:W1:Y:S01]  /*19c0*/  LDCU.64 UR6, c[0x0][0x5c8] ;  /* 0x0000b900ff0677ac */ /* 0x000e620008000a00 */
[----:B------:R-:W-:-:S05]  /*19d0*/  IADD3 R204, PT, PT, R204, R206, RZ ;  /* 0x000000cecccc7210 */ /* 0x000fca0007ffe0ff */
[C---:B-1----:R-:W-:Y:S02]  /*19e0*/  IMAD R32, R204.reuse, UR7, RZ ;  /* 0x00000007cc207c24 */ /* 0x042fe4000f8e02ff */
[----:B------:R-:W-:-:S05]  /*19f0*/  IMAD.WIDE.U32 R204, R204, UR6, RZ ;  /* 0x00000006cccc7c25 */ /* 0x000fca000f8e00ff */
[----:B------:R-:W-:Y:S02]  /*1a00*/  IADD3 R32, PT, PT, R205, R32, RZ ;  /* 0x00000020cd207210 */ /* 0x000fe40007ffe0ff */
[----:B------:R-:W-:Y:S02]  /*1a10*/  MOV R5, R204 ;  /* 0x000000cc00057202 */ /* 0x000fe40000000f00 */
.L_x_1587:
[----:B------:R-:W-:Y:S01]  /*1a20*/  IMAD.IADD R203, R203, 0x1, -R22 ;  /* 0x00000001cbcb7824 */ /* 0x000fe200078e0a16 */
[----:B------:R-:W1:Y:S01]  /*1a30*/  LDCU.64 UR4, c[0x0][0x5d8] ;  /* 0x0000bb00ff0477ac */ /* 0x000e620008000a00 */
[----:B------:R-:W-:Y:S01]  /*1a40*/  IMAD R8, R21, UR12, RZ ;  /* 0x0000000c15087c24 */ /* 0x000fe2000f8e02ff */
[----:B------:R-:W-:Y:S01]  /*1a50*/  BSSY.RECONVERGENT B0, `(.L_x_1588) ;  /* 0x000001d000007945 */ /* 0x000fe20003800200 */
[----:B------:R-:W-:Y:S01]  /*1a60*/  IMAD.WIDE.U32 R10, R22, UR12, R28 ;  /* 0x0000000c160a7c25 */ /* 0x000fe2000f8e001c */
[-C--:B------:R-:W-:Y:S02]  /*1a70*/  ISETP.GE.AND P4, PT, R13, R203.reuse, PT ;  /* 0x000000cb0d00720c */ /* 0x080fe40003f86270 */
[-C--:B------:R-:W-:Y:S01]  /*1a80*/  ISETP.GE.AND P3, PT, R30, R203.reuse, PT ;  /* 0x000000cb1e00720c */ /* 0x080fe20003f66270 */
        /* <DEDUP_REMOVED lines=25> */
.L_x_1589:
[----:B------:R-:W-:Y:S05]  /*1c20*/  BSYNC.RECONVERGENT B0 ;  /* 0x0000000000007941 */ /* 0x000fea0003800200 */
.L_x_1588:
        /* <DEDUP_REMOVED lines=12> */
.L_x_1591:
[----:B------:R-:W-:Y:S05]  /*1cf0*/  BSYNC.RECONVERGENT B0 ;  /* 0x0000000000007941 */ /* 0x000fea0003800200 */
.L_x_1590:
        /* <DEDUP_REMOVED lines=12> */
.L_x_1593:
[----:B------:R-:W-:Y:S05]  /*1dc0*/  BSYNC.RECONVERGENT B0 ;  /* 0x0000000000007941 */ /* 0x000fea0003800200 */
.L_x_1592:
[----:B------:R-:W5:Y:S01]  /*1dd0*/  LDCU.64 UR4, c[0x0][0x5e0] ;  /* 0x0000bc00ff0477ac */ /* 0x000f620008000a00 */
[----:B------:R-:W-:Y:S01]  /*1de0*/  IMAD.WIDE.U32 R28, R22, UR6, R28 ;  /* 0x00000006161c7c25 */ /* 0x000fe2000f8e001c */
[----:B------:R-:W1:Y:S01]  /*1df0*/  @!P4 LDC.64 R2, c[0x0][0x568] ;  /* 0x00015a00ff02cb82 */ /* 0x000e620000000a00 */
[----:B------:R-:W-:Y:S02]  /*1e00*/  BSSY.RECONVERGENT B0, `(.L_x_1594) ;  /* 0x0000018000007945 */ /* 0x000fe40003800200 */
[----:B------:R-:W-:Y:S01]  /*1e10*/  IMAD R21, R21, UR6, RZ ;  /* 0x0000000615157c24 */ /* 0x000fe2000f8e02ff */
[----:B------:R-:W-:-:S03]  /*1e20*/  IADD3 R4, P0, PT, R5, R28, RZ ;  /* 0x0000001c05047210 */ /* 0x000fc60007f1e0ff */
[----:B------:R-:W-:-:S05]  /*1e30*/  IMAD R22, R22, UR7, R21 ;  /* 0x0000000716167c24 */ /* 0x000fca000f8e0215 */
[----:B------:R-:W-:-:S03]  /*1e40*/  IADD3.X R5, PT, PT, R32, R29, R22, P0, !PT ;  /* 0x0000001d20057210 */ /* 0x000fc600007fe416 */
[----:B-----5:R-:W-:-:S04]  /*1e50*/  IMAD.WIDE.U32 R4, R31, UR4, R4 ;  /* 0x000000041f047c25 */ /* 0x020fc8000f8e0004 */
[----:B-1234-:R-:W-:Y:S01]  /*1e60*/  IMAD R7, R31, UR5, R5 ;  /* 0x000000051f077c24 */ /* 0x01efe2000f8e0205 */
        /* <DEDUP_REMOVED lines=17> */
.L_x_1595:
[----:B------:R-:W-:Y:S05]  /*1f80*/  BSYNC.RECONVERGENT B0 ;  /* 0x0000000000007941 */ /* 0x000fea0003800200 */
.L_x_1594:
        /* <DEDUP_REMOVED lines=12> */
.L_x_1597:
[----:B------:R-:W-:Y:S05]  /*2050*/  BSYNC.RECONVERGENT B0 ;  /* 0x0000000000007941 */ /* 0x000fea0003800200 */
.L_x_1596:
        /* <DEDUP_REMOVED lines=11> */
.L_x_1583:
        /* <DEDUP_REMOVED lines=8> */
[-C--:B------:R-:W-:Y:S01]  /*2190*/  ISETP.GE.AND P4, PT, R4, R3.reuse, PT ;  /* 0x000000030400720c */ /* 0x080fe20003f86270 */
[----:B------:R-:W-:Y:S01]  /*21a0*/  IMAD R27, R27, -0x40, R205 ;  /* 0xffffffc01b1b7824 */ /* 0x000fe200078e02cd */
[----:B------:R-:W-:Y:S01]  /*21b0*/  IADD3 R36, P0, PT, R9, R6, RZ ;  /* 0x0000000609247210 */ /* 0x000fe20007f1e0ff */
[----:B------:R-:W-:Y:S01]  /*21c0*/  IMAD R21, R21, UR14, RZ ;  /* 0x0000000e15157c24 */ /* 0x000fe2000f8e02ff */
[----:B------:R-:W-:Y:S01]  /*21d0*/  ISETP.GE.AND P3, PT, R2, R3, PT ;  /* 0x000000030200720c */ /* 0x000fe20003f66270 */
[----:B------:R-:W-:Y:S01]  /*21e0*/  IMAD.WIDE.U32 R28, R22, UR14, R28 ;  /* 0x0000000e161c7c25 */ /* 0x000fe2000f8e001c */
[----:B------:R-:W-:Y:S01]  /*21f0*/  IADD3.X R37, PT, PT, R8, R7, R5, P0, !PT ;  /* 0x0000000708257210 */ /* 0x000fe200007fe405 */
[----:B------:R-:W3:Y:S02]  /*2200*/  LDCU UR7, c[0x0][0x45c] ;  /* 0x00008b80ff0777ac */ /* 0x000ee40008000800 */
[----:B------:R-:W4:Y:S01]  /*2210*/  @!P5 LDC.64 R6, c[0x0][0x390] ;  /* 0x0000e400ff06db82 */ /* 0x000f220000000a00 */
[----:B-1----:R-:W-:-:S02]  /*2220*/  IMAD R4, R11, UR4, RZ ;  /* 0x000000040b047c24 */ /* 0x002fc4000f8e02ff */
[----:B------:R-:W-:-:S04]  /*2230*/  IMAD.WIDE.U32 R36, R20, UR4, R36 ;  /* 0x0000000414247c25 */ /* 0x000fc8000f8e0024 */
[----:B------:R-:W-:Y:S01]  /*2240*/  IMAD R2, R20, UR5, R4 ;  /* 0x0000000514027c24 */ /* 0x000fe2000f8e0204 */
[----:B------:R-:W1:Y:S01]  /*2250*/  @!P6 LDC.64 R8, c[0x0][0x390] ;  /* 0x0000e400ff08eb82 */ /* 0x000e620000000a00 */
[----:B------:R-:W-:Y:S01]  /*2260*/  @!P5 IMAD R33, R26, UR12, RZ ;  /* 0x0000000c1a21dc24 */ /* 0x000fe2000f8e02ff */
[----:B------:R-:W2:Y:S01]  /*2270*/  LDCU.64 UR4, c[0x0][0x3d0] ;  /* 0x00007a00ff0477ac */ /* 0x000ea20008000a00 */
[----:B------:R-:W-:Y:S02]  /*2280*/  IMAD.IADD R37, R37, 0x1, R2 ;  /* 0x0000000125257824 */ /* 0x000fe400078e0202 */
[----:B------:R-:W-:Y:S02]  /*2290*/  @!P5 IMAD.MOV.U32 R40, RZ, RZ, R36 ;  /* 0x000000ffff28d224 */ /* 0x000fe400078e0024 */
[----:B------:R-:W-:Y:S01]  /*22a0*/  @!P5 IMAD.MOV.U32 R41, RZ, RZ, R37 ;  /* 0x000000ffff29d224 */ /* 0x000fe200078e0025 */
[----:B------:R-:W3:Y:S01]  /*22b0*/  @!P4 LDC.64 R4, c[0x0][0x390] ;  /* 0x0000e400ff04cb82 */ /* 0x000ee20000000a00 */
[----:B------:R-:W-:-:S02]  /*22c0*/  @!P5 IMAD R33, R18, UR13, R33 ;  /* 0x0000000d1221dc24 */ /* 0x000fc4000f8e0221 */
[----:B------:R-:W-:-:S04]  /*22d0*/  @!P5 IMAD.WIDE.U32 R40, R18, UR12, R40 ;  /* 0x0000000c1228dc25 */ /* 0x000fc8000f8e0028 */
[--C-:B------:R-:W-:Y:S01]  /*22e0*/  @!P6 IMAD.WIDE.U32 R42, R13, UR12, R36.reuse ;  /* 0x0000000c0d2aec25 */ /* 0x100fe2000f8e0024 */
[----:B------:R-:W2:Y:S01]  /*22f0*/  @!P3 LDC.64 R2, c[0x0][0x390] ;  /* 0x0000e400ff02bb82 */ /* 0x000ea20000000a00 */
[----:B----4-:R-:W-:Y:S02]  /*2300*/  @!P5 LEA R6, P1, R40, R6, 0x1 ;  /* 0x000000062806d211 */ /* 0x010fe400078208ff */
[----:B------:R-:W-:Y:S02]  /*2310*/  @!P4 IMAD R32, R25, UR12, RZ ;  /* 0x0000000c1920cc24 */ /* 0x000fe4000f8e02ff */
[----:B------:R-:W-:Y:S02]  /*2320*/  @!P4 IMAD.MOV.U32 R38, RZ, RZ, R36 ;  /* 0x000000ffff26c224 */ /* 0x000fe400078e0024 */
[----:B------:R-:W-:Y:S01]  /*2330*/  @!P4 IMAD.MOV.U32 R39, RZ, RZ, R37 ;  /* 0x000000ffff27c224 */ /* 0x000fe200078e0025 */
[----:B-1----:R-:W-:Y:S01]  /*2340*/  @!P6 LEA R8, P0, R42, R8, 0x1 ;  /* 0x000000082a08e211 */ /* 0x002fe200078008ff */
[----:B------:R-:W-:-:S02]  /*2350*/  @!P5 IMAD.IADD R33, R41, 0x1, R33 ;  /* 0x000000012921d824 */ /* 0x000fc400078e0221 */
[----:B------:R-:W-:Y:S02]  /*2360*/  @!P6 IMAD R34, R13, UR13, R43 ;  /* 0x0000000d0d22ec24 */ /* 0x000fe4000f8e022b */
[C---:B------:R-:W-:Y:S01]  /*2370*/  @!P4 IMAD R32, R17.reuse, UR13, R32 ;  /* 0x0000000d1120cc24 */ /* 0x040fe2000f8e0220 */
[----:B------:R-:W-:Y:S01]  /*2380*/  @!P5 LEA.HI.X R7, R40, R7, R33, 0x1, P1 ;  /* 0x000000072807d211 */ /* 0x000fe200008f0c21 */
[----:B------:R-:W-:Y:S01]  /*2390*/  @!P4 IMAD.WIDE.U32 R38, R17, UR12, R38 ;  /* 0x0000000c1126cc25 */ /* 0x000fe2000f8e0026 */
[----:B------:R-:W-:Y:S02]  /*23a0*/  ISETP.GE.AND P1, PT, R30, R27, PT ;  /* 0x0000001b1e00720c */ /* 0x000fe40003f26270 */
[----:B------:R-:W-:Y:S01]  /*23b0*/  @!P6 LEA.HI.X R9, R42, R9, R34, 0x1, P0 ;  /* 0x000000092a09e211 */ /* 0x000fe200000f0c22 */
[----:B------:R-:W-:Y:S01]  /*23c0*/  @!P3 IMAD R31, R14, UR12, RZ ;  /* 0x0000000c0e1fbc24 */ /* 0x000fe2000f8e02ff */
[----:B---3--:R-:W-:Y:S01]  /*23d0*/  @!P4 LEA R4, P0, R38, R4, 0x1 ;  /* 0x000000042604c211 */ /* 0x008fe200078008ff */
[----:B------:R-:W-:-:S02]  /*23e0*/  @!P4 IMAD.IADD R32, R39, 0x1, R32 ;  /* 0x000000012720c824 */ /* 0x000fc400078e0220 */
[C---:B------:R-:W-:Y:S02]  /*23f0*/  @!P3 IMAD R31, R15.reuse, UR13, R31 ;  /* 0x0000000d0f1fbc24 */ /* 0x040fe4000f8e021f */
[----:B------:R-:W-:Y:S01]  /*2400*/  @!P3 IMAD.WIDE.U32 R36, R15, UR12, R36 ;  /* 0x0000000c0f24bc25 */ /* 0x000fe2000f8e0024 */
[----:B------:R-:W-:-:S03]  /*2410*/  @!P4 LEA.HI.X R5, R38, R5, R32, 0x1, P0 ;  /* 0x000000052605c211 */ /* 0x000fc600000f0c20 */
[----:B------:R-:W-:Y:S01]  /*2420*/  IMAD R21, R22, UR15, R21 ;  /* 0x0000000f16157c24 */ /* 0x000fe2000f8e0215 */
[----:B--2---:R-:W-:Y:S01]  /*2430*/  @!P3 LEA R32, P0, R36, R2, 0x1 ;  /* 0x000000022420b211 */ /* 0x004fe200078008ff */
[----:B------:R-:W-:Y:S01]  /*2440*/  @!P3 IMAD.IADD R31, R37, 0x1, R31 ;  /* 0x00000001251fb824 */ /* 0x000fe200078e021f */
[----:B------:R-:W-:Y:S01]  /*2450*/  LOP3.LUT R2, R10, 0x1f8, RZ, 0xc0, !PT ;  /* 0x000001f80a027812 */ /* 0x000fe200078ec0ff */
[----:B------:R-:W-:Y:S02]  /*2460*/  IMAD R11, R11, UR4, RZ ;  /* 0x000000040b0b7c24 */ /* 0x000fe4000f8e02ff */
[----:B------:R-:W-:Y:S01]  /*2470*/  @!P5 IMAD R26, R26, UR14, RZ ;  /* 0x0000000e1a1adc24 */ /* 0x000fe2000f8e02ff */
[----:B------:R-:W-:Y:S01]  /*2480*/  @!P3 LEA.HI.X R33, R36, R3, R31, 0x1, P0 ;  /* 0x000000032421b211 */ /* 0x000fe200000f0c1f */
[----:B------:R-:W-:Y:S01]  /*2490*/  @!P3 IMAD R14, R14, UR14, RZ ;  /* 0x0000000e0e0ebc24 */ /* 0x000fe2000f8e02ff */
[----:B------:R-:W-:Y:S01]  /*24a0*/  IADD3 R22, P0, PT, R24, R28, RZ ;  /* 0x0000001c18167210 */ /* 0x000fe20007f1e0ff */
[----:B------:R-:W-:Y:S01]  /*24b0*/  @P2 BAR.SYNC.DEFER_BLOCKING 0x0 ;  /* 0x0000000000002b1d */ /* 0x000fe20000010000 */
[----:B------:R-:W-:Y:S01]  /*24c0*/  LOP3.LUT R2, R2, 0x38, R0, 0x78, !PT ;  /* 0x0000003802027812 */ /* 0x000fe200078e7800 */
[----:B------:R-:W-:Y:S01]  /*24d0*/  @!P5 IMAD R26, R18, UR15, R26 ;  /* 0x0000000f121adc24 */ /* 0x000fe2000f8e021a */
[----:B------:R-:W-:Y:S01]  /*24e0*/  @!P1 LEA R28, P2, R189, R195, 0x1 ;  /* 0x000000c3bd1c9211 */ /* 0x000fe200078408ff */
[----:B------:R-:W-:Y:S01]  /*24f0*/  @!P3 IMAD R14, R15, UR15, R14 ;  /* 0x0000000f0f0ebc24 */ /* 0x000fe2000f8e020e */
[----:B------:R-:W-:Y:S01]  /*2500*/  IADD3.X R23, PT, PT, R23, R29, R21, P0, !PT ;  /* 0x0000001d17177210 */ /* 0x000fe200007fe415 */
[----:B------:R-:W-:Y:S01]  /*2510*/  IMAD.MOV.U32 R200, RZ, RZ, 0x7f800000 ;  /* 0x7f800000ffc87424 */ /* 0x000fe200078e00ff */
[----:B------:R-:W-:Y:S01]  /*2520*/  LOP3.LUT R21, R2, 0x1e00, R10, 0xf8, !PT ;  /* 0x00001e0002157812 */ /* 0x000fe200078ef80a */
[C---:B------:R-:W-:Y:S01]  /*2530*/  IMAD R2, R20.reuse, UR5, R11 ;  /* 0x0000000514027c24 */ /* 0x040fe2000f8e020b */
[----:B------:R-:W-:Y:S01]  /*2540*/  @!P1 LEA.HI.X R29, R189, R194, R188, 0x1, P2 ;  /* 0x000000c2bd1d9211 */ /* 0x000fe200010f0cbc */
[----:B------:R-:W1:Y:S01]  /*2550*/  @!P6 LDC.64 R10, c[0x0][0x388] ;  /* 0x0000e200ff0aeb82 */ /* 0x000e620000000a00 */
[----:B------:R-:W-:Y:S01]  /*2560*/  ISETP.GE.AND P2, PT, R13, R27, PT ;  /* 0x0000001b0d00720c */ /* 0x000fe20003f46270 */
[----:B------:R-:W-:Y:S01]  /*2570*/  IMAD.WIDE.U32 R22, R20, UR4, R22 ;  /* 0x0000000414167c25 */ /* 0x000fe2000f8e0016 */
[----:B------:R-:W-:Y:S01]  /*2580*/  LEA R21, R21, UR22, 0x1 ;  /* 0x0000001615157c11 */ /* 0x000fe2000f8e08ff */
[----:B------:R-:W2:Y:S01]  /*2590*/  LDCU UR4, c[0x0][0x590] ;  /* 0x0000b200ff0477ac */ /* 0x000ea20008000800 */
[----:B------:R-:W-:Y:S01]  /*25a0*/  LOP3.LUT R3, R202, 0x80000001, RZ, 0xc0, !PT ;  /* 0x80000001ca037812 */ /* 0x000fe200078ec0ff */
[----:B------:R-:W-:-:S02]  /*25b0*/  IMAD.IADD R23, R23, 0x1, R2 ;  /* 0x0000000117177824 */ /* 0x000fc400078e0202 */
[----:B------:R-:W-:Y:S01]  /*25c0*/  @!P4 IMAD R2, R25, UR14, RZ ;  /* 0x0000000e1902cc24 */ /* 0x000fe2000f8e02ff */
[----:B------:R-:W-:Y:S01]  /*25d0*/  ISETP.NE.AND P0, PT, R3, 0x1, PT ;  /* 0x000000010300780c */ /* 0x000fe20003f05270 */
[----:B------:R-:W-:Y:S02]  /*25e0*/  @!P6 IMAD.MOV.U32 R30, RZ, RZ, R22 ;  /* 0x000000ffff1ee224 */ /* 0x000fe400078e0016 */
[----:B------:R-:W-:Y:S01]  /*25f0*/  IMAD.MOV.U32 R199, RZ, RZ, 0x7f800000 ;  /* 0x7f800000ffc77424 */ /* 0x000fe200078e00ff */
[----:B------:R-:W-:Y:S01]  /*2600*/  SEL R3, RZ, 0x2000, P0 ;  /* 0x00002000ff037807 */ /* 0x000fe20000000000 */
[----:B------:R-:W-:Y:S01]  /*2610*/  @!PT LDS RZ, [RZ] ;  /* 0x00000000fffff984 */ /* 0x000fe20000000800 */
[----:B------:R-:W-:Y:S01]  /*2620*/  @!PT LDS RZ, [RZ] ;  /* 0x00000000fffff984 */ /* 0x000fe20000000800 */
[----:B------:R-:W-:Y:S01]  /*2630*/  @!PT LDS RZ, [RZ] ;  /* 0x00000000fffff984 */ /* 0x000fe20000000800 */
[----:B------:R3:W-:Y:S01]  /*2640*/  @!P6 LDGSTS.E.BYPASS.LTC128B.128 [R21+0xa000], desc[UR24][R8.64] ;  /* 0x0a0000000815efae */ /* 0x0007e2000b981a18 */
[----:B------:R-:W-:Y:S02]  /*2650*/  @!P4 IMAD R2, R17, UR15, R2 ;  /* 0x0000000f1102cc24 */ /* 0x000fe4000f8e0202 */
[----:B------:R-:W-:Y:S01]  /*2660*/  IMAD.MOV.U32 R198, RZ, RZ, 0x7f800000 ;  /* 0x7f800000ffc67424 */ /* 0x000fe200078e00ff */
[----:B------:R4:W-:Y:S01]  /*2670*/  @P6 STS.128 [R21+0xa000], RZ ;  /* 0x00a000ff15006388 */ /* 0x0009e20000000c00 */
[----:B------:R-:W-:-:S02]  /*2680*/  IMAD.IADD R201, R3, 0x1, R21 ;  /* 0x0000000103c97824 */ /* 0x000fc400078e0215 */
[----:B------:R-:W-:Y:S01]  /*2690*/  IMAD.MOV.U32 R197, RZ, RZ, 0x7f800000 ;  /* 0x7f800000ffc57424 */ /* 0x000fe200078e00ff */
[----:B------:R4:W-:Y:S01]  /*26a0*/  @P5 STS.128 [R21+0xb000], RZ ;  /* 0x00b000ff15005388 */ /* 0x0009e20000000c00 */
[----:B------:R-:W-:Y:S02]  /*26b0*/  @!P6 IMAD.MOV.U32 R31, RZ, RZ, R23 ;  /* 0x000000ffff1fe224 */ /* 0x000fe400078e0017 */
[----:B------:R-:W-:Y:S01]  /*26c0*/  IMAD.MOV.U32 R128, RZ, RZ, 0x20 ;  /* 0x00000020ff807424 */ /* 0x000fe200078e00ff */
[----:B------:R-:W-:Y:S01]  /*26d0*/  @!PT LDS RZ, [RZ] ;  /* 0x00000000fffff984 */ /* 0x000fe20000000800 */
[----:B------:R-:W-:Y:S01]  /*26e0*/  @!PT LDS RZ, [RZ] ;  /* 0x00000000fffff984 */ /* 0x000fe20000000800 */
[----:B------:R-:W-:Y:S01]  /*26f0*/  @!PT LDS RZ, [RZ] ;  /* 0x00000000fffff984 */ /* 0x000fe20000000800 */
[----:B------:R2:W-:Y:S01]  /*2700*/  @!P5 LDGSTS.E.BYPASS.LTC128B.128 [R21+0xb000], desc[UR24][R6.64] ;  /* 0x0b0000000615dfae */ /* 0x0005e2000b981a18 */
[----:B------:R-:W-:-:S04]  /*2710*/  @!P6 IMAD.WIDE.U32 R30, R13, UR14, R30 ;  /* 0x0000000e0d1eec25 */ /* 0x000fc8000f8e001e */
[----:B------:R-:W-:Y:S01]  /*2720*/  IMAD.SHL.U32 R160, R180, 0x2, RZ ;  /* 0x00000002b4a07824 */ /* 0x000fe200078e00ff */
[----:B------:R4:W-:Y:S01]  /*2730*/  @P4 STS.128 [R21+0xc000], RZ ;  /* 0x00c000ff15004388 */ /* 0x0009e20000000c00 */
[----:B------:R-:W-:Y:S01]  /*2740*/  @!P6 IMAD R13, R13, UR15, R31 ;  /* 0x0000000f0d0dec24 */ /* 0x000fe2000f8e021f */
[----:B------:R-:W-:Y:S01]  /*2750*/  CS2R R94, SRZ ;  /* 0x00000000005e7805 */ /* 0x000fe2000001ff00 */
[----:B------:R-:W-:Y:S01]  /*2760*/  IMAD.IADD R186, R186, 0x1, -R12 ;  /* 0x00000001baba7824 */ /* 0x000fe200078e0a0c */
[----:B------:R-:W-:Y:S01]  /*2770*/  @!PT LDS RZ, [RZ] ;  /* 0x00000000fffff984 */ /* 0x000fe20000000800 */
[----:B------:R-:W-:Y:S01]  /*2780*/  @!PT LDS RZ, [RZ] ;  /* 0x00000000fffff984 */ /* 0x000fe20000000800 */
[----:B------:R-:W-:Y:S01]  /*2790*/  @!PT LDS RZ, [RZ] ;  /* 0x00000000fffff984 */ /* 0x000fe20000000800 */
[----:B------:R1:W-:Y:S01]  /*27a0*/  @!P4 LDGSTS.E.BYPASS.LTC128B.128 [R21+0xc000], desc[UR24][R4.64] ;  /* 0x0c0000000415cfae */ /* 0x0003e2000b981a18 */
[----:B------:R-:W-:Y:S01]  /*27b0*/  IMAD.SHL.U32 R196, R196, 0x8, RZ ;  /* 0x00000008c4c47824 */ /* 0x000fe200078e00ff */
[----:B------:R-:W-:Y:S02]  /*27c0*/  CS2R R92, SRZ ;  /* 0x00000000005c7805 */ /* 0x000fe4000001ff00 */
[----:B------:R-:W-:Y:S01]  /*27d0*/  CS2R R98, SRZ ;  /* 0x0000000000627805 */ /* 0x000fe2000001ff00 */
[----:B------:R4:W-:Y:S01]  /*27e0*/  @P3 STS.128 [R21+0xd000], RZ ;  /* 0x00d000ff15003388 */ /* 0x0009e20000000c00 */
[----:B---3--:R-:W3:Y:S01]  /*27f0*/  @!P5 LDC.64 R8, c[0x0][0x388] ;  /* 0x0000e200ff08db82 */ /* 0x008ee20000000a00 */
[----:B------:R-:W-:-:S02]  /*2800*/  CS2R R96, SRZ ;  /* 0x0000000000607805 */ /* 0x000fc4000001ff00 */
[----:B------:R-:W-:Y:S01]  /*2810*/  CS2R R90, SRZ ;  /* 0x00000000005a7805 */ /* 0x000fe2000001ff00 */
[----:B------:R-:W-:Y:S01]  /*2820*/  @!PT LDS RZ, [RZ] ;  /* 0x00000000fffff984 */ /* 0x000fe20000000800 */
[----:B------:R-:W-:Y:S01]  /*2830*/  @!PT LDS RZ, [RZ] ;  /* 0x00000000fffff984 */ /* 0x000fe20000000800 */
[----:B------:R-:W-:Y:S01]  /*2840*/  @!PT LDS RZ, [RZ] ;  /* 0x00000000fffff984 */ /* 0x000fe20000000800 */
[----:B------:R-:W-:Y:S01]  /*2850*/  @!P3 LDGSTS.E.BYPASS.LTC128B.128 [R21+0xd000], desc[UR24][R32.64] ;  /* 0x0d0000002015bfae */ /* 0x000fe2000b981a18 */
[----:B------:R-:W-:Y:S02]  /*2860*/  CS2R R88, SRZ ;  /* 0x0000000000587805 */ /* 0x000fe4000001ff00 */
[----:B------:R-:W-:Y:S02]  /*2870*/  CS2R R86, SRZ ;  /* 0x0000000000567805 */ /* 0x000fe4000001ff00 */
[----:B------:R-:W-:Y:S01]  /*2880*/  CS2R R84, SRZ ;  /* 0x0000000000547805 */ /* 0x000fe2000001ff00 */
[----:B------:R-:W0:Y:S01]  /*2890*/  LDGDEPBAR ;  /* 0x00000000000079af */ /* 0x000e220000000000 */
[----:B------:R-:W-:Y:S02]  /*28a0*/  CS2R R78, SRZ ;  /* 0x00000000004e7805 */ /* 0x000fe4000001ff00 */
[----:B------:R-:W-:-:S02]  /*28b0*/  CS2R R76, SRZ ;  /* 0x00000000004c7805 */ /* 0x000fc4000001ff00 */
[----:B------:R-:W-:Y:S02]  /*28c0*/  CS2R R82, SRZ ;  /* 0x0000000000527805 */ /* 0x000fe4000001ff00 */
[----:B------:R-:W-:Y:S01]  /*28d0*/  CS2R R80, SRZ ;  /* 0x0000000000507805 */ /* 0x000fe2000001ff00 */
[----:B--2---:R-:W2:Y:S01]  /*28e0*/  @!P4 LDC.64 R6, c[0x0][0x388] ;  /* 0x0000e200ff06cb82 */ /* 0x004ea20000000a00 */
        /* <DEDUP_REMOVED lines=9> */
[----:B-1----:R-:W-:Y:S01]  /*2980*/  @!P2 IMAD.MOV.U32 R4, RZ, RZ, R195 ;  /* 0x000000ffff04a224 */ /* 0x002fe200078e00c3 */
[----:B------:R-:W-:Y:S01]  /*2990*/  CS2R R56, SRZ ;  /* 0x0000000000387805 */ /* 0x000fe2000001ff00 */
[----:B------:R-:W-:Y:S01]  /*29a0*/  @!P2 IMAD.MOV.U32 R5, RZ, RZ, R194 ;  /* 0x000000ffff05a224 */ /* 0x000fe200078e00c2 */
[----:B------:R-:W-:-:S02]  /*29b0*/  CS2R R54, SRZ ;  /* 0x0000000000367805 */ /* 0x000fc4000001ff00 */
[----:B------:R-:W-:Y:S02]  /*29c0*/  CS2R R52, SRZ ;  /* 0x0000000000347805 */ /* 0x000fe4000001ff00 */
[----:B------:R-:W-:Y:S02]  /*29d0*/  CS2R R46, SRZ ;  /* 0x00000000002e7805 */ /* 0x000fe4000001ff00 */
[----:B------:R-:W-:Y:S01]  /*29e0*/  CS2R R44, SRZ ;  /* 0x00000000002c7805 */ /* 0x000fe2000001ff00 */
[----:B------:R1:W-:Y:S01]  /*29f0*/  @!P2 LDGSTS.E.BYPASS.LTC128B.128 [R21+0x4000], desc[UR24][R4.64] ;  /* 0x040000000415afae */ /* 0x0003e2000b981a18 */
[----:B------:R-:W-:Y:S02]  /*2a00*/  CS2R R50, SRZ ;  /* 0x0000000000327805 */ /* 0x000fe4000001ff00 */
[----:B------:R-:W-:Y:S02]  /*2a10*/  CS2R R48, SRZ ;  /* 0x0000000000307805 */ /* 0x000fe4000001ff00 */
[----:B------:R-:W-:Y:S01]  /*2a20*/  CS2R R42, SRZ ;  /* 0x00000000002a7805 */ /* 0x000fe2000001ff00 */
[----:B------:R4:W-:Y:S01]  /*2a30*/  @P2 STS.128 [R21+0x4000], RZ ;  /* 0x004000ff15002388 */ /* 0x0009e20000000c00 */
[----:B------:R-:W-:-:S02]  /*2a40*/  CS2R R40, SRZ ;  /* 0x0000000000287805 */ /* 0x000fc4000001ff00 */
[----:B------:R-:W-:Y:S02]  /*2a50*/  CS2R R38, SRZ ;  /* 0x0000000000267805 */ /* 0x000fe4000001ff00 */
[----:B------:R-:W-:Y:S01]  /*2a60*/  CS2R R36, SRZ ;  /* 0x0000000000247805 */ /* 0x000fe2000001ff00 */
[----:B------:R4:W-:Y:S01]  /*2a70*/  @P1 STS.128 [R21+0x5000], RZ ;  /* 0x005000ff15001388 */ /* 0x0009e20000000c00 */
[----:B------:R-:W2:Y:S03]  /*2a80*/  LDCU UR5, c[0x0][0x3e0] ;  /* 0x00007c00ff0577ac */ /* 0x000ea60008000800 */
[----:B------:R-:W-:Y:S01]  /*2a90*/  @!PT LDS RZ, [RZ] ;  /* 0x00000000fffff984 */ /* 0x000fe20000000800 */
[----:B------:R-:W-:Y:S01]  /*2aa0*/  @!PT LDS RZ, [RZ] ;  /* 0x00000000fffff984 */ /* 0x000fe20000000800 */
[----:B------:R-:W-:Y:S01]  /*2ab0*/  @!PT LDS RZ, [RZ] ;  /* 0x00000000fffff984 */ /* 0x000fe20000000800 */
[----:B------:R3:W-:Y:S01]  /*2ac0*/  @!P1 LDGSTS.E.BYPASS.LTC128B.128 [R21+0x5000], desc[UR24][R28.64] ;  /* 0x050000001c159fae */ /* 0x0007e2000b981a18 */
[----:B------:R-:W2:Y:S01]  /*2ad0*/  LDCU UR12, c[0x0][0x50c] ;  /* 0x0000a180ff0c77ac */ /* 0x000ea20008000800 */
[----:B-1----:R-:W-:Y:S02]  /*2ae0*/  @!P2 IMAD.MOV.U32 R4, RZ, RZ, R193 ;  /* 0x000000ffff04a224 */ /* 0x002fe400078e00c1 */
[----:B------:R-:W-:-:S05]  /*2af0*/  @!P2 IMAD.MOV.U32 R5, RZ, RZ, R192 ;  /* 0x000000ffff05a224 */ /* 0x000fca00078e00c0 */
[----:B------:R1:W-:Y:S04]  /*2b00*/  @!P2 LDGSTS.E.BYPASS.LTC128B.128 [R201], desc[UR24][R4.64] ;  /* 0x0000000004c9afae */ /* 0x0003e8000b981a18 */
[----:B------:R4:W-:Y:S01]  /*2b10*/  @P2 STS.128 [R201], RZ ;  /* 0x000000ffc9002388 */ /* 0x0009e20000000c00 */
[----:B---3--:R-:W-:-:S03]  /*2b20*/  @!P1 LEA R28, P0, R19, R193, 0x1 ;  /* 0x000000c1131c9211 */ /* 0x008fc600078008ff */
[----:B------:R4:W-:Y:S01]  /*2b30*/  @P1 STS.128 [R201+0x1000], RZ ;  /* 0x001000ffc9001388 */ /* 0x0009e20000000c00 */
[----:B------:R-:W-:Y:S01]  /*2b40*/  @!P1 LEA.HI.X R29, R19, R192, R16, 0x1, P0 ;  /* 0x000000c0131d9211 */ /* 0x000fe200000f0c10 */
[----:B------:R-:W-:Y:S01]  /*2b50*/  @!P5 IMAD.WIDE.U32 R18, R18, UR14, R22 ;  /* 0x0000000e1212dc25 */ /* 0x000fe2000f8e0016 */
[----:B------:R-:W-:Y:S02]  /*2b60*/  @!P6 LEA R24, P0, R30, R10, 0x1 ;  /* 0x0000000a1e18e211 */ /* 0x000fe400078008ff */
[----:B------:R-:W-:Y:S01]  /*2b70*/  LOP3.LUT R10, R182, 0x20, RZ, 0xfc, !PT ;  /* 0x00000020b60a7812 */ /* 0x000fe200078efcff */
[----:B------:R-:W-:Y:S01]  /*2b80*/  @!P5 IMAD.IADD R26, R19, 0x1, R26 ;  /* 0x00000001131ad824 */ /* 0x000fe200078e021a */
[----:B------:R-:W-:Y:S01]  /*2b90*/  @!P6 LEA.HI.X R25, R30, R11, R13, 0x1, P0 ;  /* 0x0000000b1e19e211 */ /* 0x000fe200000f0c0d */
[----:B------:R-:W-:Y:S01]  /*2ba0*/  @!PT LDS RZ, [RZ] ;  /* 0x00000000fffff984 */ /* 0x000fe20000000800 */
[----:B------:R-:W-:Y:S01]  /*2bb0*/  @!PT LDS RZ, [RZ] ;  /* 0x00000000fffff984 */ /* 0x000fe20000000800 */
[----:B------:R-:W-:Y:S01]  /*2bc0*/  @!PT LDS RZ, [RZ] ;  /* 0x00000000fffff984 */ /* 0x000fe20000000800 */
[----:B------:R-:W-:Y:S01]  /*2bd0*/  @!P1 LDGSTS.E.BYPASS.LTC128B.128 [R201+0x1000], desc[UR24][R28.64] ;  /* 0x010000001cc99fae */ /* 0x000fe2000b981a18 */
[----:B------:R-:W-:Y:S02]  /*2be0*/  @!P5 LEA R8, P0, R18, R8, 0x1 ;  /* 0x000000081208d211 */ /* 0x000fe400078008ff */
[----:B------:R-:W-:Y:S01]  /*2bf0*/  ISETP.GE.AND P1, PT, R10, R27, PT ;  /* 0x0000001b0a00720c */ /* 0x000fe20003f26270 */
[----:B------:R-:W-:Y:S01]  /*2c00*/  @!P6 LDGSTS.E.BYPASS.LTC128B.128 [R21+0x6000], desc[UR24][R24.64] ;  /* 0x060000001815efae */ /* 0x000fe2000b981a18 */
[----:B------:R-:W-:-:S03]  /*2c10*/  @!P5 LEA.HI.X R9, R18, R9, R26, 0x1, P0 ;  /* 0x000000091209d211 */ /* 0x000fc600000f0c1a */
[----:B------:R4:W-:Y:S01]  /*2c20*/  @P6 STS.128 [R21+0x6000], RZ ;  /* 0x006000ff15006388 */ /* 0x0009e20000000c00 */
[----:B-1----:R-:W-:-:S03]  /*2c30*/  VIADD R4, R182, 0x8 ;  /* 0x00000008b6047836 */ /* 0x002fc60000000000 */
[----:B------:R4:W-:Y:S01]  /*2c40*/  @P5 STS.128 [R21+0x7000], RZ ;  /* 0x007000ff15005388 */ /* 0x0009e20000000c00 */
[--C-:B------:R-:W-:Y:S01]  /*2c50*/  @!P4 IMAD.MOV.U32 R5, RZ, RZ, R23.reuse ;  /* 0x000000ffff05c224 */ /* 0x100fe200078e0017 */
[----:B------:R-:W-:Y:S01]  /*2c60*/  ISETP.GE.AND P2, PT, R4, R27, PT ;  /* 0x0000001b0400720c */ /* 0x000fe20003f46270 */
[--C-:B------:R-:W-:Y:S01]  /*2c70*/  @!P4 IMAD.MOV.U32 R4, RZ, RZ, R22.reuse ;  /* 0x000000ffff04c224 */ /* 0x100fe200078e0016 */
[----:B------:R-:W-:Y:S01]  /*2c80*/  @!PT LDS RZ, [RZ] ;  /* 0x00000000fffff984 */ /* 0x000fe20000000800 */
[----:B------:R-:W-:Y:S01]  /*2c90*/  @!PT LDS RZ, [RZ] ;  /* 0x00000000fffff984 */ /* 0x000fe20000000800 */
[----:B------:R-:W-:Y:S01]  /*2ca0*/  @!PT LDS RZ, [RZ] ;  /* 0x00000000fffff984 */ /* 0x000fe20000000800 */
[----:B------:R-:W-:Y:S01]  /*2cb0*/  @!P5 LDGSTS.E.BYPASS.LTC128B.128 [R21+0x7000], desc[UR24][R8.64] ;  /* 0x070000000815dfae */ /* 0x000fe2000b981a18 */
[----:B------:R-:W-:-:S03]  /*2cc0*/  @!P3 IMAD.WIDE.U32 R22, R15, UR14, R22 ;  /* 0x0000000e0f16bc25 */ /* 0x000fc6000f8e0016 */
[----:B------:R4:W-:Y:S01]  /*2cd0*/  @P4 STS.128 [R21+0x8000], RZ ;  /* 0x008000ff15004388 */ /* 0x0009e20000000c00 */
[----:B------:R-:W-:Y:S02]  /*2ce0*/  @!P4 IMAD.WIDE.U32 R16, R17, UR14, R4 ;  /* 0x0000000e1110cc25 */ /* 0x000fe4000f8e0004 */
[----:B------:R-:W1:Y:S02]  /*2cf0*/  @!P3 LDC.64 R4, c[0x0][0x388] ;  /* 0x0000e200ff04bb82 */ /* 0x000e640000000a00 */
[----:B------:R-:W-:Y:S01]  /*2d00*/  @!P4 IMAD.IADD R2, R17, 0x1, R2 ;  /* 0x000000011102c824 */ /* 0x000fe200078e0202 */
[----:B--2---:R-:W-:Y:S01]  /*2d10*/  @!P4 LEA R6, P0, R16, R6, 0x1 ;  /* 0x000000061006c211 */ /* 0x004fe200078008ff */
[----:B------:R-:W-:-:S03]  /*2d20*/  @!P3 IMAD.IADD R14, R23, 0x1, R14 ;  /* 0x00000001170eb824 */ /* 0x000fc600078e020e */
[----:B------:R-:W-:Y:S01]  /*2d30*/  @!P4 LEA.HI.X R7, R16, R7, R2, 0x1, P0 ;  /* 0x000000071007c211 */ /* 0x000fe200000f0c02 */
[----:B------:R-:W-:-:S04]  /*2d40*/  VIADD R2, R182, 0x28 ;  /* 0x00000028b6027836 */ /* 0x000fc80000000000 */
[----:B------:R-:W-:Y:S01]  /*2d50*/  @!PT LDS RZ, [RZ] ;  /* 0x00000000fffff984 */ /* 0x000fe20000000800 */
[----:B------:R-:W-:Y:S01]  /*2d60*/  @!PT LDS RZ, [RZ] ;  /* 0x00000000fffff984 */ /* 0x000fe20000000800 */
[----:B------:R-:W-:Y:S01]  /*2d70*/  @!PT LDS RZ, [RZ] ;  /* 0x00000000fffff984 */ /* 0x000fe20000000800 */
[----:B------:R-:W-:Y:S01]  /*2d80*/  @!P4 LDGSTS.E.BYPASS.LTC128B.128 [R21+0x8000], desc[UR24][R6.64] ;  /* 0x080000000615cfae */ /* 0x000fe2000b981a18 */
[----:B------:R-:W-:-:S03]  /*2d90*/  ISETP.GE.AND P5, PT, R2, R27, PT ;  /* 0x0000001b0200720c */ /* 0x000fc60003fa6270 */
[----:B------:R4:W-:Y:S01]  /*2da0*/  @P3 STS.128 [R21+0x9000], RZ ;  /* 0x009000ff15003388 */ /* 0x0009e20000000c00 */
[----:B-1----:R-:W-:-:S04]  /*2db0*/  @!P3 LEA R4, P0, R22, R4, 0x1 ;  /* 0x000000041604b211 */ /* 0x002fc800078008ff */
[----:B------:R-:W-:Y:S02]  /*2dc0*/  @!P3 LEA.HI.X R5, R22, R5, R14, 0x1, P0 ;  /* 0x000000051605b211 */ /* 0x000fe400000f0c0e */
[----:B------:R-:W-:-:S03]  /*2dd0*/  ISETP.GE.AND P0, PT, R182, R27, PT ;  /* 0x0000001bb600720c */ /* 0x000fc60003f06270 */
[----:B------:R-:W-:Y:S01]  /*2de0*/  @!PT LDS RZ, [RZ] ;  /* 0x00000000fffff984 */ /* 0x000fe20000000800 */
[----:B------:R-:W-:Y:S01]  /*2df0*/  @!PT LDS RZ, [RZ] ;  /* 0x00000000fffff984 */ /* 0x000fe20000000800 */
[----:B------:R-:W-:Y:S01]  /*2e00*/  @!PT LDS RZ, [RZ] ;  /* 0x00000000fffff984 */ /* 0x000fe20000000800 */
[----:B------:R1:W-:Y:S04]  /*2e10*/  @!P3 LDGSTS.E.BYPASS.LTC128B.128 [R21+0x9000], desc[UR24][R4.64] ;  /* 0x090000000415bfae */ /* 0x0003e8000b981a18 */
[----:B------:R-:W0:Y:S01]  /*2e20*/  LDGDEPBAR ;  /* 0x00000000000079af */ /* 0x000e220000000000 */
[----:B------:R-:W-:Y:S02]  /*2e30*/  IMAD.IADD R160, R176, 0x1, R160 ;  /* 0x00000001b0a07824 */ /* 0x000fe400078e02a0 */
[----:B-1----:R-:W-:Y:S01]  /*2e40*/  IMAD.WIDE.U32 R4, R182, 0x4, R210 ;  /* 0x00000004b6047825 */ /* 0x002fe200078e00d2 */
[----:B------:R-:W-:-:S04]  /*2e50*/  DEPBAR.LE SB0, 0x1 ;  /* 0x000080400000791a */ /* 0x000fc80000000000 */
[----:B------:R4:W5:Y:S04]  /*2e60*/  @!P0 LDG.E R200, desc[UR24][R4.64] ;  /* 0x0000001804c88981 */ /* 0x000968000c1e1900 */
[----:B------:R4:W5:Y:S04]  /*2e70*/  @!P2 LDG.E R199, desc[UR24][R4.64+0x20] ;  /* 0x0000201804c7a981 */ /* 0x000968000c1e1900 */
[----:B------:R4:W5:Y:S04]  /*2e80*/  @!P1 LDG.E R198, desc[UR24][R4.64+0x80] ;  /* 0x0000801804c69981 */ /* 0x000968000c1e1900 */
[----:B------:R4:W5:Y:S01]  /*2e90*/  @!P5 LDG.E R197, desc[UR24][R4.64+0xa0] ;  /* 0x0000a01804c5d981 */ /* 0x000962000c1e1900 */
[----:B------:R-:W-:Y:S01]  /*2ea0*/  BAR.SYNC.DEFER_BLOCKING 0x0 ;  /* 0x0000000000007b1d */ /* 0x000fe20000010000 */
[----:B------:R-:W-:Y:S01]  /*2eb0*/  LOP3.LUT P0, RZ, R0, 0x2, RZ, 0xc0, !PT ;  /* 0x0000000200ff7812 */ /* 0x000fe2000780c0ff */
[----:B------:R-:W-:Y:S01]  /*2ec0*/  IMAD.SHL.U32 R2, R180, 0x2, RZ ;  /* 0x00000002b4027824 */ /* 0x000fe200078e00ff */
[----:B------:R-:W-:Y:S01]  /*2ed0*/  USHF.L.U32 UR4, UR4, 0x6, URZ ;  /* 0x0000000604047899 */ /* 0x000fe200080006ff */
[----:B------:R-:W-:Y:S01]  /*2ee0*/  IMAD.IADD R172, R179, 0x1, R3 ;  /* 0x00000001b3ac7824 */ /* 0x000fe200078e0203 */
[----:B------:R-:W-:Y:S01]  /*2ef0*/  SEL R128, R128, 0xffffffe0, !P0 ;  /* 0xffffffe080807807 */ /* 0x000fe20004000000 */
[----:B------:R-:W-:-:S02]  /*2f00*/  IMAD.IADD R0, R176, 0x1, R2 ;  /* 0x00000001b0007824 */ /* 0x000fc400078e0202 */
[----:B------:R-:W-:Y:S02]  /*2f10*/  IMAD.IADD R3, R178, 0x1, R3 ;  /* 0x00000001b2037824 */ /* 0x000fe400078e0203 */
[----:B------:R-:W-:Y:S02]  /*2f20*/  IMAD.IADD R174, R128, 0x1, R160 ;  /* 0x0000000180ae7824 */ /* 0x000fe400078e02a0 */
[----:B------:R-:W-:Y:S01]  /*2f30*/  IMAD.IADD R173, R176, 0x1, R128 ;  /* 0x00000001b0ad7824 */ /* 0x000fe200078e0280 */
[----:B------:R4:W1:Y:S04]  /*2f40*/  LDSM.16.M88.4 R156, [R160] ;  /* 0x00000000a09c783b */ /* 0x0008680000000200 */
[----:B------:R-:W2:Y:S04]  /*2f50*/  LDSM.16.M88.4 R160, [R160+0x800] ;  /* 0x00080000a0a0783b */ /* 0x000ea80000000200 */
[----:B------:R4:W3:Y:S04]  /*2f60*/  LDSM.16.M88.4 R140, [R176] ;  /* 0x00000000b08c783b */ /* 0x0008e80000000200 */
[----:B------:R4:W1:Y:S04]  /*2f70*/  LDSM.16.M88.4 R144, [R176+0x800] ;  /* 0x00080000b090783b */ /* 0x0008680000000200 */
[----:B------:R4:W1:Y:S04]  /*2f80*/  LDSM.16.M88.4 R148, [R173] ;  /* 0x00000000ad94783b */ /* 0x0008680000000200 */
[----:B------:R4:W1:Y:S04]  /*2f90*/  LDSM.16.M88.4 R152, [R173+0x800] ;  /* 0x00080000ad98783b */ /* 0x0008680000000200 */
[----:B------:R4:W1:Y:S04]  /*2fa0*/  LDSM.16.M88.4 R164, [R174] ;  /* 0x00000000aea4783b */ /* 0x0008680000000200 */
[----:B------:R4:W1:Y:S02]  /*2fb0*/  LDSM.16.M88.4 R168, [R174+0x800] ;  /* 0x00080000aea8783b */ /* 0x0008640000000200 */
.L_x_1603:
[----:B------:R-:W0:Y:S01]  /*2fc0*/  LDGDEPBAR ;  /* 0x00000000000079af */ /* 0x000e220000000000 */
[----:B----4-:R-:W-:Y:S02]  /*2fd0*/  MOV R4, R191 ;  /* 0x000000bf00047202 */ /* 0x010fe40000000f00 */
[----:B------:R-:W-:Y:S02]  /*2fe0*/  MOV R5, R190 ;  /* 0x000000be00057202 */ /* 0x000fe40000000f00 */
[----:B------:R-:W-:Y:S02]  /*2ff0*/  LEA R12, P0, R182, R4, 0x2 ;  /* 0x00000004b60c7211 */ /* 0x000fe400078010ff */
[-C--:B------:R-:W-:Y:S02]  /*3000*/  IADD3 R112, PT, PT, R128, R172.reuse, RZ ;  /* 0x000000ac80707210 */ /* 0x080fe40007ffe0ff */
[----:B------:R-:W-:Y:S02]  /*3010*/  LEA.HI.X R13, R182, R5, RZ, 0x2, P0 ;  /* 0x00000005b60d7211 */ /* 0x000fe400000f14ff */
[----:B------:R-:W-:Y:S04]  /*3020*/  IADD3 R129, PT, PT, R2, R172, RZ ;  /* 0x000000ac02817210 */ /* 0x000fe80007ffe0ff */
[----:B------:R-:W-:Y:S01]  /*3030*/  IADD3 R181, PT, PT, R128, R129, RZ ;  /* 0x0000008180b57210 */ /* 0x000fe20007ffe0ff */
[----:B------:R-:W-:Y:S04]  /*3040*/  DEPBAR.LE SB0, 0x0 ;  /* 0x000080000000791a */ /* 0x000fe80000000000 */
[----:B------:R-:W-:Y:S06]  /*3050*/  BAR.SYNC.DEFER_BLOCKING 0x0 ;  /* 0x0000000000007b1d */ /* 0x000fec0000010000 */
[----:B------:R-:W-:Y:S08]  /*3060*/  LDSM.16.M88.4 R32, [R172] ;  /* 0x00000000ac20783b */ /* 0x000ff00000000200 */
[----:B------:R-:W4:Y:S08]  /*3070*/  LDSM.16.M88.4 R16, [R176+-0x4000] ;  /* 0xffc00000b010783b */ /* 0x000f300000000200 */
[----:B------:R-:W2:Y:S08]  /*3080*/  LDSM.16.M88.4 R28, [R172+0x1000] ;  /* 0x00100000ac1c783b */ /* 0x000eb00000000200 */
[----:B-----5:R-:W5:Y:S04]  /*3090*/  LDG.E R214, desc[UR24][R12.64] ;  /* 0x000000180cd67981 */ /* 0x020f68000c1e1900 */
[----:B------:R-:W5:Y:S04]  /*30a0*/  LDG.E R213, desc[UR24][R12.64+0x20] ;  /* 0x000020180cd57981 */ /* 0x000f68000c1e1900 */
[----:B------:R-:W5:Y:S04]  /*30b0*/  LDG.E R212, desc[UR24][R12.64+0x80] ;  /* 0x000080180cd47981 */ /* 0x000f68000c1e1900 */
[----:B------:R3:W5:Y:S04]  /*30c0*/  LDG.E R207, desc[UR24][R12.64+0xa0] ;  /* 0x0000a0180ccf7981 */ /* 0x000768000c1e1900 */
[----:B------:R-:W1:Y:S01]  /*30d0*/  LDSM.16.M88.4 R100, [R176+-0x3800] ;  /* 0xffc80000b064783b */ /* 0x000e620000000200 */
[-C--:B----4-:R-:W-:Y:S07]  /*30e0*/  HMMA.16816.F32.BF16 R4, R32, R16.reuse, RZ ;  /* 0x000000102004723c */ /* 0x090fee00000418ff */
[----:B------:R-:W-:Y:S01]  /*30f0*/  LDSM.16.M88.4 R104, [R112] ;  /* 0x000000007068783b */ /* 0x000fe20000000200 */
[C---:B--2---:R-:W-:Y:S07]  /*3100*/  HMMA.16816.F32.BF16 R8, R28.reuse, R16, RZ ;  /* 0x000000101c08723c */ /* 0x044fee00000418ff */
[----:B------:R-:W2:Y:S01]  /*3110*/  LDSM.16.M88.4 R108, [R173+-0x4000] ;  /* 0xffc00000ad6c783b */ /* 0x000ea20000000200 */
[-C--:B---3--:R-:W-:Y:S07]  /*3120*/  HMMA.16816.F32.BF16 R12, R28, R18.reuse, RZ ;  /* 0x000000121c0c723c */ /* 0x088fee00000418ff */
[----:B------:R-:W3:Y:S01]  /*3130*/  LDSM.16.M88.4 R112, [R112+0x1000] ;  /* 0x001000007070783b */ /* 0x000ee20000000200 */
[C---:B------:R-:W-:Y:S07]  /*3140*/  HMMA.16816.F32.BF16 R16, R32.reuse, R18, RZ ;  /* 0x000000122010723c */ /* 0x040fee00000418ff */
[----:B------:R-:W4:Y:S01]  /*3150*/  LDSM.16.M88.4 R116, [R173+-0x3800] ;  /* 0xffc80000ad74783b */ /* 0x000f220000000200 */
[-C--:B-1----:R-:W-:Y:S07]  /*3160*/  HMMA.16816.F32.BF16 R20, R32, R100.reuse, RZ ;  /* 0x000000642014723c */ /* 0x082fee00000418ff */
[----:B------:R-:W-:Y:S01]  /*3170*/  LDSM.16.M88.4 R120, [R129] ;  /* 0x000000008178783b */ /* 0x000fe20000000200 */
[C---:B------:R-:W-:Y:S07]  /*3180*/  HMMA.16816.F32.BF16 R24, R28.reuse, R100, RZ ;  /* 0x000000641c18723c */ /* 0x040fee00000418ff */
[----:B------:R-:W1:Y:S01]  /*3190*/  LDSM.16.M88.4 R124, [R0+-0x4000] ;  /* 0xffc00000007c783b */ /* 0x000e620000000200 */
[-C--:B------:R-:W-:Y:S07]  /*31a0*/  HMMA.16816.F32.BF16 R28, R28, R102.reuse, RZ ;  /* 0x000000661c1c723c */ /* 0x080fee00000418ff */
[----:B------:R-:W-:Y:S01]  /*31b0*/  LDSM.16.M88.4 R132, [R181] ;  /* 0x00000000b584783b */ /* 0x000fe20000000200 */
[----:B------:R-:W-:Y:S07]  /*31c0*/  HMMA.16816.F32.BF16 R32, R32, R102, RZ ;  /* 0x000000662020723c */ /* 0x000fee00000418ff */
[----:B------:R-:W1:Y:S01]  /*31d0*/  LDSM.16.M88.4 R100, [R129+0x1000] ;  /* 0x001000008164783b */ /* 0x000e620000000200 */
[-C--:B--2---:R-:W-:Y:S07]  /*31e0*/  HMMA.16816.F32.BF16 R4, R104, R108.reuse, R4 ;  /* 0x0000006c6804723c */ /* 0x084fee0000041804 */
[----:B------:R-:W2:Y:S01]  /*31f0*/  LDSM.16.M88.4 R128, [R0+-0x3800] ;  /* 0xffc800000080783b */ /* 0x000ea20000000200 */
        /* <DEDUP_REMOVED lines=135> */
.L_x_1599:
        /* <DEDUP_REMOVED lines=25> */
[----:B------:R-:W-:Y:S01]  /*3c00*/  VIADD R104, R101, 0x10 ;  /* 0x0000001065687836 */ /* 0x000fe20000000000 */
        /* <DEDUP_REMOVED lines=130> */
.L_x_1600:
[C---:B------:R-:W-:Y:S01]  /*4430*/  FMUL.FTZ R17, R200.reuse, 1.4426950216293334961 ;  /* 0x3fb8aa3bc8117820 */ /* 0x040fe20000410000 */
[----:B------:R-:W-:Y:S01]  /*4440*/  FSETP.NEU.FTZ.AND P0, PT, R200, -INF , PT ;  /* 0xff800000c800780b */ /* 0x000fe20003f1d000 */
[----:B------:R-:W-:Y:S01]  /*4450*/  FMUL.FTZ R101, R199, 1.4426950216293334961 ;  /* 0x3fb8aa3bc7657820 */ /* 0x000fe20000410000 */
[----:B------:R-:W1:Y:S01]  /*4460*/  S2R R121, SR_TID.X ;  /* 0x0000000000797919 */ /* 0x000e620000002100 */
[----:B------:R-:W-:Y:S01]  /*4470*/  MOV R181, 0x10 ;  /* 0x0000001000b57802 */ /* 0x000fe20000000f00 */
[----:B------:R-:W-:Y:S01]  /*4480*/  FFMA.FTZ R111, -R111, R111, 1 ;  /* 0x3f8000006f6f7423 */ /* 0x000fe2000001016f */
[----:B------:R-:W-:Y:S01]  /*4490*/  FSEL R17, R17, RZ, P0 ;  /* 0x000000ff11117208 */ /* 0x000fe20000000000 */
[----:B------:R-:W-:Y:S01]  /*44a0*/  FFMA.FTZ R112, -R112, R112, 1 ;  /* 0x3f80000070707423 */ /* 0x000fe20000010170 */
[----:B------:R-:W-:Y:S01]  /*44b0*/  FSETP.NEU.FTZ.AND P0, PT, R199, -INF , PT ;  /* 0xff800000c700780b */ /* 0x000fe20003f1d000 */
[----:B------:R-:W-:Y:S01]  /*44c0*/  FMUL.FTZ R111, R111, UR12 ;  /* 0x0000000c6f6f7c20 */ /* 0x000fe20008410000 */
        /* <DEDUP_REMOVED lines=8> */
[----:B------:R-:W-:Y:S01]  /*4550*/  FMUL.FTZ R31, R198, 1.4426950216293334961 ;  /* 0x3fb8aa3bc61f7820 */ /* 0x000fe20000410000 */
[--C-:B------:R-:W-:Y:S01]  /*4560*/  FFMA.FTZ R235, R7, UR7, -R14.reuse ;  /* 0x0000000707eb7c23 */ /* 0x100fe2000801080e */
[----:B------:R-:W-:Y:S01]  /*4570*/  MUFU.EX2 R250, R250 ;  /* 0x000000fa00fa7308 */ /* 0x000fe20000000800 */
[--C-:B------:R-:W-:Y:S01]  /*4580*/  FFMA.FTZ R248, R35, UR7, -R14.reuse ;  /* 0x0000000723f87c23 */ /* 0x100fe2000801080e */
[--C-:B------:R-:W-:Y:S01]  /*4590*/  FFMA.FTZ R247, R34, UR7, -R14.reuse ;  /* 0x0000000722f77c23 */ /* 0x100fe2000801080e */
[----:B------:R-:W-:Y:S01]  /*45a0*/  FSEL R7, R31, RZ, P0 ;  /* 0x000000ff1f077208 */ /* 0x000fe20000000000 */
[C---:B------:R-:W-:Y:S01]  /*45b0*/  FMUL.FTZ R31, R197.reuse, 1.4426950216293334961 ;  /* 0x3fb8aa3bc51f7820 */ /* 0x040fe20000410000 */
[----:B------:R-:W-:Y:S01]  /*45c0*/  FSETP.NEU.FTZ.AND P0, PT, R197, -INF , PT ;  /* 0xff800000c500780b */ /* 0x000fe20003f1d000 */
[--C-:B------:R-:W-:Y:S01]  /*45d0*/  FFMA.FTZ R234, R23, UR7, -R17.reuse ;  /* 0x0000000717ea7c23 */ /* 0x100fe20008010811 */
[----:B------:R-:W-:Y:S01]  /*45e0*/  FFMA.FTZ R233, R22, UR7, -R17 ;  /* 0x0000000716e97c23 */ /* 0x000fe20008010811 */
        /* <DEDUP_REMOVED lines=8> */
[----:B------:R-:W2:Y:S01]  /*4670*/  MUFU.EX2 R249, R249 ;  /* 0x000000f900f97308 */ /* 0x000ea20000000800 */
[----:B------:R-:W-:Y:S01]  /*4680*/  FSEL R4, R31, RZ, P0 ;  /* 0x000000ff1f047208 */ /* 0x000fe20000000000 */
[--C-:B------:R-:W-:Y:S01]  /*4690*/  FFMA.FTZ R232, R21, UR7, -R14.reuse ;  /* 0x0000000715e87c23 */ /* 0x100fe2000801080e */
[----:B------:R-:W-:Y:S01]  /*46a0*/  FFMA.FTZ R231, R20, UR7, -R14 ;  /* 0x0000000714e77c23 */ /* 0x000fe2000801080e */
[--C-:B------:R-:W-:Y:S01]  /*46b0*/  FFMA.FTZ R230, R19, UR7, -R17.reuse ;  /* 0x0000000713e67c23 */ /* 0x100fe20008010811 */
[----:B------:R-:W-:Y:S01]  /*46c0*/  FFMA.FTZ R17, R18, UR7, -R17 ;  /* 0x0000000712117c23 */ /* 0x000fe20008010811 */
[--C-:B------:R-:W-:Y:S01]  /*46d0*/  FFMA.FTZ R220, R5, UR7, -R4.reuse ;  /* 0x0000000705dc7c23 */ /* 0x100fe20008010804 */
[--C-:B------:R-:W-:Y:S03]  /*46e0*/  FFMA.FTZ R244, R29, UR7, -R4.reuse ;  /* 0x000000071df47c23 */ /* 0x100fe60008010804 */
[----:B------:R2:W-:Y:S01]  /*46f0*/  MUFU.EX2 R223, R7 ;  /* 0x0000000700df7308 */ /* 0x0005e20000000800 */
[--C-:B------:R-:W-:Y:S01]  /*4700*/  FFMA.FTZ R243, R28, UR7, -R4.reuse ;  /* 0x000000071cf37c23 */ /* 0x100fe20008010804 */
[--C-:B------:R-:W-:Y:S01]  /*4710*/  FFMA.FTZ R239, R25, UR7, -R4.reuse ;  /* 0x0000000719ef7c23 */ /* 0x100fe20008010804 */
[--C-:B------:R-:W-:Y:S01]  /*4720*/  FFMA.FTZ R238, R24, UR7, -R4.reuse ;  /* 0x0000000718ee7c23 */ /* 0x100fe20008010804 */
[--C-:B------:R-:W-:Y:S01]  /*4730*/  FFMA.FTZ R222, R11, UR7, -R4.reuse ;  /* 0x000000070bde7c23 */ /* 0x100fe20008010804 */
[--C-:B------:R-:W-:Y:S01]  /*4740*/  FFMA.FTZ R221, R10, UR7, -R4.reuse ;  /* 0x000000070add7c23 */ /* 0x100fe20008010804 */
[----:B------:R-:W-:Y:S01]  /*4750*/  FFMA.FTZ R4, R6, UR7, -R4 ;  /* 0x0000000706047c23 */ /* 0x000fe20008010804 */
[--C-:B------:R-:W-:Y:S03]  /*4760*/  FFMA.FTZ R228, R16, UR7, -R14.reuse ;  /* 0x0000000710e47c23 */ /* 0x100fe6000801080e */
[----:B------:R-:W-:Y:S01]  /*4770*/  MUFU.EX2 R248, R248 ;  /* 0x000000f800f87308 */ /* 0x000fe20000000800 */
[----:B------:R-:W-:Y:S01]  /*4780*/  FFMA.FTZ R14, R15, UR7, -R14 ;  /* 0x000000070f0e7c23 */ /* 0x000fe2000801080e */
[----:B------:R-:W-:Y:S01]  /*4790*/  IADD3 R108, PT, PT, R179, R2, RZ ;  /* 0x00000002b36c7210 */ /* 0x000fe20007ffe0ff */
[----:B------:R-:W-:Y:S01]  /*47a0*/  FMUL.FTZ R112, R112, UR12 ;  /* 0x0000000c70707c20 */ /* 0x000fe20008410000 */
[----:B------:R-:W-:Y:S01]  /*47b0*/  ISETP.GT.AND P1, PT, R202, R187, PT ;  /* 0x000000bbca00720c */ /* 0x000fe20003f24270 */
[----:B------:R-:W-:Y:S01]  /*47c0*/  FFMA.FTZ R109, -R109, R109, 1 ;  /* 0x3f8000006d6d7423 */ /* 0x000fe2000001016d */
[----:B------:R-:W-:Y:S01]  /*47d0*/  FFMA.FTZ R110, -R110, R110, 1 ;  /* 0x3f8000006e6e7423 */ /* 0x000fe2000001016e */
[----:B------:R-:W-:Y:S03]  /*47e0*/  FFMA.FTZ R117, -R117, R117, 1 ;  /* 0x3f80000075757423 */ /* 0x000fe60000010175 */
[----:B------:R-:W3:Y:S01]  /*47f0*/  MUFU.EX2 R247, R247 ;  /* 0x000000f700f77308 */ /* 0x000ee20000000800 */
[----:B------:R-:W-:Y:S01]  /*4800*/  FMUL.FTZ R109, R109, UR12 ;  /* 0x0000000c6d6d7c20 */ /* 0x000fe20008410000 */
[----:B------:R-:W-:Y:S01]  /*4810*/  FMUL.FTZ R110, R110, UR12 ;  /* 0x0000000c6e6e7c20 */ /* 0x000fe20008410000 */
        /* <DEDUP_REMOVED lines=23> */
[----:B------:R-:W-:Y:S01]  /*4990*/  FMUL.FTZ R117, R117, UR12 ;  /* 0x0000000c75757c20 */ /* 0x000fe20008410000 */
        /* <DEDUP_REMOVED lines=21> */
[----:B------:R-:W4:Y:S01]  /*4af0*/  MUFU.EX2 R245, R245 ;  /* 0x000000f500f57308 */ /* 0x000f220000000800 */
[----:B------:R-:W-:Y:S09]  /*4b00*/  FMUL.FTZ R217, R217, UR12 ;  /* 0x0000000cd9d97c20 */ /* 0x000ff20008410000 */
        /* <DEDUP_REMOVED lines=14> */
[----:B------:R-:W-:Y:S10]  /*4bf0*/  MUFU.EX2 R227, R14 ;  /* 0x0000000e00e37308 */ /* 0x000ff40000000800 */
[----:B------:R-:W-:Y:S10]  /*4c00*/  MUFU.EX2 R226, R226 ;  /* 0x000000e200e27308 */ /* 0x000ff40000000800 */
[----:B------:R-:W-:Y:S10]  /*4c10*/  MUFU.EX2 R225, R225 ;  /* 0x000000e100e17308 */ /* 0x000ff40000000800 */
[----:B------:R-:W-:Y:S10]  /*4c20*/  MUFU.EX2 R222, R222 ;  /* 0x000000de00de7308 */ /* 0x000ff40000000800 */
[----:B------:R-:W4:Y:S10]  /*4c30*/  MUFU.EX2 R221, R221 ;  /* 0x000000dd00dd7308 */ /* 0x000f340000000800 */
[----:B------:R-:W4:Y:S10]  /*4c40*/  MUFU.EX2 R224, R224 ;  /* 0x000000e000e07308 */ /* 0x000f340000000800 */
[----:B------:R-:W4:Y:S01]  /*4c50*/  MUFU.EX2 R220, R220 ;  /* 0x000000dc00dc7308 */ /* 0x000f220000000800 */
[----:B--2---:R-:W-:Y:S02]  /*4c60*/  F2FP.BF16.F32.PACK_AB R7, R249, R250 ;  /* 0x000000faf907723e */ /* 0x004fe400000010ff */
[----:B---3--:R-:W-:Y:S02]  /*4c70*/  F2FP.BF16.F32.PACK_AB R5, R247, R248 ;  /* 0x000000f8f705723e */ /* 0x008fe400000010ff */
[----:B-1----:R-:W-:Y:S01]  /*4c80*/  LOP3.LUT P0, RZ, R121, 0x4, RZ, 0xc0, !PT ;  /* 0x0000000479ff7812 */ /* 0x002fe2000780c0ff */
[----:B------:R1:W-:Y:S01]  /*4c90*/  STS [R183], R7 ;  /* 0x00000007b7007388 */ /* 0x0003e20000000800 */
[----:B----4-:R-:W-:Y:S02]  /*4ca0*/  F2FP.BF16.F32.PACK_AB R6, R235, R236 ;  /* 0x000000eceb06723e */ /* 0x010fe400000010ff */
[----:B------:R-:W-:Y:S01]  /*4cb0*/  SEL R181, R181, 0xfffffff0, !P0 ;  /* 0xfffffff0b5b57807 */ /* 0x000fe20004000000 */
[----:B------:R2:W-:Y:S01]  /*4cc0*/  STS [R183+0x400], R5 ;  /* 0x00040005b7007388 */ /* 0x0005e20000000800 */
[----:B------:R-:W-:Y:S02]  /*4cd0*/  F2FP.BF16.F32.PACK_AB R8, R245, R246 ;  /* 0x000000f6f508723e */ /* 0x000fe400000010ff */
[-C--:B------:R-:W-:Y:S02]  /*4ce0*/  IADD3 R218, PT, PT, R183, R181.reuse, RZ ;  /* 0x000000b5b7da7210 */ /* 0x080fe40007ffe0ff */
[----:B------:R-:W-:Y:S02]  /*4cf0*/  F2FP.BF16.F32.PACK_AB R4, R229, R230 ;  /* 0x000000e6e504723e */ /* 0x000fe400000010ff */
[----:B------:R-:W-:Y:S01]  /*4d00*/  IADD3 R181, PT, PT, R185, R181, RZ ;  /* 0x000000b5b9b57210 */ /* 0x000fe20007ffe0ff */
[----:B------:R3:W-:Y:S01]  /*4d10*/  STS [R218+0x400], R6 ;  /* 0x00040006da007388 */ /* 0x0007e20000000800 */
[----:B------:R-:W-:Y:S04]  /*4d20*/  LOP3.LUT P0, RZ, R121, 0x2, RZ, 0xc0, !PT ;  /* 0x0000000279ff7812 */ /* 0x000fe8000780c0ff */
[----:B------:R-:W-:Y:S04]  /*4d30*/  SEL R128, R128, 0xffffffe0, !P0 ;  /* 0xffffffe080807807 */ /* 0x000fe80004000000 */
[----:B------:R-:W-:Y:S02]  /*4d40*/  IADD3 R104, PT, PT, R179, R128, RZ ;  /* 0x00000080b3687210 */ /* 0x000fe40007ffe0ff */
[----:B-1----:R-:W-:Y:S02]  /*4d50*/  F2FP.BF16.F32.PACK_AB R7, R237, R242 ;  /* 0x000000f2ed07723e */ /* 0x002fe400000010ff */
[----:B--2---:R-:W-:Y:S03]  /*4d60*/  F2FP.BF16.F32.PACK_AB R5, R243, R244 ;  /* 0x000000f4f305723e */ /* 0x004fe600000010ff */
[----:B------:R1:W-:Y:S04]  /*4d70*/  STS [R218], R7 ;  /* 0x00000007da007388 */ /* 0x0003e80000000800 */
[----:B------:R2:W-:Y:S01]  /*4d80*/  STS [R183+0x1000], R8 ;  /* 0x00100008b7007388 */ /* 0x0005e20000000800 */
[----:B---3--:R-:W-:Y:S03]  /*4d90*/  F2FP.BF16.F32.PACK_AB R6, R233, R234 ;  /* 0x000000eae906723e */ /* 0x008fe600000010ff */
[----:B------:R3:W-:Y:S01]  /*4da0*/  STS [R183+0x1400], R5 ;  /* 0x00140005b7007388 */ /* 0x0007e20000000800 */
[----:B-1----:R-:W-:Y:S02]  /*4db0*/  F2FP.BF16.F32.PACK_AB R7, R238, R239 ;  /* 0x000000efee07723e */ /* 0x002fe400000010ff */
[----:B--2---:R-:W-:Y:S03]  /*4dc0*/  F2FP.BF16.F32.PACK_AB R8, R240, R241 ;  /* 0x000000f1f008723e */ /* 0x004fe600000010ff */
[----:B------:R1:W-:Y:S01]  /*4dd0*/  STS [R218+0x1400], R7 ;  /* 0x00140007da007388 */ /* 0x0003e20000000800 */
[----:B---3--:R-:W-:Y:S03]  /*4de0*/  F2FP.BF16.F32.PACK_AB R5, R231, R232 ;  /* 0x000000e8e705723e */ /* 0x008fe600000010ff */
[----:B------:R2:W-:Y:S04]  /*4df0*/  STS [R218+0x1000], R8 ;  /* 0x00100008da007388 */ /* 0x0005e80000000800 */
[----:B------:R3:W-:Y:S04]  /*4e00*/  STS [R185], R6 ;  /* 0x00000006b9007388 */ /* 0x0007e80000000800 */
[----:B------:R4:W-:Y:S04]  /*4e10*/  STS [R185+0x400], R5 ;  /* 0x00040005b9007388 */ /* 0x0009e80000000800 */
[----:B------:R4:W-:Y:S01]  /*4e20*/  STS [R181], R4 ;  /* 0x00000004b5007388 */ /* 0x0009e20000000800 */
[----:B-1----:R-:W-:Y:S02]  /*4e30*/  F2FP.BF16.F32.PACK_AB R7, R221, R222 ;  /* 0x000000dedd07723e */ /* 0x002fe400000010ff */
[----:B--2---:R-:W-:Y:S02]  /*4e40*/  F2FP.BF16.F32.PACK_AB R8, R225, R226 ;  /* 0x000000e2e108723e */ /* 0x004fe400000010ff */
[----:B---3--:R-:W-:Y:S02]  /*4e50*/  F2FP.BF16.F32.PACK_AB R6, R227, R228 ;  /* 0x000000e4e306723e */ /* 0x008fe400000010ff */
[----:B----4-:R-:W-:Y:S03]  /*4e60*/  F2FP.BF16.F32.PACK_AB R5, R223, R224 ;  /* 0x000000e0df05723e */ /* 0x010fe600000010ff */
[----:B------:R-:W-:Y:S01]  /*4e70*/  STS [R181+0x400], R6 ;  /* 0x00040006b5007388 */ /* 0x000fe20000000800 */
[----:B------:R-:W-:Y:S03]  /*4e80*/  F2FP.BF16.F32.PACK_AB R4, R219, R220 ;  /* 0x000000dcdb04723e */ /* 0x000fe600000010ff */
        /* <DEDUP_REMOVED lines=33> */
[----:B------:R-:W-:Y:S01]  /*50a0*/  IADD3 R104, PT, PT, R128, R108, RZ ;  /* 0x0000006c80687210 */ /* 0x000fe20007ffe0ff */
[----:B------:R-:W-:Y:S04]  /*50b0*/  FFMA.FTZ R108, -R115, R115, 1 ;  /* 0x3f800000736c7423 */ /* 0x000fe80000010173 */
[----:B------:R-:W-:Y:S01]  /*50c0*/  HMMA.16816.F32.BF16 R32, R100, R162, R32 ;  /* 0x000000a26420723c */ /* 0x000fe20000041820 */
[----:B------:R-:W1:Y:S03]  /*50d0*/  LDSM.16.M88.4 R100, [R104+0x4000] ;  /* 0x004000006864783b */ /* 0x000e660000000200 */
[----:B------:R-:W-:Y:S05]  /*50e0*/  FMUL.FTZ R108, R108, UR12 ;  /* 0x0000000c6c6c7c20 */ /* 0x000fea0008410000 */
        /* <DEDUP_REMOVED lines=9> */
[C---:B------:R-:W-:Y:S04]  /*5180*/  HMMA.16816.F32.BF16 R16, R100.reuse, R166, R16 ;  /* 0x000000a66410723c */ /* 0x040fe80000041810 */
[----:B------:R-:W-:Y:S01]  /*5190*/  FMUL.FTZ R6, R248, R6 ;  /* 0x00000006f8067220 */ /* 0x000fe20000410000 */
[----:B------:R-:W-:Y:S01]  /*51a0*/  FMUL.FTZ R7, R247, R7 ;  /* 0x00000007f7077220 */ /* 0x000fe20000410000 */
[----:B------:R-:W-:Y:S01]  /*51b0*/  FADD.FTZ R11, -R207, R11 ;  /* 0x0000000bcf0b7221 */ /* 0x000fe20000010100 */
[----:B------:R-:W-:Y:S01]  /*51c0*/  FFMA.FTZ R4, -R116, R116, 1 ;  /* 0x3f80000074047423 */ /* 0x000fe20000010174 */
[-C--:B------:R-:W-:Y:S03]  /*51d0*/  HMMA.16816.F32.BF16 R20, R100, R168.reuse, R20 ;  /* 0x000000a86414723c */ /* 0x080fe60000041814 */
[----:B------:R-:W-:Y:S01]  /*51e0*/  FMUL.FTZ R6, R6, R111 ;  /* 0x0000006f06067220 */ /* 0x000fe20000410000 */
[----:B------:R-:W-:Y:S01]  /*51f0*/  FMUL.FTZ R7, R7, R112 ;  /* 0x0000007007077220 */ /* 0x000fe20000410000 */
[----:B------:R-:W-:Y:S01]  /*5200*/  FMUL.FTZ R5, R249, R5 ;  /* 0x00000005f9057220 */ /* 0x000fe20000410000 */
[----:B------:R-:W-:Y:S01]  /*5210*/  FMUL.FTZ R11, R243, R11 ;  /* 0x0000000bf30b7220 */ /* 0x000fe20000410000 */
[----:B------:R-:W-:Y:S01]  /*5220*/  FMUL.FTZ R4, R4, UR12 ;  /* 0x0000000c04047c20 */ /* 0x000fe20008410000 */
[C---:B------:R-:W-:Y:S04]  /*5230*/  HMMA.16816.F32.BF16 R24, R104.reuse, R168, R24 ;  /* 0x000000a86818723c */ /* 0x040fe80000041818 */
[----:B------:R-:W-:Y:S01]  /*5240*/  F2FP.BF16.F32.PACK_AB R6, R7, R6 ;  /* 0x000000060706723e */ /* 0x000fe200000010ff */
[----:B------:R-:W-:Y:S01]  /*5250*/  FADD.FTZ R16, -R214, R16 ;  /* 0x00000010d6107221 */ /* 0x000fe20000010100 */
[----:B------:R-:W-:Y:S01]  /*5260*/  FMUL.FTZ R250, R250, R109 ;  /* 0x0000006dfafa7220 */ /* 0x000fe20000410000 */
[----:B------:R-:W-:Y:S01]  /*5270*/  FMUL.FTZ R5, R5, R110 ;  /* 0x0000006e05057220 */ /* 0x000fe20000410000 */
[-C--:B------:R-:W-:Y:S03]  /*5280*/  HMMA.16816.F32.BF16 R28, R104, R170.reuse, R28 ;  /* 0x000000aa681c723c */ /* 0x080fe6000004181c */
[----:B------:R-:W-:Y:S01]  /*5290*/  FMUL.FTZ R11, R11, R4 ;  /* 0x000000040b0b7220 */ /* 0x000fe20000410000 */
[----:B------:R-:W-:Y:S01]  /*52a0*/  FMUL.FTZ R242, R242, R16 ;  /* 0x00000010f2f27220 */ /* 0x000fe20000410000 */
[C---:B------:R-:W-:Y:S01]  /*52b0*/  FADD.FTZ R8, -R212.reuse, R8 ;  /* 0x00000008d4087221 */ /* 0x040fe20000010100 */
[C---:B------:R-:W-:Y:S01]  /*52c0*/  FADD.FTZ R9, -R212.reuse, R9 ;  /* 0x00000009d4097221 */ /* 0x040fe20000010100 */
[C---:B------:R-:W-:Y:S01]  /*52d0*/  FADD.FTZ R10, -R207.reuse, R10 ;  /* 0x0000000acf0a7221 */ /* 0x040fe20000010100 */
[----:B------:R-:W-:Y:S04]  /*52e0*/  HMMA.16816.F32.BF16 R32, R100, R170, R32 ;  /* 0x000000aa6420723c */ /* 0x000fe80000041820 */
[C---:B------:R-:W-:Y:S01]  /*52f0*/  FADD.FTZ R12, -R212.reuse, R12 ;  /* 0x0000000cd40c7221 */ /* 0x040fe20000010100 */
[----:B------:R-:W-:Y:S01]  /*5300*/  FADD.FTZ R13, -R212, R13 ;  /* 0x0000000dd40d7221 */ /* 0x000fe20000010100 */
[C---:B------:R-:W-:Y:S01]  /*5310*/  FADD.FTZ R14, -R207.reuse, R14 ;  /* 0x0000000ecf0e7221 */ /* 0x040fe20000010100 */
[----:B------:R-:W-:Y:S01]  /*5320*/  FADD.FTZ R15, -R207, R15 ;  /* 0x0000000fcf0f7221 */ /* 0x000fe20000010100 */
        /* <DEDUP_REMOVED lines=122> */
.L_x_1601:
[----:B------:R-:W-:Y:S01]  /*5ad0*/  STS [R183+-0x4000], R5 ;  /* 0xffc00005b7007388 */ /* 0x000fe20000000800 */
[----:B------:R-:W-:Y:S01]  /*5ae0*/  IMAD.SHL.U32 R116, R180, 0x2, RZ ;  /* 0x00000002b4747824 */ /* 0x000fe200078e00ff */
[----:B------:R-:W2:Y:S01]  /*5af0*/  LDC R124, c[0x0][0x44c] ;  /* 0x00011300ff7c7b82 */ /* 0x000ea20000000800 */
[----:B------:R-:W-:Y:S01]  /*5b00*/  IMAD.SHL.U32 R122, R121, 0x8, RZ ;  /* 0x00000008797a7824 */ /* 0x000fe200078e00ff */
[----:B------:R-:W-:Y:S01]  /*5b10*/  STS [R183+-0x3c00], R6 ;  /* 0xffc40006b7007388 */ /* 0x000fe20000000800 */
[----:B------:R-:W-:Y:S03]  /*5b20*/  IMAD.IADD R117, R178, 0x1, R116 ;  /* 0x00000001b2757824 */ /* 0x000fe600078e0274 */
[----:B------:R-:W-:Y:S01]  /*5b30*/  STS [R218+-0x4000], R120 ;  /* 0xffc00078da007388 */ /* 0x000fe20000000800 */
[----:B------:R-:W-:Y:S03]  /*5b40*/  LOP3.LUT R123, R122, 0x1f8, RZ, 0xc0, !PT ;  /* 0x000001f87a7b7812 */ /* 0x000fe600078ec0ff */
[----:B------:R-:W-:Y:S01]  /*5b50*/  STS [R218+-0x3c00], R18 ;  /* 0xffc40012da007388 */ /* 0x000fe20000000800 */
[----:B------:R-:W-:Y:S03]  /*5b60*/  LOP3.LUT R123, R123, 0x38, R121, 0x78, !PT ;  /* 0x000000387b7b7812 */ /* 0x000fe600078e7879 */
[----:B------:R-:W-:Y:S01]  /*5b70*/  STS [R183+-0x3000], R8 ;  /* 0xffd00008b7007388 */ /* 0x000fe20000000800 */
[----:B------:R-:W-:Y:S03]  /*5b80*/  LOP3.LUT R123, R123, 0x1e00, R122, 0xf8, !PT ;  /* 0x00001e007b7b7812 */ /* 0x000fe600078ef87a */
[----:B------:R-:W-:Y:S01]  /*5b90*/  STS [R183+-0x2c00], R10 ;  /* 0xffd4000ab7007388 */ /* 0x000fe20000000800 */
[----:B------:R-:W-:Y:S03]  /*5ba0*/  LEA R123, R123, UR21, 0x1 ;  /* 0x000000157b7b7c11 */ /* 0x000fe6000f8e08ff */
        /* <DEDUP_REMOVED lines=80> */
.L_x_1602:
        /* <DEDUP_REMOVED lines=70> */
[----:B------:R-:W-:Y:S01]  /*6510*/  LEA.HI.X.SX32 R119, R124, R131, 0x5, P0 ;  /* 0x000000837c777211 */ /* 0x000fe200000f2eff */
        /* <DEDUP_REMOVED lines=101> */
[----:B------:R-:W-:Y:S02]  /*6b70*/  R2P PR, R121, 0x18 ;  /* 0x0000001879007804 */ /* 0x000fe40000000000 */
        /* <DEDUP_REMOVED lines=47> */
[C---:B------:R-:W-:Y:S01]  /*6e70*/  VIADD R3, R2.reuse, 0x6000 ;  /* 0x0000600002037836 */ /* 0x040fe20000000000 */
        /* <DEDUP_REMOVED lines=81> */
.L_x_1604:
[----:B------:R-:W2:Y:S01]  /*7390*/  LDCU.64 UR12, c[0x0][0x5c0] ;  /* 0x0000b800ff0c77ac */ /* 0x000ea20008000a00 */
[----:B-1----:R-:W-:-:S05]  /*73a0*/  IADD3 R2, PT, PT, R204, R206, RZ ;  /* 0x000000cecc027210 */ /* 0x002fca0007ffe0ff */
[C---:B--2---:R-:W-:Y:S02]  /*73b0*/  IMAD R32, R2.reuse, UR13, RZ ;  /* 0x0000000d02207c24 */ /* 0x044fe4000f8e02ff */
[----:B------:R-:W-:-:S05]  /*73c0*/  IMAD.WIDE.U32 R2, R2, UR12, RZ ;  /* 0x0000000c02027c25 */ /* 0x000fca000f8e00ff */
[----:B------:R-:W-:Y:S02]  /*73d0*/  IADD3 R32, PT, PT, R3, R32, RZ ;  /* 0x0000002003207210 */ /* 0x000fe40007ffe0ff */
[----:B------:R-:W-:Y:S02]  /*73e0*/  MOV R33, R2 ;  /* 0x0000000200217202 */ /* 0x000fe40000000f00 */
.L_x_1605:
        /* <DEDUP_REMOVED lines=13> */
.L_x_1606:
[----:B------:R-:W1:Y:S01]  /*74c0*/  LDCU.64 UR6, c[0x0][0x5c8] ;  /* 0x0000b900ff0677ac */ /* 0x000e620008000a00 */
[----:B------:R-:W-:-:S05]  /*74d0*/  IADD3 R2, PT, PT, R204, R206, RZ ;  /* 0x000000cecc027210 */ /* 0x000fca0007ffe0ff */
[C---:B-1----:R-:W-:Y:S02]  /*74e0*/  IMAD R6, R2.reuse, UR7, RZ ;  /* 0x0000000702067c24 */ /* 0x042fe4000f8e02ff */
[----:B------:R-:W-:-:S05]  /*74f0*/  IMAD.WIDE.U32 R2, R2, UR6, RZ ;  /* 0x0000000602027c25 */ /* 0x000fca000f8e00ff */
[----:B------:R-:W-:-:S07]  /*7500*/  IADD3 R6, PT, PT, R3, R6, RZ ;  /* 0x0000000603067210 */ /* 0x000fce0007ffe0ff */
.L_x_1607:
[----:B------:R-:W-:Y:S01]  /*7510*/  BAR.SYNC.DEFER_BLOCKING 0x0 ;  /* 0x0000000000007b1d */ /* 0x000fe20000010000 */
[C---:B------:R-:W-:Y:S01]  /*7520*/  IMAD.SHL.U32 R3, R184.reuse, 0x80, RZ ;  /* 0x00000080b8037824 */ /* 0x040fe200078e00ff */
[----:B------:R-:W-:Y:S01]  /*7530*/  SHF.R.U32.HI R0, RZ, 0x3, R0 ;  /* 0x00000003ff007819 */ /* 0x000fe20000011600 */
[----:B------:R-:W-:Y:S01]  /*7540*/  IMAD.SHL.U32 R34, R184, 0x80, RZ ;  /* 0x00000080b8227824 */ /* 0x000fe200078e00ff */
[----:B------:R-:W-:Y:S01]  /*7550*/  LOP3.LUT R38, R122, 0x38, RZ, 0xc0, !PT ;  /* 0x000000387a267812 */ /* 0x000fe200078ec0ff */
[----:B------:R-:W-:-:S03]  /*7560*/  IMAD.IADD R203, R203, 0x1, -R3 ;  /* 0x00000001cbcb7824 */ /* 0x000fc600078e0a03 */
[----:B------:R-:W1:Y:S01]  /*7570*/  LDC.64 R4, c[0x0][0x5e0] ;  /* 0x00017800ff047b82 */ /* 0x000e620000000a00 */
[----:B------:R-:W-:Y:S01]  /*7580*/  IMAD.MOV.U32 R39, RZ, RZ, RZ ;  /* 0x000000ffff277224 */ /* 0x000fe200078e00ff */
[----:B------:R-:W-:Y:S01]  /*7590*/  SHF.R.S32.HI R36, RZ, 0x1f, R34 ;  /* 0x0000001fff247819 */ /* 0x000fe20000011422 */
[----:B------:R-:W-:Y:S01]  /*75a0*/  IMAD.WIDE.U32 R44, R34, UR12, RZ ;  /* 0x0000000c222c7c25 */ /* 0x000fe2000f8e00ff */
[-C--:B------:R-:W-:Y:S01]  /*75b0*/  ISETP.GE.AND P2, PT, R0, R203.reuse, PT ;  /* 0x000000cb0000720c */ /* 0x080fe20003f46270 */
[----:B------:R-:W-:Y:S01]  /*75c0*/  BSSY.RECONVERGENT B0, `(.L_x_1608) ;  /* 0x000002d000007945 */ /* 0x000fe20003800200 */
[----:B------:R-:W-:Y:S01]  /*75d0*/  LEA.HI R35, R121, 0x20, RZ, 0x1d ;  /* 0x0000002079237811 */ /* 0x000fe200078fe8ff */
[----:B------:R-:W-:Y:S01]  /*75e0*/  IMAD.WIDE.U32 R38, R34, UR6, R38 ;  /* 0x0000000622267c25 */ /* 0x000fe2000f8e0026 */
[----:B------:R-:W-:Y:S02]  /*75f0*/  LOP3.LUT R122, R44, 0x38, R122, 0xf8, !PT ;  /* 0x000000382c7a7812 */ /* 0x000fe400078ef87a */
[----:B------:R-:W-:Y:S01]  /*7600*/  ISETP.GE.AND P6, PT, R35, R203, PT ;  /* 0x000000cb2300720c */ /* 0x000fe20003fc6270 */
[----:B------:R-:W-:Y:S01]  /*7610*/  IMAD R7, R36, UR6, RZ ;  /* 0x0000000624077c24 */ /* 0x000fe2000f8e02ff */
[----:B------:R-:W-:Y:S01]  /*7620*/  IADD3 R38, P0, PT, R2, R38, RZ ;  /* 0x0000002602267210 */ /* 0x000fe20007f1e0ff */
[----:B------:R-:W-:-:S02]  /*7630*/  IMAD R36, R36, UR12, RZ ;  /* 0x0000000c24247c24 */ /* 0x000fc4000f8e02ff */
[C---:B------:R-:W-:Y:S02]  /*7640*/  IMAD R7, R34.reuse, UR7, R7 ;  /* 0x0000000722077c24 */ /* 0x040fe4000f8e0207 */
[----:B------:R-:W2:Y:S01]  /*7650*/  @!P2 LDC.64 R2, c[0x0][0x568] ;  /* 0x00015a00ff02ab82 */ /* 0x000ea20000000a00 */
[----:B------:R3:W4:Y:S01]  /*7660*/  LDS.128 R28, [R123+0x7000] ;  /* 0x007000007b1c7984 */ /* 0x0007220000000c00 */
[----:B------:R-:W-:Y:S01]  /*7670*/  IMAD R36, R34, UR13, R36 ;  /* 0x0000000d22247c24 */ /* 0x000fe2000f8e0224 */
[----:B------:R-:W-:Y:S02]  /*7680*/  IADD3.X R39, PT, PT, R6, R39, R7, P0, !PT ;  /* 0x0000002706277210 */ /* 0x000fe400007fe407 */
[----:B------:R3:W2:Y:S01]  /*7690*/  LDS.128 R24, [R123+0x9000] ;  /* 0x009000007b187984 */ /* 0x0006a20000000c00 */
[----:B------:R-:W-:Y:S02]  /*76a0*/  IADD3 R44, P0, PT, R33, R122, RZ ;  /* 0x0000007a212c7210 */ /* 0x000fe40007f1e0ff */
[----:B------:R-:W3:Y:S01]  /*76b0*/  LDC.64 R6, c[0x0][0x5d8] ;  /* 0x00017600ff067b82 */ /* 0x000ee20000000a00 */
[----:B------:R2:W3:Y:S01]  /*76c0*/  LDS.128 R20, [R123+0xa000] ;  /* 0x00a000007b147984 */ /* 0x0004e20000000c00 */
[----:B-1----:R-:W-:Y:S01]  /*76d0*/  IMAD.WIDE.U32 R38, R4, UR19, R38 ;  /* 0x0000001304267c25 */ /* 0x002fe2000f8e0026 */
[----:B------:R-:W-:-:S02]  /*76e0*/  IADD3.X R45, PT, PT, R32, R45, R36, P0, !PT ;  /* 0x0000002d202d7210 */ /* 0x000fc400007fe424 */
[----:B------:R1:W1:Y:S01]  /*76f0*/  LDS.128 R16, [R123+0xb000] ;  /* 0x00b000007b107984 */ /* 0x0002620000000c00 */
[----:B------:R-:W-:Y:S01]  /*7700*/  IMAD R41, R5, UR19, R39 ;  /* 0x0000001305297c24 */ /* 0x000fe2000f8e0227 */
[C---:B------:R-:W-:Y:S01]  /*7710*/  LEA.HI R4, R121.reuse, 0x40, RZ, 0x1d ;  /* 0x0000004079047811 */ /* 0x040fe200078fe8ff */
[----:B------:R-:W-:Y:S01]  /*7720*/  @!P2 IMAD.MOV.U32 R40, RZ, RZ, R38 ;  /* 0x000000ffff28a224 */ /* 0x000fe200078e0026 */
[----:B------:R1:W1:Y:S01]  /*7730*/  LDS.128 R12, [R123+0xc000] ;  /* 0x00c000007b0c7984 */ /* 0x0002620000000c00 */
[----:B------:R-:W-:Y:S02]  /*7740*/  LEA.HI R121, R121, 0x60, RZ, 0x1d ;  /* 0x0000006079797811 */ /* 0x000fe400078fe8ff */
[----:B------:R-:W-:Y:S01]  /*7750*/  @!P2 IMAD.WIDE.U32 R42, R0, UR6, R40 ;  /* 0x00000006002aac25 */ /* 0x000fe2000f8e0028 */
[----:B------:R1:W1:Y:S01]  /*7760*/  LDS.128 R8, [R123+0xd000] ;  /* 0x00d000007b087984 */ /* 0x0002620000000c00 */
[-C--:B------:R-:W-:Y:S02]  /*7770*/  ISETP.GE.AND P5, PT, R4, R203.reuse, PT ;  /* 0x000000cb0400720c */ /* 0x080fe40003fa6270 */
[----:B------:R-:W-:-:S02]  /*7780*/  ISETP.GE.AND P4, PT, R121, R203, PT ;  /* 0x000000cb7900720c */ /* 0x000fc40003f86270 */
[----:B--2---:R-:W-:Y:S02]  /*7790*/  @!P2 LEA R36, P3, R42, R2, 0x1 ;  /* 0x000000022a24a211 */ /* 0x004fe400078608ff */
[C---:B------:R-:W-:Y:S02]  /*77a0*/  IADD3 R2, P1, PT, R0.reuse, 0x20, RZ ;  /* 0x0000002000027810 */ /* 0x040fe40007f3e0ff */
[----:B------:R-:W-:Y:S01]  /*77b0*/  IADD3 R32, P0, PT, R0, 0x60, RZ ;  /* 0x0000006000207810 */ /* 0x000fe20007f1e0ff */
[----:B---3--:R-:W-:-:S04]  /*77c0*/  IMAD.WIDE.U32 R44, R6, UR19, R44 ;  /* 0x00000013062c7c25 */ /* 0x008fc8000f8e002c */
[----:B------:R-:W-:Y:S02]  /*77d0*/  IMAD.X R33, RZ, RZ, RZ, P1 ;  /* 0x000000ffff217224 */ /* 0x000fe400008e06ff */
[----:B------:R-:W-:Y:S01]  /*77e0*/  IMAD R34, R7, UR19, R45 ;  /* 0x0000001307227c24 */ /* 0x000fe2000f8e022d */
[----:B----4-:R-:W-:Y:S06]  /*77f0*/  @P2 BRA `(.L_x_1609) ;  /* 0x0000000000242947 */ /* 0x010fec0003800000 */
[----:B------:R-:W2:Y:S01]  /*7800*/  LDS.128 R4, [R123+0x6000] ;  /* 0x006000007b047984 */ /* 0x000ea20000000c00 */
[----:B------:R-:W3:Y:S01]  /*7810*/  LDCU.64 UR4, c[0x0][0x560] ;  /* 0x0000ac00ff0477ac */ /* 0x000ee20008000a00 */
[----:B------:R-:W-:Y:S02]  /*7820*/  MOV R46, R44 ;  /* 0x0000002c002e7202 */ /* 0x000fe40000000f00 */
[----:B------:R-:W-:-:S03]  /*7830*/  MOV R47, R34 ;  /* 0x00000022002f7202 */ /* 0x000fc60000000f00 */
[----:B------:R-:W-:-:S04]  /*7840*/  IMAD.WIDE.U32 R48, R0, UR12, R46 ;  /* 0x0000000c00307c25 */ /* 0x000fc8000f8e002e */
[----:B------:R-:W-:Y:S01]  /*7850*/  IMAD R35, R0, UR13, R49 ;  /* 0x0000000d00237c24 */ /* 0x000fe2000f8e0231 */
[----:B---3--:R-:W-:-:S04]  /*7860*/  LEA R46, P1, R48, UR4, 0x1 ;  /* 0x00000004302e7c11 */ /* 0x008fc8000f8208ff */
[----:B------:R-:W-:-:S05]  /*7870*/  LEA.HI.X R47, R48, UR5, R35, 0x1, P1 ;  /* 0x00000005302f7c11 */ /* 0x000fca00088f0c23 */
[----:B--2---:R2:W-:Y:S04]  /*7880*/  STG.E.128 desc[UR24][R46.64], R4 ;  /* 0x000000042e007986 */ /* 0x0045e8000c101d18 */
.L_x_1609:
[----:B------:R-:W-:Y:S05]  /*7890*/  BSYNC.RECONVERGENT B0 ;  /* 0x0000000000007941 */ /* 0x000fea0003800200 */
.L_x_1608:
[----:B------:R-:W-:Y:S04]  /*78a0*/  BSSY.RECONVERGENT B0, `(.L_x_1610) ;  /* 0x000000c000007945 */ /* 0x000fe80003800200 */
[----:B------:R-:W-:Y:S05]  /*78b0*/  @P6 BRA `(.L_x_1611) ;  /* 0x0000000000286947 */ /* 0x000fea0003800000 */
[----:B------:R-:W3:Y:S01]  /*78c0*/  LDCU.64 UR4, c[0x0][0x560] ;  /* 0x0000ac00ff0477ac */ /* 0x000ee20008000a00 */
[----:B--2---:R-:W-:Y:S01]  /*78d0*/  MOV R6, R44 ;  /* 0x0000002c00067202 */ /* 0x004fe20000000f00 */
        /* <DEDUP_REMOVED lines=8> */
.L_x_1611:
[----:B------:R-:W-:Y:S05]  /*7960*/  BSYNC.RECONVERGENT B0 ;  /* 0x0000000000007941 */ /* 0x000fea0003800200 */
.L_x_1610:
[----:B--2---:R2:W4:Y:S01]  /*7970*/  LDS.128 R4, [R123+0x8000] ;  /* 0x008000007b047984 */ /* 0x0045220000000c00 */
[C---:B---3--:R-:W-:Y:S01]  /*7980*/  IADD3 R28, P1, PT, R0.reuse, 0x40, RZ ;  /* 0x00000040001c7810 */ /* 0x048fe20007f3e0ff */
        /* <DEDUP_REMOVED lines=14> */
.L_x_1613:
[----:B------:R-:W-:Y:S05]  /*7a70*/  BSYNC.RECONVERGENT B0 ;  /* 0x0000000000007941 */ /* 0x000fea0003800200 */
.L_x_1612:
[----:B------:R-:W-:Y:S01]  /*7a80*/  BSSY.RECONVERGENT B0, `(.L_x_1614) ;  /* 0x000000e000007945 */ /* 0x000fe20003800200 */
[----:B------:R-:W-:Y:S02]  /*7a90*/  @!P2 LEA.HI.X R37, R42, R3, R30, 0x1, P3 ;  /* 0x000000032a25a211 */ /* 0x000fe400018f0c1e */
[----:B------:R-:W-:Y:S01]  /*7aa0*/  IADD3.X R3, PT, PT, RZ, RZ, RZ, P0, !PT ;  /* 0x000000ffff037210 */ /* 0x000fe200007fe4ff */
[----:B------:R-:W-:Y:S06]  /*7ab0*/  @P4 BRA `(.L_x_1615) ;  /* 0x0000000000284947 */ /* 0x000fec0003800000 */
[----:B------:R-:W1:Y:S01]  /*7ac0*/  LDCU.64 UR4, c[0x0][0x560] ;  /* 0x0000ac00ff0477ac */ /* 0x000e620008000a00 */
[----:B---34-:R-:W-:Y:S01]  /*7ad0*/  MOV R4, R44 ;  /* 0x0000002c00047202 */ /* 0x018fe20000000f00 */
        /* <DEDUP_REMOVED lines=8> */
.L_x_1615:
[----:B------:R-:W-:Y:S05]  /*7b60*/  BSYNC.RECONVERGENT B0 ;  /* 0x0000000000007941 */ /* 0x000fea0003800200 */
.L_x_1614:
[----:B------:R1:W-:Y:S01]  /*7b70*/  @!P2 STG.E.128 desc[UR24][R36.64], R20 ;  /* 0x000000142400a986 */ /* 0x0003e2000c101d18 */
[----:B------:R-:W-:Y:S04]  /*7b80*/  BSSY.RECONVERGENT B0, `(.L_x_1616) ;  /* 0x000000c000007945 */ /* 0x000fe80003800200 */
[----:B------:R-:W-:Y:S05]  /*7b90*/  @P6 BRA `(.L_x_1617) ;  /* 0x0000000000286947 */ /* 0x000fea0003800000 */
        /* <DEDUP_REMOVED lines=10> */
.L_x_1617:
[----:B------:R-:W-:Y:S05]  /*7c40*/  BSYNC.RECONVERGENT B0 ;  /* 0x0000000000007941 */ /* 0x000fea0003800200 */
.L_x_1616:
        /* <DEDUP_REMOVED lines=12> */
.L_x_1619:
[----:B------:R-:W-:Y:S05]  /*7d10*/  BSYNC.RECONVERGENT B0 ;  /* 0x0000000000007941 */ /* 0x000fea0003800200 */
.L_x_1618:
[----:B------:R-:W-:Y:S05]  /*7d20*/  @P4 BRA `(.L_x_1598) ;  /* 0x0000000000284947 */ /* 0x000fea0003800000 */
[----:B------:R-:W2:Y:S01]  /*7d30*/  LDCU.64 UR4, c[0x0][0x568] ;  /* 0x0000ad00ff0477ac */ /* 0x000ea20008000a00 */
[----:B---34-:R-:W-:Y:S01]  /*7d40*/  MOV R4, R38 ;  /* 0x0000002600047202 */ /* 0x018fe20000000f00 */
[----:B------:R-:W-:Y:S01]  /*7d50*/  IMAD R3, R3, UR6, RZ ;  /* 0x0000000603037c24 */ /* 0x000fe2000f8e02ff */
[----:B------:R-:W-:-:S03]  /*7d60*/  MOV R5, R41 ;  /* 0x0000002900057202 */ /* 0x000fc60000000f00 */
[C---:B------:R-:W-:Y:S02]  /*7d70*/  IMAD R3, R32.reuse, UR7, R3 ;  /* 0x0000000720037c24 */ /* 0x040fe4000f8e0203 */
[----:B------:R-:W-:-:S05]  /*7d80*/  IMAD.WIDE.U32 R4, R32, UR6, R4 ;  /* 0x0000000620047c25 */ /* 0x000fca000f8e0004 */
[----:B------:R-:W-:Y:S02]  /*7d90*/  IADD3 R3, PT, PT, R3, R5, RZ ;  /* 0x0000000503037210 */ /* 0x000fe40007ffe0ff */
[----:B--2---:R-:W-:-:S04]  /*7da0*/  LEA R2, P0, R4, UR4, 0x1 ;  /* 0x0000000404027c11 */ /* 0x004fc8000f8008ff */
[----:B------:R-:W-:-:S05]  /*7db0*/  LEA.HI.X R3, R4, UR5, R3, 0x1, P0 ;  /* 0x0000000504037c11 */ /* 0x000fca00080f0c03 */
[----:B-1----:R1:W-:Y:S04]  /*7dc0*/  STG.E.128 desc[UR24][R2.64], R8 ;  /* 0x0000000802007986 */ /* 0x0023e8000c101d18 */
.L_x_1598:
[----:B------:R-:W-:Y:S05]  /*7dd0*/  BSYNC.RECONVERGENT B1 ;  /* 0x0000000000017941 */ /* 0x000fea0003800200 */
.L_x_1572:
[----:B------:R-:W2:Y:S01]  /*7de0*/  LDCU UR5, c[0x0][0x438] ;  /* 0x00008700ff0577ac */ /* 0x000ea20008000800 */
[----:B------:R-:W2:Y:S08]  /*7df0*/  LDC R0, c[0x0][0x370] ;  /* 0x0000dc00ff007b82 */ /* 0x000eb00000000800 */
[----:B-1-34-:R-:W1:Y:S01]  /*7e00*/  LDC R6, c[0x0][0x438] ;  /* 0x00010e00ff067b82 */ /* 0x01ae620000000800 */
[----:B--2---:R-:W-:-:S04]  /*7e10*/  UIADD3 UR5, UPT, UPT, UR5, 0x7f, URZ ;  /* 0x0000007f05057890 */ /* 0x004fc8000fffe0ff */
[----:B------:R-:W-:Y:S01]  /*7e20*/  USHF.R.S32.HI UR4, URZ, 0x1f, UR5 ;  /* 0x0000001fff047899 */ /* 0x000fe20008011405 */
[----:B------:R-:W-:-:S03]  /*7e30*/  IADD3 R184, PT, PT, R0, R184, RZ ;  /* 0x000000b800b87210 */ /* 0x000fc60007ffe0ff */
[----:B------:R-:W-:-:S04]  /*7e40*/  ULEA.HI UR4, UR4, UR5, URZ, 0x7 ;  /* 0x0000000504047291 */ /* 0x000fc8000f8f38ff */
[----:B------:R-:W-:-:S06]  /*7e50*/  USHF.R.S32.HI UR4, URZ, 0x7, UR4 ;  /* 0x00000007ff047899 */ /* 0x000fcc0008011404 */
[----:B------:R-:W-:-:S13]  /*7e60*/  ISETP.GE.AND P0, PT, R184, UR4, PT ;  /* 0x00000004b8007c0c */ /* 0x000fda000bf06270 */
[----:B-1----:R-:W-:Y:S05]  /*7e70*/  @!P0 BRA `(.L_x_1620) ;  /* 0xffffff8400a48947 */ /* 0x002fea000383ffff */
[----:B------:R-:W-:Y:S05]  /*7e80*/  EXIT ;  /* 0x000000000000794d */ /* 0x000fea0003800000 */
.L_x_1621:
        /* <DEDUP_REMOVED lines=15> */
.L_x_2779:


//--------------------- .text._ZN5flash44flash_bwd_dq_dk_dv_loop_seqk_parallel_kernelI23Flash_bwd_kernel_traitsILi64ELi64ELi128ELi8ELi2ELi4ELi4ELb1ELb0EN7cutlass10bfloat16_tE19Flash_kernel_traitsILi64ELi64ELi128ELi8ES3_EELb1ELb0ELb1ELb1ELb0ELb0ELb0EEEvNS_16Flash_bwd_paramsE --------------------------
	.section	.text._ZN5flash44flash_bwd_dq_dk_dv_loop_seqk_parallel_kernelI23Flash_bwd_kernel_traitsILi64ELi64ELi128ELi8ELi2ELi4ELi4ELb1ELb0EN7cutlass10bfloat16_tE19Flash_kernel_traitsILi64ELi64ELi128ELi8ES3_EELb1ELb0ELb1ELb1ELb0ELb0ELb0EEEvNS_16Flash_bwd_paramsE,"ax",@progbits
	.align	128
        .global         _ZN5flash44flash_bwd_dq_dk_dv_loop_seqk_parallel_kernelI23Flash_bwd_kernel_traitsILi64ELi64ELi128ELi8ELi2ELi4ELi4ELb1ELb0EN7cutlass10bfloat16_tE19Flash_kernel_traitsILi64ELi64ELi128ELi8ES3_EELb1ELb0ELb1ELb1ELb0ELb0ELb0EEEvNS_16Flash_bwd_paramsE
        .type           _ZN5flash44flash_bwd_dq_dk_dv_loop_seqk_parallel_kernelI23Flash_bwd_kernel_traitsILi64ELi64ELi128ELi8ELi2ELi4ELi4ELb1ELb0EN7cutlass10bfloat16_tE19Flash_kernel_traitsILi64ELi64ELi128ELi8ES3_EELb1ELb0ELb1ELb1ELb0ELb0ELb0EEEvNS_16Flash_bwd_paramsE,@function
        .size           _ZN5flash44flash_bwd_dq_dk_dv_loop_seqk_parallel_kernelI23Flash_bwd_kernel_traitsILi64ELi64ELi128ELi8ELi2ELi4ELi4ELb1ELb0EN7cutlass10bfloat16_tE19Flash_kernel_traitsILi64ELi64ELi128ELi8ES3_EELb1ELb0ELb1ELb1ELb0ELb0ELb0EEEvNS_16Flash_bwd_paramsE,(.L_x_2780 - _ZN5flash44flash_bwd_dq_dk_dv_loop_seqk_parallel_kernelI23Flash_bwd_kernel_traitsILi64ELi64ELi128ELi8ELi2ELi4ELi4ELb1ELb0EN7cutlass10bfloat16_tE19Flash_kernel_traitsILi64ELi64ELi128ELi8ES3_EELb1ELb0ELb1ELb1ELb0ELb0ELb0EEEvNS_16Flash_bwd_paramsE)
        .other          _ZN5flash44flash_bwd_dq_dk_dv_loop_seqk_parallel_kernelI23Flash_bwd_kernel_traitsILi64ELi64ELi128ELi8ELi2ELi4ELi4ELb1ELb0EN7cutlass10bfloat16_tE19Flash_kernel_traitsILi64ELi64ELi128ELi8ES3_EELb1ELb0ELb1ELb1ELb0ELb0ELb0EEEvNS_16Flash_bwd_paramsE,@"STO_CUDA_ENTRY STV_DEFAULT"
_ZN5flash44flash_bwd_dq_dk_dv_loop_seqk_parallel_kernelI23Flash_bwd_kernel_traitsILi64ELi64ELi128ELi8ELi2ELi4ELi4ELb1ELb0EN7cutlass10bfloat16_tE19Flash_kernel_traitsILi64ELi64ELi128ELi8ES3_EELb1ELb0ELb1ELb1ELb0ELb0ELb0EEEvNS_16Flash_bwd_paramsE:
.text._ZN5flash44flash_bwd_dq_dk_dv_loop_seqk_parallel_kernelI23Flash_bwd_kernel_traitsILi64ELi64ELi128ELi8ELi2ELi4ELi4ELb1ELb0EN7cutlass10bfloat16_tE19Flash_kernel_traitsILi64ELi64ELi128ELi8ES3_EELb1ELb0ELb1ELb1ELb0ELb0ELb0EEEvNS_16Flash_bwd_paramsE:
        /* <DEDUP_REMOVED lines=47> */
[----:B------:R-:W-:Y:S02]  /*02f0*/  LOP3.LUT R189, R0, 0x10, RZ, 0xc0, !PT ;  /* 0x0000001000bd7812 */ /* 0x000fe400078ec0ff */
[----:B------:R-:W-:Y:S02]  /*0300*/  LOP3.LUT R196, R5, 0x20, R0, 0x78, !PT ;  /* 0x0000002005c47812 */ /* 0x000fe400078e7800 */
[----:B------:R-:W-:-:S02]  /*0310*/  LOP3.LUT R183, R181, 0x400, R2, 0xf8, !PT ;  /* 0x00000400b5b77812 */ /* 0x000fc400078ef802 */
[----:B------:R-:W-:Y:S02]  /*0320*/  LOP3.LUT R0, R180, 0x8, R0, 0x78, !PT ;  /* 0x00000008b4007812 */ /* 0x000fe400078e7800 */
[--C-:B------:R-:W-:Y:S02]  /*0330*/  LOP3.LUT R181, R181, 0xc00, R2.reuse, 0xf8, !PT ;  /* 0x00000c00b5b57812 */ /* 0x100fe400078ef802 */
        /* <DEDUP_REMOVED lines=32> */
[----:B------:R-:W-:Y:S01]  /*0540*/  SEL R179, R179, 0xffffffe0, !P1 ;  /* 0xffffffe0b3b37807 */ /* 0x000fe20004800000 */
[----:B------:R-:W-:Y:S01]  /*0550*/  IMAD.IADD R227, R196, 0x1, R204 ;  /* 0x00000001c4e37824 */ /* 0x000fe200078e02cc */
[----:B------:R-:W-:Y:S01]  /*0560*/  LEA R182, R182, UR6, 0x1 ;  /* 0x00000006b6b67c11 */ /* 0x000fe2000f8e08ff */
[----:B------:R-:W-:Y:S01]  /*0570*/  IMAD.IADD R204, R204, 0x1, R226 ;  /* 0x00000001cccc7824 */ /* 0x000fe200078e02e2 */
[----:B------:R-:W-:Y:S01]  /*0580*/  LEA R180, R180, UR4, 0x1 ;  /* 0x00000004b4b47c11 */ /* 0x000fe2000f8e08ff */
[----:B------:R-:W-:Y:S01]  /*0590*/  IMAD.IADD R3, R183, 0x1, R179 ;  /* 0x00000001b7037824 */ /* 0x000fe200078e02b3 */
[----:B------:R-:W-:Y:S01]  /*05a0*/  SHF.R.U32.HI R7, RZ, 0x2, R190 ;  /* 0x00000002ff077819 */ /* 0x000fe200000116be */
[--C-:B------:R-:W-:Y:S01]  /*05b0*/  IMAD.IADD R175, R182, 0x1, R178.reuse ;  /* 0x00000001b6af7824 */ /* 0x100fe200078e02b2 */
[----:B------:R-:W-:Y:S01]  /*05c0*/  LOP3.LUT R197, R197, 0x1e00, R191, 0xf8, !PT ;  /* 0x00001e00c5c57812 */ /* 0x000fe200078ef8bf */
[----:B------:R-:W-:Y:S01]  /*05d0*/  IMAD.IADD R177, R180, 0x1, R178 ;  /* 0x00000001b4b17824 */ /* 0x000fe200078e02b2 */
[----:B------:R-:W-:Y:S01]  /*05e0*/  SHF.R.U32.HI R192, RZ, 0x3, R190 ;  /* 0x00000003ffc07819 */ /* 0x000fe200000116be */
[----:B------:R-:W-:Y:S01]  /*05f0*/  IMAD.IADD R174, R181, 0x1, R179 ;  /* 0x00000001b5ae7824 */ /* 0x000fe200078e02b3 */
[----:B------:R-:W-:Y:S01]  /*0600*/  LOP3.LUT R189, R189, 0x7, R7, 0xf8, !PT ;  /* 0x00000007bdbd7812 */ /* 0x000fe200078ef807 */
[C---:B------:R-:W-:Y:S01]  /*0610*/  IMAD.IADD R0, R179.reuse, 0x1, R2 ;  /* 0x00000001b3007824 */ /* 0x040fe200078e0202 */
[----:B------:R-:W-:Y:S01]  /*0620*/  SHF.R.U32.HI R190, RZ, 0x5, R190 ;  /* 0x00000005ffbe7819 */ /* 0x000fe200000116be */
[----:B------:R-:W-:Y:S01]  /*0630*/  IMAD.IADD R172, R179, 0x1, R173 ;  /* 0x00000001b3ac7824 */ /* 0x000fe200078e02ad */
[----:B------:R-:W-:-:S02]  /*0640*/  LOP3.LUT R198, R191, 0x38, RZ, 0xc0, !PT ;  /* 0x00000038bfc67812 */ /* 0x000fc400078ec0ff */
[----:B------:R-:W-:Y:S02]  /*0650*/  LEA R197, R197, UR6, 0x1 ;  /* 0x00000006c5c57c11 */ /* 0x000fe4000f8e08ff */
[----:B--2-4-:R-:W-:-:S07]  /*0660*/  LEA R176, R176, UR5, 0x1 ;  /* 0x00000005b0b07c11 */ /* 0x014fce000f8e08ff */
.L_x_1703:
        /* <DEDUP_REMOVED lines=19> */
[----:B------:R-:W-:Y:S01]  /*07a0*/  IMAD.MOV.U32 R13, RZ, RZ, -0x1 ;  /* 0xffffffffff0d7424 */ /* 0x000fe200078e00ff */
[----:B------:R2:W4:Y:S04]  /*07b0*/  @P5 LDG.E R223, desc[UR18][R8.64] ;  /* 0x0000001208df5981 */ /* 0x000528000c1e1900 */
[----:B------:R-:W4:Y:S04]  /*07c0*/  @P4 LDG.E R222, desc[UR18][R4.64] ;  /* 0x0000001204de4981 */ /* 0x000f28000c1e1900 */
[----:B-----5:R2:W5:Y:S04]  /*07d0*/  @P0 LDG.E R13, desc[UR18][R194.64] ;  /* 0x00000012c20d0981 */ /* 0x020568000c1e1900 */
[----:B------:R4:W5:Y:S01]  /*07e0*/  @P3 LDG.E R8, desc[UR18][R194.64+0x4] ;  /* 0x00000412c2083981 */ /* 0x000962000c1e1900 */
[----:B---3--:R-:W-:Y:S01]  /*07f0*/  ISETP.NE.AND P5, PT, R11, RZ, PT ;  /* 0x000000ff0b00720c */ /* 0x008fe20003fa5270 */
[----:B------:R-:W-:Y:S01]  /*0800*/  IMAD.MOV.U32 R225, RZ, RZ, -0x1 ;  /* 0xffffffffffe17424 */ /* 0x000fe200078e00ff */
[----:B-1----:R-:W-:Y:S01]  /*0810*/  ISETP.EQ.U32.AND P2, PT, R6, RZ, PT ;  /* 0x000000ff0600720c */ /* 0x002fe20003f42070 */
[----:B------:R-:W1:Y:S01]  /*0820*/  @!P4 LDC.64 R4, c[0x0][0x488] ;  /* 0x00012200ff04cb82 */ /* 0x000e620000000a00 */
[----:B------:R-:W-:-:S02]  /*0830*/  IADD3 R16, P1, PT, R12, R6, RZ ;  /* 0x000000060c107210 */ /* 0x000fc40007f3e0ff */
[----:B------:R-:W-:-:S03]  /*0840*/  ISETP.EQ.OR.EX P2, PT, R7, RZ, !P5, P2 ;  /* 0x000000ff0700720c */ /* 0x000fc60006f42720 */
[----:B------:R-:W-:Y:S02]  /*0850*/  IMAD.X R17, R14, 0x1, R7, P1 ;  /* 0x000000010e117824 */ /* 0x000fe400008e0607 */
[----:B--2---:R-:W2:Y:S08]  /*0860*/  @!P4 LDC R9, c[0x0][0x43c] ;  /* 0x00010f00ff09cb82 */ /* 0x004eb00000000800 */
[----:B------:R3:W5:Y:S01]  /*0870*/  @!P2 LDG.E R225, desc[UR18][R16.64] ;  /* 0x0000001210e1a981 */ /* 0x000762000c1e1900 */
[----:B------:R-:W3:Y:S01]  /*0880*/  @!P3 LDC R224, c[0x0][0x434] ;  /* 0x00010d00ffe0bb82 */ /* 0x000ee20000000800 */
[----:B------:R-:W-:-:S04]  /*0890*/  ISETP.NE.U32.AND P2, PT, R6, RZ, PT ;  /* 0x000000ff0600720c */ /* 0x000fc80003f45070 */
[----:B------:R-:W-:Y:S02]  /*08a0*/  ISETP.NE.AND.EX P2, PT, R7, RZ, PT, P2 ;  /* 0x000000ff0700720c */ /* 0x000fe40003f45320 */
[----:B-1----:R-:W-:-:S04]  /*08b0*/  @!P4 ISETP.NE.U32.AND P1, PT, R4, RZ, PT ;  /* 0x000000ff0400c20c */ /* 0x002fc80003f25070 */
[----:B------:R-:W-:-:S04]  /*08c0*/  @!P4 ISETP.NE.AND.EX P1, PT, R5, RZ, PT, P1 ;  /* 0x000000ff0500c20c */ /* 0x000fc80003f25310 */
[----:B--2---:R-:W-:Y:S01]  /*08d0*/  @!P4 SEL R9, R9, RZ, P1 ;  /* 0x000000ff0909c207 */ /* 0x004fe20000800000 */
[----:B----4-:R-:W-:Y:S02]  /*08e0*/  @P4 IMAD.IADD R222, R222, 0x1, -R223 ;  /* 0x00000001dede4824 */ /* 0x010fe400078e0adf */
[----:B---3--:R-:W-:Y:S06]  /*08f0*/  @!P2 BRA `(.L_x_1622) ;  /* 0x00000000000ca947 */ /* 0x008fec0003800000 */
[----:B------:R-:W2:Y:S02]  /*0900*/  @P5 LDG.E R10, desc[UR18][R16.64+0x4] ;  /* 0x00000412100a5981 */ /* 0x000ea4000c1e1900 */
[----:B--2--5:R-:W-:-:S06]  /*0910*/  @P5 IADD3 R10, PT, PT, R10, -R225, RZ ;  /* 0x800000e10a0a5210 */ /* 0x024fcc0007ffe0ff */
[----:B------:R1:W5:Y:S02]  /*0920*/  @!P5 LDG.E R10, desc[UR18][R16.64] ;  /* 0x00000012100ad981 */ /* 0x000364000c1e1900 */
.L_x_1622:
        /* <DEDUP_REMOVED lines=22> */
[----:B-1----:R-:W-:Y:S01]  /*0a90*/  @!P3 IMAD.MOV.U32 R17, RZ, RZ, R8 ;  /* 0x000000ffff11b224 */ /* 0x002fe200078e0008 */
        /* <DEDUP_REMOVED lines=19> */
.L_x_1624:
[----:B------:R-:W1:Y:S01]  /*0bd0*/  LDCU.64 UR12, c[0x0][0x3b8] ;  /* 0x00007700ff0c77ac */ /* 0x000e620008000a00 */
[----:B------:R-:W-:-:S05]  /*0be0*/  IADD3 R4, PT, PT, R223, R225, RZ ;  /* 0x000000e1df047210 */ /* 0x000fca0007ffe0ff */
[C---:B-1----:R-:W-:Y:S02]  /*0bf0*/  IMAD R11, R4.reuse, UR13, RZ ;  /* 0x0000000d040b7c24 */ /* 0x042fe4000f8e02ff */
[----:B------:R-:W-:-:S05]  /*0c00*/  IMAD.WIDE.U32 R4, R4, UR12, RZ ;  /* 0x0000000c04047c25 */ /* 0x000fca000f8e00ff */
[----:B------:R-:W-:Y:S02]  /*0c10*/  IADD3 R11, PT, PT, R5, R11, RZ ;  /* 0x0000000b050b7210 */ /* 0x000fe40007ffe0ff */
[----:B------:R-:W-:-:S07]  /*0c20*/  MOV R12, R4 ;  /* 0x00000004000c7202 */ /* 0x000fce0000000f00 */
.L_x_1625:
        /* <DEDUP_REMOVED lines=40> */
.L_x_1626:
[----:B------:R-:W1:Y:S01]  /*0eb0*/  LDCU.64 UR10, c[0x0][0x3c0] ;  /* 0x00007800ff0a77ac */ /* 0x000e620008000a00 */
[----:B------:R-:W-:-:S05]  /*0ec0*/  IADD3 R4, PT, PT, R223, R225, RZ ;  /* 0x000000e1df047210 */ /* 0x000fca0007ffe0ff */
[C---:B-1----:R-:W-:Y:S02]  /*0ed0*/  IMAD R20, R4.reuse, UR11, RZ ;  /* 0x0000000b04147c24 */ /* 0x042fe4000f8e02ff */
[----:B------:R-:W-:-:S05]  /*0ee0*/  IMAD.WIDE.U32 R4, R4, UR10, RZ ;  /* 0x0000000a04047c25 */ /* 0x000fca000f8e00ff */
[----:B------:R-:W-:Y:S02]  /*0ef0*/  IADD3 R20, PT, PT, R5, R20, RZ ;  /* 0x0000001405147210 */ /* 0x000fe40007ffe0ff */
[----:B------:R-:W-:-:S07]  /*0f00*/  MOV R21, R4 ;  /* 0x0000000400157202 */ /* 0x000fce0000000f00 */
.L_x_1627:
        /* <DEDUP_REMOVED lines=29> */
.L_x_1628:
[C---:B------:R-:W-:Y:S02]  /*10e0*/  IMAD R28, R13.reuse, UR7, RZ ;  /* 0x000000070d1c7c24 */ /* 0x040fe4000f8e02ff */
[----:B------:R-:W-:-:S05]  /*10f0*/  IMAD.WIDE.U32 R4, R13, UR6, RZ ;  /* 0x000000060d047c25 */ /* 0x000fca000f8e00ff */
[----:B------:R-:W-:Y:S02]  /*1100*/  IADD3 R28, PT, PT, R5, R28, RZ ;  /* 0x0000001c051c7210 */ /* 0x000fe40007ffe0ff */
[----:B------:R-:W-:Y:S02]  /*1110*/  MOV R23, R4 ;  /* 0x0000000400177202 */ /* 0x000fe40000000f00 */
.L_x_1629:
        /* <DEDUP_REMOVED lines=20> */
.L_x_1630:
[----:B------:R-:W1:Y:S01]  /*1260*/  LDC R15, c[0x0][0x434] ;  /* 0x00010d00ff0f7b82 */ /* 0x000e620000000800 */
[----:B------:R-:W-:-:S04]  /*1270*/  IMAD R4, R186, UR17, R185 ;  /* 0x00000011ba047c24 */ /* 0x000fc8000f8e02b9 */
[----:B-1----:R-:W-:-:S03]  /*1280*/  IMAD R15, R4, R15, RZ ;  /* 0x0000000f040f7224 */ /* 0x002fc600078e02ff */
.L_x_1631:
        /* <DEDUP_REMOVED lines=12> */
.L_x_1632:
[----:B------:R-:W1:Y:S01]  /*1350*/  LDC R16, c[0x0][0x444] ;  /* 0x00011100ff107b82 */ /* 0x000e620000000800 */
[----:B------:R-:W-:-:S04]  /*1360*/  IMAD R4, R186, UR17, R185 ;  /* 0x00000011ba047c24 */ /* 0x000fc8000f8e02b9 */
[----:B-1----:R-:W-:-:S07]  /*1370*/  IMAD R16, R4, R16, RZ ;  /* 0x0000001004107224 */ /* 0x002fce00078e02ff */
.L_x_1633:
[----:B------:R-:W1:Y:S01]  /*1380*/  LDC.64 R4, c[0x0][0x3b0] ;  /* 0x0000ec00ff047b82 */ /* 0x000e620000000a00 */
[----:B------:R-:W2:Y:S01]  /*1390*/  LDCU.128 UR4, c[0x0][0x590] ;  /* 0x0000b200ff0477ac */ /* 0x000ea20008000c00 */
[----:B------:R-:W3:Y:S01]  /*13a0*/  S2R R13, SR_TID.X ;  /* 0x00000000000d7919 */ /* 0x000ee20000002100 */
[----:B------:R-:W-:Y:S01]  /*13b0*/  IADD3 R34, P0, PT, R198, R6, RZ ;  /* 0x00000006c6227210 */ /* 0x000fe20007f1e0ff */
[----:B------:R-:W-:Y:S01]  /*13c0*/  IMAD R16, R22, 0x40, R16 ;  /* 0x0000004016107824 */ /* 0x000fe200078e0210 */
[----:B------:R-:W-:Y:S01]  /*13d0*/  MOV R19, RZ ;  /* 0x000000ff00137202 */ /* 0x000fe20000000f00 */
[----:B------:R-:W4:Y:S01]  /*13e0*/  LDCU.64 UR14, c[0x0][0x3c8] ;  /* 0x00007900ff0e77ac */ /* 0x000f220008000a00 */
[----:B------:R-:W-:Y:S01]  /*13f0*/  ISETP.NE.AND P4, PT, RZ, UR22, PT ;  /* 0x00000016ff007c0c */ /* 0x000fe2000bf85270 */
[----:B------:R-:W-:Y:S01]  /*1400*/  IMAD.X R35, RZ, RZ, R7, P0 ;  /* 0x000000ffff237224 */ /* 0x000fe200000e0607 */
[----:B------:R-:W5:Y:S01]  /*1410*/  LDC R220, c[0x0][0x508] ;  /* 0x00014200ffdc7b82 */ /* 0x000f620000000800 */
[----:B------:R-:W-:Y:S01]  /*1420*/  IADD3 R23, P1, P0, R30, R23, R29 ;  /* 0x000000171e177210 */ /* 0x000fe2000783e01d */
[----:B------:R-:W-:Y:S01]  /*1430*/  UIMAD UR23, UR17, UR23, URZ ;  /* 0x00000017111772a4 */ /* 0x000fe2000f8e02ff */
[----:B------:R-:W-:Y:S01]  /*1440*/  IMAD R15, R22, 0x40, R15 ;  /* 0x00000040160f7824 */ /* 0x000fe200078e020f */
[----:B------:R-:W-:Y:S02]  /*1450*/  BSSY.RECONVERGENT B1, `(.L_x_1623) ;  /* 0x00007c5000017945 */ /* 0x000fe40003800200 */
[----:B------:R-:W-:-:S02]  /*1460*/  USHF.L.U32 UR25, UR23, 0x6, URZ ;  /* 0x0000000617197899 */ /* 0x000fc400080006ff */
[----:B------:R-:W4:Y:S01]  /*1470*/  LDC.64 R6, c[0x0][0x5f8] ;  /* 0x00017e00ff067b82 */ /* 0x000f220000000a00 */
[----:B--2---:R-:W-:Y:S01]  /*1480*/  IMAD R32, R18, UR4, RZ ;  /* 0x0000000412207c24 */ /* 0x004fe2000f8e02ff */
[----:B------:R-:W-:Y:S01]  /*1490*/  USHF.L.U64.HI UR22, UR4, 0x5, UR5 ;  /* 0x0000000504167899 */ /* 0x000fe20008010205 */
[----:B------:R-:W-:Y:S01]  /*14a0*/  IMAD.WIDE.U32 R34, R25, UR4, R34 ;  /* 0x0000000419227c25 */ /* 0x000fe2000f8e0022 */
[----:B------:R-:W-:-:S03]  /*14b0*/  USHF.L.U32 UR24, UR4, 0x5, URZ ;  /* 0x0000000504187899 */ /* 0x000fc600080006ff */
[-C--:B-1----:R-:W-:Y:S01]  /*14c0*/  IMAD R26, R18, R4.reuse, RZ ;  /* 0x00000004121a7224 */ /* 0x082fe200078e02ff */
[----:B------:R-:W1:Y:S01]  /*14d0*/  LDC.64 R230, c[0x0][0x420] ;  /* 0x00010800ffe67b82 */ /* 0x000e620000000a00 */
[----:B------:R-:W-:Y:S02]  /*14e0*/  IMAD.MOV.U32 R18, RZ, RZ, R198 ;  /* 0x000000ffff127224 */ /* 0x000fe400078e00c6 */
[C---:B------:R-:W-:Y:S02]  /*14f0*/  IMAD R32, R25.reuse, UR5, R32 ;  /* 0x0000000519207c24 */ /* 0x040fe4000f8e0220 */
[----:B------:R-:W-:Y:S01]  /*1500*/  IMAD.WIDE.U32 R30, R25, R4, R18 ;  /* 0x00000004191e7225 */ /* 0x000fe200078e0012 */
[----:B-----5:R-:W-:-:S03]  /*1510*/  IADD3 R220, PT, PT, R202, -R220, -R222 ;  /* 0x800000dccadc7210 */ /* 0x020fc60007ffe8de */
[----:B------:R-:W-:Y:S01]  /*1520*/  IMAD R26, R25, R5, R26 ;  /* 0x00000005191a7224 */ /* 0x000fe200078e021a */
[----:B------:R-:W-:Y:S01]  /*1530*/  SHF.R.S32.HI R25, RZ, 0x1f, R29 ;  /* 0x0000001fff197819 */ /* 0x000fe2000001141d */
[----:B------:R-:W-:Y:S01]  /*1540*/  IMAD.IADD R33, R35, 0x1, R32 ;  /* 0x0000000123217824 */ /* 0x000fe200078e0220 */
[----:B------:R-:W-:Y:S01]  /*1550*/  IADD3 R30, P2, PT, R17, R30, RZ ;  /* 0x0000001e111e7210 */ /* 0x000fe20007f5e0ff */
[----:B------:R-:W-:Y:S01]  /*1560*/  IMAD.MOV.U32 R32, RZ, RZ, R34 ;  /* 0x000000ffff207224 */ /* 0x000fe200078e0022 */
[----:B------:R-:W-:Y:S02]  /*1570*/  IADD3.X R17, PT, PT, R27, R28, R25, P1, P0 ;  /* 0x0000001c1b117210 */ /* 0x000fe40000fe0419 */
[----:B------:R-:W-:Y:S01]  /*1580*/  IADD3.X R31, PT, PT, R24, R31, R26, P2, !PT ;  /* 0x0000001f181f7210 */ /* 0x000fe200017fe41a */
[----:B----4-:R-:W-:Y:S01]  /*1590*/  IMAD.WIDE.U32 R24, R6, UR16, RZ ;  /* 0x0000001006187c25 */ /* 0x010fe2000f8e00ff */
[----:B---3--:R-:W-:Y:S01]  /*15a0*/  LOP3.LUT R213, R13, 0x1f, RZ, 0xc0, !PT ;  /* 0x0000001f0dd57812 */ /* 0x008fe200078ec0ff */
[----:B------:R-:W2:Y:S02]  /*15b0*/  LDC.64 R26, c[0x0][0x5e8] ;  /* 0x00017a00ff1a7b82 */ /* 0x000ea40000000a00 */
[----:B------:R-:W-:-:S04]  /*15c0*/  IMAD.WIDE.U32 R32, R185, UR6, R32 ;  /* 0x00000006b9207c25 */ /* 0x000fc8000f8e0020 */
[----:B------:R-:W-:Y:S01]  /*15d0*/  IMAD R6, R7, UR16, R25 ;  /* 0x0000001007067c24 */ /* 0x000fe2000f8e0219 */
[----:B------:R-:W-:Y:S01]  /*15e0*/  SEL R7, R24, RZ, P4 ;  /* 0x000000ff18077207 */ /* 0x000fe20002000000 */
[C---:B------:R-:W-:Y:S01]  /*15f0*/  IMAD R29, R185.reuse, UR7, R33 ;  /* 0x00000007b91d7c24 */ /* 0x040fe2000f8e0221 */
[----:B------:R-:W3:Y:S01]  /*1600*/  LDCU.64 UR6, c[0x0][0x550] ;  /* 0x0000aa00ff0677ac */ /* 0x000ee20008000a00 */
[----:B------:R-:W-:Y:S01]  /*1610*/  IMAD R24, R190, UR23, R213 ;  /* 0x00000017be187c24 */ /* 0x000fe2000f8e02d5 */
[----:B------:R-:W-:Y:S01]  /*1620*/  SEL R6, R6, RZ, P4 ;  /* 0x000000ff06067207 */ /* 0x000fe20002000000 */
[----:B------:R-:W-:Y:S02]  /*1630*/  IMAD.MOV.U32 R28, RZ, RZ, R32 ;  /* 0x000000ffff1c7224 */ /* 0x000fe400078e0020 */
[----:B------:R-:W-:Y:S01]  /*1640*/  IMAD.WIDE.U32 R30, R185, UR14, R30 ;  /* 0x0000000eb91e7c25 */ /* 0x000fe2000f8e001e */
[----:B------:R-:W-:Y:S02]  /*1650*/  IADD3 R7, P1, P0, R24, R23, R7 ;  /* 0x0000001718077210 */ /* 0x000fe4000783e007 */
[----:B------:R-:W-:Y:S01]  /*1660*/  SHF.R.S32.HI R24, RZ, 0x1f, R24 ;  /* 0x0000001fff187819 */ /* 0x000fe20000011418 */
[----:B------:R-:W-:-:S02]  /*1670*/  VIADD R23, R220, 0xffffff80 ;  /* 0xffffff80dc177836 */ /* 0x000fc40000000000 */
[----:B------:R-:W-:Y:S01]  /*1680*/  IMAD.WIDE.U32 R28, R192, UR4, R28 ;  /* 0x00000004c01c7c25 */ /* 0x000fe2000f8e001c */
[----:B------:R-:W-:Y:S02]  /*1690*/  IADD3.X R17, PT, PT, R24, R17, R6, P1, P0 ;  /* 0x0000001118117210 */ /* 0x000fe40000fe0406 */
[----:B------:R-:W-:Y:S01]  /*16a0*/  SHF.R.S32.HI R201, RZ, 0x1f, R23 ;  /* 0x0000001fffc97819 */ /* 0x000fe20000011417 */
[----:B------:R-:W-:Y:S01]  /*16b0*/  IMAD R210, R192, UR5, R29 ;  /* 0x00000005c0d27c24 */ /* 0x000fe2000f8e021d */
[----:B------:R-:W4:Y:S01]  /*16c0*/  LDCU.64 UR4, c[0x0][0x380] ;  /* 0x00007000ff0477ac */ /* 0x000f220008000a00 */
[----:B------:R-:W-:Y:S01]  /*16d0*/  IMAD R29, R185, UR15, R31 ;  /* 0x0000000fb91d7c24 */ /* 0x000fe2000f8e021f */
[----:B------:R-:W-:Y:S01]  /*16e0*/  LEA.HI R201, R201, R23, RZ, 0x6 ;  /* 0x00000017c9c97211 */ /* 0x000fe200078f30ff */
[----:B-1----:R-:W-:Y:S01]  /*16f0*/  IMAD.WIDE R230, R15, 0x4, R230 ;  /* 0x000000040fe67825 */ /* 0x002fe200078e02e6 */
[----:B------:R-:W1:Y:S01]  /*1700*/  LDCU.64 UR14, c[0x0][0x570] ;  /* 0x0000ae00ff0e77ac */ /* 0x000e620008000a00 */
[----:B---3--:R-:W-:-:S02]  /*1710*/  LEA R211, P2, R28, UR6, 0x1 ;  /* 0x000000061cd37c11 */ /* 0x008fc4000f8408ff */
[----:B------:R-:W-:Y:S01]  /*1720*/  SHF.R.S32.HI R201, RZ, 0x6, R201 ;  /* 0x00000006ffc97819 */ /* 0x000fe200000114c9 */
[----:B------:R-:W-:Y:S01]  /*1730*/  VIADD R23, R192, 0x60 ;  /* 0x00000060c0177836 */ /* 0x000fe20000000000 */
[----:B------:R-:W-:Y:S01]  /*1740*/  LEA.HI.X R210, R28, UR7, R210, 0x1, P2 ;  /* 0x000000071cd27c11 */ /* 0x000fe200090f0cd2 */
[----:B------:R-:W-:Y:S01]  /*1750*/  IMAD.MOV.U32 R28, RZ, RZ, R30 ;  /* 0x000000ffff1c7224 */ /* 0x000fe200078e001e */
[----:B------:R-:W-:Y:S02]  /*1760*/  VIMNMX R201, PT, PT, RZ, R201, !PT ;  /* 0x000000c9ffc97248 */ /* 0x000fe40007fe0100 */
[----:B------:R-:W-:Y:S01]  /*1770*/  MOV R6, UR25 ;  /* 0x0000001900067c02 */ /* 0x000fe20008000f00 */
[----:B------:R-:W-:Y:S01]  /*1780*/  IMAD.WIDE.U32 R24, R192, R4, R28 ;  /* 0x00000004c0187225 */ /* 0x000fe200078e001c */
[----:B------:R-:W-:Y:S02]  /*1790*/  IADD3 R7, P0, PT, R7, UR25, RZ ;  /* 0x0000001907077c10 */ /* 0x000fe4000ff1e0ff */
[----:B------:R-:W-:Y:S01]  /*17a0*/  ISETP.GT.AND P3, PT, R14, R201, PT ;  /* 0x000000c90e00720c */ /* 0x000fe20003f64270 */
[----:B------:R-:W-:Y:S01]  /*17b0*/  IMAD R208, R192, R5, R25 ;  /* 0x00000005c0d07224 */ /* 0x000fe200078e0219 */
[----:B------:R-:W-:Y:S01]  /*17c0*/  LEA.HI.X.SX32 R6, R6, R17, 0x1, P0 ;  /* 0x0000001106067211 */ /* 0x000fe200000f0eff */
[----:B--2---:R-:W-:Y:S01]  /*17d0*/  IMAD.WIDE R16, R16, 0x4, R26 ;  /* 0x0000000410107825 */ /* 0x004fe200078e021a */
[----:B----4-:R-:W-:-:S02]  /*17e0*/  LEA R209, P1, R24, UR4, 0x1 ;  /* 0x0000000418d17c11 */ /* 0x010fc4000f8208ff */
[C---:B-1----:R-:W-:Y:S01]  /*17f0*/  LEA R228, P0, R7.reuse, UR14, 0x2 ;  /* 0x0000000e07e47c11 */ /* 0x042fe2000f8010ff */
[----:B------:R-:W-:Y:S01]  /*1800*/  IMAD.MOV.U32 R206, RZ, RZ, R16 ;  /* 0x000000ffffce7224 */ /* 0x000fe200078e0010 */
[----:B------:R-:W-:Y:S01]  /*1810*/  MOV R205, R17 ;  /* 0x0000001100cd7202 */ /* 0x000fe20000000f00 */
[----:B------:R-:W-:Y:S01]  /*1820*/  VIADD R25, R192, 0x20 ;  /* 0x00000020c0197836 */ /* 0x000fe20000000000 */
[----:B------:R-:W-:Y:S02]  /*1830*/  LEA.HI.X R229, R7, UR15, R6, 0x2, P0 ;  /* 0x0000000f07e57c11 */ /* 0x000fe400080f1406 */
[----:B------:R-:W-:Y:S02]  /*1840*/  LEA.HI.X R208, R24, UR5, R208, 0x1, P1 ;  /* 0x0000000518d07c11 */ /* 0x000fe400088f0cd0 */
[C---:B------:R-:W-:Y:S02]  /*1850*/  IADD3 R7, P2, PT, R192.reuse, 0x40, RZ ;  /* 0x00000040c0077810 */ /* 0x040fe40007f5e0ff */
[----:B------:R-:W-:-:S02]  /*1860*/  IADD3 R17, P0, PT, R192, 0x60, RZ ;  /* 0x00000060c0117810 */ /* 0x000fc40007f1e0ff */
[----:B------:R-:W-:Y:S01]  /*1870*/  IADD3 R15, P1, PT, R192, 0x20, RZ ;  /* 0x00000020c00f7810 */ /* 0x000fe20007f3e0ff */
        /* <DEDUP_REMOVED lines=19> */
.L_x_1635:
[----:B------:R-:W1:Y:S01]  /*19b0*/  LDCU.64 UR10, c[0x0][0x5c0] ;  /* 0x0000b800ff0a77ac */ /* 0x000e620008000a00 */
[----:B------:R-:W-:-:S05]  /*19c0*/  IADD3 R4, PT, PT, R223, R225, RZ ;  /* 0x000000e1df047210 */ /* 0x000fca0007ffe0ff */
[C---:B-1----:R-:W-:Y:S02]  /*19d0*/  IMAD R9, R4.reuse, UR11, RZ ;  /* 0x0000000b04097c24 */ /* 0x042fe4000f8e02ff */
[----:B------:R-:W-:-:S05]  /*19e0*/  IMAD.WIDE.U32 R4, R4, UR10, RZ ;  /* 0x0000000a04047c25 */ /* 0x000fca000f8e00ff */
[----:B------:R-:W-:Y:S02]  /*19f0*/  IADD3 R9, PT, PT, R5, R9, RZ ;  /* 0x0000000905097210 */ /* 0x000fe40007ffe0ff */
.L_x_1636:
        /* <DEDUP_REMOVED lines=12> */
.L_x_1637:
[----:B------:R-:W1:Y:S01]  /*1ac0*/  LDCU.64 UR6, c[0x0][0x5c8] ;  /* 0x0000b900ff0677ac */ /* 0x000e620008000a00 */
[----:B------:R-:W-:-:S05]  /*1ad0*/  IADD3 R223, PT, PT, R223, R225, RZ ;  /* 0x000000e1dfdf7210 */ /* 0x000fca0007ffe0ff */
[C---:B-1----:R-:W-:Y:S02]  /*1ae0*/  IMAD R10, R223.reuse, UR7, RZ ;  /* 0x00000007df0a7c24 */ /* 0x042fe4000f8e02ff */
[----:B------:R-:W-:-:S05]  /*1af0*/  IMAD.WIDE.U32 R12, R223, UR6, RZ ;  /* 0x00000006df0c7c25 */ /* 0x000fca000f8e00ff */
[----:B------:R-:W-:Y:S02]  /*1b00*/  IADD3 R10, PT, PT, R13, R10, RZ ;  /* 0x0000000a0d0a7210 */ /* 0x000fe40007ffe0ff */
[----:B------:R-:W-:-:S07]  /*1b10*/  MOV R11, R12 ;  /* 0x0000000c000b7202 */ /* 0x000fce0000000f00 */
.L_x_1638:
        /* <DEDUP_REMOVED lines=34> */
.L_x_1640:
[----:B------:R-:W-:Y:S05]  /*1d40*/  BSYNC.RECONVERGENT B0 ;  /* 0x0000000000007941 */ /* 0x000fea0003800200 */
.L_x_1639:
        /* <DEDUP_REMOVED lines=12> */
.L_x_1642:
[----:B------:R-:W-:Y:S05]  /*1e10*/  BSYNC.RECONVERGENT B0 ;  /* 0x0000000000007941 */ /* 0x000fea0003800200 */
.L_x_1641:
        /* <DEDUP_REMOVED lines=11> */
.L_x_1644:
[----:B------:R-:W-:Y:S05]  /*1ed0*/  BSYNC.RECONVERGENT B0 ;  /* 0x0000000000007941 */ /* 0x000fea0003800200 */
.L_x_1643:
        /* <DEDUP_REMOVED lines=27> */
.L_x_1646:
[----:B------:R-:W-:Y:S05]  /*2090*/  BSYNC.RECONVERGENT B0 ;  /* 0x0000000000007941 */ /* 0x000fea0003800200 */
.L_x_1645:
        /* <DEDUP_REMOVED lines=12> */
.L_x_1648:
[----:B------:R-:W-:Y:S05]  /*2160*/  BSYNC.RECONVERGENT B0 ;  /* 0x0000000000007941 */ /* 0x000fea0003800200 */
.L_x_1647:
        /* <DEDUP_REMOVED lines=12> */
.L_x_1634:
[----:B------:R-:W-:Y:S01]  /*2230*/  IMAD R26, R8, UR10, RZ ;  /* 0x0000000a081a7c24 */ /* 0x000fe2000f8e02ff */
[----:B------:R-:W1:Y:S01]  /*2240*/  LDCU.64 UR4, c[0x0][0x3d8] ;  /* 0x00007b00ff0477ac */ /* 0x000e620008000a00 */
[C---:B------:R-:W-:Y:S01]  /*2250*/  IMAD.WIDE.U32 R28, R203.reuse, UR10, R18 ;  /* 0x0000000acb1c7c25 */ /* 0x040fe2000f8e0012 */
[----:B------:R-:W-:Y:S03]  /*2260*/  BSSY.RECONVERGENT B0, `(.L_x_1650) ;  /* 0x0000021000007945 */ /* 0x000fe60003800200 */
[----:B------:R-:W-:Y:S01]  /*2270*/  IMAD R26, R203, UR11, R26 ;  /* 0x0000000bcb1a7c24 */ /* 0x000fe2000f8e021a */
[----:B------:R-:W-:Y:S01]  /*2280*/  @P4 BAR.SYNC.DEFER_BLOCKING 0x0 ;  /* 0x0000000000004b1d */ /* 0x000fe20000010000 */
[----:B------:R-:W-:-:S04]  /*2290*/  IADD3 R28, P0, PT, R21, R28, RZ ;  /* 0x0000001c151c7210 */ /* 0x000fc80007f1e0ff */
[----:B------:R-:W-:Y:S02]  /*22a0*/  IADD3.X R29, PT, PT, R20, R29, R26, P0, !PT ;  /* 0x0000001d141d7210 */ /* 0x000fe400007fe41a */
[----:B------:R-:W-:Y:S02]  /*22b0*/  IADD3 R20, PT, PT, -R203, R222, RZ ;  /* 0x000000decb147210 */ /* 0x000fe40007ffe1ff */
[----:B------:R-:W-:Y:S02]  /*22c0*/  LOP3.LUT R26, R221, 0x80000001, RZ, 0xc0, !PT ;  /* 0x80000001dd1a7812 */ /* 0x000fe400078ec0ff */
[----:B------:R-:W-:Y:S01]  /*22d0*/  ISETP.GE.AND P6, PT, R192, R20, PT ;  /* 0x00000014c000720c */ /* 0x000fe20003fc6270 */
[----:B-1----:R-:W-:Y:S01]  /*22e0*/  IMAD R21, R9, UR4, RZ ;  /* 0x0000000409157c24 */ /* 0x002fe2000f8e02ff */
        /* <DEDUP_REMOVED lines=21> */
.L_x_1652:
[----:B------:R3:W-:Y:S01]  /*2440*/  STS.128 [R197+0xa000], RZ ;  /* 0x00a000ffc5007388 */ /* 0x0007e20000000c00 */
[----:B------:R-:W-:Y:S05]  /*2450*/  BRA `(.L_x_1653) ;  /* 0x0000000000047947 */ /* 0x000fea0003800000 */
.L_x_1651:
[----:B------:R1:W-:Y:S02]  /*2460*/  STS.128 [R197+0xa000], RZ ;  /* 0x00a000ffc5007388 */ /* 0x0003e40000000c00 */
.L_x_1653:
[----:B------:R-:W-:Y:S05]  /*2470*/  BSYNC.RECONVERGENT B0 ;  /* 0x0000000000007941 */ /* 0x000fea0003800200 */
.L_x_1650:
        /* <DEDUP_REMOVED lines=23> */
.L_x_1655:
[----:B------:R-:W-:Y:S05]  /*25f0*/  BSYNC.RECONVERGENT B0 ;  /* 0x0000000000007941 */ /* 0x000fea0003800200 */
.L_x_1654:
        /* <DEDUP_REMOVED lines=20> */
.L_x_1657:
[----:B------:R-:W-:Y:S05]  /*2740*/  BSYNC.RECONVERGENT B0 ;  /* 0x0000000000007941 */ /* 0x000fea0003800200 */
.L_x_1656:
        /* <DEDUP_REMOVED lines=20> */
.L_x_1659:
[----:B------:R-:W-:Y:S05]  /*2890*/  BSYNC.RECONVERGENT B0 ;  /* 0x0000000000007941 */ /* 0x000fea0003800200 */
.L_x_1658:
        /* <DEDUP_REMOVED lines=15> */
.L_x_1662:
[----:B------:R1:W-:Y:S01]  /*2990*/  STS.128 [R197+0x4000], RZ ;  /* 0x004000ffc5007388 */ /* 0x0003e20000000c00 */
[----:B------:R-:W-:Y:S05]  /*29a0*/  BRA `(.L_x_1663) ;  /* 0x0000000000047947 */ /* 0x000fea0003800000 */
.L_x_1661:
[----:B------:R1:W-:Y:S02]  /*29b0*/  STS.128 [R197+0x4000], RZ ;  /* 0x004000ffc5007388 */ /* 0x0003e40000000c00 */
.L_x_1663:
[----:B------:R-:W-:Y:S05]  /*29c0*/  BSYNC.RECONVERGENT B0 ;  /* 0x0000000000007941 */ /* 0x000fea0003800200 */
.L_x_1660:
        /* <DEDUP_REMOVED lines=8> */
[----:B-1----:R-:W-:Y:S01]  /*2a50*/  IMAD.U32 R23, RZ, RZ, UR24 ;  /* 0x00000018ff177e24 */ /* 0x002fe2000f8e00ff */
        /* <DEDUP_REMOVED lines=8> */
.L_x_1665:
[----:B------:R-:W-:Y:S05]  /*2ae0*/  BSYNC.RECONVERGENT B0 ;  /* 0x0000000000007941 */ /* 0x000fea0003800200 */
.L_x_1664:
        /* <DEDUP_REMOVED lines=13> */
.L_x_1668:
[----:B------:R1:W-:Y:S01]  /*2bc0*/  STS.128 [R219], RZ ;  /* 0x000000ffdb007388 */ /* 0x0003e20000000c00 */
[----:B------:R-:W-:Y:S05]  /*2bd0*/  BRA `(.L_x_1669) ;  /* 0x0000000000047947 */ /* 0x000fea0003800000 */
.L_x_1667:
[----:B------:R1:W-:Y:S02]  /*2be0*/  STS.128 [R219], RZ ;  /* 0x000000ffdb007388 */ /* 0x0003e40000000c00 */
.L_x_1669:
[----:B------:R-:W-:Y:S05]  /*2bf0*/  BSYNC.RECONVERGENT B0 ;  /* 0x0000000000007941 */ /* 0x000fea0003800200 */
.L_x_1666:
        /* <DEDUP_REMOVED lines=29> */
.L_x_1671:
[----:B------:R-:W-:Y:S05]  /*2dd0*/  BSYNC.RECONVERGENT B0 ;  /* 0x0000000000007941 */ /* 0x000fea0003800200 */
.L_x_1670:
        /* <DEDUP_REMOVED lines=27> */
.L_x_1674:
[----:B------:R3:W-:Y:S01]  /*2f90*/  STS.128 [R197+0x6000], RZ ;  /* 0x006000ffc5007388 */ /* 0x0007e20000000c00 */
[----:B------:R-:W-:Y:S05]  /*2fa0*/  BRA `(.L_x_1675) ;  /* 0x0000000000047947 */ /* 0x000fea0003800000 */
.L_x_1673:
[----:B------:R3:W-:Y:S02]  /*2fb0*/  STS.128 [R197+0x6000], RZ ;  /* 0x006000ffc5007388 */ /* 0x0007e40000000c00 */
.L_x_1675:
[----:B------:R-:W-:Y:S05]  /*2fc0*/  BSYNC.RECONVERGENT B0 ;  /* 0x0000000000007941 */ /* 0x000fea0003800200 */
.L_x_1672:
        /* <DEDUP_REMOVED lines=20> */
.L_x_1677:
[----:B------:R-:W-:Y:S05]  /*3110*/  BSYNC.RECONVERGENT B0 ;  /* 0x0000000000007941 */ /* 0x000fea0003800200 */
.L_x_1676:
        /* <DEDUP_REMOVED lines=20> */
.L_x_1679:
[----:B------:R-:W-:Y:S05]  /*3260*/  BSYNC.RECONVERGENT B0 ;  /* 0x0000000000007941 */ /* 0x000fea0003800200 */
.L_x_1678:
        /* <DEDUP_REMOVED lines=20> */
.L_x_1681:
[----:B------:R-:W-:Y:S05]  /*33b0*/  BSYNC.RECONVERGENT B0 ;  /* 0x0000000000007941 */ /* 0x000fea0003800200 */
.L_x_1680:
[----:B------:R-:W4:Y:S01]  /*33c0*/  LDCU.64 UR4, c[0x0][0x538] ;  /* 0x0000a700ff0477ac */ /* 0x000f220008000a00 */
[----:B------:R-:W0:Y:S01]  /*33d0*/  LDGDEPBAR ;  /* 0x00000000000079af */ /* 0x000e220000000000 */
[----:B-1-3--:R-:W1:Y:S01]  /*33e0*/  LDC.64 R8, c[0x0][0x528] ;  /* 0x00014a00ff087b82 */ /* 0x00ae620000000a00 */
[----:B------:R-:W3:Y:S01]  /*33f0*/  LDCU UR10, c[0x0][0x590] ;  /* 0x0000b200ff0a77ac */ /* 0x000ee20008000800 */
[----:B------:R-:W-:Y:S01]  /*3400*/  SHF.R.U32.HI R199, RZ, 0x1, R13 ;  /* 0x00000001ffc77819 */ /* 0x000fe2000001160d */
[----:B------:R-:W1:Y:S01]  /*3410*/  LDCU UR7, c[0x0][0x45c] ;  /* 0x00008b80ff0777ac */ /* 0x000e620008000800 */
        /* <DEDUP_REMOVED lines=10> */
[----:B-1----:R-:W2:Y:S01]  /*34c0*/  LDG.E.64 R10, desc[UR18][R8.64+0x8] ;  /* 0x00000812080a7981 */ /* 0x002ea2000c1e1b00 */
[----:B------:R-:W-:Y:S02]  /*34d0*/  IMAD.IADD R171, R179, 0x1, R177 ;  /* 0x00000001b3ab7824 */ /* 0x000fe400078e02b1 */
[----:B------:R-:W-:Y:S01]  /*34e0*/  IMAD.IADD R170, R180, 0x1, R179 ;  /* 0x00000001b4aa7824 */ /* 0x000fe200078e02b3 */
[----:B------:R1:W1:Y:S04]  /*34f0*/  LDSM.16.M88.4 R136, [R180] ;  /* 0x00000000b488783b */ /* 0x0002680000000200 */
[----:B------:R1:W1:Y:S04]  /*3500*/  LDSM.16.M88.4 R140, [R180+0x800] ;  /* 0x00080000b48c783b */ /* 0x0002680000000200 */
[----:B------:R1:W1:Y:S04]  /*3510*/  LDSM.16.M88.4 R144, [R170] ;  /* 0x00000000aa90783b */ /* 0x0002680000000200 */
[----:B------:R1:W1:Y:S01]  /*3520*/  LDSM.16.M88.4 R148, [R170+0x800] ;  /* 0x00080000aa94783b */ /* 0x0002620000000200 */
[----:B----4-:R-:W-:-:S03]  /*3530*/  @P0 IMAD.WIDE.U32 R6, R186, R4, R6 ;  /* 0x00000004ba060225 */ /* 0x010fc600078e0006 */
[----:B------:R4:W1:Y:S01]  /*3540*/  LDSM.16.M88.4 R152, [R177] ;  /* 0x00000000b198783b */ /* 0x0008620000000200 */
[----:B------:R-:W-:Y:S01]  /*3550*/  @P0 IMAD R5, R186, R5, R7 ;  /* 0x00000005ba050224 */ /* 0x000fe200078e0207 */
[C---:B------:R-:W-:Y:S02]  /*3560*/  @P0 LEA R4, P1, R6.reuse, UR4, 0x2 ;  /* 0x0000000406040c11 */ /* 0x040fe4000f8210ff */
[----:B------:R-:W4:Y:S01]  /*3570*/  LDG.E.64 R8, desc[UR18][R8.64] ;  /* 0x0000001208087981 */ /* 0x000f22000c1e1b00 */
[--C-:B------:R-:W-:Y:S01]  /*3580*/  IMAD.IADD R169, R183, 0x1, R168.reuse ;  /* 0x00000001b7a97824 */ /* 0x100fe200078e02a8 */
[----:B------:R-:W-:Y:S02]  /*3590*/  CS2R R94, SRZ ;  /* 0x00000000005e7805 */ /* 0x000fe4000001ff00 */
[----:B------:R-:W-:Y:S01]  /*35a0*/  @P0 LEA.HI.X R5, R6, UR5, R5, 0x2, P1 ;  /* 0x0000000506050c11 */ /* 0x000fe200088f1405 */
[----:B------:R1:W1:Y:S04]  /*35b0*/  LDSM.16.M88.4 R156, [R177+0x800] ;  /* 0x00080000b19c783b */ /* 0x0002680000000200 */
[----:B------:R1:W1:Y:S04]  /*35c0*/  LDSM.16.M88.4 R160, [R171] ;  /* 0x00000000aba0783b */ /* 0x0002680000000200 */
[----:B------:R1:W1:Y:S01]  /*35d0*/  LDSM.16.M88.4 R164, [R171+0x800] ;  /* 0x00080000aba4783b */ /* 0x0002620000000200 */
[----:B------:R-:W-:Y:S01]  /*35e0*/  IMAD.IADD R168, R182, 0x1, R168 ;  /* 0x00000001b6a87824 */ /* 0x000fe200078e02a8 */
[----:B------:R-:W-:Y:S01]  /*35f0*/  CS2R R92, SRZ ;  /* 0x00000000005c7805 */ /* 0x000fe2000001ff00 */
[----:B------:R-:W-:Y:S01]  /*3600*/  IMAD.MOV.U32 R214, RZ, RZ, R219 ;  /* 0x000000ffffd67224 */ /* 0x000fe200078e00db */
[----:B------:R3:W4:Y:S01]  /*3610*/  @P0 LDG.E R6, desc[UR18][R4.64] ;  /* 0x0000001204060981 */ /* 0x000722000c1e1900 */
        /* <DEDUP_REMOVED lines=24> */
[----:B---3--:R-:W3:Y:S01]  /*37a0*/  @P0 LDC R4, c[0x0][0x458] ;  /* 0x00011600ff040b82 */ /* 0x008ee20000000800 */
[----:B------:R-:W-:Y:S01]  /*37b0*/  IMAD R5, R186, UR17, R185 ;  /* 0x00000011ba057c24 */ /* 0x000fe2000f8e02b9 */
[----:B------:R-:W-:-:S02]  /*37c0*/  CS2R R50, SRZ ;  /* 0x0000000000327805 */ /* 0x000fc4000001ff00 */
        /* <DEDUP_REMOVED lines=8> */
[----:B---3--:R-:W3:Y:S01]  /*3850*/  @P0 MUFU.RCP R4, R4 ;  /* 0x0000000400040308 */ /* 0x008ee20000001000 */
[----:B------:R-:W-:-:S05]  /*3860*/  IMAD.SHL.U32 R5, R5, 0x20, RZ ;  /* 0x0000002005057824 */ /* 0x000fca00078e00ff */
[----:B------:R-:W-:Y:S01]  /*3870*/  SHF.R.S32.HI R212, RZ, 0x1f, R5 ;  /* 0x0000001fffd47819 */ /* 0x000fe20000011405 */
[----:B------:R-:W-:Y:S02]  /*3880*/  USHF.L.U32 UR10, UR10, 0x6, URZ ;  /* 0x000000060a0a7899 */ /* 0x000fe400080006ff */
[----:B------:R-:W-:Y:S01]  /*3890*/  USHF.L.U32 UR23, UR23, 0x3, URZ ;  /* 0x0000000317177899 */ /* 0x000fe200080006ff */
[----:B--2---:R-:W-:-:S04]  /*38a0*/  IADD3 R213, P2, P1, R5, R10, R213 ;  /* 0x0000000a05d57210 */ /* 0x004fc8000795e0d5 */
[----:B------:R-:W-:Y:S02]  /*38b0*/  IADD3.X R212, PT, PT, R212, R11, RZ, P2, P1 ;  /* 0x0000000bd4d47210 */ /* 0x000fe400017e24ff */
[----:B----4-:R-:W-:Y:S02]  /*38c0*/  R2UR UR34, R8 ;  /* 0x00000000082272ca */ /* 0x010fe400000e0000 */
[----:B------:R-:W-:Y:S01]  /*38d0*/  R2UR UR35, R9 ;  /* 0x00000000092372ca */ /* 0x000fe200000e0000 */
[----:B---3--:R-:W-:Y:S01]  /*38e0*/  @P0 FMUL.FTZ R4, R6, R4 ;  /* 0x0000000406040220 */ /* 0x008fe20000410000 */
[----:B------:R-:W-:-:S04]  /*38f0*/  IMAD.SHL.U32 R6, R13, 0x2, RZ ;  /* 0x000000020d067824 */ /* 0x000fc800078e00ff */
[----:B------:R-:W-:Y:S02]  /*3900*/  @P0 R2UR UR11, R4 ;  /* 0x00000000040b02ca */ /* 0x000fe400000e0000 */
[----:B------:R-:W-:-:S04]  /*3910*/  LOP3.LUT R6, R6, 0x6, RZ, 0xc0, !PT ;  /* 0x0000000606067812 */ /* 0x000fc800078ec0ff */
[----:B------:R-:W-:Y:S01]  /*3920*/  LOP3.LUT R199, R6, 0x1e0, R199, 0xf8, !PT ;  /* 0x000001e006c77812 */ /* 0x000fe200078ef8c7 */
[----:B------:R-:W-:-:S04]  /*3930*/  UIADD3 UR31, UPT, UPT, UR34, -0x61c88647, URZ ;  /* 0x9e3779b9221f7890 */ /* 0x000fc8000fffe0ff */
[--C-:B------:R-:W-:Y:S01]  /*3940*/  IMAD.IADD R200, R203, 0x1, R199.reuse ;  /* 0x00000001cbc87824 */ /* 0x100fe200078e02c7 */
[----:B------:R-:W-:Y:S01]  /*3950*/  IADD3 R199, PT, PT, R222, -R202, -R199 ;  /* 0x800000cadec77210 */ /* 0x000fe20007ffe8c7 */
        /* <DEDUP_REMOVED lines=12> */
.L_x_1686:
        /* <DEDUP_REMOVED lines=85> */
[----:B------:R-:W-:Y:S01]  /*3f70*/  FFMA.FTZ R4, R110, -UR32, R4 ;  /* 0x800000206e047c23 */ /* 0x000fe20008010004 */
[----:B------:R-:W-:Y:S01]  /*3f80*/  FFMA.FTZ R5, R109, -UR32, R5 ;  /* 0x800000206d057c23 */ /* 0x000fe20008010005 */
[----:B------:R-:W-:Y:S01]  /*3f90*/  FFMA.FTZ R6, R108, -UR32, R6 ;  /* 0x800000206c067c23 */ /* 0x000fe20008010006 */
[----:B------:R-:W-:Y:S02]  /*3fa0*/  FFMA.FTZ R7, R107, -UR32, R7 ;  /* 0x800000206b077c23 */ /* 0x000fe40008010007 */
[C---:B------:R-:W-:Y:S04]  /*3fb0*/  HMMA.16816.F32.BF16 R16, R128.reuse, R134, R16 ;  /* 0x000000868010723c */ /* 0x040fe80000041810 */
[----:B------:R-:W-:Y:S01]  /*3fc0*/  FFMA.FTZ R11, R111, -UR32, R11 ;  /* 0x800000206f0b7c23 */ /* 0x000fe2000801000b */
[----:B------:R-:W-:Y:S01]  /*3fd0*/  MOV R111, R118 ;  /* 0x00000076006f7202 */ /* 0x000fe20000000f00 */
[----:B------:R-:W-:Y:S02]  /*3fe0*/  VIADD R118, R106, 0x98 ;  /* 0x000000986a767836 */ /* 0x000fe40000000000 */
[----:B------:R-:W-:Y:S01]  /*3ff0*/  FFMA.FTZ R10, R116, -UR32, R10 ;  /* 0x80000020740a7c23 */ /* 0x000fe2000801000a */
[C---:B------:R-:W-:Y:S01]  /*4000*/  IADD3 R116, PT, PT, R106.reuse, 0x97, RZ ;  /* 0x000000976a747810 */ /* 0x040fe20007ffe0ff */
[-C--:B--2---:R-:W-:Y:S03]  /*4010*/  HMMA.16816.F32.BF16 R20, R128, R100.reuse, R20 ;  /* 0x000000648014723c */ /* 0x084fe60000041814 */
[----:B------:R-:W-:Y:S01]  /*4020*/  IABS R118, R118 ;  /* 0x0000007600767213 */ /* 0x000fe20000000000 */
[C---:B------:R-:W-:Y:S01]  /*4030*/  FFMA.FTZ R9, R117.reuse, -UR32, R9 ;  /* 0x8000002075097c23 */ /* 0x040fe20008010009 */
[----:B------:R-:W-:Y:S01]  /*4040*/  I2FP.F32.S32 R111, R111 ;  /* 0x0000006f006f7245 */ /* 0x000fe20000201400 */
[----:B------:R-:W-:Y:S01]  /*4050*/  FFMA.FTZ R15, R117, -UR32, R15 ;  /* 0x80000020750f7c23 */ /* 0x000fe2000801000f */
[----:B------:R-:W-:Y:S01]  /*4060*/  IABS R116, R116 ;  /* 0x0000007400747213 */ /* 0x000fe20000000000 */
[C---:B------:R-:W-:Y:S04]  /*4070*/  HMMA.16816.F32.BF16 R24, R112.reuse, R100, R24 ;  /* 0x000000647018723c */ /* 0x040fe80000041818 */
[C---:B------:R-:W-:Y:S01]  /*4080*/  IADD3 R100, PT, PT, R106.reuse, 0x6f, RZ ;  /* 0x0000006f6a647810 */ /* 0x040fe20007ffe0ff */
[----:B------:R-:W-:Y:S01]  /*4090*/  IMAD.MOV.U32 R120, RZ, RZ, R118 ;  /* 0x000000ffff787224 */ /* 0x000fe200078e0076 */
[----:B------:R-:W-:Y:S01]  /*40a0*/  IADD3 R118, PT, PT, R106, 0x77, RZ ;  /* 0x000000776a767810 */ /* 0x000fe20007ffe0ff */
[----:B------:R-:W-:Y:S01]  /*40b0*/  FFMA.FTZ R18, R110, -UR32, R18 ;  /* 0x800000206e127c23 */ /* 0x000fe20008010012 */
[----:B------:R-:W-:Y:S01]  /*40c0*/  I2FP.F32.S32 R110, R119 ;  /* 0x00000077006e7245 */ /* 0x000fe20000201400 */
[-C--:B------:R-:W-:Y:S03]  /*40d0*/  HMMA.16816.F32.BF16 R28, R112, R102.reuse, R28 ;  /* 0x00000066701c723c */ /* 0x080fe6000004181c */
[----:B------:R-:W-:Y:S01]  /*40e0*/  IABS R118, R118 ;  /* 0x0000007600767213 */ /* 0x000fe20000000000 */
[----:B------:R-:W-:Y:S01]  /*40f0*/  FFMA.FTZ R19, R109, -UR32, R19 ;  /* 0x800000206d137c23 */ /* 0x000fe20008010013 */
[----:B------:R-:W-:Y:S01]  /*4100*/  IADD3 R112, PT, PT, R106, 0x8f, RZ ;  /* 0x0000008f6a707810 */ /* 0x000fe20007ffe0ff */
[C---:B------:R-:W-:Y:S01]  /*4110*/  FFMA.FTZ R16, R110.reuse, -UR32, R16 ;  /* 0x800000206e107c23 */ /* 0x040fe20008010010 */
[----:B------:R-:W-:Y:S01]  /*4120*/  I2FP.F32.S32 R109, R118 ;  /* 0x00000076006d7245 */ /* 0x000fe20000201400 */
[----:B------:R-:W-:Y:S04]  /*4130*/  HMMA.16816.F32.BF16 R32, R128, R102, R32 ;  /* 0x000000668020723c */ /* 0x000fe80000041820 */
[----:B------:R-:W-:Y:S01]  /*4140*/  IABS R100, R100 ;  /* 0x0000006400647213 */ /* 0x000fe20000000000 */
[----:B------:R-:W-:Y:S01]  /*4150*/  FFMA.FTZ R22, R110, -UR32, R22 ;  /* 0x800000206e167c23 */ /* 0x000fe20008010016 */
[C---:B------:R-:W-:Y:S02]  /*4160*/  VIADD R101, R106.reuse, 0x70 ;  /* 0x000000706a657836 */ /* 0x040fe40000000000 */
[C---:B------:R-:W-:Y:S01]  /*4170*/  FFMA.FTZ R8, R111.reuse, -UR32, R8 ;  /* 0x800000206f087c23 */ /* 0x040fe20008010008 */
[----:B------:R-:W-:Y:S01]  /*4180*/  I2FP.F32.S32 R100, R100 ;  /* 0x0000006400647245 */ /* 0x000fe20000201400 */
[C---:B------:R-:W-:Y:S02]  /*4190*/  VIADD R110, R106.reuse, 0x90 ;  /* 0x000000906a6e7836 */ /* 0x040fe40000000000 */
[----:B------:R-:W-:Y:S01]  /*41a0*/  FFMA.FTZ R14, R111, -UR32, R14 ;  /* 0x800000206f0e7c23 */ /* 0x000fe2000801000e */
[----:B------:R-:W-:Y:S01]  /*41b0*/  MOV R111, R116 ;  /* 0x00000074006f7202 */ /* 0x000fe20000000f00 */
[C---:B------:R-:W-:Y:S01]  /*41c0*/  VIADD R102, R106.reuse, 0x68 ;  /* 0x000000686a667836 */ /* 0x040fe20000000000 */
[----:B------:R-:W-:Y:S01]  /*41d0*/  IADD3 R106, PT, PT, R106, 0x67, RZ ;  /* 0x000000676a6a7810 */ /* 0x000fe20007ffe0ff */
[C---:B------:R-:W-:Y:S01]  /*41e0*/  FFMA.FTZ R17, R109.reuse, -UR32, R17 ;  /* 0x800000206d117c23 */ /* 0x040fe20008010011 */
[----:B------:R-:W-:Y:S01]  /*41f0*/  IABS R101, R101 ;  /* 0x0000006500657213 */ /* 0x000fe20000000000 */
[----:B------:R-:W-:Y:S01]  /*4200*/  FFMA.FTZ R23, R109, -UR32, R23 ;  /* 0x800000206d177c23 */ /* 0x000fe20008010017 */
        /* <DEDUP_REMOVED lines=8> */
[----:B------:R-:W-:Y:S02]  /*4290*/  I2FP.F32.S32 R116, R120 ;  /* 0x0000007800747245 */ /* 0x000fe40000201400 */
[----:B------:R-:W-:Y:S02]  /*42a0*/  I2FP.F32.S32 R111, R111 ;  /* 0x0000006f006f7245 */ /* 0x000fe40000201400 */
        /* <DEDUP_REMOVED lines=8> */
[----:B------:R-:W-:Y:S01]  /*4330*/  I2FP.F32.S32 R106, R106 ;  /* 0x0000006a006a7245 */ /* 0x000fe20000201400 */
[----:B------:R-:W-:Y:S01]  /*4340*/  FFMA.FTZ R27, R111, -UR32, R27 ;  /* 0x800000206f1b7c23 */ /* 0x000fe2000801001b */
[C---:B------:R-:W-:Y:S01]  /*4350*/  FFMA.FTZ R24, R110.reuse, -UR32, R24 ;  /* 0x800000206e187c23 */ /* 0x040fe20008010018 */
[C---:B------:R-:W-:Y:S01]  /*4360*/  FFMA.FTZ R25, R109.reuse, -UR32, R25 ;  /* 0x800000206d197c23 */ /* 0x040fe20008010019 */
[----:B------:R-:W-:Y:S01]  /*4370*/  FFMA.FTZ R30, R110, -UR32, R30 ;  /* 0x800000206e1e7c23 */ /* 0x000fe2000801001e */
[----:B------:R-:W-:Y:S01]  /*4380*/  FFMA.FTZ R31, R109, -UR32, R31 ;  /* 0x800000206d1f7c23 */ /* 0x000fe2000801001f */
[----:B------:R-:W-:Y:S01]  /*4390*/  FFMA.FTZ R34, R101, -UR32, R34 ;  /* 0x8000002065227c23 */ /* 0x000fe20008010022 */
[----:B------:R-:W-:Y:S01]  /*43a0*/  FFMA.FTZ R32, R102, -UR32, R32 ;  /* 0x8000002066207c23 */ /* 0x000fe20008010020 */
[----:B------:R-:W-:Y:S01]  /*43b0*/  FFMA.FTZ R33, R106, -UR32, R33 ;  /* 0x800000206a217c23 */ /* 0x000fe20008010021 */
        /* <DEDUP_REMOVED lines=10> */
.L_x_1682:
        /* <DEDUP_REMOVED lines=149> */
.L_x_1683:
[C---:B------:R-:W-:Y:S01]  /*4db0*/  FSETP.NEU.FTZ.AND P0, PT, R218.reuse, -INF , PT ;  /* 0xff800000da00780b */ /* 0x040fe20003f1d000 */
[----:B------:R-:W-:Y:S01]  /*4dc0*/  FMUL.FTZ R100, R218, 1.4426950216293334961 ;  /* 0x3fb8aa3bda647820 */ /* 0x000fe20000410000 */
[----:B------:R-:W-:Y:S04]  /*4dd0*/  IMAD.WIDE.U32 R104, R213, -0x2daee0ad, RZ ;  /* 0xd2511f53d5687825 */ /* 0x000fe800078e00ff */
[C---:B------:R-:W-:Y:S01]  /*4de0*/  FMUL.FTZ R101, R217.reuse, 1.4426950216293334961 ;  /* 0x3fb8aa3bd9657820 */ /* 0x040fe20000410000 */
[----:B------:R-:W-:Y:S02]  /*4df0*/  FSEL R100, R100, RZ, P0 ;  /* 0x000000ff64647208 */ /* 0x000fe40000000000 */
[----:B------:R-:W-:Y:S03]  /*4e00*/  FSETP.NEU.FTZ.AND P0, PT, R217, -INF , PT ;  /* 0xff800000d900780b */ /* 0x000fe60003f1d000 */
[--C-:B------:R-:W-:Y:S01]  /*4e10*/  FFMA.FTZ R16, R16, UR7, -R100.reuse ;  /* 0x0000000710107c23 */ /* 0x100fe20008010864 */
[----:B------:R-:W-:Y:S01]  /*4e20*/  FSEL R101, R101, RZ, P0 ;  /* 0x000000ff65657208 */ /* 0x000fe20000000000 */
[--C-:B------:R-:W-:Y:S01]  /*4e30*/  FFMA.FTZ R17, R17, UR7, -R100.reuse ;  /* 0x0000000711117c23 */ /* 0x100fe20008010864 */
[----:B------:R-:W-:Y:S01]  /*4e40*/  FSETP.NEU.FTZ.AND P0, PT, R216, -INF , PT ;  /* 0xff800000d800780b */ /* 0x000fe20003f1d000 */
[----:B------:R1:W2:Y:S01]  /*4e50*/  MUFU.EX2 R237, R16 ;  /* 0x0000001000ed7308 */ /* 0x0002a20000000800 */
[--C-:B------:R-:W-:Y:S01]  /*4e60*/  FFMA.FTZ R32, R32, UR7, -R100.reuse ;  /* 0x0000000720207c23 */ /* 0x100fe20008010864 */
[--C-:B------:R-:W-:Y:S01]  /*4e70*/  FFMA.FTZ R18, R18, UR7, -R101.reuse ;  /* 0x0000000712127c23 */ /* 0x100fe20008010865 */
[--C-:B------:R-:W-:Y:S01]  /*4e80*/  FFMA.FTZ R34, R34, UR7, -R101.reuse ;  /* 0x0000000722227c23 */ /* 0x100fe20008010865 */
[--C-:B------:R-:W-:Y:S01]  /*4e90*/  FFMA.FTZ R19, R19, UR7, -R101.reuse ;  /* 0x0000000713137c23 */ /* 0x100fe20008010865 */
[--C-:B------:R-:W-:Y:S01]  /*4ea0*/  FFMA.FTZ R35, R35, UR7, -R101.reuse ;  /* 0x0000000723237c23 */ /* 0x100fe20008010865 */
[--C-:B------:R-:W-:Y:S01]  /*4eb0*/  FFMA.FTZ R33, R33, UR7, -R100.reuse ;  /* 0x0000000721217c23 */ /* 0x100fe20008010864 */
[--C-:B------:R-:W-:Y:S03]  /*4ec0*/  FFMA.FTZ R4, R4, UR7, -R100.reuse ;  /* 0x0000000704047c23 */ /* 0x100fe60008010864 */
[----:B------:R3:W4:Y:S01]  /*4ed0*/  MUFU.EX2 R236, R17 ;  /* 0x0000001100ec7308 */ /* 0x0007220000000800 */
[--C-:B------:R-:W-:Y:S01]  /*4ee0*/  FFMA.FTZ R7, R7, UR7, -R101.reuse ;  /* 0x0000000707077c23 */ /* 0x100fe20008010865 */
[--C-:B------:R-:W-:Y:S01]  /*4ef0*/  FFMA.FTZ R20, R20, UR7, -R100.reuse ;  /* 0x0000000714147c23 */ /* 0x100fe20008010864 */
[--C-:B------:R-:W-:Y:S01]  /*4f00*/  FFMA.FTZ R5, R5, UR7, -R100.reuse ;  /* 0x0000000705057c23 */ /* 0x100fe20008010864 */
[----:B------:R-:W-:Y:S01]  /*4f10*/  FFMA.FTZ R21, R21, UR7, -R100 ;  /* 0x0000000715157c23 */ /* 0x000fe20008010864 */
[--C-:B------:R-:W-:Y:S01]  /*4f20*/  FFMA.FTZ R23, R23, UR7, -R101.reuse ;  /* 0x0000000717177c23 */ /* 0x100fe20008010865 */
[--C-:B------:R-:W-:Y:S01]  /*4f30*/  FFMA.FTZ R6, R6, UR7, -R101.reuse ;  /* 0x0000000706067c23 */ /* 0x100fe20008010865 */
[----:B------:R-:W-:Y:S03]  /*4f40*/  FFMA.FTZ R22, R22, UR7, -R101 ;  /* 0x0000000716167c23 */ /* 0x000fe60008010865 */
[----:B------:R2:W4:Y:S01]  /*4f50*/  MUFU.EX2 R235, R18 ;  /* 0x0000001200eb7308 */ /* 0x0005220000000800 */
[----:B-1----:R-:W1:Y:S09]  /*4f60*/  S2R R16, SR_TID.X ;  /* 0x0000000000107919 */ /* 0x002e720000002100 */
[----:B------:R4:W-:Y:S01]  /*4f70*/  MUFU.EX2 R129, R34 ;  /* 0x0000002200817308 */ /* 0x0009e20000000800 */
[----:B---3--:R-:W-:Y:S05]  /*4f80*/  LOP3.LUT R17, R190, 0x1, RZ, 0xc0, !PT ;  /* 0x00000001be117812 */ /* 0x008fea00078ec0ff */
[----:B------:R-:W-:Y:S04]  /*4f90*/  IMAD R17, R221, 0x4, R17 ;  /* 0x00000004dd117824 */ /* 0x000fe800078e0211 */
[----:B------:R3:W3:Y:S01]  /*4fa0*/  MUFU.EX2 R184, R19 ;  /* 0x0000001300b87308 */ /* 0x0006e20000000800 */
[----:B--2---:R-:W-:Y:S01]  /*4fb0*/  FMUL.FTZ R18, R216, 1.4426950216293334961 ;  /* 0x3fb8aa3bd8127820 */ /* 0x004fe20000410000 */
[C---:B------:R-:W-:Y:S08]  /*4fc0*/  IMAD.WIDE.U32 R108, R17.reuse, -0x326172a9, RZ ;  /* 0xcd9e8d57116c7825 */ /* 0x040ff000078e00ff */
[----:B------:R2:W-:Y:S01]  /*4fd0*/  MUFU.EX2 R128, R35 ;  /* 0x0000002300807308 */ /* 0x0005e20000000800 */
[----:B----4-:R-:W-:Y:S09]  /*4fe0*/  LOP3.LUT R34, R212, UR34, R109, 0x96, !PT ;  /* 0x00000022d4227c12 */ /* 0x010ff2000f8e966d */
[----:B------:R4:W-:Y:S01]  /*4ff0*/  MUFU.EX2 R133, R32 ;  /* 0x0000002000857308 */ /* 0x0009e20000000800 */
[----:B-1----:R-:W-:Y:S02]  /*5000*/  SHF.R.U32.HI R102, RZ, 0x6, R16 ;  /* 0x00000006ff667819 */ /* 0x002fe40000011610 */
[----:B------:R-:W-:Y:S01]  /*5010*/  FSEL R16, R18, RZ, P0 ;  /* 0x000000ff12107208 */ /* 0x000fe20000000000 */
[----:B------:R-:W-:Y:S01]  /*5020*/  VIADD R18, R17, 0x2 ;  /* 0x0000000211127836 */ /* 0x000fe20000000000 */
[----:B------:R-:W-:Y:S01]  /*5030*/  FSETP.NEU.FTZ.AND P0, PT, R215, -INF , PT ;  /* 0xff800000d700780b */ /* 0x000fe20003f1d000 */
[----:B------:R-:W-:Y:S04]  /*5040*/  IMAD R102, R193, 0x4, R102 ;  /* 0x00000004c1667824 */ /* 0x000fe800078e0266 */
[----:B------:R1:W1:Y:S01]  /*5050*/  MUFU.EX2 R132, R33 ;  /* 0x0000002100847308 */ /* 0x0002620000000800 */
[----:B---3--:R-:W-:Y:S04]  /*5060*/  IMAD.WIDE.U32 R18, R18, -0x326172a9, RZ ;  /* 0xcd9e8d5712127825 */ /* 0x008fe800078e00ff */
[--C-:B------:R-:W-:Y:S01]  /*5070*/  FFMA.FTZ R29, R29, UR7, -R16.reuse ;  /* 0x000000071d1d7c23 */ /* 0x100fe20008010810 */
[----:B------:R-:W-:Y:S01]  /*5080*/  LOP3.LUT R102, R102, UR35, R105, 0x96, !PT ;  /* 0x0000002366667c12 */ /* 0x000fe2000f8e9669 */
[----:B--2---:R-:W-:Y:S04]  /*5090*/  IMAD.WIDE.U32 R34, R34, -0x2daee0ad, RZ ;  /* 0xd2511f5322227825 */ /* 0x004fe800078e00ff */
[--C-:B------:R-:W-:Y:S01]  /*50a0*/  FFMA.FTZ R12, R12, UR7, -R16.reuse ;  /* 0x000000070c0c7c23 */ /* 0x100fe20008010810 */
[----:B------:R2:W-:Y:S01]  /*50b0*/  MUFU.EX2 R249, R4 ;  /* 0x0000000400f97308 */ /* 0x0005e20000000800 */
[----:B----4-:R-:W-:Y:S01]  /*50c0*/  LOP3.LUT R32, R212, UR34, R19, 0x96, !PT ;  /* 0x00000022d4207c12 */ /* 0x010fe2000f8e9613 */
[----:B------:R-:W-:Y:S01]  /*50d0*/  IMAD.WIDE.U32 R102, R102, -0x326172a9, RZ ;  /* 0xcd9e8d5766667825 */ /* 0x000fe200078e00ff */
[----:B------:R-:W-:Y:S03]  /*50e0*/  LOP3.LUT R106, R104, UR30, R35, 0x96, !PT ;  /* 0x0000001e686a7c12 */ /* 0x000fe6000f8e9623 */
[--C-:B------:R-:W-:Y:S01]  /*50f0*/  FFMA.FTZ R13, R13, UR7, -R16.reuse ;  /* 0x000000070d0d7c23 */ /* 0x100fe20008010810 */
[--C-:B------:R-:W-:Y:S01]  /*5100*/  FFMA.FTZ R28, R28, UR7, -R16.reuse ;  /* 0x000000071c1c7c23 */ /* 0x100fe20008010810 */
[--C-:B------:R-:W-:Y:S02]  /*5110*/  LOP3.LUT R108, R108, UR31, R103.reuse, 0x96, !PT ;  /* 0x0000001f6c6c7c12 */ /* 0x100fe4000f8e9667 */
[----:B------:R3:W-:Y:S01]  /*5120*/  MUFU.EX2 R241, R12 ;  /* 0x0000000c00f17308 */ /* 0x0007e20000000800 */
[----:B------:R-:W-:Y:S01]  /*5130*/  LOP3.LUT R100, R18, UR31, R103, 0x96, !PT ;  /* 0x0000001f12647c12 */ /* 0x000fe2000f8e9667 */
[----:B------:R-:W-:Y:S04]  /*5140*/  IMAD.WIDE.U32 R106, R106, -0x326172a9, RZ ;  /* 0xcd9e8d576a6a7825 */ /* 0x000fe800078e00ff */
[--C-:B------:R-:W-:Y:S01]  /*5150*/  FFMA.FTZ R8, R8, UR7, -R16.reuse ;  /* 0x0000000708087c23 */ /* 0x100fe20008010810 */
[--C-:B------:R-:W-:Y:S01]  /*5160*/  FFMA.FTZ R9, R9, UR7, -R16.reuse ;  /* 0x0000000709097c23 */ /* 0x100fe20008010810 */
[----:B-1----:R-:W-:Y:S01]  /*5170*/  IMAD.WIDE.U32 R32, R32, -0x2daee0ad, RZ ;  /* 0xd2511f5320207825 */ /* 0x002fe200078e00ff */
[----:B------:R-:W-:Y:S01]  /*5180*/  LOP3.LUT R18, R102, UR29, R107, 0x96, !PT ;  /* 0x0000001d66127c12 */ /* 0x000fe2000f8e966b */
[----:B------:R-:W-:Y:S02]  /*5190*/  MUFU.EX2 R240, R13 ;  /* 0x0000000d00f07308 */ /* 0x000fe40000000800 */
[----:B--2---:R-:W-:Y:S01]  /*51a0*/  FMUL.FTZ R4, R215, 1.4426950216293334961 ;  /* 0x3fb8aa3bd7047820 */ /* 0x004fe20000410000 */
[----:B------:R-:W-:Y:S01]  /*51b0*/  IMAD.WIDE.U32 R108, R108, -0x2daee0ad, RZ ;  /* 0xd2511f536c6c7825 */ /* 0x000fe200078e00ff */
[----:B------:R-:W-:Y:S03]  /*51c0*/  LOP3.LUT R104, R104, UR30, R33, 0x96, !PT ;  /* 0x0000001e68687c12 */ /* 0x000fe6000f8e9621 */
[--C-:B------:R-:W-:Y:S01]  /*51d0*/  FFMA.FTZ R24, R24, UR7, -R16.reuse ;  /* 0x0000000718187c23 */ /* 0x100fe20008010810 */
[----:B------:R-:W-:Y:S01]  /*51e0*/  FSEL R4, R4, RZ, P0 ;  /* 0x000000ff04047208 */ /* 0x000fe20000000000 */
[----:B------:R-:W-:Y:S01]  /*51f0*/  IMAD.WIDE.U32 R18, R18, -0x2daee0ad, RZ ;  /* 0xd2511f5312127825 */ /* 0x000fe200078e00ff */
[----:B------:R-:W-:Y:S01]  /*5200*/  LOP3.LUT R34, R34, UR28, R109, 0x96, !PT ;  /* 0x0000001c22227c12 */ /* 0x000fe2000f8e966d */
[----:B------:R1:W-:Y:S02]  /*5210*/  MUFU.EX2 R246, R7 ;  /* 0x0000000700f67308 */ /* 0x0003e40000000800 */
[----:B------:R-:W-:Y:S01]  /*5220*/  FFMA.FTZ R16, R25, UR7, -R16 ;  /* 0x0000000719107c23 */ /* 0x000fe20008010810 */
[----:B------:R-:W-:Y:S01]  /*5230*/  IMAD.WIDE.U32 R104, R104, -0x326172a9, RZ ;  /* 0xcd9e8d5768687825 */ /* 0x000fe200078e00ff */
[----:B---3--:R-:W-:Y:S03]  /*5240*/  LOP3.LUT R12, R108, UR26, R19, 0x96, !PT ;  /* 0x0000001a6c0c7c12 */ /* 0x008fe6000f8e9613 */
[--C-:B------:R-:W-:Y:S01]  /*5250*/  FFMA.FTZ R15, R15, UR7, -R4.reuse ;  /* 0x000000070f0f7c23 */ /* 0x100fe20008010804 */
[----:B------:R-:W-:Y:S01]  /*5260*/  IMAD.WIDE.U32 R100, R100, -0x2daee0ad, RZ ;  /* 0xd2511f5364647825 */ /* 0x000fe200078e00ff */
[----:B------:R-:W-:Y:S01]  /*5270*/  LOP3.LUT R102, R102, UR29, R105, 0x96, !PT ;  /* 0x0000001d66667c12 */ /* 0x000fe2000f8e9669 */
[----:B------:R-:W-:Y:S02]  /*5280*/  MUFU.EX2 R124, R29 ;  /* 0x0000001d007c7308 */ /* 0x000fe40000000800 */
[--C-:B------:R-:W-:Y:S01]  /*5290*/  FFMA.FTZ R30, R30, UR7, -R4.reuse ;  /* 0x000000071e1e7c23 */ /* 0x100fe20008010804 */
[----:B------:R-:W-:Y:S01]  /*52a0*/  IMAD.WIDE.U32 R34, R34, -0x326172a9, RZ ;  /* 0xcd9e8d5722227825 */ /* 0x000fe200078e00ff */
[----:B------:R-:W-:Y:S03]  /*52b0*/  LOP3.LUT R32, R32, UR28, R101, 0x96, !PT ;  /* 0x0000001c20207c12 */ /* 0x000fe6000f8e9665 */
[--C-:B------:R-:W-:Y:S01]  /*52c0*/  FFMA.FTZ R239, R14, UR7, -R4.reuse ;  /* 0x000000070eef7c23 */ /* 0x100fe20008010804 */
[----:B------:R-:W-:Y:S04]  /*52d0*/  IMAD.WIDE.U32 R102, R102, -0x2daee0ad, RZ ;  /* 0xd2511f5366667825 */ /* 0x000fe800078e00ff */
[--C-:B------:R-:W-:Y:S01]  /*52e0*/  FFMA.FTZ R11, R11, UR7, -R4.reuse ;  /* 0x000000070b0b7c23 */ /* 0x100fe20008010804 */
[----:B------:R2:W-:Y:S01]  /*52f0*/  MUFU.EX2 R238, R15 ;  /* 0x0000000f00ee7308 */ /* 0x0005e20000000800 */
[----:B-1----:R-:W-:Y:S01]  /*5300*/  LOP3.LUT R7, R106, UR27, R35, 0x96, !PT ;  /* 0x0000001b6a077c12 */ /* 0x002fe2000f8e9623 */
[----:B------:R-:W-:Y:S01]  /*5310*/  IMAD.WIDE.U32 R12, R12, -0x326172a9, RZ ;  /* 0xcd9e8d570c0c7825 */ /* 0x000fe200078e00ff */
[----:B------:R-:W-:Y:S03]  /*5320*/  LOP3.LUT R100, R100, UR26, R103, 0x96, !PT ;  /* 0x0000001a64647c12 */ /* 0x000fe6000f8e9667 */
[--C-:B------:R-:W-:Y:S01]  /*5330*/  FFMA.FTZ R10, R10, UR7, -R4.reuse ;  /* 0x000000070a0a7c23 */ /* 0x100fe20008010804 */
[----:B------:R-:W-:Y:S01]  /*5340*/  IMAD.WIDE.U32 R32, R32, -0x326172a9, RZ ;  /* 0xcd9e8d5720207825 */ /* 0x000fe200078e00ff */
[----:B------:R-:W-:Y:S02]  /*5350*/  LOP3.LUT R34, R34, UR25, R13, 0x96, !PT ;  /* 0x0000001922227c12 */ /* 0x000fe4000f8e960d */
[----:B------:R-:W-:Y:S01]  /*5360*/  MUFU.EX2 R121, R30 ;  /* 0x0000001e00797308 */ /* 0x000fe20000000800 */
[--C-:B------:R-:W-:Y:S01]  /*5370*/  FFMA.FTZ R27, R27, UR7, -R4.reuse ;  /* 0x000000071b1b7c23 */ /* 0x100fe20008010804 */
[----:B------:R-:W-:Y:S01]  /*5380*/  IMAD.WIDE.U32 R100, R100, -0x326172a9, RZ ;  /* 0xcd9e8d5764647825 */ /* 0x000fe200078e00ff */
[----:B------:R-:W-:Y:S03]  /*5390*/  LOP3.LUT R14, R104, UR27, R33, 0x96, !PT ;  /* 0x0000001b680e7c12 */ /* 0x000fe6000f8e9621 */
[--C-:B------:R-:W-:Y:S01]  /*53a0*/  FFMA.FTZ R26, R26, UR7, -R4.reuse ;  /* 0x000000071a1a7c23 */ /* 0x100fe20008010804 */
[----:B------:R-:W-:Y:S01]  /*53b0*/  IMAD.WIDE.U32 R104, R7, -0x2daee0ad, RZ ;  /* 0xd2511f5307687825 */ /* 0x000fe200078e00ff */
[----:B------:R-:W-:Y:S02]  /*53c0*/  LOP3.LUT R32, R32, UR25, R101, 0x96, !PT ;  /* 0x0000001920207c12 */ /* 0x000fe4000f8e9665 */
[----:B------:R1:W3:Y:S01]  /*53d0*/  MUFU.EX2 R125, R28 ;  /* 0x0000001c007d7308 */ /* 0x0002e20000000800 */
[----:B------:R-:W-:Y:S01]  /*53e0*/  FFMA.FTZ R4, R31, UR7, -R4 ;  /* 0x000000071f047c23 */ /* 0x000fe20008010804 */
[----:B------:R-:W-:Y:S01]  /*53f0*/  IMAD.WIDE.U32 R34, R34, -0x2daee0ad, RZ ;  /* 0xd2511f5322227825 */ /* 0x000fe200078e00ff */
[----:B------:R-:W-:Y:S03]  /*5400*/  LOP3.LUT R13, R18, UR17, R105, 0x96, !PT ;  /* 0x00000011120d7c12 */ /* 0x000fe6000f8e9669 */
[----:B--2---:R-:W-:Y:S01]  /*5410*/  IMAD.WIDE.U32 R14, R14, -0x2daee0ad, RZ ;  /* 0xd2511f530e0e7825 */ /* 0x004fe200078e00ff */
[----:B------:R-:W-:Y:S03]  /*5420*/  LOP3.LUT R7, R104, UR14, R35, 0x96, !PT ;  /* 0x0000000e68077c12 */ /* 0x000fe6000f8e9623 */
[----:B------:R2:W-:Y:S01]  /*5430*/  MUFU.EX2 R247, R6 ;  /* 0x0000000600f77308 */ /* 0x0005e20000000800 */
[----:B------:R-:W-:Y:S01]  /*5440*/  IMAD.WIDE.U32 R104, R13, -0x326172a9, RZ ;  /* 0xcd9e8d570d687825 */ /* 0x000fe200078e00ff */
[----:B------:R-:W-:Y:S03]  /*5450*/  LOP3.LUT R18, R102, UR17, R15, 0x96, !PT ;  /* 0x0000001166127c12 */ /* 0x000fe6000f8e960f */
[----:B------:R-:W-:Y:S05]  /*5460*/  IMAD.WIDE.U32 R32, R32, -0x2daee0ad, RZ ;  /* 0xd2511f5320207825 */ /* 0x000fea00078e00ff */
[----:B------:R4:W-:Y:S01]  /*5470*/  MUFU.EX2 R135, R20 ;  /* 0x0000001400877308 */ /* 0x0009e20000000800 */
[----:B------:R-:W-:Y:S01]  /*5480*/  IMAD.WIDE.U32 R102, R7, -0x326172a9, RZ ;  /* 0xcd9e8d5707667825 */ /* 0x000fe200078e00ff */
[----:B------:R-:W-:Y:S02]  /*5490*/  LOP3.LUT R7, R12, UR15, R105, 0x96, !PT ;  /* 0x0000000f0c077c12 */ /* 0x000fe4000f8e9669 */
[----:B------:R-:W-:Y:S01]  /*54a0*/  LOP3.LUT R13, R14, UR14, R33, 0x96, !PT ;  /* 0x0000000e0e0d7c12 */ /* 0x000fe2000f8e9621 */
[----:B------:R-:W-:Y:S01]  /*54b0*/  IMAD.WIDE.U32 R18, R18, -0x326172a9, RZ ;  /* 0xcd9e8d5712127825 */ /* 0x000fe200078e00ff */
[C---:B-1----:R-:W-:Y:S04]  /*54c0*/  PRMT R28, R102.reuse, 0x7770, RZ ;  /* 0x00007770661c7816 */ /* 0x042fe800000000ff */
[----:B------:R1:W-:Y:S01]  /*54d0*/  MUFU.EX2 R130, R23 ;  /* 0x0000001700827308 */ /* 0x0003e20000000800 */
[----:B------:R-:W-:Y:S01]  /*54e0*/  PRMT R14, R102, 0x7771, RZ ;  /* 0x00007771660e7816 */ /* 0x000fe200000000ff */
[----:B--2---:R-:W-:Y:S01]  /*54f0*/  IMAD.WIDE.U32 R6, R7, -0x2daee0ad, RZ ;  /* 0xd2511f5307067825 */ /* 0x004fe200078e00ff */
[----:B------:R-:W-:Y:S02]  /*5500*/  LOP3.LUT R15, R100, UR15, R19, 0x96, !PT ;  /* 0x0000000f640f7c12 */ /* 0x000fe4000f8e9613 */
[----:B------:R-:W-:Y:S02]  /*5510*/  ISETP.LE.U32.AND P6, PT, R28, UR6, PT ;  /* 0x000000061c007c0c */ /* 0x000fe4000bfc3070 */
[C---:B------:R-:W-:Y:S03]  /*5520*/  PRMT R19, R102.reuse, 0x7773, RZ ;  /* 0x0000777366137816 */ /* 0x040fe600000000ff */
[----:B------:R2:W-:Y:S01]  /*5530*/  MUFU.EX2 R131, R22 ;  /* 0x0000001600837308 */ /* 0x0005e20000000800 */
[----:B----4-:R-:W-:Y:S02]  /*5540*/  PRMT R20, R102, 0x7772, RZ ;  /* 0x0000777266147816 */ /* 0x010fe400000000ff */
[----:B------:R-:W-:Y:S02]  /*5550*/  ISETP.GT.U32.AND P0, PT, R14, UR6, PT ;  /* 0x000000060e007c0c */ /* 0x000fe4000bf04070 */
[----:B------:R-:W-:Y:S01]  /*5560*/  LOP3.LUT R7, R34, UR12, R7, 0x96, !PT ;  /* 0x0000000c22077c12 */ /* 0x000fe2000f8e9607 */
[----:B------:R-:W-:Y:S01]  /*5570*/  IMAD.WIDE.U32 R34, R15, -0x2daee0ad, RZ ;  /* 0xd2511f530f227825 */ /* 0x000fe200078e00ff */
[----:B------:R-:W-:Y:S03]  /*5580*/  ISETP.GT.U32.AND P2, PT, R20, UR6, PT ;  /* 0x0000000614007c0c */ /* 0x000fe6000bf44070 */
[----:B------:R4:W-:Y:S01]  /*5590*/  MUFU.EX2 R245, R8 ;  /* 0x0000000800f57308 */ /* 0x0009e20000000800 */
[----:B------:R-:W-:Y:S01]  /*55a0*/  ISETP.GT.U32.AND P3, PT, R19, UR6, PT ;  /* 0x0000000613007c0c */ /* 0x000fe2000bf64070 */
[----:B------:R-:W-:Y:S01]  /*55b0*/  @!P6 FADD.FTZ R237, -R237, -RZ ;  /* 0x800000ffedede221 */ /* 0x000fe20000010100 */
[C---:B------:R-:W-:Y:S02]  /*55c0*/  PRMT R17, R6.reuse, 0x7772, RZ ;  /* 0x0000777206117816 */ /* 0x040fe400000000ff */
[C---:B-1----:R-:W-:Y:S02]  /*55d0*/  PRMT R23, R6.reuse, 0x7771, RZ ;  /* 0x0000777106177816 */ /* 0x042fe400000000ff */
[----:B------:R-:W-:Y:S01]  /*55e0*/  PRMT R15, R6, 0x7773, RZ ;  /* 0x00007773060f7816 */ /* 0x000fe200000000ff */
[----:B------:R-:W-:Y:S01]  /*55f0*/  @P0 FADD.FTZ R236, -R236, -RZ ;  /* 0x800000ffecec0221 */ /* 0x000fe20000010100 */
[----:B------:R-:W-:Y:S01]  /*5600*/  ISETP.GT.U32.AND P1, PT, R17, UR6, PT ;  /* 0x0000000611007c0c */ /* 0x000fe2000bf24070 */
[----:B------:R-:W-:Y:S01]  /*5610*/  MUFU.EX2 R242, R11 ;  /* 0x0000000b00f27308 */ /* 0x000fe20000000800 */
[----:B------:R-:W-:Y:S01]  /*5620*/  LOP3.LUT R12, R104, UR13, R103, 0x96, !PT ;  /* 0x0000000d680c7c12 */ /* 0x000fe2000f8e9667 */
[----:B------:R-:W-:Y:S01]  /*5630*/  @P2 FADD.FTZ R235, -R235, -RZ ;  /* 0x800000ffebeb2221 */ /* 0x000fe20000010100 */
[----:B------:R-:W-:Y:S01]  /*5640*/  PRMT R28, R34, 0x7770, RZ ;  /* 0x00007770221c7816 */ /* 0x000fe200000000ff */
[----:B------:R-:W-:Y:S01]  /*5650*/  @P3 FADD.FTZ R184, -R184, -RZ ;  /* 0x800000ffb8b83221 */ /* 0x000fe20000010100 */
[----:B------:R-:W-:Y:S01]  /*5660*/  ISETP.GT.U32.AND P4, PT, R23, UR6, PT ;  /* 0x0000000617007c0c */ /* 0x000fe2000bf84070 */
[----:B--2---:R-:W-:Y:S01]  /*5670*/  IMAD.WIDE.U32 R22, R13, -0x326172a9, RZ ;  /* 0xcd9e8d570d167825 */ /* 0x004fe200078e00ff */
[----:B------:R-:W-:Y:S03]  /*5680*/  ISETP.GT.U32.AND P6, PT, R15, UR6, PT ;  /* 0x000000060f007c0c */ /* 0x000fe6000bfc4070 */
[----:B------:R1:W-:Y:S01]  /*5690*/  MUFU.EX2 R248, R5 ;  /* 0x0000000500f87308 */ /* 0x0003e20000000800 */
[----:B------:R-:W-:Y:S02]  /*56a0*/  ISETP.LE.U32.AND P0, PT, R28, UR6, PT ;  /* 0x000000061c007c0c */ /* 0x000fe4000bf03070 */
[----:B------:R-:W-:Y:S01]  /*56b0*/  SHF.R.U32.HI R20, RZ, 0x18, R12 ;  /* 0x00000018ff147819 */ /* 0x000fe2000001160c */
[----:B------:R-:W-:Y:S01]  /*56c0*/  @P1 FADD.FTZ R129, -R129, -RZ ;  /* 0x800000ff81811221 */ /* 0x000fe20000010100 */
[----:B------:R-:W-:Y:S02]  /*56d0*/  LOP3.LUT R19, R12, 0xff, RZ, 0xc0, !PT ;  /* 0x000000ff0c137812 */ /* 0x000fe400078ec0ff */
[----:B------:R-:W-:Y:S03]  /*56e0*/  ISETP.LE.U32.AND P2, PT, R20, UR6, PT ;  /* 0x0000000614007c0c */ /* 0x000fe6000bf43070 */
[----:B------:R2:W-:Y:S01]  /*56f0*/  MUFU.EX2 R244, R9 ;  /* 0x0000000900f47308 */ /* 0x0005e20000000800 */
[----:B------:R-:W-:Y:S01]  /*5700*/  ISETP.LE.U32.AND P3, PT, R19, UR6, PT ;  /* 0x0000000613007c0c */ /* 0x000fe2000bf63070 */
[----:B------:R-:W-:Y:S01]  /*5710*/  @P4 FADD.FTZ R132, -R132, -RZ ;  /* 0x800000ff84844221 */ /* 0x000fe20000010100 */
[----:B------:R-:W-:Y:S01]  /*5720*/  PRMT R17, R22, 0x7770, RZ ;  /* 0x0000777016117816 */ /* 0x000fe200000000ff */
[----:B------:R-:W-:Y:S01]  /*5730*/  @P6 FADD.FTZ R128, -R128, -RZ ;  /* 0x800000ff80806221 */ /* 0x000fe20000010100 */
[C---:B------:R-:W-:Y:S01]  /*5740*/  PRMT R15, R22.reuse, 0x7771, RZ ;  /* 0x00007771160f7816 */ /* 0x040fe200000000ff */
[----:B---3--:R-:W-:Y:S01]  /*5750*/  @!P0 FADD.FTZ R125, -R125, -RZ ;  /* 0x800000ff7d7d8221 */ /* 0x008fe20000010100 */
[----:B------:R-:W-:Y:S03]  /*5760*/  ISETP.LE.U32.AND P1, PT, R17, UR6, PT ;  /* 0x0000000611007c0c */ /* 0x000fe6000bf23070 */
[----:B------:R-:W3:Y:S01]  /*5770*/  MUFU.EX2 R120, R4 ;  /* 0x0000000400787308 */ /* 0x000ee20000000800 */
[----:B------:R-:W-:Y:S02]  /*5780*/  PRMT R13, R22, 0x7772, RZ ;  /* 0x00007772160d7816 */ /* 0x000fe400000000ff */
[----:B------:R-:W-:Y:S01]  /*5790*/  ISETP.GT.U32.AND P6, PT, R15, UR6, PT ;  /* 0x000000060f007c0c */ /* 0x000fe2000bfc4070 */
[----:B------:R-:W-:Y:S01]  /*57a0*/  @!P2 FADD.FTZ R246, -R246, -RZ ;  /* 0x800000fff6f6a221 */ /* 0x000fe20000010100 */
[----:B----4-:R-:W-:Y:S01]  /*57b0*/  PRMT R8, R34, 0x7773, RZ ;  /* 0x0000777322087816 */ /* 0x010fe200000000ff */
[----:B------:R-:W-:Y:S01]  /*57c0*/  @!P3 FADD.FTZ R249, -R249, -RZ ;  /* 0x800000fff9f9b221 */ /* 0x000fe20000010100 */
[----:B-1----:R-:W-:Y:S03]  /*57d0*/  PRMT R5, R22, 0x7773, RZ ;  /* 0x0000777316057816 */ /* 0x002fe600000000ff */
[----:B------:R-:W1:Y:S01]  /*57e0*/  MUFU.EX2 R239, R239 ;  /* 0x000000ef00ef7308 */ /* 0x000e620000000800 */
[----:B------:R-:W-:Y:S02]  /*57f0*/  ISETP.GT.U32.AND P0, PT, R13, UR6, PT ;  /* 0x000000060d007c0c */ /* 0x000fe4000bf04070 */
[----:B------:R-:W-:Y:S01]  /*5800*/  ISETP.GT.U32.AND P2, PT, R8, UR6, PT ;  /* 0x0000000608007c0c */ /* 0x000fe2000bf44070 */
[----:B------:R-:W-:Y:S01]  /*5810*/  @!P1 FADD.FTZ R241, -R241, -RZ ;  /* 0x800000fff1f19221 */ /* 0x000fe20000010100 */
[----:B------:R-:W-:Y:S02]  /*5820*/  ISETP.GT.U32.AND P3, PT, R5, UR6, PT ;  /* 0x0000000605007c0c */ /* 0x000fe4000bf64070 */
[----:B------:R-:W-:Y:S01]  /*5830*/  LOP3.LUT R8, R7, 0xff, RZ, 0xc0, !PT ;  /* 0x000000ff07087812 */ /* 0x000fe200078ec0ff */
[----:B------:R-:W-:Y:S01]  /*5840*/  @P6 FADD.FTZ R240, -R240, -RZ ;  /* 0x800000fff0f06221 */ /* 0x000fe20000010100 */
[----:B--2---:R-:W-:Y:S01]  /*5850*/  PRMT R9, R12, 0x7632, R9 ;  /* 0x000076320c097816 */ /* 0x004fe20000000009 */
[----:B------:R-:W2:Y:S01]  /*5860*/  MUFU.EX2 R243, R10 ;  /* 0x0000000a00f37308 */ /* 0x000ea20000000800 */
[----:B------:R-:W-:Y:S02]  /*5870*/  SHF.R.U32.HI R5, RZ, 0x18, R7 ;  /* 0x00000018ff057819 */ /* 0x000fe40000011607 */
[----:B------:R-:W-:Y:S02]  /*5880*/  ISETP.LE.U32.AND P1, PT, R8, UR6, PT ;  /* 0x0000000608007c0c */ /* 0x000fe4000bf23070 */
[----:B------:R-:W-:Y:S01]  /*5890*/  LOP3.LUT R18, R18, UR13, R23, 0x96, !PT ;  /* 0x0000000d12127c12 */ /* 0x000fe2000f8e9617 */
[----:B---3--:R-:W-:Y:S01]  /*58a0*/  @P2 FADD.FTZ R120, -R120, -RZ ;  /* 0x800000ff78782221 */ /* 0x008fe20000010100 */
[----:B------:R-:W-:Y:S01]  /*58b0*/  LOP3.LUT R9, R9, 0xff, RZ, 0xc0, !PT ;  /* 0x000000ff09097812 */ /* 0x000fe200078ec0ff */
[----:B-1----:R-:W-:Y:S01]  /*58c0*/  @P0 FADD.FTZ R239, -R239, -RZ ;  /* 0x800000ffefef0221 */ /* 0x002fe20000010100 */
[----:B------:R-:W-:Y:S01]  /*58d0*/  ISETP.LE.U32.AND P6, PT, R5, UR6, PT ;  /* 0x0000000605007c0c */ /* 0x000fe2000bfc3070 */
[----:B------:R-:W-:Y:S01]  /*58e0*/  @P3 FADD.FTZ R238, -R238, -RZ ;  /* 0x800000ffeeee3221 */ /* 0x000fe20000010100 */
[----:B------:R-:W-:Y:S01]  /*58f0*/  ISETP.LE.U32.AND P0, PT, R9, UR6, PT ;  /* 0x0000000609007c0c */ /* 0x000fe2000bf03070 */
[----:B------:R-:W1:Y:S01]  /*5900*/  MUFU.EX2 R134, R21 ;  /* 0x0000001500867308 */ /* 0x000e620000000800 */
[----:B------:R-:W-:Y:S02]  /*5910*/  LOP3.LUT R5, R18, 0xff, RZ, 0xc0, !PT ;  /* 0x000000ff12057812 */ /* 0x000fe400078ec0ff */
[----:B------:R-:W-:Y:S01]  /*5920*/  LOP3.LUT R12, R12, 0xffff, RZ, 0xc0, !PT ;  /* 0x0000ffff0c0c7812 */ /* 0x000fe200078ec0ff */
[----:B------:R-:W-:Y:S01]  /*5930*/  @!P1 FADD.FTZ R135, -R135, -RZ ;  /* 0x800000ff87879221 */ /* 0x000fe20000010100 */
[----:B------:R-:W-:Y:S02]  /*5940*/  ISETP.LE.U32.AND P3, PT, R5, UR6, PT ;  /* 0x0000000605007c0c */ /* 0x000fe4000bf63070 */
[----:B------:R-:W-:Y:S03]  /*5950*/  SHF.R.U32.HI R5, RZ, 0x18, R18 ;  /* 0x00000018ff057819 */ /* 0x000fe60000011612 */
[----:B------:R-:W3:Y:S01]  /*5960*/  MUFU.EX2 R127, R24 ;  /* 0x00000018007f7308 */ /* 0x000ee20000000800 */
[----:B------:R-:W-:Y:S01]  /*5970*/  SHF.R.U32.HI R12, RZ, 0x8, R12 ;  /* 0x00000008ff0c7819 */ /* 0x000fe2000001160c */
[----:B------:R-:W-:Y:S01]  /*5980*/  @!P6 FADD.FTZ R130, -R130, -RZ ;  /* 0x800000ff8282e221 */ /* 0x000fe20000010100 */
[----:B------:R-:W-:Y:S01]  /*5990*/  ISETP.LE.U32.AND P1, PT, R5, UR6, PT ;  /* 0x0000000605007c0c */ /* 0x000fe2000bf23070 */
[----:B------:R-:W-:Y:S01]  /*59a0*/  @!P0 FADD.FTZ R247, -R247, -RZ ;  /* 0x800000fff7f78221 */ /* 0x000fe20000010100 */
[----:B------:R-:W-:Y:S02]  /*59b0*/  PRMT R8, R7, 0x7632, R8 ;  /* 0x0000763207087816 */ /* 0x000fe40000000008 */
[----:B------:R-:W-:Y:S03]  /*59c0*/  LOP3.LUT R12, R12, 0xffff, RZ, 0xc0, !PT ;  /* 0x0000ffff0c0c7812 */ /* 0x000fe600078ec0ff */
[----:B------:R-:W4:Y:S01]  /*59d0*/  MUFU.EX2 R122, R27 ;  /* 0x0000001b007a7308 */ /* 0x000f220000000800 */
[----:B------:R-:W-:Y:S01]  /*59e0*/  PRMT R5, R18, 0x7632, R5 ;  /* 0x0000763212057816 */ /* 0x000fe20000000005 */
[----:B------:R-:W-:Y:S01]  /*59f0*/  @!P3 FADD.FTZ R245, -R245, -RZ ;  /* 0x800000fff5f5b221 */ /* 0x000fe20000010100 */
[----:B------:R-:W-:Y:S02]  /*5a00*/  LOP3.LUT R7, R7, 0xffff, RZ, 0xc0, !PT ;  /* 0x0000ffff07077812 */ /* 0x000fe400078ec0ff */
[----:B------:R-:W-:Y:S02]  /*5a10*/  ISETP.LE.U32.AND P0, PT, R12, UR6, PT ;  /* 0x000000060c007c0c */ /* 0x000fe4000bf03070 */
[----:B------:R-:W-:Y:S01]  /*5a20*/  LOP3.LUT R5, R5, 0xff, RZ, 0xc0, !PT ;  /* 0x000000ff05057812 */ /* 0x000fe200078ec0ff */
[----:B------:R-:W-:Y:S01]  /*5a30*/  @!P1 FADD.FTZ R242, -R242, -RZ ;  /* 0x800000fff2f29221 */ /* 0x000fe20000010100 */
[----:B------:R-:W-:Y:S01]  /*5a40*/  SHF.R.U32.HI R7, RZ, 0x8, R7 ;  /* 0x00000008ff077819 */ /* 0x000fe20000011607 */
[----:B------:R-:W-:Y:S01]  /*5a50*/  MUFU.EX2 R126, R16 ;  /* 0x00000010007e7308 */ /* 0x000fe20000000800 */
[----:B------:R-:W-:Y:S02]  /*5a60*/  PRMT R25, R6, 0x7770, RZ ;  /* 0x0000777006197816 */ /* 0x000fe400000000ff */
[----:B------:R-:W-:Y:S02]  /*5a70*/  ISETP.LE.U32.AND P3, PT, R5, UR6, PT ;  /* 0x0000000605007c0c */ /* 0x000fe4000bf63070 */
[----:B------:R-:W-:Y:S02]  /*5a80*/  LOP3.LUT R7, R7, 0xffff, RZ, 0xc0, !PT ;  /* 0x0000ffff07077812 */ /* 0x000fe400078ec0ff */
[----:B------:R-:W-:Y:S01]  /*5a90*/  LOP3.LUT R6, R32, UR12, R35, 0x96, !PT ;  /* 0x0000000c20067c12 */ /* 0x000fe2000f8e9623 */
[----:B------:R-:W-:Y:S01]  /*5aa0*/  @!P0 FADD.FTZ R248, -R248, -RZ ;  /* 0x800000fff8f88221 */ /* 0x000fe20000010100 */
[----:B------:R-:W-:Y:S01]  /*5ab0*/  ISETP.LE.U32.AND P1, PT, R7, UR6, PT ;  /* 0x0000000607007c0c */ /* 0x000fe2000bf23070 */
[----:B------:R-:W4:Y:S01]  /*5ac0*/  MUFU.EX2 R123, R26 ;  /* 0x0000001a007b7308 */ /* 0x000f220000000800 */
[----:B------:R-:W-:Y:S02]  /*5ad0*/  LOP3.LUT R7, R6, 0xff, RZ, 0xc0, !PT ;  /* 0x000000ff06077812 */ /* 0x000fe400078ec0ff */
[----:B------:R-:W-:Y:S02]  /*5ae0*/  LOP3.LUT R8, R8, 0xff, RZ, 0xc0, !PT ;  /* 0x000000ff08087812 */ /* 0x000fe400078ec0ff */
[----:B------:R-:W-:Y:S01]  /*5af0*/  ISETP.LE.U32.AND P0, PT, R7, UR6, PT ;  /* 0x0000000607007c0c */ /* 0x000fe2000bf03070 */
[----:B--2---:R-:W-:Y:S01]  /*5b00*/  @!P3 FADD.FTZ R243, -R243, -RZ ;  /* 0x800000fff3f3b221 */ /* 0x004fe20000010100 */
[----:B------:R-:W-:Y:S02]  /*5b10*/  SHF.R.U32.HI R7, RZ, 0x18, R6 ;  /* 0x00000018ff077819 */ /* 0x000fe40000011606 */
[----:B------:R-:W-:Y:S02]  /*5b20*/  ISETP.LE.U32.AND P6, PT, R8, UR6, PT ;  /* 0x0000000608007c0c */ /* 0x000fe4000bfc3070 */
[----:B------:R-:W-:Y:S01]  /*5b30*/  ISETP.LE.U32.AND P3, PT, R7, UR6, PT ;  /* 0x0000000607007c0c */ /* 0x000fe2000bf63070 */
[----:B-1----:R-:W-:Y:S01]  /*5b40*/  @!P1 FADD.FTZ R134, -R134, -RZ ;  /* 0x800000ff86869221 */ /* 0x002fe20000010100 */
[----:B------:R-:W-:Y:S02]  /*5b50*/  LOP3.LUT R18, R18, 0xffff, RZ, 0xc0, !PT ;  /* 0x0000ffff12127812 */ /* 0x000fe400078ec0ff */
[----:B------:R-:W-:Y:S02]  /*5b60*/  F2FP.RELU.BF16.F32.PACK_AB R7, R246, R247 ;  /* 0x000000f7f607723e */ /* 0x000fe400000018ff */
[----:B------:R-:W-:Y:S01]  /*5b70*/  SHF.R.U32.HI R18, RZ, 0x8, R18 ;  /* 0x00000008ff127819 */ /* 0x000fe20000011612 */
[----:B---3--:R-:W-:Y:S01]  /*5b80*/  @!P0 FADD.FTZ R127, -R127, -RZ ;  /* 0x800000ff7f7f8221 */ /* 0x008fe20000010100 */
[----:B------:R-:W-:Y:S01]  /*5b90*/  LOP3.LUT R5, R6, 0xffff, RZ, 0xc0, !PT ;  /* 0x0000ffff06057812 */ /* 0x000fe200078ec0ff */
[----:B------:R1:W-:Y:S01]  /*5ba0*/  STS [R196+0x400], R7 ;  /* 0x00040007c4007388 */ /* 0x0003e20000000800 */
[----:B------:R-:W-:Y:S01]  /*5bb0*/  LOP3.LUT R18, R18, 0xffff, RZ, 0xc0, !PT ;  /* 0x0000ffff12127812 */ /* 0x000fe200078ec0ff */
[----:B------:R-:W-:Y:S01]  /*5bc0*/  @!P6 FADD.FTZ R131, -R131, -RZ ;  /* 0x800000ff8383e221 */ /* 0x000fe20000010100 */
[----:B------:R-:W-:Y:S01]  /*5bd0*/  PRMT R6, R6, 0x7632, R6 ;  /* 0x0000763206067816 */ /* 0x000fe20000000006 */
[----:B----4-:R-:W-:Y:S01]  /*5be0*/  @!P3 FADD.FTZ R122, -R122, -RZ ;  /* 0x800000ff7a7ab221 */ /* 0x010fe20000010100 */
[----:B------:R-:W-:Y:S02]  /*5bf0*/  ISETP.LE.U32.AND P6, PT, R18, UR6, PT ;  /* 0x0000000612007c0c */ /* 0x000fe4000bfc3070 */
[----:B------:R-:W-:Y:S02]  /*5c00*/  SHF.R.U32.HI R5, RZ, 0x8, R5 ;  /* 0x00000008ff057819 */ /* 0x000fe40000011605 */
[----:B------:R-:W-:Y:S02]  /*5c10*/  LOP3.LUT R6, R6, 0xff, RZ, 0xc0, !PT ;  /* 0x000000ff06067812 */ /* 0x000fe400078ec0ff */
[----:B------:R-:W-:Y:S02]  /*5c20*/  LOP3.LUT R5, R5, 0xffff, RZ, 0xc0, !PT ;  /* 0x0000ffff05057812 */ /* 0x000fe400078ec0ff */
[----:B------:R-:W-:Y:S02]  /*5c30*/  F2FP.RELU.BF16.F32.PACK_AB R9, R248, R249 ;  /* 0x000000f9f809723e */ /* 0x000fe400000018ff */
[----:B------:R-:W-:Y:S02]  /*5c40*/  ISETP.LE.U32.AND P1, PT, R6, UR6, PT ;  /* 0x0000000606007c0c */ /* 0x000fe4000bf23070 */
[----:B------:R-:W-:Y:S01]  /*5c50*/  F2FP.RELU.BF16.F32.PACK_AB R6, R236, R237 ;  /* 0x000000edec06723e */ /* 0x000fe200000018ff */
[----:B------:R-:W-:Y:S01]  /*5c60*/  @!P6 FADD.FTZ R244, -R244, -RZ ;  /* 0x800000fff4f4e221 */ /* 0x000fe20000010100 */
[----:B------:R-:W-:Y:S01]  /*5c70*/  ISETP.LE.U32.AND P6, PT, R5, UR6, PT ;  /* 0x0000000605007c0c */ /* 0x000fe2000bfc3070 */
[----:B------:R-:W-:Y:S01]  /*5c80*/  STS [R196], R9 ;  /* 0x00000009c4007388 */ /* 0x000fe20000000800 */
[----:B------:R-:W-:Y:S02]  /*5c90*/  F2FP.RELU.BF16.F32.PACK_AB R5, R184, R235 ;  /* 0x000000ebb805723e */ /* 0x000fe400000018ff */
[----:B------:R-:W-:Y:S01]  /*5ca0*/  F2FP.RELU.BF16.F32.PACK_AB R8, R244, R245 ;  /* 0x000000f5f408723e */ /* 0x000fe200000018ff */
[----:B------:R2:W-:Y:S01]  /*5cb0*/  STS [R227], R6 ;  /* 0x00000006e3007388 */ /* 0x0005e20000000800 */
[----:B-1----:R-:W-:Y:S02]  /*5cc0*/  F2FP.RELU.BF16.F32.PACK_AB R7, R242, R243 ;  /* 0x000000f3f207723e */ /* 0x002fe400000018ff */
[----:B------:R-:W-:Y:S01]  /*5cd0*/  ISETP.LE.U32.AND P5, PT, R25, UR6, PT ;  /* 0x0000000619007c0c */ /* 0x000fe2000bfa3070 */
[----:B------:R1:W-:Y:S01]  /*5ce0*/  STS [R227+0x400], R5 ;  /* 0x00040005e3007388 */ /* 0x0003e20000000800 */
[C---:B------:R-:W-:Y:S01]  /*5cf0*/  PRMT R14, R34.reuse, 0x7771, RZ ;  /* 0x00007771220e7816 */ /* 0x040fe200000000ff */
[----:B------:R-:W-:Y:S01]  /*5d00*/  @!P1 FADD.FTZ R123, -R123, -RZ ;  /* 0x800000ff7b7b9221 */ /* 0x000fe20000010100 */
[----:B------:R-:W-:Y:S01]  /*5d10*/  PRMT R11, R34, 0x7772, RZ ;  /* 0x00007772220b7816 */ /* 0x000fe200000000ff */
[----:B------:R3:W-:Y:S01]  /*5d20*/  STS [R196+0x1000], R8 ;  /* 0x00100008c4007388 */ /* 0x0007e20000000800 */
[----:B------:R-:W-:Y:S01]  /*5d30*/  @!P6 FADD.FTZ R126, -R126, -RZ ;  /* 0x800000ff7e7ee221 */ /* 0x000fe20000010100 */
[----:B------:R-:W-:Y:S02]  /*5d40*/  FSETP.GE.FTZ.AND P0, PT, R246, RZ, PT ;  /* 0x000000fff600720b */ /* 0x000fe40003f16000 */
[----:B------:R4:W-:Y:S01]  /*5d50*/  STS [R196+0x1400], R7 ;  /* 0x00140007c4007388 */ /* 0x0009e20000000800 */
[----:B------:R-:W-:Y:S02]  /*5d60*/  ISETP.GT.U32.AND P4, PT, R11, UR6, PT ;  /* 0x000000060b007c0c */ /* 0x000fe4000bf84070 */
[----:B------:R-:W-:Y:S01]  /*5d70*/  FSETP.GE.FTZ.AND P1, PT, R247, RZ, PT ;  /* 0x000000fff700720b */ /* 0x000fe20003f36000 */
[----:B------:R-:W-:Y:S01]  /*5d80*/  @!P5 FADD.FTZ R133, -R133, -RZ ;  /* 0x800000ff8585d221 */ /* 0x000fe20000010100 */
[----:B------:R-:W-:Y:S02]  /*5d90*/  ISETP.GT.U32.AND P5, PT, R14, UR6, PT ;  /* 0x000000060e007c0c */ /* 0x000fe4000bfa4070 */
[----:B------:R-:W-:Y:S02]  /*5da0*/  FSETP.GE.FTZ.AND P2, PT, R248, RZ, PT ;  /* 0x000000fff800720b */ /* 0x000fe40003f56000 */
[----:B------:R-:W-:Y:S02]  /*5db0*/  F2FP.RELU.BF16.F32.PACK_AB R4, R132, R133 ;  /* 0x000000858404723e */ /* 0x000fe400000018ff */
[----:B------:R-:W-:Y:S02]  /*5dc0*/  FSETP.GE.FTZ.AND P3, PT, R249, RZ, PT ;  /* 0x000000fff900720b */ /* 0x000fe40003f76000 */
[----:B--2---:R-:W-:Y:S01]  /*5dd0*/  F2FP.RELU.BF16.F32.PACK_AB R6, R134, R135 ;  /* 0x000000878606723e */ /* 0x004fe200000018ff */
[----:B------:R-:W-:Y:S01]  /*5de0*/  @P4 FADD.FTZ R121, -R121, -RZ ;  /* 0x800000ff79794221 */ /* 0x000fe20000010100 */
[----:B------:R-:W-:Y:S02]  /*5df0*/  FSETP.GE.FTZ.AND P4, PT, R132, RZ, PT ;  /* 0x000000ff8400720b */ /* 0x000fe40003f96000 */
[----:B-1----:R-:W-:Y:S01]  /*5e00*/  F2FP.RELU.BF16.F32.PACK_AB R5, R130, R131 ;  /* 0x000000838205723e */ /* 0x002fe200000018ff */
[----:B------:R-:W-:Y:S01]  /*5e10*/  @P5 FADD.FTZ R124, -R124, -RZ ;  /* 0x800000ff7c7c5221 */ /* 0x000fe20000010100 */
[----:B---3--:R-:W-:Y:S02]  /*5e20*/  F2FP.RELU.BF16.F32.PACK_AB R8, R240, R241 ;  /* 0x000000f1f008723e */ /* 0x008fe400000018ff */
[----:B----4-:R-:W-:Y:S03]  /*5e30*/  F2FP.RELU.BF16.F32.PACK_AB R7, R238, R239 ;  /* 0x000000efee07723e */ /* 0x010fe600000018ff */
[----:B------:R1:W-:Y:S04]  /*5e40*/  STS [R227+0x1000], R8 ;  /* 0x00100008e3007388 */ /* 0x0003e80000000800 */
[----:B------:R2:W-:Y:S04]  /*5e50*/  STS [R227+0x1400], R7 ;  /* 0x00140007e3007388 */ /* 0x0005e80000000800 */
[----:B------:R3:W-:Y:S04]  /*5e60*/  STS [R226], R6 ;  /* 0x00000006e2007388 */ /* 0x0007e80000000800 */
[----:B------:R4:W-:Y:S04]  /*5e70*/  STS [R226+0x400], R5 ;  /* 0x00040005e2007388 */ /* 0x0009e80000000800 */
[----:B------:R4:W-:Y:S01]  /*5e80*/  STS [R204], R4 ;  /* 0x00000004cc007388 */ /* 0x0009e20000000800 */
[----:B-1----:R-:W-:Y:S02]  /*5e90*/  F2FP.RELU.BF16.F32.PACK_AB R8, R126, R127 ;  /* 0x0000007f7e08723e */ /* 0x002fe400000018ff */
[----:B--2---:R-:W-:Y:S02]  /*5ea0*/  F2FP.RELU.BF16.F32.PACK_AB R7, R122, R123 ;  /* 0x0000007b7a07723e */ /* 0x004fe400000018ff */
[----:B---3--:R-:W-:Y:S02]  /*5eb0*/  F2FP.RELU.BF16.F32.PACK_AB R6, R128, R129 ;  /* 0x000000818006723e */ /* 0x008fe400000018ff */
[----:B----4-:R-:W-:Y:S03]  /*5ec0*/  F2FP.RELU.BF16.F32.PACK_AB R5, R124, R125 ;  /* 0x0000007d7c05723e */ /* 0x010fe600000018ff */
[----:B------:R-:W-:Y:S01]  /*5ed0*/  STS [R204+0x400], R6 ;  /* 0x00040006cc007388 */ /* 0x000fe20000000800 */
[----:B------:R-:W-:Y:S03]  /*5ee0*/  F2FP.RELU.BF16.F32.PACK_AB R4, R120, R121 ;  /* 0x000000797804723e */ /* 0x000fe600000018ff */
        /* <DEDUP_REMOVED lines=11> */
[C---:B--2---:R-:W-:Y:S07]  /*5fa0*/  HMMA.16816.F32.BF16 R8, R28.reuse, R136, RZ ;  /* 0x000000881c08723c */ /* 0x044fee00000418ff */
[----:B------:R-:W2:Y:S01]  /*5fb0*/  LDSM.16.M88.4 R116, [R0+0x4000] ;  /* 0x004000000074783b */ /* 0x000ea20000000200 */
        /* <DEDUP_REMOVED lines=12> */
[-C--:B------:R-:W-:Y:S08]  /*6080*/  HMMA.16816.F32.BF16 R28, R104, R150.reuse, R28 ;  /* 0x00000096681c723c */ /* 0x080ff0000004181c */
        /* <DEDUP_REMOVED lines=19> */
[----:B------:R-:W-:Y:S01]  /*61c0*/  FSETP.GE.FTZ.AND P0, PT, R242, RZ, PT ;  /* 0x000000fff200720b */ /* 0x000fe20003f16000 */
[C---:B------:R-:W-:Y:S01]  /*61d0*/  FADD.FTZ R11, -R207.reuse, R11 ;  /* 0x0000000bcf0b7221 */ /* 0x040fe20000010100 */
[----:B------:R-:W-:Y:S01]  /*61e0*/  FSEL R6, R6, R233, P1 ;  /* 0x000000e906067208 */ /* 0x000fe20000800000 */
[----:B------:R-:W-:Y:S01]  /*61f0*/  FADD.FTZ R10, -R207, R10 ;  /* 0x0000000acf0a7221 */ /* 0x000fe20000010100 */
[----:B------:R-:W-:Y:S01]  /*6200*/  FSETP.GE.FTZ.AND P1, PT, R243, RZ, PT ;  /* 0x000000fff300720b */ /* 0x000fe20003f36000 */
[-C--:B------:R-:W-:Y:S03]  /*6210*/  HMMA.16816.F32.BF16 R20, R116, R164.reuse, R20 ;  /* 0x000000a47414723c */ /* 0x080fe60000041814 */
[-C--:B------:R-:W-:Y:S01]  /*6220*/  FSEL R11, R11, R207.reuse, P0 ;  /* 0x000000cf0b0b7208 */ /* 0x080fe20000000000 */
[C---:B------:R-:W-:Y:S01]  /*6230*/  FADD.FTZ R15, -R207.reuse, R15 ;  /* 0x0000000fcf0f7221 */ /* 0x040fe20000010100 */
[----:B------:R-:W-:Y:S01]  /*6240*/  FSETP.GE.FTZ.AND P0, PT, R238, RZ, PT ;  /* 0x000000ffee00720b */ /* 0x000fe20003f16000 */
[----:B------:R-:W-:Y:S01]  /*6250*/  FADD.FTZ R14, -R207, R14 ;  /* 0x0000000ecf0e7221 */ /* 0x000fe20000010100 */
[-C--:B------:R-:W-:Y:S01]  /*6260*/  FSEL R10, R10, R207.reuse, P1 ;  /* 0x000000cf0a0a7208 */ /* 0x080fe20000800000 */
[C---:B------:R-:W-:Y:S04]  /*6270*/  HMMA.16816.F32.BF16 R24, R100.reuse, R164, R24 ;  /* 0x000000a46418723c */ /* 0x040fe80000041818 */
[----:B------:R-:W-:Y:S01]  /*6280*/  FSEL R15, R15, R207, P0 ;  /* 0x000000cf0f0f7208 */ /* 0x000fe20000000000 */
[C---:B------:R-:W-:Y:S01]  /*6290*/  FADD.FTZ R19, -R233.reuse, R19 ;  /* 0x00000013e9137221 */ /* 0x040fe20000010100 */
[----:B------:R-:W-:Y:S01]  /*62a0*/  FSETP.GE.FTZ.AND P0, PT, R184, RZ, PT ;  /* 0x000000ffb800720b */ /* 0x000fe20003f16000 */
[----:B------:R-:W-:Y:S01]  /*62b0*/  FADD.FTZ R18, -R233, R18 ;  /* 0x00000012e9127221 */ /* 0x000fe20000010100 */
[----:B------:R-:W-:Y:S01]  /*62c0*/  FSETP.GE.FTZ.AND P1, PT, R239, RZ, PT ;  /* 0x000000ffef00720b */ /* 0x000fe20003f36000 */
[-C--:B------:R-:W-:Y:S03]  /*62d0*/  HMMA.16816.F32.BF16 R28, R100, R166.reuse, R28 ;  /* 0x000000a6641c723c */ /* 0x080fe6000004181c */
[----:B------:R-:W-:Y:S01]  /*62e0*/  FSEL R19, R19, R233, P0 ;  /* 0x000000e913137208 */ /* 0x000fe20000000000 */
[C---:B------:R-:W-:Y:S01]  /*62f0*/  FADD.FTZ R23, -R233.reuse, R23 ;  /* 0x00000017e9177221 */ /* 0x040fe20000010100 */
[----:B------:R-:W-:Y:S01]  /*6300*/  FSEL R14, R14, R207, P1 ;  /* 0x000000cf0e0e7208 */ /* 0x000fe20000800000 */
[----:B------:R-:W-:Y:S01]  /*6310*/  FADD.FTZ R9, -R232, R9 ;  /* 0x00000009e8097221 */ /* 0x000fe20000010100 */
[----:B------:R-:W-:Y:S01]  /*6320*/  FSETP.GE.FTZ.AND P0, PT, R130, RZ, PT ;  /* 0x000000ff8200720b */ /* 0x000fe20003f16000 */
[----:B------:R-:W-:Y:S01]  /*6330*/  FADD.FTZ R22, -R233, R22 ;  /* 0x00000016e9167221 */ /* 0x000fe20000010100 */
[----:B------:R-:W-:Y:S01]  /*6340*/  FSEL R4, R4, R234, P2 ;  /* 0x000000ea04047208 */ /* 0x000fe20001000000 */
[C---:B------:R-:W-:Y:S01]  /*6350*/  FADD.FTZ R24, -R232.reuse, R24 ;  /* 0x00000018e8187221 */ /* 0x040fe20000010100 */
[----:B------:R-:W-:Y:S01]  /*6360*/  FSETP.GE.FTZ.AND P1, PT, R235, RZ, PT ;  /* 0x000000ffeb00720b */ /* 0x000fe20003f36000 */
[----:B------:R-:W-:Y:S01]  /*6370*/  FADD.FTZ R13, -R232, R13 ;  /* 0x0000000de80d7221 */ /* 0x000fe20000010100 */
[----:B------:R-:W-:Y:S01]  /*6380*/  FSETP.GE.FTZ.AND P2, PT, R244, RZ, PT ;  /* 0x000000fff400720b */ /* 0x000fe20003f56000 */
[----:B------:R-:W-:Y:S01]  /*6390*/  FADD.FTZ R27, -R207, R27 ;  /* 0x0000001bcf1b7221 */ /* 0x000fe20000010100 */
[-C--:B------:R-:W-:Y:S01]  /*63a0*/  FSEL R23, R23, R233.reuse, P0 ;  /* 0x000000e917177208 */ /* 0x080fe20000000000 */
[----:B------:R-:W-:Y:S04]  /*63b0*/  HMMA.16816.F32.BF16 R32, R116, R166, R32 ;  /* 0x000000a67420723c */ /* 0x000fe80000041820 */
[-C--:B------:R-:W-:Y:S01]  /*63c0*/  FSEL R18, R18, R233.reuse, P1 ;  /* 0x000000e912127208 */ /* 0x080fe20000800000 */
[----:B------:R-:W-:Y:S01]  /*63d0*/  FADD.FTZ R26, -R207, R26 ;  /* 0x0000001acf1a7221 */ /* 0x000fe20000010100 */
[----:B------:R-:W-:Y:S01]  /*63e0*/  FSETP.GE.FTZ.AND P0, PT, R127, RZ, PT ;  /* 0x000000ff7f00720b */ /* 0x000fe20003f16000 */
[----:B------:R-:W-:Y:S01]  /*63f0*/  FADD.FTZ R17, -R234, R17 ;  /* 0x00000011ea117221 */ /* 0x000fe20000010100 */
[-C--:B------:R-:W-:Y:S01]  /*6400*/  FSEL R9, R9, R232.reuse, P2 ;  /* 0x000000e809097208 */ /* 0x080fe20001000000 */
[----:B------:R-:W-:Y:S01]  /*6410*/  FADD.FTZ R8, -R232, R8 ;  /* 0x00000008e8087221 */ /* 0x000fe20000010100 */
[----:B------:R-:W-:Y:S01]  /*6420*/  FSETP.GE.FTZ.AND P1, PT, R131, RZ, PT ;  /* 0x000000ff8300720b */ /* 0x000fe20003f36000 */
[----:B------:R-:W-:Y:S01]  /*6430*/  FADD.FTZ R30, -R207, R30 ;  /* 0x0000001ecf1e7221 */ /* 0x000fe20000010100 */
[----:B------:R-:W-:Y:S01]  /*6440*/  FSETP.GE.FTZ.AND P2, PT, R240, RZ, PT ;  /* 0x000000fff000720b */ /* 0x000fe20003f56000 */
[----:B------:R-:W-:Y:S01]  /*6450*/  FADD.FTZ R21, -R234, R21 ;  /* 0x00000015ea157221 */ /* 0x000fe20000010100 */
[-C--:B------:R-:W-:Y:S01]  /*6460*/  FSEL R24, R24, R232.reuse, P0 ;  /* 0x000000e818187208 */ /* 0x080fe20000000000 */
[----:B------:R-:W-:Y:S01]  /*6470*/  FADD.FTZ R12, -R232, R12 ;  /* 0x0000000ce80c7221 */ /* 0x000fe20000010100 */
[----:B------:R-:W-:Y:S01]  /*6480*/  FSEL R22, R22, R233, P1 ;  /* 0x000000e916167208 */ /* 0x000fe20000800000 */
[----:B------:R-:W-:Y:S01]  /*6490*/  FADD.FTZ R25, -R232, R25 ;  /* 0x00000019e8197221 */ /* 0x000fe20000010100 */
[----:B------:R-:W-:Y:S01]  /*64a0*/  FSETP.GE.FTZ.AND P0, PT, R122, RZ, PT ;  /* 0x000000ff7a00720b */ /* 0x000fe20003f16000 */
[C---:B------:R-:W-:Y:S01]  /*64b0*/  FADD.FTZ R16, -R234.reuse, R16 ;  /* 0x00000010ea107221 */ /* 0x040fe20000010100 */
[----:B------:R-:W-:Y:S01]  /*64c0*/  FSEL R13, R13, R232, P2 ;  /* 0x000000e80d0d7208 */ /* 0x000fe20001000000 */
[----:B------:R-:W-:Y:S01]  /*64d0*/  FADD.FTZ R34, -R233, R34 ;  /* 0x00000022e9227221 */ /* 0x000fe20000010100 */
[----:B------:R-:W-:Y:S01]  /*64e0*/  FSETP.GE.FTZ.AND P1, PT, R123, RZ, PT ;  /* 0x000000ff7b00720b */ /* 0x000fe20003f36000 */
[----:B------:R-:W-:Y:S01]  /*64f0*/  FADD.FTZ R20, -R234, R20 ;  /* 0x00000014ea147221 */ /* 0x000fe20000010100 */
[----:B------:R-:W-:Y:S01]  /*6500*/  FSETP.GE.FTZ.AND P2, PT, R236, RZ, PT ;  /* 0x000000ffec00720b */ /* 0x000fe20003f56000 */
[----:B------:R-:W-:Y:S01]  /*6510*/  FADD.FTZ R28, -R232, R28 ;  /* 0x0000001ce81c7221 */ /* 0x000fe20000010100 */
[----:B------:R-:W-:Y:S01]  /*6520*/  FSEL R5, R104, R234, P3 ;  /* 0x000000ea68057208 */ /* 0x000fe20001800000 */
[----:B------:R-:W-:Y:S01]  /*6530*/  FADD.FTZ R32, -R234, R32 ;  /* 0x00000020ea207221 */ /* 0x000fe20000010100 */
[----:B------:R-:W-:Y:S01]  /*6540*/  FSEL R27, R27, R207, P0 ;  /* 0x000000cf1b1b7208 */ /* 0x000fe20000000000 */
[----:B------:R-:W-:Y:S01]  /*6550*/  FMUL.FTZ R4, R248, R4 ;  /* 0x00000004f8047220 */ /* 0x000fe20000410000 */
[----:B------:R-:W-:Y:S01]  /*6560*/  FSETP.GE.FTZ.AND P3, PT, R245, RZ, PT ;  /* 0x000000fff500720b */ /* 0x000fe20003f76000 */
[----:B------:R-:W-:Y:S01]  /*6570*/  FMUL.FTZ R5, R249, R5 ;  /* 0x00000005f9057220 */ /* 0x000fe20000410000 */
        /* <DEDUP_REMOVED lines=15> */
[----:B------:R-:W-:Y:S01]  /*6670*/  @P0 FADD.FTZ R207, -R207, R31 ;  /* 0x0000001fcfcf0221 */ /* 0x000fe20000010100 */
        /* <DEDUP_REMOVED lines=26> */
[----:B------:R-:W-:Y:S01]  /*6820*/  ISETP.GT.AND P1, PT, R221, R201, PT ;  /* 0x000000c9dd00720c */ /* 0x000fe20003f24270 */
[----:B------:R-:W-:Y:S01]  /*6830*/  FMUL.FTZ R20, R135, R20 ;  /* 0x0000001487147220 */ /* 0x000fe20000410000 */
[----:B------:R-:W-:Y:S01]  /*6840*/  FSEL R28, R28, R232, P3 ;  /* 0x000000e81c1c7208 */ /* 0x000fe20001800000 */
[----:B------:R-:W-:Y:S01]  /*6850*/  @P2 FADD.FTZ R232, -R232, R29 ;  /* 0x0000001de8e82221 */ /* 0x000fe20000010100 */
[----:B------:R-:W-:Y:S01]  /*6860*/  FSETP.GE.FTZ.AND P2, PT, R133, RZ, PT ;  /* 0x000000ff8500720b */ /* 0x000fe20003f56000 */
[----:B------:R-:W-:Y:S01]  /*6870*/  FMUL.FTZ R26, R123, R26 ;  /* 0x0000001a7b1a7220 */ /* 0x000fe20000410000 */
[----:B------:R-:W-:Y:S01]  /*6880*/  F2FP.BF16.F32.PACK_AB R4, R4, R5 ;  /* 0x000000050404723e */ /* 0x000fe200000010ff */
[----:B------:R-:W-:Y:S01]  /*6890*/  FMUL.FTZ R27, R122, R27 ;  /* 0x0000001b7a1b7220 */ /* 0x000fe20000410000 */
[----:B------:R-:W-:Y:S01]  /*68a0*/  FSEL R32, R32, R234, P2 ;  /* 0x000000ea20207208 */ /* 0x000fe20001000000 */
        /* <DEDUP_REMOVED lines=17> */
[----:B------:R-:W-:Y:S02]  /*69c0*/  F2FP.BF16.F32.PACK_AB R22, R23, R22 ;  /* 0x000000161716723e */ /* 0x000fe400000010ff */
[----:B------:R-:W-:Y:S02]  /*69d0*/  F2FP.BF16.F32.PACK_AB R24, R25, R24 ;  /* 0x000000181918723e */ /* 0x000fe400000010ff */
[----:B------:R-:W-:Y:S02]  /*69e0*/  F2FP.BF16.F32.PACK_AB R26, R27, R26 ;  /* 0x0000001a1b1a723e */ /* 0x000fe400000010ff */
[----:B------:R-:W-:Y:S02]  /*69f0*/  F2FP.BF16.F32.PACK_AB R28, R124, R28 ;  /* 0x0000001c7c1c723e */ /* 0x000fe400000010ff */
        /* <DEDUP_REMOVED lines=36> */
.L_x_1684:
        /* <DEDUP_REMOVED lines=26> */
[----:B------:R-:W5:Y:S04]  /*6de0*/  LDSM.16.MT88.4 R24, [R182+0x4800] ;  /* 0x00480000b618783b */ /* 0x000f680000004200 */
[----:B------:R-:W5:Y:S04]  /*6df0*/  LDSM.16.MT88.4 R28, [R176+0x2800] ;  /* 0x00280000b01c783b */ /* 0x000f680000004200 */
[----:B------:R-:W5:Y:S04]  /*6e00*/  LDSM.16.MT88.4 R32, [R175+0x4800] ;  /* 0x00480000af20783b */ /* 0x000f680000004200 */
[----:B-1----:R-:W-:Y:S04]  /*6e10*/  LDSM.16.MT88.4 R100, [R182+0x5000] ;  /* 0x00500000b664783b */ /* 0x002fe80000004200 */
[----:B------:R-:W-:Y:S04]  /*6e20*/  LDSM.16.MT88.4 R104, [R176+0x3000] ;  /* 0x00300000b068783b */ /* 0x000fe80000004200 */
        /* <DEDUP_REMOVED lines=9> */
[----:B------:R-:W-:Y:S07]  /*6ec0*/  LDSM.16.MT88.4 R12, [R182+0x5800] ;  /* 0x00580000b60c783b */ /* 0x000fee0000004200 */
[----:B------:R-:W-:Y:S01]  /*6ed0*/  HMMA.16816.F32.BF16 R64, R4, R18, R64 ;  /* 0x000000120440723c */ /* 0x000fe20000041840 */
[----:B------:R-:W2:Y:S04]  /*6ee0*/  LDSM.16.MT88.4 R4, [R176+0x1800] ;  /* 0x00180000b004783b */ /* 0x000ea80000004200 */
[----:B------:R-:W3:Y:S03]  /*6ef0*/  LDSM.16.MT88.4 R16, [R176+0x3800] ;  /* 0x00380000b010783b */ /* 0x000ee60000004200 */
[-C--:B-----5:R-:W-:Y:S08]  /*6f00*/  HMMA.16816.F32.BF16 R36, R20, R24.reuse, R36 ;  /* 0x000000181424723c */ /* 0x0a0ff00000041824 */
[C---:B------:R-:W-:Y:S08]  /*6f10*/  HMMA.16816.F32.BF16 R40, R28.reuse, R24, R40 ;  /* 0x000000181c28723c */ /* 0x040ff00000041828 */
        /* <DEDUP_REMOVED lines=53> */
.L_x_1685:
        /* <DEDUP_REMOVED lines=171> */
[----:B------:R-:W3:Y:S01]  /*7d20*/  LDCU UR5, c[0x0][0x4fc] ;  /* 0x00009f80ff0577ac */ /* 0x000ee20008000800 */
        /* <DEDUP_REMOVED lines=15> */
[----:B------:R-:W-:Y:S01]  /*7e20*/  MOV R4, 0x20 ;  /* 0x0000002000047802 */ /* 0x000fe20000000f00 */
        /* <DEDUP_REMOVED lines=22> */
[----:B------:R-:W-:Y:S01]  /*7f90*/  IADD3 R5, PT, PT, R188, R4, RZ ;  /* 0x00000004bc057210 */ /* 0x000fe20007ffe0ff */
[----:B------:R-:W-:Y:S01]  /*7fa0*/  FMUL.FTZ R94, R94, UR4 ;  /* 0x000000045e5e7c20 */ /* 0x000fe20008410000 */
[----:B------:R-:W-:Y:S01]  /*7fb0*/  FMUL.FTZ R95, R95, UR4 ;  /* 0x000000045f5f7c20 */ /* 0x000fe20008410000 */
[----:B------:R-:W-:Y:S01]  /*7fc0*/  F2FP.BF16.F32.PACK_AB R72, R73, R72 ;  /* 0x000000484948723e */ /* 0x000fe200000010ff */
[----:B---3--:R-:W-:Y:S01]  /*7fd0*/  FMUL.FTZ R36, R36, UR5 ;  /* 0x0000000524247c20 */ /* 0x008fe20008410000 */
        /* <DEDUP_REMOVED lines=20> */
[----:B------:R-:W-:Y:S01]  /*8120*/  IADD3 R4, PT, PT, R187, R4, RZ ;  /* 0x00000004bb047210 */ /* 0x000fe20007ffe0ff */
[----:B------:R1:W-:Y:S01]  /*8130*/  STS [R188+0x6400], R70 ;  /* 0x00640046bc007388 */ /* 0x0003e20000000800 */
        /* <DEDUP_REMOVED lines=83> */
.L_x_1687:
[----:B------:R-:W2:Y:S01]  /*8670*/  LDCU.64 UR10, c[0x0][0x5c0] ;  /* 0x0000b800ff0a77ac */ /* 0x000ea20008000a00 */
[----:B-1----:R-:W-:-:S05]  /*8680*/  IADD3 R4, PT, PT, R223, R225, RZ ;  /* 0x000000e1df047210 */ /* 0x002fca0007ffe0ff */
[C---:B--2---:R-:W-:Y:S02]  /*8690*/  IMAD R8, R4.reuse, UR11, RZ ;  /* 0x0000000b04087c24 */ /* 0x044fe4000f8e02ff */
[----:B------:R-:W-:-:S05]  /*86a0*/  IMAD.WIDE.U32 R4, R4, UR10, RZ ;  /* 0x0000000a04047c25 */ /* 0x000fca000f8e00ff */
[----:B------:R-:W-:Y:S02]  /*86b0*/  IADD3 R8, PT, PT, R5, R8, RZ ;  /* 0x0000000805087210 */ /* 0x000fe40007ffe0ff */
[----:B------:R-:W-:Y:S02]  /*86c0*/  MOV R9, R4 ;  /* 0x0000000400097202 */ /* 0x000fe40000000f00 */
.L_x_1688:
        /* <DEDUP_REMOVED lines=12> */
.L_x_1689:
[----:B------:R-:W1:Y:S01]  /*8790*/  LDCU.64 UR6, c[0x0][0x5c8] ;  /* 0x0000b900ff0677ac */ /* 0x000e620008000a00 */
[----:B------:R-:W-:-:S05]  /*87a0*/  IADD3 R14, PT, PT, R223, R225, RZ ;  /* 0x000000e1df0e7210 */ /* 0x000fca0007ffe0ff */
[C---:B-1----:R-:W-:Y:S02]  /*87b0*/  IMAD R12, R14.reuse, UR7, RZ ;  /* 0x000000070e0c7c24 */ /* 0x042fe4000f8e02ff */
[----:B------:R-:W-:-:S05]  /*87c0*/  IMAD.WIDE.U32 R14, R14, UR6, RZ ;  /* 0x000000060e0e7c25 */ /* 0x000fca000f8e00ff */
[----:B------:R-:W-:-:S07]  /*87d0*/  IADD3 R12, PT, PT, R15, R12, RZ ;  /* 0x0000000c0f0c7210 */ /* 0x000fce0007ffe0ff */
.L_x_1690:
[----:B------:R-:W-:Y:S01]  /*87e0*/  BAR.SYNC.DEFER_BLOCKING 0x0 ;  /* 0x0000000000007b1d */ /* 0x000fe20000010000 */
[C---:B------:R-:W-:Y:S01]  /*87f0*/  IMAD.SHL.U32 R13, R193.reuse, 0x80, RZ ;  /* 0x00000080c10d7824 */ /* 0x040fe200078e00ff */
[C---:B------:R-:W-:Y:S01]  /*8800*/  IADD3 R27, P2, PT, R192.reuse, 0x20, RZ ;  /* 0x00000020c01b7810 */ /* 0x040fe20007f5e0ff */
[----:B------:R-:W-:Y:S01]  /*8810*/  IMAD.SHL.U32 R10, R193, 0x80, RZ ;  /* 0x00000080c10a7824 */ /* 0x000fe200078e00ff */
[----:B------:R-:W-:Y:S01]  /*8820*/  IADD3 R25, P1, PT, R192, 0x40, RZ ;  /* 0x00000040c0197810 */ /* 0x000fe20007f3e0ff */
[----:B------:R-:W-:Y:S01]  /*8830*/  IMAD.WIDE.U32 R18, R13, UR10, RZ ;  /* 0x0000000a0d127c25 */ /* 0x000fe2000f8e00ff */
[----:B------:R-:W1:Y:S01]  /*8840*/  LDCU UR12, c[0x0][0x440] ;  /* 0x00008800ff0c77ac */ /* 0x000e620008000800 */
[----:B------:R-:W-:Y:S01]  /*8850*/  SHF.R.S32.HI R16, RZ, 0x1f, R13 ;  /* 0x0000001fff107819 */ /* 0x000fe2000001140d */
[----:B------:R-:W-:Y:S01]  /*8860*/  BSSY.RECONVERGENT B0, `(.L_x_1691) ;  /* 0x000001f000007945 */ /* 0x000fe20003800200 */
[----:B------:R-:W-:Y:S01]  /*8870*/  IMAD.IADD R222, R222, 0x1, -R10 ;  /* 0x00000001dede7824 */ /* 0x000fe200078e0a0a */
[----:B------:R-:W2:Y:S01]  /*8880*/  LDCU.64 UR4, c[0x0][0x5d8] ;  /* 0x0000bb00ff0477ac */ /* 0x000ea20008000a00 */
[----:B------:R-:W-:Y:S01]  /*8890*/  VIADD R15, R192, 0x20 ;  /* 0x00000020c00f7836 */ /* 0x000fe20000000000 */
[----:B------:R-:W-:Y:S01]  /*88a0*/  LOP3.LUT R18, R18, 0x38, R191, 0xf8, !PT ;  /* 0x0000003812127812 */ /* 0x000fe200078ef8bf */
[----:B------:R-:W-:-:S02]  /*88b0*/  VIADD R11, R192, 0x40 ;  /* 0x00000040c00b7836 */ /* 0x000fc40000000000 */
[----:B------:R-:W-:Y:S01]  /*88c0*/  IMAD R17, R16, UR10, RZ ;  /* 0x0000000a10117c24 */ /* 0x000fe2000f8e02ff */
[----:B------:R-:W-:Y:S01]  /*88d0*/  IADD3 R18, P0, PT, R9, R18, RZ ;  /* 0x0000001209127210 */ /* 0x000fe20007f1e0ff */
[----:B------:R-:W-:Y:S02]  /*88e0*/  VIADD R10, R192, 0x60 ;  /* 0x00000060c00a7836 */ /* 0x000fe40000000000 */
[----:B------:R-:W-:Y:S02]  /*88f0*/  IMAD R17, R13, UR11, R17 ;  /* 0x0000000b0d117c24 */ /* 0x000fe4000f8e0211 */
[----:B------:R-:W-:Y:S01]  /*8900*/  IMAD.X R26, RZ, RZ, RZ, P2 ;  /* 0x000000ffff1a7224 */ /* 0x000fe200010e06ff */
[----:B------:R3:W4:Y:S01]  /*8910*/  LDS.128 R4, [R197+0x7000] ;  /* 0x00700000c5047984 */ /* 0x0007220000000c00 */
[----:B-1----:R-:W-:Y:S02]  /*8920*/  ISETP.GE.AND P6, PT, R198, UR12, PT ;  /* 0x0000000cc6007c0c */ /* 0x002fe4000bfc6270 */
[----:B------:R-:W-:-:S02]  /*8930*/  IADD3.X R19, PT, PT, R8, R19, R17, P0, !PT ;  /* 0x0000001308137210 */ /* 0x000fc400007fe411 */
[-C--:B------:R-:W-:Y:S02]  /*8940*/  ISETP.GE.OR P5, PT, R15, R222.reuse, P6 ;  /* 0x000000de0f00720c */ /* 0x080fe400037a6670 */
[-C--:B------:R-:W-:Y:S01]  /*8950*/  ISETP.GE.OR P4, PT, R11, R222.reuse, P6 ;  /* 0x000000de0b00720c */ /* 0x080fe20003786670 */
[C---:B--2---:R-:W-:Y:S01]  /*8960*/  IMAD.WIDE.U32 R18, R185.reuse, UR4, R18 ;  /* 0x00000004b9127c25 */ /* 0x044fe2000f8e0012 */
[-C--:B------:R-:W-:Y:S02]  /*8970*/  ISETP.GE.OR P3, PT, R10, R222.reuse, P6 ;  /* 0x000000de0a00720c */ /* 0x080fe40003766670 */
[C---:B------:R-:W-:Y:S01]  /*8980*/  ISETP.GE.OR P6, PT, R192.reuse, R222, P6 ;  /* 0x000000dec000720c */ /* 0x040fe200037c6670 */
[----:B------:R-:W-:Y:S01]  /*8990*/  IMAD R15, R185, UR5, R19 ;  /* 0x00000005b90f7c24 */ /* 0x000fe2000f8e0213 */
[----:B------:R-:W-:-:S11]  /*89a0*/  IADD3 R24, P0, PT, R192, 0x60, RZ ;  /* 0x00000060c0187810 */ /* 0x000fd60007f1e0ff */
[----:B---3--:R-:W-:Y:S05]  /*89b0*/  @P6 BRA `(.L_x_1692) ;  /* 0x0000000000246947 */ /* 0x008fea0003800000 */
        /* <DEDUP_REMOVED lines=9> */
.L_x_1692:
[----:B------:R-:W-:Y:S05]  /*8a50*/  BSYNC.RECONVERGENT B0 ;  /* 0x0000000000007941 */ /* 0x000fea0003800200 */
.L_x_1691:
        /* <DEDUP_REMOVED lines=12> */
.L_x_1694:
[----:B------:R-:W-:Y:S05]  /*8b20*/  BSYNC.RECONVERGENT B0 ;  /* 0x0000000000007941 */ /* 0x000fea0003800200 */
.L_x_1693:
[----:B--2-4-:R2:W3:Y:S01]  /*8b30*/  LDS.128 R4, [R197+0x8000] ;  /* 0x00800000c5047984 */ /* 0x0144e20000000c00 */
        /* <DEDUP_REMOVED lines=13> */
.L_x_1696:
[----:B------:R-:W-:Y:S05]  /*8c10*/  BSYNC.RECONVERGENT B0 ;  /* 0x0000000000007941 */ /* 0x000fea0003800200 */
.L_x_1695:
[----:B---34-:R-:W-:Y:S01]  /*8c20*/  MOV R4, R198 ;  /* 0x000000c600047202 */ /* 0x018fe20000000f00 */
[----:B------:R-:W-:Y:S01]  /*8c30*/  BSSY.RECONVERGENT B0, `(.L_x_1697) ;  /* 0x000000f000007945 */ /* 0x000fe20003800200 */
[----:B------:R-:W-:Y:S02]  /*8c40*/  MOV R5, RZ ;  /* 0x000000ff00057202 */ /* 0x000fe40000000f00 */
[----:B------:R-:W-:Y:S01]  /*8c50*/  IADD3.X R29, PT, PT, RZ, RZ, RZ, P0, !PT ;  /* 0x000000ffff1d7210 */ /* 0x000fe200007fe4ff */
[----:B-1----:R-:W-:-:S03]  /*8c60*/  IMAD.WIDE.U32 R10, R13, UR6, R4 ;  /* 0x000000060d0a7c25 */ /* 0x002fc6000f8e0004 */
[----:B------:R1:W3:Y:S01]  /*8c70*/  LDS.128 R4, [R197+0x9000] ;  /* 0x00900000c5047984 */ /* 0x0002e20000000c00 */
        /* <DEDUP_REMOVED lines=9> */
[----:B---3--:R4:W-:Y:S04]  /*8d10*/  STG.E.128 desc[UR18][R20.64], R4 ;  /* 0x0000000414007986 */ /* 0x0089e8000c101d12 */
.L_x_1698:
[----:B------:R-:W-:Y:S05]  /*8d20*/  BSYNC.RECONVERGENT B0 ;  /* 0x0000000000007941 */ /* 0x000fea0003800200 */
.L_x_1697:
[----:B------:R-:W2:Y:S01]  /*8d30*/  LDCU.64 UR4, c[0x0][0x5e0] ;  /* 0x0000bc00ff0477ac */ /* 0x000ea20008000a00 */
[----:B----4-:R-:W4:Y:S01]  /*8d40*/  LDS.128 R20, [R197+0xa000] ;  /* 0x00a00000c5147984 */ /* 0x010f220000000c00 */
[----:B------:R-:W-:Y:S01]  /*8d50*/  IMAD R16, R16, UR6, RZ ;  /* 0x0000000610107c24 */ /* 0x000fe2000f8e02ff */
[----:B------:R-:W-:Y:S01]  /*8d60*/  IADD3 R30, P0, PT, R14, R10, RZ ;  /* 0x0000000a0e1e7210 */ /* 0x000fe20007f1e0ff */
[----:B---3--:R-:W3:Y:S01]  /*8d70*/  @!P6 LDC.64 R4, c[0x0][0x568] ;  /* 0x00015a00ff04eb82 */ /* 0x008ee20000000a00 */
[----:B------:R-:W-:Y:S01]  /*8d80*/  BSSY.RECONVERGENT B0, `(.L_x_1699) ;  /* 0x0000019000007945 */ /* 0x000fe20003800200 */
[----:B------:R-:W-:Y:S02]  /*8d90*/  IMAD R13, R13, UR7, R16 ;  /* 0x000000070d0d7c24 */ /* 0x000fe4000f8e0210 */
[----:B------:R1:W1:Y:S03]  /*8da0*/  LDS.128 R16, [R197+0xb000] ;  /* 0x00b00000c5107984 */ /* 0x0002660000000c00 */
[----:B------:R-:W-:-:S02]  /*8db0*/  IADD3.X R31, PT, PT, R12, R11, R13, P0, !PT ;  /* 0x0000000b0c1f7210 */ /* 0x000fc400007fe40d */
[----:B------:R1:W1:Y:S04]  /*8dc0*/  LDS.128 R12, [R197+0xc000] ;  /* 0x00c00000c50c7984 */ /* 0x0002680000000c00 */
[----:B------:R1:W1:Y:S01]  /*8dd0*/  LDS.128 R8, [R197+0xd000] ;  /* 0x00d00000c5087984 */ /* 0x0002620000000c00 */
[----:B--2---:R-:W-:-:S04]  /*8de0*/  IMAD.WIDE.U32 R30, R185, UR4, R30 ;  /* 0x00000004b91e7c25 */ /* 0x004fc8000f8e001e */
        /* <DEDUP_REMOVED lines=18> */
.L_x_1700:
[----:B------:R-:W-:Y:S05]  /*8f10*/  BSYNC.RECONVERGENT B0 ;  /* 0x0000000000007941 */ /* 0x000fea0003800200 */
.L_x_1699:
        /* <DEDUP_REMOVED lines=12> */
.L_x_1702:
[----:B------:R-:W-:Y:S05]  /*8fe0*/  BSYNC.RECONVERGENT B0 ;  /* 0x0000000000007941 */ /* 0x000fea0003800200 */
.L_x_1701:
        /* <DEDUP_REMOVED lines=11> */
.L_x_1649:
[----:B------:R-:W-:Y:S05]  /*90a0*/  BSYNC.RECONVERGENT B1 ;  /* 0x0000000000017941 */ /* 0x000fea0003800200 */
.L_x_1623:
[----:B------:R-:W3:Y:S01]  /*90b0*/  LDCU UR5, c[0x0][0x438] ;  /* 0x00008700ff0577ac */ /* 0x000ee20008000800 */
[----:B-12---:R-:W1:Y:S08]  /*90c0*/  LDC R4, c[0x0][0x370] ;  /* 0x0000dc00ff047b82 */ /* 0x006e700000000800 */
[----:B----4-:R-:W2:Y:S01]  /*90d0*/  LDC R10, c[0x0][0x438] ;  /* 0x00010e00ff0a7b82 */ /* 0x010ea20000000800 */
[----:B---3--:R-:W-:-:S04]  /*90e0*/  UIADD3 UR5, UPT, UPT, UR5, 0x7f, URZ ;  /* 0x0000007f05057890 */ /* 0x008fc8000fffe0ff */
[----:B------:R-:W-:Y:S01]  /*90f0*/  USHF.R.S32.HI UR4, URZ, 0x1f, UR5 ;  /* 0x0000001fff047899 */ /* 0x000fe20008011405 */
[----:B-1----:R-:W-:-:S03]  /*9100*/  IADD3 R193, PT, PT, R4, R193, RZ ;  /* 0x000000c104c17210 */ /* 0x002fc60007ffe0ff */
[----:B------:R-:W-:-:S04]  /*9110*/  ULEA.HI UR4, UR4, UR5, URZ, 0x7 ;  /* 0x0000000504047291 */ /* 0x000fc8000f8f38ff */
[----:B------:R-:W-:-:S06]  /*9120*/  USHF.R.S32.HI UR4, URZ, 0x7, UR4 ;  /* 0x00000007ff047899 */ /* 0x000fcc0008011404 */
[----:B------:R-:W-:-:S13]  /*9130*/  ISETP.GE.AND P0, PT, R193, UR4, PT ;  /* 0x00000004c1007c0c */ /* 0x000fda000bf06270 */
[----:B--2---:R-:W-:Y:S05]  /*9140*/  @!P0 BRA `(.L_x_1703) ;  /* 0xffffff7400488947 */ /* 0x004fea000383ffff */
[----:B------:R-:W-:Y:S05]  /*9150*/  EXIT ;  /* 0x000000000000794d */ /* 0x000fea0003800000 */
.L_x_1704:
        /* <DEDUP_REMOVED lines=10> */
.L_x_2780:


//--------------------- .text._ZN5flash44flash_bwd_dq_dk_dv_loop_seqk_parallel_kernelI23Flash_bwd_kernel_traitsILi64ELi64ELi128ELi8ELi2ELi4ELi4ELb1ELb0EN7cutlass10bfloat16_tE19Flash_kernel_traitsILi64ELi64ELi128ELi8ES3_EELb0ELb0ELb1ELb1ELb0ELb0ELb1EEEvNS_16Flash_bwd_paramsE --------------------------
	.section	.text._ZN5flash44flash_bwd_dq_dk_dv_loop_seqk_parallel_kernelI23Flash_bwd_kernel_traitsILi64ELi64ELi128ELi8ELi2ELi4ELi4ELb1ELb0EN7cutlass10bfloat16_tE19Flash_kernel_traitsILi64ELi64ELi128ELi8ES3_EELb0ELb0ELb1ELb1ELb0ELb0ELb1EEEvNS_16Flash_bwd_paramsE,"ax",@progbits
	.align	128
        .global         _ZN5flash44flash_bwd_dq_dk_dv_loop_seqk_parallel_kernelI23Flash_bwd_kernel_traitsILi64ELi64ELi128ELi8ELi2ELi4ELi4ELb1ELb0EN7cutlass10bfloat16_tE19Flash_kernel_traitsILi64ELi64ELi128ELi8ES3_EELb0ELb0ELb1ELb1ELb0ELb0ELb1EEEvNS_16Flash_bwd_paramsE
        .type           _ZN5flash44flash_bwd_dq_dk_dv_loop_seqk_parallel_kernelI23Flash_bwd_kernel_traitsILi64ELi64ELi128ELi8ELi2ELi4ELi4ELb1ELb0EN7cutlass10bfloat16_tE19Flash_kernel_traitsILi64ELi64ELi128ELi8ES3_EELb0ELb0ELb1ELb1ELb0ELb0ELb1EEEvNS_16Flash_bwd_paramsE,@function
        .size           _ZN5flash44flash_bwd_dq_dk_dv_loop_seqk_parallel_kernelI23Flash_bwd_kernel_traitsILi64ELi64ELi128ELi8ELi2ELi4ELi4ELb1ELb0EN7cutlass10bfloat16_tE19Flash_kernel_traitsILi64ELi64ELi128ELi8ES3_EELb0ELb0ELb1ELb1ELb0ELb0ELb1EEEvNS_16Flash_bwd_paramsE,(.L_x_2781 - _ZN5flash44flash_bwd_dq_dk_dv_loop_seqk_parallel_kernelI23Flash_bwd_kernel_traitsILi64ELi64ELi128ELi8ELi2ELi4ELi4ELb1ELb0EN7cutlass10bfloat16_tE19Flash_kernel_traitsILi64ELi64ELi128ELi8ES3_EELb0ELb0ELb1ELb1ELb0ELb0ELb1EEEvNS_16Flash_bwd_paramsE)
        .other          _ZN5flash44flash_bwd_dq_dk_dv_loop_seqk_parallel_kernelI23Flash_bwd_kernel_traitsILi64ELi64ELi128ELi8ELi2ELi4ELi4ELb1ELb0EN7cutlass10bfloat16_tE19Flash_kernel_traitsILi64ELi64ELi128ELi8ES3_EELb0ELb0ELb1ELb1ELb0ELb0ELb1EEEvNS_16Flash_bwd_paramsE,@"STO_CUDA_ENTRY STV_DEFAULT"
_ZN5flash44flash_bwd_dq_dk_dv_loop_seqk_parallel_kernelI23Flash_bwd_kernel_traitsILi64ELi64ELi128ELi8ELi2ELi4ELi4ELb1ELb0EN7cutlass10bfloat16_tE19Flash_kernel_traitsILi64ELi64ELi128ELi8ES3_EELb0ELb0ELb1ELb1ELb0ELb0ELb1EEEvNS_16Flash_bwd_paramsE:
.text._ZN5flash44flash_bwd_dq_dk_dv_loop_seqk_parallel_kernelI23Flash_bwd_kernel_traitsILi64ELi64ELi128ELi8ELi2ELi4ELi4ELb1ELb0EN7cutlass10bfloat16_tE19Flash_kernel_traitsILi64ELi64ELi128ELi8ES3_EELb0ELb0ELb1ELb1ELb0ELb0ELb1EEEvNS_16Flash_bwd_paramsE:
        /* <DEDUP_REMOVED lines=13> */
[----:B------:R-:W3:Y:S01]  /*00d0*/  LDCU UR14, c[0x0][0x438] ;  /* 0x00008700ff0e77ac */ /* 0x000ee20008000800 */
[----:B------:R-:W4:Y:S04]  /*00e0*/  LDCU.64 UR26, c[0x0][0x358] ;  /* 0x00006b00ff1a77ac */ /* 0x000f280008000a00 */
[----:B------:R-:W5:Y:S01]  /*00f0*/  S2UR UR6, SR_CgaCtaId ;  /* 0x00000000000679c3 */ /* 0x000f620000008800 */
[----:B------:R-:W-:Y:S01]  /*0100*/  UMOV UR22, 0xffffe000 ;  /* 0xffffe00000167882 */ /* 0x000fe20000000000 */
[----:B------:R-:W1:Y:S06]  /*0110*/  LDCU UR18, c[0x0][0x438] ;  /* 0x00008700ff1277ac */ /* 0x000e6c0008000800 */
[----:B------:R-:W3:Y:S01]  /*0120*/  S2UR UR4, SR_CgaCtaId ;  /* 0x00000000000479c3 */ /* 0x000ee20000008800 */
[----:B------:R-:W-:-:S07]  /*0130*/  UMOV UR25, URZ ;  /* 0x000000ff00197c82 */ /* 0x000fce0008000000 */
[----:B------:R-:W4:Y:S01]  /*0140*/  S2UR UR24, SR_CTAID.Z ;  /* 0x00000000001879c3 */ /* 0x000f220000002700 */
[----:B--2---:R-:W-:-:S04]  /*0150*/  ULEA UR8, UR8, UR5, 0x18 ;  /* 0x0000000508087291 */ /* 0x004fc8000f8ec0ff */
        /* <DEDUP_REMOVED lines=9> */
[----:B------:R-:W1:Y:S01]  /*01f0*/  S2UR UR21, SR_CTAID.X ;  /* 0x00000000001579c3 */ /* 0x000e620000002500 */
[----:B------:R-:W-:Y:S01]  /*0200*/  LOP3.LUT R4, R182, 0x1c0, R7, 0xf8, !PT ;  /* 0x000001c0b6047812 */ /* 0x000fe200078ef807 */
[----:B-----5:R-:W-:Y:S01]  /*0210*/  ULEA UR6, UR6, UR9, 0x18 ;  /* 0x0000000906067291 */ /* 0x020fe2000f8ec0ff */
[----:B------:R-:W-:Y:S01]  /*0220*/  LOP3.LUT R2, R5, 0x38, R0, 0xf8, !PT ;  /* 0x0000003805027812 */ /* 0x000fe200078ef800 */
[----:B---3--:R-:W-:Y:S01]  /*0230*/  ULEA UR4, UR4, UR5, 0x18 ;  /* 0x0000000504047291 */ /* 0x008fe2000f8ec0ff */
[----:B------:R-:W-:-:S02]  /*0240*/  LOP3.LUT R5, R4, 0x8, R3, 0x78, !PT ;  /* 0x0000000804057812 */ /* 0x000fc400078e7803 */
[----:B------:R-:W-:Y:S01]  /*0250*/  LOP3.LUT R4, R3, 0x30, RZ, 0xc0, !PT ;  /* 0x0000003003047812 */ /* 0x000fe200078ec0ff */
[----:B------:R-:W2:Y:S01]  /*0260*/  S2UR UR20, SR_CTAID.Y ;  /* 0x00000000001479c3 */ /* 0x000ea20000002600 */
[C---:B------:R-:W-:Y:S02]  /*0270*/  LOP3.LUT P0, RZ, R179.reuse, 0x8, RZ, 0xc0, !PT ;  /* 0x00000008b3ff7812 */ /* 0x040fe4000780c0ff */
[----:B------:R-:W-:Y:S01]  /*0280*/  LOP3.LUT R4, R4, 0x8, R179, 0xf8, !PT ;  /* 0x0000000804047812 */ /* 0x000fe200078ef8b3 */
[----:B------:R-:W-:Y:S01]  /*0290*/  IMAD.SHL.U32 R179, R179, 0x20, RZ ;  /* 0x00000020b3b37824 */ /* 0x000fe200078e00ff */
[----:B------:R-:W-:Y:S02]  /*02a0*/  LOP3.LUT R180, R7, 0x200, RZ, 0xc0, !PT ;  /* 0x0000020007b47812 */ /* 0x000fe400078ec0ff */
[----:B------:R-:W-:Y:S01]  /*02b0*/  LOP3.LUT R2, R2, 0x20, R3, 0x78, !PT ;  /* 0x0000002002027812 */ /* 0x000fe200078e7803 */
[----:B------:R-:W3:Y:S01]  /*02c0*/  S2UR UR19, SR_CTAID.Z ;  /* 0x00000000001379c3 */ /* 0x000ee20000002700 */
[----:B------:R-:W-:-:S02]  /*02d0*/  LOP3.LUT R0, R0, 0x7006, R179, 0xc8, !PT ;  /* 0x0000700600007812 */ /* 0x000fc400078ec8b3 */
[----:B------:R-:W-:Y:S02]  /*02e0*/  LOP3.LUT R186, R3, 0x10, RZ, 0xc0, !PT ;  /* 0x0000001003ba7812 */ /* 0x000fe400078ec0ff */
[--C-:B------:R-:W-:Y:S02]  /*02f0*/  LOP3.LUT R187, R0, 0x400, R179.reuse, 0xf8, !PT ;  /* 0x0000040000bb7812 */ /* 0x100fe400078ef8b3 */
[----:B------:R-:W-:Y:S02]  /*0300*/  LOP3.LUT R0, R180, 0x400, R179, 0xf8, !PT ;  /* 0x00000400b4007812 */ /* 0x000fe400078ef8b3 */
[----:B------:R-:W-:Y:S02]  /*0310*/  LOP3.LUT R3, R4, 0x1c0, R7, 0xf8, !PT ;  /* 0x000001c004037812 */ /* 0x000fe400078ef807 */
[----:B------:R-:W-:Y:S02]  /*0320*/  LOP3.LUT R187, R187, R2, RZ, 0xfc, !PT ;  /* 0x00000002bbbb7212 */ /* 0x000fe400078efcff */
[----:B------:R-:W-:-:S02]  /*0330*/  LOP3.LUT R180, R180, 0xc00, R179, 0xf8, !PT ;  /* 0x00000c00b4b47812 */ /* 0x000fc400078ef8b3 */
[-C--:B------:R-:W-:Y:S02]  /*0340*/  LOP3.LUT R181, R0, R5.reuse, RZ, 0xfc, !PT ;  /* 0x0000000500b57212 */ /* 0x080fe400078efcff */
[----:B------:R-:W-:Y:S02]  /*0350*/  LOP3.LUT R0, R3, R182, RZ, 0x3c, !PT ;  /* 0x000000b603007212 */ /* 0x000fe400078e3cff */
[----:B------:R-:W-:Y:S02]  /*0360*/  LEA R187, R187, UR7, 0x1 ;  /* 0x00000007bbbb7c11 */ /* 0x000fe4000f8e08ff */
[----:B------:R-:W-:Y:S02]  /*0370*/  LOP3.LUT R180, R180, R5, RZ, 0xfc, !PT ;  /* 0x00000005b4b47212 */ /* 0x000fe400078efcff */
[----:B------:R-:W-:Y:S01]  /*0380*/  LOP3.LUT R179, R0, 0x200, R179, 0xf8, !PT ;  /* 0x0000020000b37812 */ /* 0x000fe200078ef8b3 */
[C---:B------:R-:W-:Y:S01]  /*0390*/  VIADD R185, R187.reuse, 0x20 ;  /* 0x00000020bbb97836 */ /* 0x040fe20000000000 */
[----:B------:R-:W-:Y:S01]  /*03a0*/  LOP3.LUT R186, R186, 0x7, R9, 0xf8, !PT ;  /* 0x00000007baba7812 */ /* 0x000fe200078ef809 */
[----:B------:R-:W-:Y:S01]  /*03b0*/  @P0 VIADD R185, R187, 0xffffffe0 ;  /* 0xffffffe0bbb90836 */ /* 0x000fe20000000000 */
[----:B------:R-:W-:-:S02]  /*03c0*/  LEA R181, R181, UR8, 0x1 ;  /* 0x00000008b5b57c11 */ /* 0x000fc4000f8e08ff */
[----:B------:R-:W-:Y:S02]  /*03d0*/  LEA R180, R180, UR8, 0x1 ;  /* 0x00000008b4b47c11 */ /* 0x000fe4000f8e08ff */
[----:B------:R-:W-:Y:S01]  /*03e0*/  LEA R179, R179, UR7, 0x1 ;  /* 0x00000007b3b37c11 */ /* 0x000fe2000f8e08ff */
[----:B-1234-:R-:W-:-:S06]  /*03f0*/  UMOV UR7, URZ ;  /* 0x000000ff00077c82 */ /* 0x01efcc0008000000 */
.L_x_1786:
[----:B------:R-:W1:Y:S01]  /*0400*/  LDCU.64 UR8, c[0x0][0x470] ;  /* 0x00008e00ff0877ac */ /* 0x000e620008000a00 */
[----:B------:R-:W2:Y:S01]  /*0410*/  S2UR UR28, SR_CTAID.Y ;  /* 0x00000000001c79c3 */ /* 0x000ea20000002600 */
[----:B---3--:R-:W3:Y:S01]  /*0420*/  LDCU.64 UR10, c[0x0][0x478] ;  /* 0x00008f00ff0a77ac */ /* 0x008ee20008000a00 */
[----:B----4-:R-:W4:Y:S01]  /*0430*/  LDCU.64 UR12, c[0x0][0x460] ;  /* 0x00008c00ff0c77ac */ /* 0x010f220008000a00 */
[----:B-----5:R-:W5:Y:S01]  /*0440*/  LDCU.U8 UR5, c[0x0][0x532] ;  /* 0x0000a640ff0577ac */ /* 0x020f620008000000 */
[----:B------:R-:W5:Y:S01]  /*0450*/  LDCU.64 UR30, c[0x0][0x460] ;  /* 0x00008c00ff1e77ac */ /* 0x000f620008000a00 */
[----:B-1----:R-:W-:Y:S02]  /*0460*/  UISETP.NE.U32.AND UP0, UPT, UR8, URZ, UPT ;  /* 0x000000ff0800728c */ /* 0x002fe4000bf05070 */
[----:B---3--:R-:W-:Y:S02]  /*0470*/  UISETP.NE.U32.AND UP2, UPT, UR10, URZ, UPT ;  /* 0x000000ff0a00728c */ /* 0x008fe4000bf45070 */
[----:B------:R-:W-:-:S02]  /*0480*/  UISETP.NE.AND.EX UP0, UPT, UR9, URZ, UPT, UP0 ;  /* 0x000000ff0900728c */ /* 0x000fc4000bf05300 */
[----:B--2---:R-:W-:Y:S02]  /*0490*/  USHF.L.U32 UR16, UR28, 0x2, URZ ;  /* 0x000000021c107899 */ /* 0x004fe400080006ff */
[----:B------:R-:W-:Y:S02]  /*04a0*/  USHF.R.U32.HI UR15, URZ, 0x1e, UR28 ;  /* 0x0000001eff0f7899 */ /* 0x000fe4000801161c */
[----:B------:R-:W-:Y:S01]  /*04b0*/  UISETP.NE.AND.EX UP2, UPT, UR11, URZ, UPT, UP2 ;  /* 0x000000ff0b00728c */ /* 0x000fe2000bf45320 */
[----:B------:R-:W-:Y:S01]  /*04c0*/  PLOP3.LUT P1, PT, PT, PT, UP0, 0x80, 0x8 ;  /* 0x000000000008781c */ /* 0x000fe20003f2f008 */
[----:B----4-:R-:W-:Y:S02]  /*04d0*/  UISETP.NE.U32.AND UP5, UPT, UR12, URZ, UPT ;  /* 0x000000ff0c00728c */ /* 0x010fe4000bfa5070 */
[----:B------:R-:W-:Y:S02]  /*04e0*/  UISETP.NE.U32.AND UP3, UPT, UR12, URZ, UPT ;  /* 0x000000ff0c00728c */ /* 0x000fe4000bf65070 */
[----:B------:R-:W-:Y:S01]  /*04f0*/  @UP0 UIADD3 UR32, UP1, UPT, UR16, UR8, URZ ;  /* 0x0000000810200290 */ /* 0x000fe2000ff3e0ff */
[----:B------:R-:W-:Y:S01]  /*0500*/  PLOP3.LUT P0, PT, PT, PT, UP2, 0x80, 0x8 ;  /* 0x000000000008781c */ /* 0x000fe20003f0f028 */
[----:B-----5:R-:W-:-:S02]  /*0510*/  UISETP.NE.AND UP4, UPT, UR5, URZ, UPT ;  /* 0x000000ff0500728c */ /* 0x020fc4000bf85270 */
[----:B------:R-:W-:Y:S01]  /*0520*/  @UP0 UIADD3.X UR33, UPT, UPT, UR15, UR9, URZ, UP1, !UPT ;  /* 0x000000090f210290 */ /* 0x000fe20008ffe4ff */
[----:B------:R-:W1:Y:S01]  /*0530*/  LDCU.64 UR8, c[0x0][0x468] ;  /* 0x00008d00ff0877ac */ /* 0x000e620008000a00 */
[----:B------:R-:W-:Y:S01]  /*0540*/  IMAD.U32 R12, RZ, RZ, UR32 ;  /* 0x00000020ff0c7e24 */ /* 0x000fe2000f8e00ff */
[----:B------:R-:W-:-:S03]  /*0550*/  @UP2 UIADD3 UR10, UP1, UPT, UR16, UR10, URZ ;  /* 0x0000000a100a2290 */ /* 0x000fc6000ff3e0ff */
[----:B------:R-:W-:Y:S01]  /*0560*/  IMAD.U32 R13, RZ, RZ, UR33 ;  /* 0x00000021ff0d7e24 */ /* 0x000fe2000f8e00ff */
[----:B------:R-:W-:Y:S02]  /*0570*/  UISETP.NE.AND.EX UP5, UPT, UR13, URZ, UPT, UP5 ;  /* 0x000000ff0d00728c */ /* 0x000fe4000bfa5350 */
[----:B------:R-:W-:Y:S02]  /*0580*/  @UP2 UIADD3.X UR11, UPT, UPT, UR15, UR11, URZ, UP1, !UPT ;  /* 0x0000000b0f0b2290 */ /* 0x000fe40008ffe4ff */
[----:B------:R-:W-:Y:S01]  /*0590*/  UISETP.NE.AND.EX UP3, UPT, UR13, URZ, UPT, UP3 ;  /* 0x000000ff0d00728c */ /* 0x000fe2000bf65330 */
[----:B------:R-:W-:Y:S01]  /*05a0*/  IMAD.U32 R10, RZ, RZ, UR10 ;  /* 0x0000000aff0a7e24 */ /* 0x000fe2000f8e00ff */
[----:B------:R-:W-:Y:S01]  /*05b0*/  PLOP3.LUT P4, PT, PT, PT, UP5, 0x80, 0x8 ;  /* 0x000000000008781c */ /* 0x000fe20003f8f058 */
[----:B------:R-:W-:Y:S01]  /*05c0*/  UIMAD.WIDE.U32 UR30, UR28, 0x4, UR30 ;  /* 0x000000041c1e78a5 */ /* 0x000fe2000f8e001e */
[----:B------:R-:W-:Y:S01]  /*05d0*/  IMAD.U32 R11, RZ, RZ, UR11 ;  /* 0x0000000bff0b7e24 */ /* 0x000fe2000f8e00ff */
[----:B------:R-:W2:Y:S01]  /*05e0*/  @P1 LDG.E R3, desc[UR26][R12.64] ;  /* 0x0000001a0c031981 */ /* 0x000ea2000c1e1900 */
[----:B------:R-:W-:Y:S01]  /*05f0*/  PLOP3.LUT P2, PT, PT, PT, UP3, 0x80, 0x8 ;  /* 0x000000000008781c */ /* 0x000fe20003f4f038 */
[----:B------:R-:W3:Y:S01]  /*0600*/  @!UP2 LDCU UR5, c[0x0][0x43c] ;  /* 0x00008780ff05a7ac */ /* 0x000ee20008000800 */
[----:B-1----:R-:W-:-:S02]  /*0610*/  UISETP.EQ.U32.AND UP1, UPT, UR8, URZ, UPT ;  /* 0x000000ff0800728c */ /* 0x002fc4000bf22070 */
[----:B------:R-:W-:Y:S01]  /*0620*/  UIADD3 UR16, UP0, UPT, UR16, UR8, URZ ;  /* 0x0000000810107290 */ /* 0x000fe2000ff1e0ff */
[----:B------:R-:W-:Y:S01]  /*0630*/  IMAD.U32 R8, RZ, RZ, UR30 ;  /* 0x0000001eff087e24 */ /* 0x000fe2000f8e00ff */
[----:B------:R-:W-:Y:S01]  /*0640*/  UISETP.EQ.OR.EX UP1, UPT, UR9, URZ, !UP4, UP1 ;  /* 0x000000ff0900728c */ /* 0x000fe2000e722710 */
[----:B------:R-:W-:Y:S01]  /*0650*/  IMAD.U32 R9, RZ, RZ, UR31 ;  /* 0x0000001fff097e24 */ /* 0x000fe2000f8e00ff */
[----:B------:R-:W-:Y:S01]  /*0660*/  UIADD3.X UR15, UPT, UPT, UR15, UR9, URZ, UP0, !UPT ;  /* 0x000000090f0f7290 */ /* 0x000fe200087fe4ff */
[----:B------:R-:W4:Y:S01]  /*0670*/  @P0 LDG.E R0, desc[UR26][R10.64] ;  /* 0x0000001a0a000981 */ /* 0x000f22000c1e1900 */
[----:B------:R-:W1:Y:S02]  /*0680*/  @!UP2 LDCU.64 UR10, c[0x0][0x488] ;  /* 0x00009100ff0aa7ac */ /* 0x000e640008000a00 */
[----:B------:R-:W-:Y:S01]  /*0690*/  PLOP3.LUT P3, PT, PT, PT, UP1, 0x80, 0x8 ;  /* 0x000000000008781c */ /* 0x000fe20003f6f018 */
[----:B------:R-:W-:Y:S01]  /*06a0*/  IMAD.U32 R6, RZ, RZ, UR16 ;  /* 0x00000010ff067e24 */ /* 0x000fe2000f8e00ff */
[----:B------:R-:W5:Y:S01]  /*06b0*/  @P4 LDG.E R5, desc[UR26][R8.64] ;  /* 0x0000001a08054981 */ /* 0x000f62000c1e1900 */
[----:B------:R-:W-:-:S03]  /*06c0*/  IMAD.U32 R7, RZ, RZ, UR15 ;  /* 0x0000000fff077e24 */ /* 0x000fc6000f8e00ff */
[----:B------:R-:W5:Y:S07]  /*06d0*/  @P2 LDG.E R2, desc[UR26][R8.64+0x4] ;  /* 0x0000041a08022981 */ /* 0x000f6e000c1e1900 */
[----:B------:R-:W5:Y:S01]  /*06e0*/  @!P3 LDG.E R4, desc[UR26][R6.64] ;  /* 0x0000001a0604b981 */ /* 0x000f62000c1e1900 */
[----:B------:R-:W-:Y:S01]  /*06f0*/  UISETP.NE.U32.AND UP0, UPT, UR8, URZ, UPT ;  /* 0x000000ff0800728c */ /* 0x000fe2000bf05070 */
[----:B------:R-:W-:Y:S01]  /*0700*/  UMOV UR32, URZ ;  /* 0x000000ff00207c82 */ /* 0x000fe20008000000 */
[----:B-1----:R-:W-:-:S02]  /*0710*/  @!UP2 UISETP.NE.U32.AND UP1, UPT, UR10, URZ, UPT ;  /* 0x000000ff0a00a28c */ /* 0x002fc4000bf25070 */
[----:B------:R-:W-:Y:S01]  /*0720*/  UISETP.NE.AND.EX UP0, UPT, UR9, URZ, UPT, UP0 ;  /* 0x000000ff0900728c */ /* 0x000fe2000bf05300 */
[----:B------:R-:W-:Y:S01]  /*0730*/  UMOV UR17, 0xffffffff ;  /* 0xffffffff00117882 */ /* 0x000fe20000000000 */
[----:B------:R-:W-:Y:S01]  /*0740*/  UMOV UR34, 0xffffffff ;  /* 0xffffffff00227882 */ /* 0x000fe20000000000 */
[----:B------:R-:W-:Y:S01]  /*0750*/  @!UP2 UISETP.NE.AND.EX UP1, UPT, UR11, URZ, UPT, UP1 ;  /* 0x000000ff0b00a28c */ /* 0x000fe2000bf25310 */
[----:B------:R-:W1:Y:S01]  /*0760*/  @!UP3 LDCU UR33, c[0x0][0x434] ;  /* 0x00008680ff21b7ac */ /* 0x000e620008000800 */
[----:B------:R-:W-:Y:S02]  /*0770*/  USHF.L.U32 UR39, UR23, 0x7, URZ ;  /* 0x0000000717277899 */ /* 0x000fe400080006ff */
[----:B---3--:R-:W-:Y:S01]  /*0780*/  @!UP2 USEL UR5, UR5, URZ, UP1 ;  /* 0x000000ff0505a287 */ /* 0x008fe20008800000 */
[----:B--2---:R-:W-:Y:S02]  /*0790*/  @P1 R2UR UR32, R3 ;  /* 0x00000000032012ca */ /* 0x004fe400000e0000 */
[----:B----4-:R-:W-:-:S02]  /*07a0*/  @P0 R2UR UR31, R0 ;  /* 0x00000000001f02ca */ /* 0x010fc400000e0000 */
[----:B-----5:R-:W-:Y:S02]  /*07b0*/  @P4 R2UR UR17, R5 ;  /* 0x00000000051142ca */ /* 0x020fe400000e0000 */
[----:B------:R-:W-:Y:S02]  /*07c0*/  @P2 R2UR UR10, R2 ;  /* 0x00000000020a22ca */ /* 0x000fe400000e0000 */
[----:B------:R-:W-:-:S07]  /*07d0*/  @!P3 R2UR UR34, R4 ;  /* 0x000000000422b2ca */ /* 0x000fce00000e0000 */
[----:B------:R-:W-:Y:S01]  /*07e0*/  @UP2 UIADD3 UR31, UPT, UPT, UR31, -UR32, URZ ;  /* 0x800000201f1f2290 */ /* 0x000fe2000fffe0ff */
[----:B-1----:R-:W-:Y:S11]  /*07f0*/  BRA.U !UP0, `(.L_x_1705) ;  /* 0x0000000108187547 */ /* 0x002ff6000b800000 */
[----:B------:R-:W-:-:S13]  /*0800*/  PLOP3.LUT P0, PT, PT, PT, UP4, 0x80, 0x8 ;  /* 0x000000000008781c */ /* 0x000fda0003f0f048 */
[----:B------:R-:W2:Y:S04]  /*0810*/  @P0 LDG.E R0, desc[UR26][R6.64+0x4] ;  /* 0x0000041a06000981 */ /* 0x000ea8000c1e1900 */
[----:B------:R-:W3:Y:S01]  /*0820*/  @!P0 LDG.E R2, desc[UR26][R6.64] ;  /* 0x0000001a06028981 */ /* 0x000ee2000c1e1900 */
[----:B--2---:R-:W-:-:S13]  /*0830*/  @P0 R2UR UR14, R0 ;  /* 0x00000000000e02ca */ /* 0x004fda00000e0000 */
[----:B------:R-:W-:-:S07]  /*0840*/  @UP4 UIADD3 UR14, UPT, UPT, UR14, -UR34, URZ ;  /* 0x800000220e0e4290 */ /* 0x000fce000fffe0ff */
[----:B---3--:R-:W-:-:S15]  /*0850*/  @!P0 R2UR UR14, R2 ;  /* 0x00000000020e82ca */ /* 0x008fde00000e0000 */
.L_x_1705:
[----:B------:R-:W-:Y:S02]  /*0860*/  @!UP2 UIADD3 UR31, UPT, UPT, UR5, UR14, -UR32 ;  /* 0x0000000e051fa290 */ /* 0x000fe4000fffe820 */
[----:B------:R-:W-:Y:S02]  /*0870*/  @UP3 UIADD3 UR33, UPT, UPT, UR10, -UR17, URZ ;  /* 0x800000110a213290 */ /* 0x000fe4000fffe0ff */
[----:B------:R-:W-:-:S09]  /*0880*/  UISETP.GT.AND UP0, UPT, UR31, UR39, UPT ;  /* 0x000000271f00728c */ /* 0x000fd2000bf04270 */
[----:B------:R-:W-:Y:S05]  /*0890*/  BRA.U !UP0, `(.L_x_1706) ;  /* 0x0000008508687547 */ /* 0x000fea000b800000 */
[----:B------:R-:W1:Y:S01]  /*08a0*/  LDCU UR13, c[0x0][0x504] ;  /* 0x0000a080ff0d77ac */ /* 0x000e620008000800 */
[----:B------:R-:W-:Y:S02]  /*08b0*/  UIADD3 UR5, UPT, UPT, UR39, UR33, URZ ;  /* 0x0000002127057290 */ /* 0x000fe4000fffe0ff */
[----:B------:R-:W-:Y:S02]  /*08c0*/  UISETP.NE.AND UP1, UPT, UR17, -0x1, UPT ;  /* 0xffffffff1100788c */ /* 0x000fe4000bf25270 */
[----:B------:R-:W-:Y:S02]  /*08d0*/  UIADD3 UR5, UPT, UPT, UR5, 0x80, URZ ;  /* 0x0000008005057890 */ /* 0x000fe4000fffe0ff */
[----:B------:R-:W-:-:S04]  /*08e0*/  UIADD3 UR15, UPT, UPT, UR33, 0x3f, URZ ;  /* 0x0000003f210f7890 */ /* 0x000fc8000fffe0ff */
[----:B------:R-:W-:-:S03]  /*08f0*/  USHF.R.S32.HI UR14, URZ, 0x1f, UR15 ;  /* 0x0000001fff0e7899 */ /* 0x000fc6000801140f */
[----:B------:R-:W2:Y:S01]  /*0900*/  @!UP1 LDCU.64 UR10, c[0x0][0x398] ;  /* 0x00007300ff0a97ac */ /* 0x000ea20008000a00 */
[----:B-1----:R-:W-:Y:S02]  /*0910*/  UIADD3 UR13, UPT, UPT, UR5, UR13, -UR31 ;  /* 0x0000000d050d7290 */ /* 0x002fe4000fffe81f */
[----:B------:R-:W-:Y:S02]  /*0920*/  ULEA.HI UR14, UR14, UR15, URZ, 0x6 ;  /* 0x0000000f0e0e7291 */ /* 0x000fe4000f8f30ff */
[----:B------:R-:W-:Y:S01]  /*0930*/  UIADD3 UR13, UPT, UPT, UR13, 0x3f, URZ ;  /* 0x0000003f0d0d7890 */ /* 0x000fe2000fffe0ff */
[----:B------:R-:W1:Y:S03]  /*0940*/  @UP1 LDCU.64 UR8, c[0x0][0x3b0] ;  /* 0x00007600ff0817ac */ /* 0x000e660008000a00 */
[----:B------:R-:W-:-:S04]  /*0950*/  USHF.R.S32.HI UR12, URZ, 0x1f, UR13 ;  /* 0x0000001fff0c7899 */ /* 0x000fc8000801140d */
[----:B------:R-:W-:Y:S02]  /*0960*/  ULEA.HI UR41, UR12, UR13, URZ, 0x6 ;  /* 0x0000000d0c297291 */ /* 0x000fe4000f8f30ff */
[----:B------:R-:W-:Y:S02]  /*0970*/  USHF.R.S32.HI UR12, URZ, 0x6, UR14 ;  /* 0x00000006ff0c7899 */ /* 0x000fe4000801140e */
[----:B------:R-:W-:Y:S02]  /*0980*/  USHF.R.S32.HI UR41, URZ, 0x6, UR41 ;  /* 0x00000006ff297899 */ /* 0x000fe40008011429 */
[----:B--2---:R-:W-:Y:S02]  /*0990*/  @!UP1 UIMAD.WIDE.U32 UR48, UR28, UR10, URZ ;  /* 0x0000000a1c3092a5 */ /* 0x004fe4000f8e00ff */
[----:B------:R-:W-:Y:S02]  /*09a0*/  UISETP.LT.AND UP0, UPT, UR12, UR41, UPT ;  /* 0x000000290c00728c */ /* 0x000fe4000bf01270 */
[----:B------:R-:W-:-:S02]  /*09b0*/  @!UP1 UIMAD UR36, UR28, UR11, UR49 ;  /* 0x0000000b1c2492a4 */ /* 0x000fc4000f8e0231 */
[----:B------:R-:W-:Y:S02]  /*09c0*/  USEL UR41, UR12, UR41, UP0 ;  /* 0x000000290c297287 */ /* 0x000fe40008000000 */
[----:B------:R-:W-:Y:S02]  /*09d0*/  UISETP.NE.AND UP0, UPT, UR34, -0x1, UPT ;  /* 0xffffffff2200788c */ /* 0x000fe4000bf05270 */
[----:B-1----:R-:W-:Y:S02]  /*09e0*/  @UP1 UIMAD.WIDE.U32 UR12, UR17, UR8, URZ ;  /* 0x00000008110c12a5 */ /* 0x002fe4000f8e00ff */
[----:B------:R-:W-:Y:S02]  /*09f0*/  ULEA UR37, UR41, 0xffffffc0, 0x6 ;  /* 0xffffffc029257891 */ /* 0x000fe4000f8e30ff */
        /* <DEDUP_REMOVED lines=16> */
[----:B------:R-:W-:Y:S05]  /*0b00*/  BRA `(.L_x_1708) ;  /* 0x00000000001c7947 */ /* 0x000fea0003800000 */
.L_x_1707:
[----:B------:R-:W1:Y:S01]  /*0b10*/  LDCU.64 UR14, c[0x0][0x3b8] ;  /* 0x00007700ff0e77ac */ /* 0x000e620008000a00 */
[----:B------:R-:W-:-:S04]  /*0b20*/  UIADD3 UR8, UPT, UPT, UR32, UR34, URZ ;  /* 0x0000002220087290 */ /* 0x000fc8000fffe0ff */
[----:B-1----:R-:W-:Y:S02]  /*0b30*/  UIMAD.WIDE.U32 UR10, UR8, UR14, URZ ;  /* 0x0000000e080a72a5 */ /* 0x002fe4000f8e00ff */
[----:B------:R-:W-:-:S04]  /*0b40*/  UIMAD UR8, UR8, UR15, URZ ;  /* 0x0000000f080872a4 */ /* 0x000fc8000f8e02ff */
[----:B------:R-:W-:Y:S01]  /*0b50*/  UIADD3 UR8, UPT, UPT, UR11, UR8, URZ ;  /* 0x000000080b087290 */ /* 0x000fe2000fffe0ff */
[----:B------:R-:W-:-:S05]  /*0b60*/  UMOV UR40, UR10 ;  /* 0x0000000a00287c82 */ /* 0x000fca0008000000 */
[----:B------:R-:W-:Y:S02]  /*0b70*/  MOV R7, UR8 ;  /* 0x0000000800077c02 */ /* 0x000fe40008000f00 */
.L_x_1708:
        /* <DEDUP_REMOVED lines=9> */
[----:B-1----:R-:W-:Y:S01]  /*0c10*/  IMAD.MOV R3, RZ, RZ, -R9 ;  /* 0x000000ffff037224 */ /* 0x002fe200078e0a09 */
[----:B------:R-:W-:-:S03]  /*0c20*/  MOV R8, RZ ;  /* 0x000000ff00087202 */ /* 0x000fc60000000f00 */
[----:B------:R-:W-:-:S04]  /*0c30*/  IMAD R3, R3, R4, RZ ;  /* 0x0000000403037224 */ /* 0x000fc800078e02ff */
[----:B------:R-:W-:-:S06]  /*0c40*/  IMAD.HI.U32 R3, R9, R3, R8 ;  /* 0x0000000309037227 */ /* 0x000fcc00078e0008 */
[----:B------:R-:W-:-:S04]  /*0c50*/  IMAD.HI.U32 R6, R3, R2, RZ ;  /* 0x0000000203067227 */ /* 0x000fc800078e00ff */
[----:B------:R-:W-:-:S04]  /*0c60*/  IMAD.MOV R3, RZ, RZ, -R6 ;  /* 0x000000ffff037224 */ /* 0x000fc800078e0a06 */
[----:B------:R-:W-:Y:S01]  /*0c70*/  IMAD R3, R4, R3, R2 ;  /* 0x0000000304037224 */ /* 0x000fe200078e0202 */
[----:B------:R-:W-:-:S04]  /*0c80*/  LOP3.LUT R2, R0, UR24, RZ, 0x3c, !PT ;  /* 0x0000001800027c12 */ /* 0x000fc8000f8e3cff */
        /* <DEDUP_REMOVED lines=23> */
.L_x_1709:
[----:B------:R-:W1:Y:S01]  /*0e00*/  LDCU.64 UR12, c[0x0][0x3c0] ;  /* 0x00007800ff0c77ac */ /* 0x000e620008000a00 */
[----:B------:R-:W-:-:S04]  /*0e10*/  UIADD3 UR8, UPT, UPT, UR32, UR34, URZ ;  /* 0x0000002220087290 */ /* 0x000fc8000fffe0ff */
[----:B-1----:R-:W-:Y:S02]  /*0e20*/  UIMAD.WIDE.U32 UR46, UR8, UR12, URZ ;  /* 0x0000000c082e72a5 */ /* 0x002fe4000f8e00ff */
[----:B------:R-:W-:-:S04]  /*0e30*/  UIMAD UR8, UR8, UR13, URZ ;  /* 0x0000000d080872a4 */ /* 0x000fc8000f8e02ff */
[----:B------:R-:W-:-:S06]  /*0e40*/  UIADD3 UR8, UPT, UPT, UR47, UR8, URZ ;  /* 0x000000082f087290 */ /* 0x000fcc000fffe0ff */
[----:B------:R-:W-:-:S07]  /*0e50*/  MOV R14, UR8 ;  /* 0x00000008000e7c02 */ /* 0x000fce0008000f00 */
.L_x_1710:
[----:B------:R-:W1:Y:S01]  /*0e60*/  @!UP1 LDCU.64 UR10, c[0x0][0x588] ;  /* 0x0000b100ff0a97ac */ /* 0x000e620008000a00 */
[----:B------:R-:W2:Y:S01]  /*0e70*/  @UP1 LDCU.64 UR8, c[0x0][0x590] ;  /* 0x0000b200ff0817ac */ /* 0x000ea20008000a00 */
[----:B------:R-:W3:Y:S01]  /*0e80*/  LDCU UR16, c[0x0][0x3e0] ;  /* 0x00007c00ff1077ac */ /* 0x000ee20008000800 */
[----:B------:R-:W3:Y:S01]  /*0e90*/  LDCU UR29, c[0x0][0x44c] ;  /* 0x00008980ff1d77ac */ /* 0x000ee20008000800 */
[----:B-1----:R-:W-:-:S04]  /*0ea0*/  @!UP1 UIMAD.WIDE.U32 UR50, UR28, UR10, URZ ;  /* 0x0000000a1c3292a5 */ /* 0x002fc8000f8e00ff */
[----:B------:R-:W-:Y:S02]  /*0eb0*/  @!UP1 UIMAD UR49, UR28, UR11, UR51 ;  /* 0x0000000b1c3192a4 */ /* 0x000fe4000f8e0233 */
[----:B--2---:R-:W-:-:S04]  /*0ec0*/  @UP1 UIMAD.WIDE.U32 UR10, UR17, UR8, URZ ;  /* 0x00000008110a12a5 */ /* 0x004fc8000f8e00ff */
[----:B------:R-:W-:Y:S02]  /*0ed0*/  @UP1 UIMAD UR49, UR17, UR9, UR11 ;  /* 0x00000009113112a4 */ /* 0x000fe4000f8e020b */
[----:B---3--:R-:W-:Y:S01]  /*0ee0*/  UIMAD.WIDE UR56, UR16, UR29, URZ ;  /* 0x0000001d103872a5 */ /* 0x008fe2000f8e02ff */
[----:B------:R-:W-:Y:S01]  /*0ef0*/  @UP1 UMOV UR50, UR10 ;  /* 0x0000000a00321c82 */ /* 0x000fe20008000000 */
[----:B------:R-:W-:Y:S10]  /*0f00*/  BRA.U UP1, `(.L_x_1711) ;  /* 0x0000000101407547 */ /* 0x000ff4000b800000 */
[----:B------:R-:W1:Y:S01]  /*0f10*/  LDCU UR42, c[0x0][0x444] ;  /* 0x00008880ff2a77ac */ /* 0x000e620008000800 */
[----:B------:R-:W-:Y:S02]  /*0f20*/  USHF.R.S32.HI UR9, URZ, 0x1f, UR16 ;  /* 0x0000001fff097899 */ /* 0x000fe40008011410 */
[----:B-1----:R-:W-:Y:S02]  /*0f30*/  USHF.R.S32.HI UR8, URZ, 0x1f, UR42 ;  /* 0x0000001fff087899 */ /* 0x002fe4000801142a */
        /* <DEDUP_REMOVED lines=13> */
.L_x_1711:
[----:B------:R-:W-:Y:S02]  /*1010*/  UIMAD.WIDE.U32 UR52, UR56, UR17, URZ ;  /* 0x00000011383472a5 */ /* 0x000fe4000f8e00ff */
[----:B------:R-:W-:-:S04]  /*1020*/  UIMAD UR44, UR57, UR17, URZ ;  /* 0x00000011392c72a4 */ /* 0x000fc8000f8e02ff */
[----:B------:R-:W-:-:S12]  /*1030*/  UIADD3 UR44, UPT, UPT, UR53, UR44, URZ ;  /* 0x0000002c352c7290 */ /* 0x000fd8000fffe0ff */
.L_x_1712:
[----:B------:R-:W1:Y:S01]  /*1040*/  LDCU.U8 UR8, c[0x0][0x548] ;  /* 0x0000a900ff0877ac */ /* 0x000e620008000000 */
[----:B------:R-:W-:Y:S01]  /*1050*/  USHF.L.U32 UR11, UR28, 0x7, URZ ;  /* 0x000000071c0b7899 */ /* 0x000fe200080006ff */
[----:B------:R-:W2:Y:S03]  /*1060*/  LDCU.U8 UR43, c[0x0][0x5f0] ;  /* 0x0000be00ff2b77ac */ /* 0x000ea60008000000 */
[----:B------:R-:W-:Y:S02]  /*1070*/  USEL UR9, UR11, URZ, UP5 ;  /* 0x000000ff0b097287 */ /* 0x000fe4000a800000 */
[----:B------:R-:W-:Y:S02]  /*1080*/  UIMAD UR53, UR24, UR29, URZ ;  /* 0x0000001d183572a4 */ /* 0x000fe4000f8e02ff */
[----:B------:R-:W-:Y:S02]  /*1090*/  UIADD3 UR9, UP1, UPT, UR37, UR9, URZ ;  /* 0x0000000925097290 */ /* 0x000fe4000ff3e0ff */
[----:B-1----:R-:W-:-:S02]  /*10a0*/  UISETP.NE.AND UP2, UPT, UR8, URZ, UPT ;  /* 0x000000ff0800728c */ /* 0x002fc4000bf45270 */
        /* <DEDUP_REMOVED lines=13> */
.L_x_1713:
[----:B------:R-:W1:Y:S01]  /*1180*/  LDCU UR47, c[0x0][0x434] ;  /* 0x00008680ff2f77ac */ /* 0x000e620008000800 */
[----:B------:R-:W-:-:S04]  /*1190*/  UIMAD UR8, UR28, UR16, UR24 ;  /* 0x000000101c0872a4 */ /* 0x000fc8000f8e0218 */
[----:B-1----:R-:W-:Y:S02]  /*11a0*/  UIMAD UR47, UR8, UR47, URZ ;  /* 0x0000002f082f72a4 */ /* 0x002fe4000f8e02ff */
.L_x_1714:
        /* <DEDUP_REMOVED lines=11> */
.L_x_1715:
[----:B------:R-:W1:Y:S01]  /*1260*/  LDCU UR45, c[0x0][0x444] ;  /* 0x00008880ff2d77ac */ /* 0x000e620008000800 */
[----:B------:R-:W-:-:S04]  /*1270*/  UIMAD UR8, UR28, UR16, UR24 ;  /* 0x000000101c0872a4 */ /* 0x000fc8000f8e0218 */
[----:B-1----:R-:W-:-:S12]  /*1280*/  UIMAD UR45, UR8, UR45, URZ ;  /* 0x0000002d082d72a4 */ /* 0x002fd8000f8e02ff */
.L_x_1716:
[----:B------:R-:W1:Y:S01]  /*1290*/  LDCU.128 UR8, c[0x0][0x590] ;  /* 0x0000b200ff0877ac */ /* 0x000e620008000c00 */
[----:B------:R-:W-:Y:S01]  /*12a0*/  IADD3 R10, P0, PT, R182, UR50, RZ ;  /* 0x00000032b60a7c10 */ /* 0x000fe2000ff1e0ff */
[----:B------:R-:W2:Y:S01]  /*12b0*/  LDC.64 R2, c[0x0][0x3b0] ;  /* 0x0000ec00ff027b82 */ /* 0x000ea20000000a00 */
[----:B------:R-:W3:Y:S01]  /*12c0*/  S2R R4, SR_TID.X ;  /* 0x0000000000047919 */ /* 0x000ee20000002100 */
[----:B------:R-:W-:Y:S01]  /*12d0*/  UIMAD UR29, UR16, UR29, URZ ;  /* 0x0000001d101d72a4 */ /* 0x000fe2000f8e02ff */
[----:B------:R-:W-:Y:S01]  /*12e0*/  IMAD.MOV.U32 R183, RZ, RZ, RZ ;  /* 0x000000ffffb77224 */ /* 0x000fe200078e00ff */
[----:B------:R-:W-:Y:S01]  /*12f0*/  ISETP.NE.AND P3, PT, RZ, UR43, PT ;  /* 0x0000002bff007c0c */ /* 0x000fe2000bf65270 */
[----:B------:R-:W-:Y:S01]  /*1300*/  IMAD.X R11, RZ, RZ, UR49, P0 ;  /* 0x00000031ff0b7e24 */ /* 0x000fe200080e06ff */
[----:B------:R-:W4:Y:S01]  /*1310*/  S2R R0, SR_TID.X ;  /* 0x0000000000007919 */ /* 0x000f220000002100 */
[----:B------:R-:W-:Y:S01]  /*1320*/  USHF.R.S32.HI UR49, URZ, 0x1f, UR53 ;  /* 0x0000001fff317899 */ /* 0x000fe20008011435 */
[----:B------:R-:W-:Y:S01]  /*1330*/  BSSY.RECONVERGENT B1, `(.L_x_1706) ;  /* 0x00007b0000017945 */ /* 0x000fe20003800200 */
[----:B------:R-:W-:-:S02]  /*1340*/  UIADD3 UR52, UP2, UP1, UR54, UR52, UR53 ;  /* 0x0000003436347290 */ /* 0x000fc4000f95e035 */
[----:B------:R-:W-:Y:S02]  /*1350*/  USHF.L.U32 UR43, UR29, 0x6, URZ ;  /* 0x000000061d2b7899 */ /* 0x000fe400080006ff */
[----:B------:R-:W-:Y:S01]  /*1360*/  UIADD3.X UR42, UPT, UPT, UR42, UR44, UR49, UP2, UP1 ;  /* 0x0000002c2a2a7290 */ /* 0x000fe200097e2431 */
[----:B------:R-:W5:Y:S01]  /*1370*/  LDCU.64 UR50, c[0x0][0x420] ;  /* 0x00008400ff3277ac */ /* 0x000f620008000a00 */
[----:B-1----:R-:W-:Y:S02]  /*1380*/  IMAD.U32 R8, RZ, RZ, UR8 ;  /* 0x00000008ff087e24 */ /* 0x002fe4000f8e00ff */
[----:B------:R-:W-:Y:S01]  /*1390*/  IMAD.U32 R12, RZ, RZ, UR10 ;  /* 0x0000000aff0c7e24 */ /* 0x000fe2000f8e00ff */
[----:B------:R-:W-:Y:S01]  /*13a0*/  UIMAD UR17, UR35, UR8, URZ ;  /* 0x00000008231172a4 */ /* 0x000fe2000f8e02ff */
[----:B------:R-:W-:Y:S01]  /*13b0*/  IMAD.WIDE.U32 R8, R8, UR37, R10 ;  /* 0x0000002508087c25 */ /* 0x000fe2000f8e000a */
[----:B------:R-:W-:Y:S02]  /*13c0*/  ULEA UR47, UR30, UR47, 0x6 ;  /* 0x0000002f1e2f7291 */ /* 0x000fe4000f8e30ff */
[----:B------:R-:W-:Y:S01]  /*13d0*/  UIMAD UR17, UR37, UR9, UR17 ;  /* 0x00000009251172a4 */ /* 0x000fe2000f8e0211 */
[C---:B--2---:R-:W-:Y:S01]  /*13e0*/  IMAD R10, R2.reuse, UR35, RZ ;  /* 0x00000023020a7c24 */ /* 0x044fe2000f8e02ff */
[----:B------:R-:W1:Y:S01]  /*13f0*/  LDCU UR35, c[0x0][0x508] ;  /* 0x0000a100ff2377ac */ /* 0x000e620008000800 */
[----:B------:R-:W-:-:S04]  /*1400*/  IMAD.WIDE.U32 R18, R2, UR37, R182 ;  /* 0x0000002502127c25 */ /* 0x000fc8000f8e00b6 */
[----:B------:R-:W-:Y:S01]  /*1410*/  VIADD R9, R9, UR17 ;  /* 0x0000001109097c36 */ /* 0x000fe20008000000 */
[----:B------:R-:W-:Y:S01]  /*1420*/  IADD3 R18, P0, PT, R18, UR48, RZ ;  /* 0x0000003012127c10 */ /* 0x000fe2000ff1e0ff */
[----:B------:R-:W-:Y:S01]  /*1430*/  IMAD.U32 R16, RZ, RZ, UR11 ;  /* 0x0000000bff107e24 */ /* 0x000fe2000f8e00ff */
[----:B---3--:R-:W-:Y:S01]  /*1440*/  SHF.R.U32.HI R11, RZ, 0x5, R4 ;  /* 0x00000005ff0b7819 */ /* 0x008fe20000011604 */
[----:B------:R-:W-:Y:S01]  /*1450*/  IMAD.WIDE.U32 R12, R12, UR24, R8 ;  /* 0x000000180c0c7c25 */ /* 0x000fe2000f8e0008 */
[----:B------:R-:W2:Y:S01]  /*1460*/  LDCU.64 UR16, c[0x0][0x3c8] ;  /* 0x00007900ff1077ac */ /* 0x000ea20008000a00 */
[----:B------:R-:W3:Y:S02]  /*1470*/  LDC.64 R8, c[0x0][0x5f8] ;  /* 0x00017e00ff087b82 */ /* 0x000ee40000000a00 */
[----:B------:R-:W-:Y:S01]  /*1480*/  IMAD R10, R3, UR37, R10 ;  /* 0x00000025030a7c24 */ /* 0x000fe2000f8e020a */
[----:B------:R-:W5:Y:S01]  /*1490*/  LDCU.64 UR10, c[0x0][0x550] ;  /* 0x0000aa00ff0a77ac */ /* 0x000f620008000a00 */
[----:B------:R-:W-:Y:S01]  /*14a0*/  IMAD R17, R16, UR24, R13 ;  /* 0x0000001810117c24 */ /* 0x000fe2000f8e020d */
[----:B----4-:R-:W-:Y:S01]  /*14b0*/  SHF.R.U32.HI R0, RZ, 0x3, R0 ;  /* 0x00000003ff007819 */ /* 0x010fe20000011600 */
[----:B------:R-:W-:Y:S01]  /*14c0*/  IMAD.MOV.U32 R16, RZ, RZ, R12 ;  /* 0x000000ffff107224 */ /* 0x000fe200078e000c */
[----:B------:R-:W-:Y:S01]  /*14d0*/  IADD3.X R19, PT, PT, R19, UR36, R10, P0, !PT ;  /* 0x0000002413137c10 */ /* 0x000fe200087fe40a */
[----:B-1----:R-:W-:Y:S01]  /*14e0*/  UIADD3 UR44, UPT, UPT, UR31, UR35, URZ ;  /* 0x000000231f2c7290 */ /* 0x002fe2000fffe0ff */
[----:B------:R-:W-:Y:S01]  /*14f0*/  LOP3.LUT R10, R4, 0x1f, RZ, 0xc0, !PT ;  /* 0x0000001f040a7812 */ /* 0x000fe200078ec0ff */
[----:B------:R-:W-:Y:S01]  /*1500*/  IMAD.WIDE.U32 R16, R0, UR8, R16 ;  /* 0x0000000800107c25 */ /* 0x000fe2000f8e0010 */
[----:B------:R-:W-:-:S02]  /*1510*/  USHF.L.U64.HI UR36, UR8, 0x5, UR9 ;  /* 0x0000000508247899 */ /* 0x000fc40008010209 */
[----:B------:R-:W-:Y:S01]  /*1520*/  UIADD3 UR44, UPT, UPT, UR5, -0x80, -UR44 ;  /* 0xffffff80052c7890 */ /* 0x000fe2000fffe82c */
[----:B------:R-:W-:Y:S01]  /*1530*/  IMAD R10, R11, UR29, R10 ;  /* 0x0000001d0b0a7c24 */ /* 0x000fe2000f8e020a */
[----:B------:R-:W-:Y:S01]  /*1540*/  USHF.L.U32 UR37, UR8, 0x5, URZ ;  /* 0x0000000508257899 */ /* 0x000fe200080006ff */
[----:B------:R-:W-:Y:S01]  /*1550*/  IMAD R191, R0, UR9, R17 ;  /* 0x0000000900bf7c24 */ /* 0x000fe2000f8e0211 */
[----:B--2---:R-:W-:Y:S01]  /*1560*/  MOV R12, UR16 ;  /* 0x00000010000c7c02 */ /* 0x004fe20008000f00 */
[----:B------:R-:W-:Y:S01]  /*1570*/  IMAD.U32 R11, RZ, RZ, UR17 ;  /* 0x00000011ff0b7e24 */ /* 0x000fe2000f8e00ff */
[----:B------:R-:W1:Y:S01]  /*1580*/  LDCU.64 UR16, c[0x0][0x570] ;  /* 0x0000ae00ff1077ac */ /* 0x000e620008000a00 */
[----:B------:R-:W-:Y:S02]  /*1590*/  LEA.HI R17, R4, 0x40, RZ, 0x1d ;  /* 0x0000004004117811 */ /* 0x000fe400078fe8ff */
[----:B------:R-:W-:Y:S01]  /*15a0*/  IMAD.WIDE.U32 R12, R12, UR24, R18 ;  /* 0x000000180c0c7c25 */ /* 0x000fe2000f8e0012 */
[----:B------:R-:W2:Y:S01]  /*15b0*/  LDCU.64 UR8, c[0x0][0x380] ;  /* 0x00007000ff0877ac */ /* 0x000ea20008000a00 */
[----:B-----5:R-:W-:-:S02]  /*15c0*/  LEA R190, P2, R16, UR10, 0x1 ;  /* 0x0000000a10be7c11 */ /* 0x020fc4000f8408ff */
[----:B---3--:R-:W-:Y:S02]  /*15d0*/  IMAD.WIDE.U32 R18, R8, UR21, RZ ;  /* 0x0000001508127c25 */ /* 0x008fe4000f8e00ff */
[----:B------:R-:W-:Y:S01]  /*15e0*/  LEA.HI.X R191, R16, UR11, R191, 0x1, P2 ;  /* 0x0000000b10bf7c11 */ /* 0x000fe200090f0cbf */
[----:B------:R-:W3:Y:S01]  /*15f0*/  LDCU.64 UR10, c[0x0][0x5e8] ;  /* 0x0000bd00ff0a77ac */ /* 0x000ee20008000a00 */
[----:B------:R-:W-:Y:S01]  /*1600*/  IMAD R9, R9, UR21, R19 ;  /* 0x0000001509097c24 */ /* 0x000fe2000f8e0213 */
[----:B------:R-:W-:Y:S01]  /*1610*/  SEL R15, R18, RZ, P3 ;  /* 0x000000ff120f7207 */ /* 0x000fe20001800000 */
[----:B------:R-:W-:Y:S01]  /*1620*/  IMAD R13, R11, UR24, R13 ;  /* 0x000000180b0d7c24 */ /* 0x000fe2000f8e020d */
[----:B------:R-:W-:Y:S02]  /*1630*/  LEA.HI R18, R4, 0x20, RZ, 0x1d ;  /* 0x0000002004127811 */ /* 0x000fe400078fe8ff */
[----:B------:R-:W-:Y:S01]  /*1640*/  IADD3 R8, P1, P0, R10, UR52, R15 ;  /* 0x000000340a087c10 */ /* 0x000fe2000f83e00f */
[----:B------:R-:W-:Y:S01]  /*1650*/  IMAD.WIDE.U32 R12, R0, R2, R12 ;  /* 0x00000002000c7225 */ /* 0x000fe200078e000c */
[----:B------:R-:W-:-:S02]  /*1660*/  SHF.R.S32.HI R10, RZ, 0x1f, R10 ;  /* 0x0000001fff0a7819 */ /* 0x000fc4000001140a */
[----:B------:R-:W-:Y:S01]  /*1670*/  SEL R9, R9, RZ, P3 ;  /* 0x000000ff09097207 */ /* 0x000fe20001800000 */
[----:B------:R-:W-:Y:S01]  /*1680*/  IMAD R189, R0, R3, R13 ;  /* 0x0000000300bd7224 */ /* 0x000fe200078e020d */
[----:B------:R-:W-:Y:S01]  /*1690*/  LEA.HI R16, R4, 0x60, RZ, 0x1d ;  /* 0x0000006004107811 */ /* 0x000fe200078fe8ff */
[----:B------:R-:W-:Y:S01]  /*16a0*/  IMAD.SHL.U32 R15, R2, 0x20, RZ ;  /* 0x00000020020f7824 */ /* 0x000fe200078e00ff */
[----:B------:R-:W-:Y:S01]  /*16b0*/  IADD3.X R10, PT, PT, R10, UR42, R9, P1, P0 ;  /* 0x0000002a0a0a7c10 */ /* 0x000fe20008fe0409 */
[----:B------:R-:W-:Y:S01]  /*16c0*/  IMAD.U32 R9, RZ, RZ, UR43 ;  /* 0x0000002bff097e24 */ /* 0x000fe2000f8e00ff */
[----:B------:R-:W-:Y:S01]  /*16d0*/  IADD3 R8, P0, PT, R8, UR43, RZ ;  /* 0x0000002b08087c10 */ /* 0x000fe2000ff1e0ff */
[----:B------:R-:W-:Y:S01]  /*16e0*/  USHF.R.S32.HI UR43, URZ, 0x1f, UR44 ;  /* 0x0000001fff2b7899 */ /* 0x000fe2000801142c */
[----:B--2---:R-:W-:Y:S01]  /*16f0*/  LEA R188, P1, R12, UR8, 0x1 ;  /* 0x000000080cbc7c11 */ /* 0x004fe2000f8208ff */
[----:B------:R-:W-:Y:S01]  /*1700*/  ULEA UR42, UR30, UR45, 0x6 ;  /* 0x0000002d1e2a7291 */ /* 0x000fe2000f8e30ff */
[----:B------:R-:W-:Y:S01]  /*1710*/  LEA.HI.X.SX32 R9, R9, R10, 0x1, P0 ;  /* 0x0000000a09097211 */ /* 0x000fe200000f0eff */
[----:B------:R-:W-:Y:S01]  /*1720*/  ULEA.HI UR43, UR43, UR44, URZ, 0x6 ;  /* 0x0000002c2b2b7291 */ /* 0x000fe2000f8f30ff */
[----:B-1----:R-:W-:Y:S01]  /*1730*/  LEA R200, P0, R8, UR16, 0x2 ;  /* 0x0000001008c87c11 */ /* 0x002fe2000f8010ff */
[----:B---3--:R-:W-:Y:S01]  /*1740*/  UIMAD.WIDE UR10, UR42, 0x4, UR10 ;  /* 0x000000042a0a78a5 */ /* 0x008fe2000f8e020a */
[----:B------:R-:W-:Y:S01]  /*1750*/  LEA.HI.X R189, R12, UR9, R189, 0x1, P1 ;  /* 0x000000090cbd7c11 */ /* 0x000fe200088f0cbd */
[----:B------:R-:W-:Y:S01]  /*1760*/  USHF.R.S32.HI UR43, URZ, 0x6, UR43 ;  /* 0x00000006ff2b7899 */ /* 0x000fe2000801142b */
[----:B------:R-:W-:Y:S01]  /*1770*/  LEA.HI.X R201, R8, UR17, R9, 0x2, P0 ;  /* 0x0000001108c97c11 */ /* 0x000fe200080f1409 */
[----:B------:R-:W-:Y:S01]  /*1780*/  UIMAD.WIDE UR44, UR47, 0x4, UR50 ;  /* 0x000000042f2c78a5 */ /* 0x000fe2000f8e0232 */
[C---:B------:R-:W-:Y:S01]  /*1790*/  IADD3 R11, P1, PT, R0.reuse, 0x60, RZ ;  /* 0x00000060000b7810 */ /* 0x040fe20007f3e0ff */
[----:B------:R-:W-:Y:S01]  /*17a0*/  UISETP.LT.AND UP1, UPT, URZ, UR43, UPT ;  /* 0x0000002bff00728c */ /* 0x000fe2000bf21270 */
[C---:B------:R-:W-:Y:S01]  /*17b0*/  IADD3 R13, P0, PT, R0.reuse, 0x40, RZ ;  /* 0x00000040000d7810 */ /* 0x040fe20007f1e0ff */
[----:B------:R-:W-:Y:S01]  /*17c0*/  UMOV UR42, UR10 ;  /* 0x0000000a002a7c82 */ /* 0x000fe20008000000 */
[----:B------:R-:W-:Y:S01]  /*17d0*/  IADD3 R9, P2, PT, R0, 0x20, RZ ;  /* 0x0000002000097810 */ /* 0x000fe20007f5e0ff */
[----:B------:R-:W-:Y:S01]  /*17e0*/  USEL UR16, URZ, UR43, !UP1 ;  /* 0x0000002bff107287 */ /* 0x000fe2000c800000 */
[----:B------:R-:W-:Y:S01]  /*17f0*/  SHF.L.U64.HI R8, R2, 0x5, R3 ;  /* 0x0000000502087819 */ /* 0x000fe20000010203 */
[----:B------:R-:W-:Y:S01]  /*1800*/  IMAD.X R10, RZ, RZ, RZ, P1 ;  /* 0x000000ffff0a7224 */ /* 0x000fe200008e06ff */
[----:B------:R-:W-:Y:S01]  /*1810*/  IADD3.X R3, PT, PT, RZ, RZ, RZ, P2, !PT ;  /* 0x000000ffff037210 */ /* 0x000fe200017fe4ff */
[----:B------:R-:W-:Y:S01]  /*1820*/  UISETP.GT.AND UP1, UPT, UR41, UR16, UPT ;  /* 0x000000102900728c */ /* 0x000fe2000bf24270 */
[----:B------:R-:W-:Y:S01]  /*1830*/  IMAD.X R12, RZ, RZ, RZ, P0 ;  /* 0x000000ffff0c7224 */ /* 0x000fe200000e06ff */
[----:B------:R-:W-:-:S07]  /*1840*/  UMOV UR17, UR11 ;  /* 0x0000000b00117c82 */ /* 0x000fce0008000000 */
[----:B------:R-:W-:Y:S05]  /*1850*/  BRA.U UP1, `(.L_x_1717) ;  /* 0x00000009016c7547 */ /* 0x000fea000b800000 */
        /* <DEDUP_REMOVED lines=12> */
.L_x_1718:
[----:B------:R-:W1:Y:S01]  /*1920*/  LDCU.64 UR10, c[0x0][0x5c0] ;  /* 0x0000b800ff0a77ac */ /* 0x000e620008000a00 */
[----:B------:R-:W-:-:S04]  /*1930*/  UIADD3 UR5, UPT, UPT, UR32, UR34, URZ ;  /* 0x0000002220057290 */ /* 0x000fc8000fffe0ff */
[----:B-1----:R-:W-:Y:S02]  /*1940*/  UIMAD.WIDE.U32 UR16, UR5, UR10, URZ ;  /* 0x0000000a051072a5 */ /* 0x002fe4000f8e00ff */
[----:B------:R-:W-:-:S04]  /*1950*/  UIMAD UR5, UR5, UR11, URZ ;  /* 0x0000000b050572a4 */ /* 0x000fc8000f8e02ff */
[----:B------:R-:W-:-:S06]  /*1960*/  UIADD3 UR5, UPT, UPT, UR17, UR5, URZ ;  /* 0x0000000511057290 */ /* 0x000fcc000fffe0ff */
[----:B------:R-:W-:Y:S02]  /*1970*/  MOV R6, UR5 ;  /* 0x0000000500067c02 */ /* 0x000fe40008000f00 */
.L_x_1719:
        /* <DEDUP_REMOVED lines=12> */
.L_x_1720:
[----:B------:R-:W1:Y:S01]  /*1a40*/  LDCU.64 UR8, c[0x0][0x5c8] ;  /* 0x0000b900ff0877ac */ /* 0x000e620008000a00 */
[----:B------:R-:W-:-:S04]  /*1a50*/  UIADD3 UR32, UPT, UPT, UR32, UR34, URZ ;  /* 0x0000002220207290 */ /* 0x000fc8000fffe0ff */
[----:B-1----:R-:W-:Y:S02]  /*1a60*/  UIMAD.WIDE.U32 UR14, UR32, UR8, URZ ;  /* 0x00000008200e72a5 */ /* 0x002fe4000f8e00ff */
[----:B------:R-:W-:-:S04]  /*1a70*/  UIMAD UR32, UR32, UR9, URZ ;  /* 0x00000009202072a4 */ /* 0x000fc8000f8e02ff */
[----:B------:R-:W-:-:S06]  /*1a80*/  UIADD3 UR32, UPT, UPT, UR15, UR32, URZ ;  /* 0x000000200f207290 */ /* 0x000fcc000fffe0ff */
[----:B------:R-:W-:Y:S02]  /*1a90*/  MOV R2, UR32 ;  /* 0x0000002000027c02 */ /* 0x000fe40008000f00 */
.L_x_1721:
        /* <DEDUP_REMOVED lines=37> */
.L_x_1723:
[----:B------:R-:W-:Y:S05]  /*1cf0*/  BSYNC.RECONVERGENT B0 ;  /* 0x0000000000007941 */ /* 0x000fea0003800200 */
.L_x_1722:
        /* <DEDUP_REMOVED lines=12> */
.L_x_1725:
[----:B------:R-:W-:Y:S05]  /*1dc0*/  BSYNC.RECONVERGENT B0 ;  /* 0x0000000000007941 */ /* 0x000fea0003800200 */
.L_x_1724:
        /* <DEDUP_REMOVED lines=12> */
.L_x_1727:
[----:B------:R-:W-:Y:S05]  /*1e90*/  BSYNC.RECONVERGENT B0 ;  /* 0x0000000000007941 */ /* 0x000fea0003800200 */
.L_x_1726:
[----:B------:R-:W5:Y:S01]  /*1ea0*/  LDCU.64 UR10, c[0x0][0x5e0] ;  /* 0x0000bc00ff0a77ac */ /* 0x000f620008000a00 */
[----:B-1--4-:R-:W-:Y:S01]  /*1eb0*/  MOV R5, UR8 ;  /* 0x0000000800057c02 */ /* 0x012fe20008000f00 */
        /* <DEDUP_REMOVED lines=27> */
[----:B------:R2:W-:Y:S04]  /*2070*/  STG.E.128 desc[UR26][R4.64], RZ ;  /* 0x000000ff04007986 */ /* 0x0005e8000c101d1a */
.L_x_1729:
[----:B------:R-:W-:Y:S05]  /*2080*/  BSYNC.RECONVERGENT B0 ;  /* 0x0000000000007941 */ /* 0x000fea0003800200 */
.L_x_1728:
        /* <DEDUP_REMOVED lines=12> */
.L_x_1731:
[----:B------:R-:W-:Y:S05]  /*2150*/  BSYNC.RECONVERGENT B0 ;  /* 0x0000000000007941 */ /* 0x000fea0003800200 */
.L_x_1730:
        /* <DEDUP_REMOVED lines=11> */
.L_x_1717:
[----:B------:R-:W-:Y:S01]  /*2210*/  IMAD.U32 R19, RZ, RZ, UR12 ;  /* 0x0000000cff137e24 */ /* 0x000fe2000f8e00ff */
[----:B------:R-:W-:Y:S01]  /*2220*/  UIMAD UR10, UR38, UR12, URZ ;  /* 0x0000000c260a72a4 */ /* 0x000fe2000f8e02ff */
[----:B------:R-:W-:Y:S01]  /*2230*/  IMAD.SHL.U32 R2, R4, 0x8, RZ ;  /* 0x0000000804027824 */ /* 0x000fe200078e00ff */
[----:B------:R-:W1:Y:S01]  /*2240*/  LDCU.64 UR8, c[0x0][0x3d8] ;  /* 0x00007b00ff0877ac */ /* 0x000e620008000a00 */
[----:B------:R-:W-:Y:S01]  /*2250*/  IMAD.WIDE.U32 R20, R19, UR39, R182 ;  /* 0x0000002713147c25 */ /* 0x000fe2000f8e00b6 */
[----:B------:R-:W-:Y:S01]  /*2260*/  BSSY.RECONVERGENT B0, `(.L_x_1733) ;  /* 0x0000025000007945 */ /* 0x000fe20003800200 */
[----:B------:R-:W-:Y:S01]  /*2270*/  UIMAD UR10, UR39, UR13, UR10 ;  /* 0x0000000d270a72a4 */ /* 0x000fe2000f8e020a */
[----:B------:R-:W-:Y:S01]  /*2280*/  @P3 BAR.SYNC.DEFER_BLOCKING 0x0 ;  /* 0x0000000000003b1d */ /* 0x000fe20000010000 */
[----:B------:R-:W-:Y:S01]  /*2290*/  IADD3 R22, P0, PT, R20, UR46, RZ ;  /* 0x0000002e14167c10 */ /* 0x000fe2000ff1e0ff */
[----:B------:R-:W-:-:S03]  /*22a0*/  ULOP3.LUT UR11, UR30, 0x80000001, URZ, 0xc0, !UPT ;  /* 0x800000011e0b7892 */ /* 0x000fc6000f8ec0ff */
[----:B------:R-:W-:Y:S01]  /*22b0*/  IADD3.X R23, PT, PT, R14, UR10, R21, P0, !PT ;  /* 0x0000000a0e177c10 */ /* 0x000fe200087fe415 */
[----:B------:R-:W-:Y:S01]  /*22c0*/  UIADD3 UR10, UPT, UPT, -UR39, UR31, URZ ;  /* 0x0000001f270a7290 */ /* 0x000fe2000fffe1ff */
[----:B------:R-:W-:Y:S01]  /*22d0*/  LOP3.LUT R21, R2, 0x1f8, RZ, 0xc0, !PT ;  /* 0x000001f802157812 */ /* 0x000fe200078ec0ff */
[----:B------:R-:W-:-:S03]  /*22e0*/  UISETP.NE.AND UP0, UPT, UR11, 0x1, UPT ;  /* 0x000000010b00788c */ /* 0x000fc6000bf05270 */
[----:B------:R-:W-:Y:S01]  /*22f0*/  LOP3.LUT R21, R21, 0x38, R4, 0x78, !PT ;  /* 0x0000003815157812 */ /* 0x000fe200078e7804 */
[----:B------:R-:W-:Y:S01]  /*2300*/  USEL UR41, URZ, 0x2000, UP0 ;  /* 0x00002000ff297887 */ /* 0x000fe20008000000 */
[----:B------:R-:W-:Y:S01]  /*2310*/  ISETP.GE.AND P6, PT, R0, UR10, PT ;  /* 0x0000000a00007c0c */ /* 0x000fe2000bfc6270 */
[----:B-1----:R-:W-:Y:S01]  /*2320*/  IMAD R19, R5, UR8, RZ ;  /* 0x0000000805137c24 */ /* 0x002fe2000f8e02ff */
[----:B------:R-:W-:Y:S01]  /*2330*/  LOP3.LUT R14, R21, 0x1e00, R2, 0xf8, !PT ;  /* 0x00001e00150e7812 */ /* 0x000fe200078ef802 */
[----:B------:R-:W-:-:S03]  /*2340*/  IMAD.WIDE.U32 R22, R6, UR8, R22 ;  /* 0x0000000806167c25 */ /* 0x000fc6000f8e0016 */
[----:B------:R-:W-:Y:S01]  /*2350*/  LEA R14, R14, UR6, 0x1 ;  /* 0x000000060e0e7c11 */ /* 0x000fe2000f8e08ff */
[----:B------:R-:W-:-:S04]  /*2360*/  IMAD R19, R6, UR9, R19 ;  /* 0x0000000906137c24 */ /* 0x000fc8000f8e0213 */
        /* <DEDUP_REMOVED lines=17> */
.L_x_1735:
[----:B------:R3:W-:Y:S01]  /*2480*/  STS.128 [R14+0xa000], RZ ;  /* 0x00a000ff0e007388 */ /* 0x0007e20000000c00 */
[----:B------:R-:W-:Y:S05]  /*2490*/  BRA `(.L_x_1736) ;  /* 0x0000000000047947 */ /* 0x000fea0003800000 */
.L_x_1734:
[----:B------:R1:W-:Y:S02]  /*24a0*/  STS.128 [R14+0xa000], RZ ;  /* 0x00a000ff0e007388 */ /* 0x0003e40000000c00 */
.L_x_1736:
[----:B------:R-:W-:Y:S05]  /*24b0*/  BSYNC.RECONVERGENT B0 ;  /* 0x0000000000007941 */ /* 0x000fea0003800200 */
.L_x_1733:
[----:B------:R-:W-:Y:S01]  /*24c0*/  ISETP.GE.AND P5, PT, R18, UR10, PT ;  /* 0x0000000a12007c0c */ /* 0x000fe2000bfa6270 */
[----:B------:R-:W-:Y:S01]  /*24d0*/  BSSY.RECONVERGENT B0, `(.L_x_1737) ;  /* 0x0000016000007945 */ /* 0x000fe20003800200 */
[----:B------:R-:W-:Y:S02]  /*24e0*/  ISETP.GE.AND P4, PT, R17, UR10, PT ;  /* 0x0000000a11007c0c */ /* 0x000fe4000bf86270 */
[----:B------:R-:W-:-:S09]  /*24f0*/  ISETP.GE.AND P3, PT, R16, UR10, PT ;  /* 0x0000000a10007c0c */ /* 0x000fd2000bf66270 */
        /* <DEDUP_REMOVED lines=19> */
.L_x_1738:
[----:B------:R-:W-:Y:S05]  /*2630*/  BSYNC.RECONVERGENT B0 ;  /* 0x0000000000007941 */ /* 0x000fea0003800200 */
.L_x_1737:
        /* <DEDUP_REMOVED lines=20> */
.L_x_1740:
[----:B------:R-:W-:Y:S05]  /*2780*/  BSYNC.RECONVERGENT B0 ;  /* 0x0000000000007941 */ /* 0x000fea0003800200 */
.L_x_1739:
        /* <DEDUP_REMOVED lines=20> */
.L_x_1742:
[----:B------:R-:W-:Y:S05]  /*28d0*/  BSYNC.RECONVERGENT B0 ;  /* 0x0000000000007941 */ /* 0x000fea0003800200 */
.L_x_1741:
[----:B------:R-:W-:Y:S01]  /*28e0*/  UIMAD UR9, UR30, -0x40, UR33 ;  /* 0xffffffc01e0978a4 */ /* 0x000fe2000f8e0221 */
[----:B------:R-:W0:Y:S01]  /*28f0*/  LDGDEPBAR ;  /* 0x00000000000079af */ /* 0x000e220000000000 */
[----:B------:R-:W-:Y:S04]  /*2900*/  BSSY.RECONVERGENT B0, `(.L_x_1743) ;  /* 0x000000e000007945 */ /* 0x000fe80003800200 */
[----:B------:R-:W-:-:S13]  /*2910*/  ISETP.GE.AND P2, PT, R0, UR9, PT ;  /* 0x0000000900007c0c */ /* 0x000fda000bf46270 */
        /* <DEDUP_REMOVED lines=9> */
.L_x_1745:
[----:B------:R1:W-:Y:S01]  /*29b0*/  STS.128 [R14+0x4000], RZ ;  /* 0x004000ff0e007388 */ /* 0x0003e20000000c00 */
[----:B------:R-:W-:Y:S05]  /*29c0*/  BRA `(.L_x_1746) ;  /* 0x0000000000047947 */ /* 0x000fea0003800000 */
.L_x_1744:
[----:B------:R1:W-:Y:S02]  /*29d0*/  STS.128 [R14+0x4000], RZ ;  /* 0x004000ff0e007388 */ /* 0x0003e40000000c00 */
.L_x_1746:
[----:B------:R-:W-:Y:S05]  /*29e0*/  BSYNC.RECONVERGENT B0 ;  /* 0x0000000000007941 */ /* 0x000fea0003800200 */
.L_x_1743:
[----:B------:R-:W-:Y:S01]  /*29f0*/  ISETP.GE.AND P1, PT, R18, UR9, PT ;  /* 0x0000000912007c0c */ /* 0x000fe2000bf26270 */
        /* <DEDUP_REMOVED lines=16> */
.L_x_1748:
[----:B------:R-:W-:Y:S05]  /*2b00*/  BSYNC.RECONVERGENT B0 ;  /* 0x0000000000007941 */ /* 0x000fea0003800200 */
.L_x_1747:
[----:B------:R-:W-:Y:S01]  /*2b10*/  BSSY.RECONVERGENT B0, `(.L_x_1749) ;  /* 0x000000e000007945 */ /* 0x000fe20003800200 */
[----:B------:R-:W-:-:S03]  /*2b20*/  IADD3 R196, PT, PT, R14, UR41, RZ ;  /* 0x000000290ec47c10 */ /* 0x000fc6000fffe0ff */
        /* <DEDUP_REMOVED lines=9> */
.L_x_1751:
[----:B------:R1:W-:Y:S01]  /*2bc0*/  STS.128 [R196], RZ ;  /* 0x000000ffc4007388 */ /* 0x0003e20000000c00 */
[----:B------:R-:W-:Y:S05]  /*2bd0*/  BRA `(.L_x_1752) ;  /* 0x0000000000047947 */ /* 0x000fea0003800000 */
.L_x_1750:
[----:B------:R1:W-:Y:S02]  /*2be0*/  STS.128 [R196], RZ ;  /* 0x000000ffc4007388 */ /* 0x0003e40000000c00 */
.L_x_1752:
[----:B------:R-:W-:Y:S05]  /*2bf0*/  BSYNC.RECONVERGENT B0 ;  /* 0x0000000000007941 */ /* 0x000fea0003800200 */
.L_x_1749:
[C---:B------:R-:W-:Y:S01]  /*2c00*/  VIADD R16, R186.reuse, 0x8 ;  /* 0x00000008ba107836 */ /* 0x040fe20000000000 */
[----:B------:R-:W-:Y:S01]  /*2c10*/  ISETP.GE.AND P2, PT, R186, UR9, PT ;  /* 0x00000009ba007c0c */ /* 0x000fe2000bf46270 */
[----:B-1----:R-:W-:Y:S01]  /*2c20*/  IMAD.MOV.U32 R19, RZ, RZ, 0x4 ;  /* 0x00000004ff137424 */ /* 0x002fe200078e00ff */
[----:B------:R-:W-:Y:S01]  /*2c30*/  MOV R195, 0x7f800000 ;  /* 0x7f80000000c37802 */ /* 0x000fe20000000f00 */
[----:B------:R-:W-:Y:S01]  /*2c40*/  IMAD.MOV.U32 R194, RZ, RZ, 0x7f800000 ;  /* 0x7f800000ffc27424 */ /* 0x000fe200078e00ff */
[----:B------:R-:W-:Y:S01]  /*2c50*/  ISETP.GE.AND P0, PT, R16, UR9, PT ;  /* 0x0000000910007c0c */ /* 0x000fe2000bf06270 */
[C---:B------:R-:W-:Y:S01]  /*2c60*/  IMAD.WIDE.U32 R18, R186.reuse, R19, UR44 ;  /* 0x0000002cba127e25 */ /* 0x040fe2000f8e0013 */
[C---:B------:R-:W-:Y:S02]  /*2c70*/  LOP3.LUT R17, R186.reuse, 0x20, RZ, 0xfc, !PT ;  /* 0x00000020ba117812 */ /* 0x040fe400078efcff */
[----:B------:R-:W-:-:S05]  /*2c80*/  IADD3 R16, PT, PT, R186, 0x28, RZ ;  /* 0x00000028ba107810 */ /* 0x000fca0007ffe0ff */
[----:B------:R1:W5:Y:S01]  /*2c90*/  @!P2 LDG.E R195, desc[UR26][R18.64] ;  /* 0x0000001a12c3a981 */ /* 0x000362000c1e1900 */
[----:B------:R-:W-:-:S03]  /*2ca0*/  ISETP.GE.AND P2, PT, R17, UR9, PT ;  /* 0x0000000911007c0c */ /* 0x000fc6000bf46270 */
[----:B------:R1:W5:Y:S01]  /*2cb0*/  @!P0 LDG.E R194, desc[UR26][R18.64+0x20] ;  /* 0x0000201a12c28981 */ /* 0x000362000c1e1900 */
[----:B------:R-:W-:Y:S01]  /*2cc0*/  ISETP.GE.AND P0, PT, R16, UR9, PT ;  /* 0x0000000910007c0c */ /* 0x000fe2000bf06270 */
        /* <DEDUP_REMOVED lines=17> */
.L_x_1754:
[----:B------:R-:W-:Y:S05]  /*2de0*/  BSYNC.RECONVERGENT B0 ;  /* 0x0000000000007941 */ /* 0x000fea0003800200 */
.L_x_1753:
[----:B------:R-:W3:Y:S01]  /*2df0*/  LDCU.64 UR8, c[0x0][0x3d0] ;  /* 0x00007a00ff0877ac */ /* 0x000ee20008000a00 */
[----:B------:R-:W-:Y:S01]  /*2e00*/  MOV R15, UR14 ;  /* 0x0000000e000f7c02 */ /* 0x000fe20008000f00 */
[----:B------:R-:W-:Y:S01]  /*2e10*/  BSSY.RECONVERGENT B0, `(.L_x_1755) ;  /* 0x000001d000007945 */ /* 0x000fe20003800200 */
[----:B------:R-:W-:-:S03]  /*2e20*/  UIMAD UR38, UR38, UR14, URZ ;  /* 0x0000000e262672a4 */ /* 0x000fc6000f8e02ff */
[----:B-1----:R-:W-:Y:S01]  /*2e30*/  IMAD.WIDE.U32 R16, R15, UR39, R182 ;  /* 0x000000270f107c25 */ /* 0x002fe2000f8e00b6 */
        /* <DEDUP_REMOVED lines=23> */
.L_x_1757:
[----:B------:R3:W-:Y:S01]  /*2fb0*/  STS.128 [R14+0x6000], RZ ;  /* 0x006000ff0e007388 */ /* 0x0007e20000000c00 */
[----:B------:R-:W-:Y:S05]  /*2fc0*/  BRA `(.L_x_1758) ;  /* 0x0000000000047947 */ /* 0x000fea0003800000 */
.L_x_1756:
[----:B------:R1:W-:Y:S02]  /*2fd0*/  STS.128 [R14+0x6000], RZ ;  /* 0x006000ff0e007388 */ /* 0x0003e40000000c00 */
.L_x_1758:
[----:B------:R-:W-:Y:S05]  /*2fe0*/  BSYNC.RECONVERGENT B0 ;  /* 0x0000000000007941 */ /* 0x000fea0003800200 */
.L_x_1755:
        /* <DEDUP_REMOVED lines=20> */
.L_x_1760:
[----:B------:R-:W-:Y:S05]  /*3130*/  BSYNC.RECONVERGENT B0 ;  /* 0x0000000000007941 */ /* 0x000fea0003800200 */
.L_x_1759:
        /* <DEDUP_REMOVED lines=20> */
.L_x_1762:
[----:B------:R-:W-:Y:S05]  /*3280*/  BSYNC.RECONVERGENT B0 ;  /* 0x0000000000007941 */ /* 0x000fea0003800200 */
.L_x_1761:
        /* <DEDUP_REMOVED lines=20> */
.L_x_1764:
[----:B------:R-:W-:Y:S05]  /*33d0*/  BSYNC.RECONVERGENT B0 ;  /* 0x0000000000007941 */ /* 0x000fea0003800200 */
.L_x_1763:
[----:B------:R-:W3:Y:S01]  /*33e0*/  LDCU.64 UR10, c[0x0][0x538] ;  /* 0x0000a700ff0a77ac */ /* 0x000ee20008000a00 */
[----:B------:R-:W0:Y:S01]  /*33f0*/  LDGDEPBAR ;  /* 0x00000000000079af */ /* 0x000e220000000000 */
[----:B------:R-:W-:Y:S01]  /*3400*/  IMAD.SHL.U32 R3, R4, 0x40, RZ ;  /* 0x0000004004037824 */ /* 0x000fe200078e00ff */
[----:B------:R-:W-:Y:S02]  /*3410*/  LOP3.LUT R182, R2, 0x38, RZ, 0xc0, !PT ;  /* 0x0000003802b67812 */ /* 0x000fe400078ec0ff */
[----:B------:R-:W-:Y:S01]  /*3420*/  SHF.R.U32.HI R11, RZ, 0x4, R4 ;  /* 0x00000004ff0b7819 */ /* 0x000fe20000011604 */
[C---:B------:R-:W-:Y:S01]  /*3430*/  IMAD.SHL.U32 R178, R4.reuse, 0x20, RZ ;  /* 0x0000002004b27824 */ /* 0x040fe200078e00ff */
[C---:B------:R-:W-:Y:S01]  /*3440*/  LOP3.LUT P2, RZ, R4.reuse, 0x2, RZ, 0xc0, !PT ;  /* 0x0000000204ff7812 */ /* 0x040fe2000784c0ff */
[C---:B-1----:R-:W-:Y:S01]  /*3450*/  IMAD.SHL.U32 R9, R4.reuse, 0x2, RZ ;  /* 0x0000000204097824 */ /* 0x042fe200078e00ff */
[----:B------:R-:W-:Y:S01]  /*3460*/  LOP3.LUT P1, RZ, R4, 0x4, RZ, 0xc0, !PT ;  /* 0x0000000404ff7812 */ /* 0x000fe2000782c0ff */
[----:B------:R-:W1:Y:S01]  /*3470*/  LDCU UR14, c[0x0][0x590] ;  /* 0x0000b200ff0e77ac */ /* 0x000e620008000800 */
[----:B---3--:R-:W-:-:S04]  /*3480*/  UISETP.NE.U32.AND UP1, UPT, UR10, URZ, UPT ;  /* 0x000000ff0a00728c */ /* 0x008fc8000bf25070 */
[----:B------:R-:W-:Y:S01]  /*3490*/  UISETP.NE.AND.EX UP1, UPT, UR11, URZ, UPT, UP1 ;  /* 0x000000ff0b00728c */ /* 0x000fe2000bf25310 */
[----:B------:R-:W-:-:S05]  /*34a0*/  DEPBAR.LE SB0, 0x1 ;  /* 0x000080400000791a */ /* 0x000fca0000000000 */
[----:B------:R-:W-:-:S05]  /*34b0*/  PLOP3.LUT P0, PT, PT, PT, UP1, 0x80, 0x8 ;  /* 0x000000000008781c */ /* 0x000fca0003f0f018 */
[----:B------:R-:W3:Y:S01]  /*34c0*/  @UP1 LDCU.64 UR8, c[0x0][0x540] ;  /* 0x0000a800ff0817ac */ /* 0x000ee20008000a00 */
[----:B------:R-:W-:Y:S01]  /*34d0*/  @UP1 UMOV UR12, UR24 ;  /* 0x00000018000c1c82 */ /* 0x000fe20008000000 */
[----:B------:R-:W-:Y:S02]  /*34e0*/  @UP1 UMOV UR13, URZ ;  /* 0x000000ff000d1c82 */ /* 0x000fe40008000000 */
[----:B---3--:R-:W-:Y:S01]  /*34f0*/  @UP1 UIMAD.WIDE.U32 UR12, UR28, UR8, UR12 ;  /* 0x000000081c0c12a5 */ /* 0x008fe2000f8e000c */
[----:B------:R-:W-:Y:S01]  /*3500*/  LOP3.LUT R11, R11, 0x8, RZ, 0xc0, !PT ;  /* 0x000000080b0b7812 */ /* 0x000fe200078ec0ff */
[----:B------:R-:W-:Y:S01]  /*3510*/  IMAD.MOV.U32 R183, RZ, RZ, 0x20 ;  /* 0x00000020ffb77424 */ /* 0x000fe200078e00ff */
[----:B------:R-:W-:Y:S01]  /*3520*/  SHF.R.U32.HI R2, RZ, 0x1, R4 ;  /* 0x00000001ff027819 */ /* 0x000fe20000011604 */
[----:B------:R-:W-:Y:S02]  /*3530*/  @UP1 UIMAD UR9, UR28, UR9, UR13 ;  /* 0x000000091c0912a4 */ /* 0x000fe4000f8e020d */
[----:B------:R-:W-:Y:S01]  /*3540*/  @UP1 ULEA UR10, UP0, UR12, UR10, 0x2 ;  /* 0x0000000a0c0a1291 */ /* 0x000fe2000f8010ff */
[----:B------:R-:W-:Y:S01]  /*3550*/  LOP3.LUT R9, R9, 0x6, RZ, 0xc0, !PT ;  /* 0x0000000609097812 */ /* 0x000fe200078ec0ff */
[----:B------:R-:W-:-:S02]  /*3560*/  IMAD.MOV.U32 R133, RZ, RZ, 0x40 ;  /* 0x00000040ff857424 */ /* 0x000fc400078e00ff */
[----:B------:R-:W-:Y:S01]  /*3570*/  IMAD.U32 R198, RZ, RZ, UR5 ;  /* 0x00000005ffc67e24 */ /* 0x000fe2000f8e00ff */
[----:B------:R-:W-:Y:S01]  /*3580*/  @UP1 ULEA.HI.X UR11, UR12, UR11, UR9, 0x2, UP0 ;  /* 0x0000000b0c0b1291 */ /* 0x000fe200080f1409 */
[----:B------:R-:W-:Y:S01]  /*3590*/  IMAD.U32 R6, RZ, RZ, UR10 ;  /* 0x0000000aff067e24 */ /* 0x000fe2000f8e00ff */
[----:B------:R-:W-:Y:S04]  /*35a0*/  BAR.SYNC.DEFER_BLOCKING 0x0 ;  /* 0x0000000000007b1d */ /* 0x000fe80000010000 */
[----:B------:R-:W-:Y:S02]  /*35b0*/  IMAD.U32 R7, RZ, RZ, UR11 ;  /* 0x0000000bff077e24 */ /* 0x000fe4000f8e00ff */
[----:B------:R-:W3:Y:S01]  /*35c0*/  @UP1 LDCU UR9, c[0x0][0x458] ;  /* 0x00008b00ff0917ac */ /* 0x000ee20008000800 */
[----:B------:R-:W-:-:S02]  /*35d0*/  SEL R183, R183, 0xffffffe0, !P2 ;  /* 0xffffffe0b7b77807 */ /* 0x000fc40005000000 */
[----:B------:R-:W-:Y:S01]  /*35e0*/  LOP3.LUT R9, R9, 0x1e0, R2, 0xf8, !PT ;  /* 0x000001e009097812 */ /* 0x000fe200078ef802 */
[----:B------:R-:W-:Y:S01]  /*35f0*/  VIADD R177, R181, UR41 ;  /* 0x00000029b5b17c36 */ /* 0x000fe20008000000 */
[----:B------:R-:W-:Y:S01]  /*3600*/  SEL R133, R133, 0xffffffc0, !P1 ;  /* 0xffffffc085857807 */ /* 0x000fe20004800000 */
[----:B------:R-:W-:Y:S01]  /*3610*/  IMAD.MOV.U32 R199, RZ, RZ, R196 ;  /* 0x000000ffffc77224 */ /* 0x000fe200078e00c4 */
[----:B------:R-:W-:Y:S01]  /*3620*/  CS2R R94, SRZ ;  /* 0x00000000005e7805 */ /* 0x000fe2000001ff00 */
[----:B------:R-:W-:Y:S01]  /*3630*/  IMAD.MOV.U32 R197, RZ, RZ, 0x4 ;  /* 0x00000004ffc57424 */ /* 0x000fe200078e00ff */
        /* <DEDUP_REMOVED lines=9> */
[----:B------:R4:W2:Y:S01]  /*36d0*/  @P0 LDG.E R0, desc[UR26][R6.64] ;  /* 0x0000001a06000981 */ /* 0x0008a2000c1e1900 */
[----:B---3--:R-:W2:Y:S01]  /*36e0*/  @P0 MUFU.RCP R5, UR9 ;  /* 0x0000000900050d08 */ /* 0x008ea20008001000 */
[----:B------:R-:W-:-:S02]  /*36f0*/  IADD3 R198, PT, PT, -R198, UR31, -R9 ;  /* 0x0000001fc6c67c10 */ /* 0x000fc4000fffe909 */
        /* <DEDUP_REMOVED lines=22> */
[----:B----4-:R-:W-:Y:S01]  /*3860*/  LOP3.LUT R7, R182, 0x1c0, R3, 0xf8, !PT ;  /* 0x000001c0b6077812 */ /* 0x010fe200078ef803 */
[----:B------:R-:W-:Y:S01]  /*3870*/  UMOV UR28, URZ ;  /* 0x000000ff001c7c82 */ /* 0x000fe20008000000 */
[----:B------:R-:W3:Y:S02]  /*3880*/  LDCU UR8, c[0x0][0x440] ;  /* 0x00008800ff0877ac */ /* 0x000ee40008000800 */
[----:B------:R-:W-:-:S02]  /*3890*/  LOP3.LUT R13, R7, 0x8, R4, 0x78, !PT ;  /* 0x00000008070d7812 */ /* 0x000fc400078e7804 */
[----:B------:R-:W-:Y:S01]  /*38a0*/  LOP3.LUT R4, R11, 0x10, R4, 0xf8, !PT ;  /* 0x000000100b047812 */ /* 0x000fe200078ef804 */
[----:B------:R-:W4:Y:S01]  /*38b0*/  LDCU UR11, c[0x0][0x504] ;  /* 0x0000a080ff0b77ac */ /* 0x000f220008000800 */
[----:B------:R-:W-:Y:S02]  /*38c0*/  LOP3.LUT R178, R13, 0x7a00, R178, 0xf8, !PT ;  /* 0x00007a000db27812 */ /* 0x000fe400078ef8b2 */
[----:B------:R-:W-:Y:S01]  /*38d0*/  LOP3.LUT R4, R4, R7, RZ, 0x3c, !PT ;  /* 0x0000000704047212 */ /* 0x000fe200078e3cff */
[----:B------:R-:W1:Y:S01]  /*38e0*/  LDCU UR10, c[0x0][0x508] ;  /* 0x0000a100ff0a77ac */ /* 0x000e620008000800 */
[----:B------:R-:W-:Y:S02]  /*38f0*/  LEA R178, R178, UR6, 0x1 ;  /* 0x00000006b2b27c11 */ /* 0x000fe4000f8e08ff */
[----:B------:R-:W-:Y:S01]  /*3900*/  LOP3.LUT R4, R4, 0x200, R3, 0xf8, !PT ;  /* 0x0000020004047812 */ /* 0x000fe200078ef803 */
[----:B------:R-:W2:Y:S02]  /*3910*/  LDCU UR9, c[0x0][0x3e0] ;  /* 0x00007c00ff0977ac */ /* 0x000ea40008000800 */
[----:B------:R-:W-:Y:S01]  /*3920*/  IMAD.IADD R3, R183, 0x1, R178 ;  /* 0x00000001b7037824 */ /* 0x000fe200078e02b2 */
[----:B------:R-:W2:Y:S01]  /*3930*/  LDSM.16.M88.4 R144, [R178+0xa000] ;  /* 0x00a00000b290783b */ /* 0x000ea20000000200 */
[----:B------:R-:W-:Y:S01]  /*3940*/  VIADD R2, R178, 0xa040 ;  /* 0x0000a040b2027836 */ /* 0x000fe20000000000 */
[----:B------:R-:W-:Y:S01]  /*3950*/  LEA R4, R4, UR6, 0x1 ;  /* 0x0000000604047c11 */ /* 0x000fe2000f8e08ff */
[----:B------:R-:W2:Y:S01]  /*3960*/  LDCU UR13, c[0x0][0x50c] ;  /* 0x0000a180ff0d77ac */ /* 0x000ea20008000800 */
[----:B------:R-:W2:Y:S03]  /*3970*/  LDSM.16.M88.4 R148, [R178+0xa800] ;  /* 0x00a80000b294783b */ /* 0x000ea60000000200 */
[----:B------:R-:W-:Y:S01]  /*3980*/  VIADD R176, R4, UR41 ;  /* 0x0000002904b07c36 */ /* 0x000fe20008000000 */
[----:B------:R-:W2:Y:S01]  /*3990*/  LDSM.16.M88.4 R152, [R3+0xa000] ;  /* 0x00a000000398783b */ /* 0x000ea20000000200 */
[----:B------:R-:W2:Y:S03]  /*39a0*/  LDCU UR12, c[0x0][0x45c] ;  /* 0x00008b80ff0c77ac */ /* 0x000ea60008000800 */
[----:B------:R-:W2:Y:S01]  /*39b0*/  LDSM.16.M88.4 R156, [R3+0xa800] ;  /* 0x00a80000039c783b */ /* 0x000ea20000000200 */
[----:B-1----:R-:W-:-:S02]  /*39c0*/  USHF.L.U32 UR14, UR14, 0x6, URZ ;  /* 0x000000060e0e7899 */ /* 0x002fc400080006ff */
[----:B------:R-:W-:Y:S02]  /*39d0*/  USHF.L.U32 UR29, UR29, 0x3, URZ ;  /* 0x000000031d1d7899 */ /* 0x000fe400080006ff */
[----:B------:R-:W-:Y:S01]  /*39e0*/  UIADD3 UR5, UPT, UPT, UR5, -UR35, -UR31 ;  /* 0x8000002305057290 */ /* 0x000fe2000fffe81f */
[----:B--2---:R-:W-:Y:S01]  /*39f0*/  @P0 FMUL.FTZ R0, R0, R5 ;  /* 0x0000000500000220 */ /* 0x004fe20000410000 */
[----:B------:R-:W-:-:S04]  /*3a00*/  VIADD R5, R178, 0xa000 ;  /* 0x0000a000b2057836 */ /* 0x000fc80000000000 */
[----:B------:R-:W-:Y:S01]  /*3a10*/  @P1 VIADD R2, R5, 0xffffffc0 ;  /* 0xffffffc005021836 */ /* 0x000fe20000000000 */
[----:B------:R-:W-:-:S03]  /*3a20*/  @P0 R2UR UR15, R0 ;  /* 0x00000000000f02ca */ /* 0x000fc600000e0000 */
[----:B------:R-:W-:Y:S01]  /*3a30*/  IMAD.IADD R0, R183, 0x1, R2 ;  /* 0x00000001b7007824 */ /* 0x000fe200078e0202 */
[----:B------:R-:W1:Y:S04]  /*3a40*/  LDSM.16.M88.4 R160, [R2] ;  /* 0x0000000002a0783b */ /* 0x000e680000000200 */
[----:B------:R2:W1:Y:S04]  /*3a50*/  LDSM.16.M88.4 R164, [R2+0x800] ;  /* 0x0008000002a4783b */ /* 0x0004680000000200 */
[----:B------:R-:W1:Y:S01]  /*3a60*/  LDSM.16.M88.4 R168, [R0] ;  /* 0x0000000000a8783b */ /* 0x000e620000000200 */
[----:B------:R-:W-:-:S03]  /*3a70*/  @UP1 UMOV UR28, UR15 ;  /* 0x0000000f001c1c82 */ /* 0x000fc60008000000 */
[----:B------:R3:W1:Y:S01]  /*3a80*/  LDSM.16.M88.4 R172, [R0+0x800] ;  /* 0x0008000000ac783b */ /* 0x0006620000000200 */
[----:B--2---:R-:W-:-:S04]  /*3a90*/  IMAD.IADD R2, R178, 0x1, R133 ;  /* 0x00000001b2027824 */ /* 0x004fc800078e0285 */
[----:B---34-:R-:W-:-:S07]  /*3aa0*/  IMAD.IADD R0, R183, 0x1, R2 ;  /* 0x00000001b7007824 */ /* 0x018fce00078e0202 */
.L_x_1769:
[----:B------:R-:W0:Y:S01]  /*3ab0*/  LDGDEPBAR ;  /* 0x00000000000079af */ /* 0x000e220000000000 */
[----:B------:R-:W-:Y:S01]  /*3ac0*/  IADD3 R140, PT, PT, R183, R177, RZ ;  /* 0x000000b1b78c7210 */ /* 0x000fe20007ffe0ff */
[----:B------:R-:W-:Y:S01]  /*3ad0*/  USHF.L.U32 UR38, UR30, 0x6, URZ ;  /* 0x000000061e267899 */ /* 0x000fe200080006ff */
[----:B------:R-:W-:Y:S02]  /*3ae0*/  MOV R202, UR42 ;  /* 0x0000002a00ca7c02 */ /* 0x000fe40008000f00 */
[----:B------:R-:W-:Y:S01]  /*3af0*/  MOV R203, UR17 ;  /* 0x0000001100cb7c02 */ /* 0x000fe20008000f00 */
[----:B------:R-:W-:Y:S01]  /*3b00*/  UISETP.GE.AND UP0, UPT, UR38, UR5, UPT ;  /* 0x000000052600728c */ /* 0x000fe2000bf06270 */
[C---:B------:R-:W-:Y:S02]  /*3b10*/  LEA R206, P0, R186.reuse, R202, 0x2 ;  /* 0x000000cabace7211 */ /* 0x040fe400078010ff */
[----:B------:R-:W-:Y:S02]  /*3b20*/  IADD3 R184, PT, PT, R177, R133, RZ ;  /* 0x00000085b1b87210 */ /* 0x000fe40007ffe0ff */
[C---:B------:R-:W-:Y:S01]  /*3b30*/  LEA.HI.X R207, R186.reuse, R203, RZ, 0x2, P0 ;  /* 0x000000cbbacf7211 */ /* 0x040fe200000f14ff */
[----:B------:R-:W-:Y:S04]  /*3b40*/  DEPBAR.LE SB0, 0x0 ;  /* 0x000080000000791a */ /* 0x000fe80000000000 */
[----:B------:R-:W-:Y:S06]  /*3b50*/  BAR.SYNC.DEFER_BLOCKING 0x0 ;  /* 0x0000000000007b1d */ /* 0x000fec0000010000 */
[----:B------:R-:W-:Y:S08]  /*3b60*/  LDSM.16.M88.4 R100, [R177] ;  /* 0x00000000b164783b */ /* 0x000ff00000000200 */
[----:B------:R-:W2:Y:S08]  /*3b70*/  LDSM.16.M88.4 R104, [R178+0x6000] ;  /* 0x00600000b268783b */ /* 0x000eb00000000200 */
[----:B------:R-:W3:Y:S08]  /*3b80*/  LDSM.16.M88.4 R108, [R177+0x1000] ;  /* 0x00100000b16c783b */ /* 0x000ef00000000200 */
[----:B------:R-:W4:Y:S08]  /*3b90*/  LDSM.16.M88.4 R112, [R178+0x6800] ;  /* 0x00680000b270783b */ /* 0x000f300000000200 */
[----:B------:R-:W-:Y:S08]  /*3ba0*/  LDSM.16.M88.4 R116, [R140] ;  /* 0x000000008c74783b */ /* 0x000ff00000000200 */
[----:B------:R-:W1:Y:S01]  /*3bb0*/  LDSM.16.M88.4 R120, [R3+0x6000] ;  /* 0x006000000378783b */ /* 0x000e620000000200 */
[-C--:B--2---:R-:W-:Y:S07]  /*3bc0*/  HMMA.16816.F32.BF16 R4, R100, R104.reuse, RZ ;  /* 0x000000686404723c */ /* 0x084fee00000418ff */
[----:B------:R-:W2:Y:S01]  /*3bd0*/  LDSM.16.M88.4 R124, [R140+0x1000] ;  /* 0x001000008c7c783b */ /* 0x000ea20000000200 */
[C---:B---3--:R-:W-:Y:S07]  /*3be0*/  HMMA.16816.F32.BF16 R8, R108.reuse, R104, RZ ;  /* 0x000000686c08723c */ /* 0x048fee00000418ff */
[----:B------:R-:W3:Y:S01]  /*3bf0*/  LDSM.16.M88.4 R128, [R3+0x6800] ;  /* 0x006800000380783b */ /* 0x000ee20000000200 */
[-C--:B------:R-:W-:Y:S07]  /*3c00*/  HMMA.16816.F32.BF16 R12, R108, R106.reuse, RZ ;  /* 0x0000006a6c0c723c */ /* 0x080fee00000418ff */
[----:B-----5:R-:W5:Y:S04]  /*3c10*/  LDG.E R205, desc[UR26][R206.64] ;  /* 0x0000001acecd7981 */ /* 0x020f68000c1e1900 */
[----:B------:R-:W5:Y:S01]  /*3c20*/  LDG.E R204, desc[UR26][R206.64+0x20] ;  /* 0x0000201acecc7981 */ /* 0x000f62000c1e1900 */
[C---:B------:R-:W-:Y:S03]  /*3c30*/  HMMA.16816.F32.BF16 R16, R100.reuse, R106, RZ ;  /* 0x0000006a6410723c */ /* 0x040fe600000418ff */
[----:B------:R-:W5:Y:S04]  /*3c40*/  LDG.E R203, desc[UR26][R206.64+0x80] ;  /* 0x0000801acecb7981 */ /* 0x000f68000c1e1900 */
[----:B------:R3:W5:Y:S01]  /*3c50*/  LDG.E R202, desc[UR26][R206.64+0xa0] ;  /* 0x0000a01aceca7981 */ /* 0x000762000c1e1900 */
[-C--:B----4-:R-:W-:Y:S03]  /*3c60*/  HMMA.16816.F32.BF16 R20, R100, R112.reuse, RZ ;  /* 0x000000706414723c */ /* 0x090fe600000418ff */
[----:B------:R-:W-:Y:S05]  /*3c70*/  LDSM.16.M88.4 R104, [R184] ;  /* 0x00000000b868783b */ /* 0x000fea0000000200 */
[C---:B------:R-:W-:Y:S03]  /*3c80*/  HMMA.16816.F32.BF16 R24, R108.reuse, R112, RZ ;  /* 0x000000706c18723c */ /* 0x040fe600000418ff */
[----:B------:R-:W4:Y:S01]  /*3c90*/  LDSM.16.M88.4 R132, [R2+0x6000] ;  /* 0x006000000284783b */ /* 0x000f220000000200 */
[----:B------:R-:W-:Y:S04]  /*3ca0*/  IADD3 R112, PT, PT, R183, R184, RZ ;  /* 0x000000b8b7707210 */ /* 0x000fe80007ffe0ff */
[-C--:B------:R-:W-:Y:S03]  /*3cb0*/  HMMA.16816.F32.BF16 R28, R108, R114.reuse, RZ ;  /* 0x000000726c1c723c */ /* 0x080fe600000418ff */
[----:B------:R-:W4:Y:S05]  /*3cc0*/  LDSM.16.M88.4 R136, [R184+0x1000] ;  /* 0x00100000b888783b */ /* 0x000f2a0000000200 */
[----:B------:R-:W-:Y:S03]  /*3cd0*/  HMMA.16816.F32.BF16 R32, R100, R114, RZ ;  /* 0x000000726420723c */ /* 0x000fe600000418ff */
[----:B------:R-:W4:Y:S05]  /*3ce0*/  LDSM.16.M88.4 R140, [R2+0x6800] ;  /* 0x00680000028c783b */ /* 0x000f2a0000000200 */
[-C--:B-1----:R-:W-:Y:S03]  /*3cf0*/  HMMA.16816.F32.BF16 R4, R116, R120.reuse, R4 ;  /* 0x000000787404723c */ /* 0x082fe60000041804 */
[----:B------:R-:W-:Y:S05]  /*3d00*/  LDSM.16.M88.4 R100, [R112] ;  /* 0x000000007064783b */ /* 0x000fea0000000200 */
[C---:B--2---:R-:W-:Y:S03]  /*3d10*/  HMMA.16816.F32.BF16 R8, R124.reuse, R120, R8 ;  /* 0x000000787c08723c */ /* 0x044fe60000041808 */
[----:B------:R-:W1:Y:S05]  /*3d20*/  LDSM.16.M88.4 R108, [R0+0x6000] ;  /* 0x00600000006c783b */ /* 0x000e6a0000000200 */
[-C--:B------:R-:W-:Y:S03]  /*3d30*/  HMMA.16816.F32.BF16 R12, R124, R122.reuse, R12 ;  /* 0x0000007a7c0c723c */ /* 0x080fe6000004180c */
[----:B------:R-:W2:Y:S05]  /*3d40*/  LDSM.16.M88.4 R112, [R112+0x1000] ;  /* 0x001000007070783b */ /* 0x000eaa0000000200 */
[C---:B------:R-:W-:Y:S08]  /*3d50*/  HMMA.16816.F32.BF16 R16, R116.reuse, R122, R16 ;  /* 0x0000007a7410723c */ /* 0x040ff00000041810 */
[-C--:B---3--:R-:W-:Y:S08]  /*3d60*/  HMMA.16816.F32.BF16 R20, R116, R128.reuse, R20 ;  /* 0x000000807414723c */ /* 0x088ff00000041814 */
[C---:B------:R-:W-:Y:S08]  /*3d70*/  HMMA.16816.F32.BF16 R24, R124.reuse, R128, R24 ;  /* 0x000000807c18723c */ /* 0x040ff00000041818 */
[-C--:B------:R-:W-:Y:S08]  /*3d80*/  HMMA.16816.F32.BF16 R28, R124, R130.reuse, R28 ;  /* 0x000000827c1c723c */ /* 0x080ff0000004181c */
[----:B------:R-:W-:Y:S08]  /*3d90*/  HMMA.16816.F32.BF16 R32, R116, R130, R32 ;  /* 0x000000827420723c */ /* 0x000ff00000041820 */
[-C--:B----4-:R-:W-:Y:S08]  /*3da0*/  HMMA.16816.F32.BF16 R4, R104, R132.reuse, R4 ;  /* 0x000000846804723c */ /* 0x090ff00000041804 */
[C---:B------:R-:W-:Y:S08]  /*3db0*/  HMMA.16816.F32.BF16 R8, R136.reuse, R132, R8 ;  /* 0x000000848808723c */ /* 0x040ff00000041808 */
[-C--:B------:R-:W-:Y:S08]  /*3dc0*/  HMMA.16816.F32.BF16 R12, R136, R134.reuse, R12 ;  /* 0x00000086880c723c */ /* 0x080ff0000004180c */
[C---:B------:R-:W-:Y:S08]  /*3dd0*/  HMMA.16816.F32.BF16 R16, R104.reuse, R134, R16 ;  /* 0x000000866810723c */ /* 0x040ff00000041810 */
[-C--:B------:R-:W-:Y:S08]  /*3de0*/  HMMA.16816.F32.BF16 R20, R104, R140.reuse, R20 ;  /* 0x0000008c6814723c */ /* 0x080ff00000041814 */
[C---:B------:R-:W-:Y:S04]  /*3df0*/  HMMA.16816.F32.BF16 R24, R136.reuse, R140, R24 ;  /* 0x0000008c8818723c */ /* 0x040fe80000041818 */
[----:B------:R-:W-:Y:S04]  /*3e00*/  LOP3.LUT R141, R186, UR38, RZ, 0xfc, !PT ;  /* 0x00000026ba8d7c12 */ /* 0x000fe8000f8efcff */
[-C--:B------:R-:W-:Y:S03]  /*3e10*/  HMMA.16816.F32.BF16 R28, R136, R142.reuse, R28 ;  /* 0x0000008e881c723c */ /* 0x080fe6000004181c */
[----:B------:R-:W-:Y:S04]  /*3e20*/  IADD3 R244, PT, PT, R141, R198, RZ ;  /* 0x000000c68df47210 */ /* 0x000fe80007ffe0ff */
[C---:B------:R-:W-:Y:S01]  /*3e30*/  IADD3 R183, PT, PT, R244.reuse, 0x7f, RZ ;  /* 0x0000007ff4b77810 */ /* 0x040fe20007ffe0ff */
[----:B------:R-:W-:Y:S01]  /*3e40*/  HMMA.16816.F32.BF16 R32, R104, R142, R32 ;  /* 0x0000008e6820723c */ /* 0x000fe20000041820 */
[----:B------:R-:W3:Y:S03]  /*3e50*/  LDSM.16.M88.4 R104, [R0+0x6800] ;  /* 0x006800000068783b */ /* 0x000ee60000000200 */
[C---:B------:R-:W-:Y:S02]  /*3e60*/  IADD3 R143, PT, PT, R244.reuse, 0x80, RZ ;  /* 0x00000080f48f7810 */ /* 0x040fe40007ffe0ff */
[C---:B------:R-:W-:Y:S02]  /*3e70*/  IADD3 R251, PT, PT, R244.reuse, 0x88, RZ ;  /* 0x00000088f4fb7810 */ /* 0x040fe40007ffe0ff */
[-C--:B-1----:R-:W-:Y:S05]  /*3e80*/  HMMA.16816.F32.BF16 R4, R100, R108.reuse, R4 ;  /* 0x0000006c6404723c */ /* 0x082fea0000041804 */
[C---:B------:R-:W-:Y:S02]  /*3e90*/  IADD3 R210, PT, PT, R244.reuse, 0x87, RZ ;  /* 0x00000087f4d27810 */ /* 0x040fe40007ffe0ff */
[C---:B------:R-:W-:Y:S01]  /*3ea0*/  IADD3 R242, PT, PT, R244.reuse, 0xa8, RZ ;  /* 0x000000a8f4f27810 */ /* 0x040fe20007ffe0ff */
[C---:B--2---:R-:W-:Y:S04]  /*3eb0*/  HMMA.16816.F32.BF16 R8, R112.reuse, R108, R8 ;  /* 0x0000006c7008723c */ /* 0x044fe80000041808 */
[C---:B------:R-:W-:Y:S02]  /*3ec0*/  IADD3 R243, PT, PT, R244.reuse, 0xa7, RZ ;  /* 0x000000a7f4f37810 */ /* 0x040fe40007ffe0ff */
[C---:B------:R-:W-:Y:S02]  /*3ed0*/  IADD3 R239, PT, PT, R244.reuse, 0xa0, RZ ;  /* 0x000000a0f4ef7810 */ /* 0x040fe40007ffe0ff */
[-C--:B------:R-:W-:Y:S03]  /*3ee0*/  HMMA.16816.F32.BF16 R12, R112, R110.reuse, R12 ;  /* 0x0000006e700c723c */ /* 0x080fe6000004180c */
[----:B------:R-:W-:Y:S01]  /*3ef0*/  IADD3 R238, PT, PT, R244, 0x9f, RZ ;  /* 0x0000009ff4ee7810 */ /* 0x000fe20007ffe0ff */
[----:B------:R-:W-:Y:S01]  /*3f00*/  FMUL.FTZ R250, R4, UR13 ;  /* 0x0000000d04fa7c20 */ /* 0x000fe20008410000 */
[C---:B------:R-:W-:Y:S01]  /*3f10*/  IADD3 R220, PT, PT, R244.reuse, 0x98, RZ ;  /* 0x00000098f4dc7810 */ /* 0x040fe20007ffe0ff */
[----:B------:R-:W-:Y:S01]  /*3f20*/  FMUL.FTZ R249, R5, UR13 ;  /* 0x0000000d05f97c20 */ /* 0x000fe20008410000 */
[----:B------:R-:W-:Y:S01]  /*3f30*/  IADD3 R219, PT, PT, R244, 0x97, RZ ;  /* 0x00000097f4db7810 */ /* 0x000fe20007ffe0ff */
[C---:B------:R-:W-:Y:S02]  /*3f40*/  HMMA.16816.F32.BF16 R16, R100.reuse, R110, R16 ;  /* 0x0000006e6410723c */ /* 0x040fe40000041810 */
[----:B------:R-:W-:Y:S02]  /*3f50*/  MUFU.TANH R250, R250 ;  /* 0x000000fa00fa7308 */ /* 0x000fe40000002400 */
[----:B------:R-:W-:Y:S01]  /*3f60*/  FMUL.FTZ R206, R10, UR13 ;  /* 0x0000000d0ace7c20 */ /* 0x000fe20008410000 */
[----:B------:R-:W-:Y:S01]  /*3f70*/  FMUL.FTZ R207, R11, UR13 ;  /* 0x0000000d0bcf7c20 */ /* 0x000fe20008410000 */
[----:B------:R-:W-:Y:S01]  /*3f80*/  FMUL.FTZ R245, R9, UR13 ;  /* 0x0000000d09f57c20 */ /* 0x000fe20008410000 */
[----:B------:R-:W-:Y:S01]  /*3f90*/  IADD3 R237, PT, PT, R244, 0x78, RZ ;  /* 0x00000078f4ed7810 */ /* 0x000fe20007ffe0ff */
[----:B------:R-:W-:Y:S01]  /*3fa0*/  FMUL.FTZ R246, R8, UR13 ;  /* 0x0000000d08f67c20 */ /* 0x000fe20008410000 */
[-C--:B---3--:R-:W-:Y:S03]  /*3fb0*/  HMMA.16816.F32.BF16 R20, R100, R104.reuse, R20 ;  /* 0x000000686414723c */ /* 0x088fe60000041814 */
[----:B------:R-:W-:Y:S01]  /*3fc0*/  MUFU.TANH R206, R206 ;  /* 0x000000ce00ce7308 */ /* 0x000fe20000002400 */
[----:B------:R-:W-:Y:S01]  /*3fd0*/  IADD3 R224, PT, PT, R244, 0x77, RZ ;  /* 0x00000077f4e07810 */ /* 0x000fe20007ffe0ff */
[----:B------:R-:W-:Y:S01]  /*3fe0*/  FMUL.FTZ R217, R14, UR13 ;  /* 0x0000000d0ed97c20 */ /* 0x000fe20008410000 */
[----:B------:R-:W-:Y:S01]  /*3ff0*/  IADD3 R234, PT, PT, R244, 0x70, RZ ;  /* 0x00000070f4ea7810 */ /* 0x000fe20007ffe0ff */
[----:B------:R-:W-:Y:S01]  /*4000*/  FMUL.FTZ R241, R12, UR13 ;  /* 0x0000000d0cf17c20 */ /* 0x000fe20008410000 */
[----:B------:R-:W-:Y:S01]  /*4010*/  IADD3 R211, PT, PT, R244, 0x6f, RZ ;  /* 0x0000006ff4d37810 */ /* 0x000fe20007ffe0ff */
[C---:B------:R-:W-:Y:S04]  /*4020*/  HMMA.16816.F32.BF16 R24, R112.reuse, R104, R24 ;  /* 0x000000687018723c */ /* 0x040fe80000041818 */
[----:B------:R-:W1:Y:S01]  /*4030*/  MUFU.TANH R207, R207 ;  /* 0x000000cf00cf7308 */ /* 0x000e620000002400 */
[----:B------:R-:W-:Y:S01]  /*4040*/  FMUL.FTZ R209, R18, UR13 ;  /* 0x0000000d12d17c20 */ /* 0x000fe20008410000 */
[----:B------:R-:W-:Y:S01]  /*4050*/  FMUL.FTZ R208, R17, UR13 ;  /* 0x0000000d11d07c20 */ /* 0x000fe20008410000 */
[----:B------:R-:W-:Y:S01]  /*4060*/  IADD3 R215, PT, PT, R244, 0x90, RZ ;  /* 0x00000090f4d77810 */ /* 0x000fe20007ffe0ff */
[----:B------:R-:W-:Y:S01]  /*4070*/  FMUL.FTZ R228, R19, UR13 ;  /* 0x0000000d13e47c20 */ /* 0x000fe20008410000 */
[-C--:B------:R-:W-:Y:S05]  /*4080*/  HMMA.16816.F32.BF16 R28, R112, R106.reuse, R28 ;  /* 0x0000006a701c723c */ /* 0x080fea000004181c */
[----:B------:R2:W-:Y:S01]  /*4090*/  MUFU.TANH R135, R208 ;  /* 0x000000d000877308 */ /* 0x0005e20000002400 */
[----:B------:R-:W-:Y:S01]  /*40a0*/  FMUL.FTZ R235, R20, UR13 ;  /* 0x0000000d14eb7c20 */ /* 0x000fe20008410000 */
[C---:B------:R-:W-:Y:S01]  /*40b0*/  IADD3 R212, PT, PT, R244.reuse, 0x8f, RZ ;  /* 0x0000008ff4d47810 */ /* 0x040fe20007ffe0ff */
[----:B------:R-:W-:Y:S01]  /*40c0*/  FMUL.FTZ R213, R21, UR13 ;  /* 0x0000000d15d57c20 */ /* 0x000fe20008410000 */
[----:B------:R-:W-:Y:S01]  /*40d0*/  IADD3 R142, PT, PT, R244, 0x67, RZ ;  /* 0x00000067f48e7810 */ /* 0x000fe20007ffe0ff */
[----:B------:R-:W-:Y:S01]  /*40e0*/  FMUL.FTZ R225, R22, UR13 ;  /* 0x0000000d16e17c20 */ /* 0x000fe20008410000 */
[----:B------:R-:W-:Y:S04]  /*40f0*/  HMMA.16816.F32.BF16 R32, R100, R106, R32 ;  /* 0x0000006a6420723c */ /* 0x000fe80000041820 */
[----:B------:R3:W-:Y:S01]  /*4100*/  MUFU.TANH R134, R235 ;  /* 0x000000eb00867308 */ /* 0x0007e20000002400 */
[----:B------:R-:W-:Y:S01]  /*4110*/  IABS R242, R242 ;  /* 0x000000f200f27213 */ /* 0x000fe20000000000 */
[----:B------:R-:W-:Y:S01]  /*4120*/  FMUL.FTZ R236, R25, UR13 ;  /* 0x0000000d19ec7c20 */ /* 0x000fe20008410000 */
[----:B------:R-:W-:Y:S01]  /*4130*/  IABS R243, R243 ;  /* 0x000000f300f37213 */ /* 0x000fe20000000000 */
[----:B------:R-:W-:Y:S01]  /*4140*/  FMUL.FTZ R223, R23, UR13 ;  /* 0x0000000d17df7c20 */ /* 0x000fe20008410000 */
[----:B------:R-:W-:Y:S05]  /*4150*/  FMUL.FTZ R218, R26, UR13 ;  /* 0x0000000d1ada7c20 */ /* 0x000fea0008410000 */
[----:B------:R-:W-:Y:S01]  /*4160*/  MUFU.TANH R245, R245 ;  /* 0x000000f500f57308 */ /* 0x000fe20000002400 */
[----:B------:R-:W-:Y:S01]  /*4170*/  I2FP.F32.S32 R243, R243 ;  /* 0x000000f300f37245 */ /* 0x000fe20000201400 */
[----:B------:R-:W-:Y:S01]  /*4180*/  FMUL.FTZ R232, R28, UR13 ;  /* 0x0000000d1ce87c20 */ /* 0x000fe20008410000 */
[----:B--2---:R-:W-:Y:S01]  /*4190*/  IABS R208, R142 ;  /* 0x0000008e00d07213 */ /* 0x004fe20000000000 */
[----:B------:R-:W-:Y:S01]  /*41a0*/  FMUL.FTZ R230, R29, UR13 ;  /* 0x0000000d1de67c20 */ /* 0x000fe20008410000 */
[----:B------:R-:W-:Y:S01]  /*41b0*/  FMUL.FTZ R229, R30, UR13 ;  /* 0x0000000d1ee57c20 */ /* 0x000fe20008410000 */
[----:B-1----:R-:W-:Y:S01]  /*41c0*/  FFMA.FTZ R243, R243, -UR28, R207 ;  /* 0x8000001cf3f37c23 */ /* 0x002fe200080100cf */
[----:B------:R-:W-:Y:S03]  /*41d0*/  IABS R143, R143 ;  /* 0x0000008f008f7213 */ /* 0x000fe60000000000 */
[----:B------:R-:W1:Y:S01]  /*41e0*/  MUFU.TANH R217, R217 ;  /* 0x000000d900d97308 */ /* 0x000e620000002400 */
[----:B---3--:R-:W-:Y:S01]  /*41f0*/  I2FP.F32.S32 R235, R242 ;  /* 0x000000f200eb7245 */ /* 0x008fe20000201400 */
[----:B------:R-:W-:Y:S01]  /*4200*/  FMUL.FTZ R221, R35, UR13 ;  /* 0x0000000d23dd7c20 */ /* 0x000fe20008410000 */
[----:B------:R-:W-:Y:S01]  /*4210*/  IABS R239, R239 ;  /* 0x000000ef00ef7213 */ /* 0x000fe20000000000 */
[----:B------:R-:W-:Y:S01]  /*4220*/  FMUL.FTZ R227, R15, UR13 ;  /* 0x0000000d0fe37c20 */ /* 0x000fe20008410000 */
[----:B------:R-:W-:Y:S01]  /*4230*/  IABS R234, R234 ;  /* 0x000000ea00ea7213 */ /* 0x000fe20000000000 */
[----:B------:R-:W-:Y:S01]  /*4240*/  FMUL.FTZ R231, R16, UR13 ;  /* 0x0000000d10e77c20 */ /* 0x000fe20008410000 */
[----:B------:R-:W-:Y:S03]  /*4250*/  I2FP.F32.S32 R143, R143 ;  /* 0x0000008f008f7245 */ /* 0x000fe60000201400 */
[----:B------:R2:W3:Y:S01]  /*4260*/  MUFU.TANH R35, R209 ;  /* 0x000000d100237308 */ /* 0x0004e20000002400 */
[----:B------:R-:W-:Y:S01]  /*4270*/  IABS R224, R224 ;  /* 0x000000e000e07213 */ /* 0x000fe20000000000 */
[----:B------:R-:W-:Y:S01]  /*4280*/  FFMA.FTZ R242, -R250, R250, 1 ;  /* 0x3f800000faf27423 */ /* 0x000fe200000101fa */
[----:B------:R-:W-:Y:S01]  /*4290*/  I2FP.F32.S32 R239, R239 ;  /* 0x000000ef00ef7245 */ /* 0x000fe20000201400 */
[----:B------:R-:W-:Y:S01]  /*42a0*/  FFMA.FTZ R250, R143, -UR28, R250 ;  /* 0x8000001c8ffa7c23 */ /* 0x000fe200080100fa */
[----:B------:R-:W-:Y:S01]  /*42b0*/  IABS R220, R220 ;  /* 0x000000dc00dc7213 */ /* 0x000fe20000000000 */
[----:B------:R-:W-:Y:S01]  /*42c0*/  FMUL.FTZ R226, R31, UR13 ;  /* 0x0000000d1fe27c20 */ /* 0x000fe20008410000 */
[----:B------:R-:W-:Y:S03]  /*42d0*/  I2FP.F32.S32 R224, R224 ;  /* 0x000000e000e07245 */ /* 0x000fe60000201400 */
[----:B------:R4:W-:Y:S01]  /*42e0*/  MUFU.TANH R131, R213 ;  /* 0x000000d500837308 */ /* 0x0009e20000002400 */
[----:B-1----:R-:W-:Y:S01]  /*42f0*/  FFMA.FTZ R122, -R217, R217, 1 ;  /* 0x3f800000d97a7423 */ /* 0x002fe200000101d9 */
[----:B------:R-:W-:Y:S01]  /*4300*/  FMUL.FTZ R222, R34, UR13 ;  /* 0x0000000d22de7c20 */ /* 0x000fe20008410000 */
[----:B------:R-:W-:Y:S01]  /*4310*/  I2FP.F32.S32 R220, R220 ;  /* 0x000000dc00dc7245 */ /* 0x000fe20000201400 */
[----:B------:R-:W-:Y:S01]  /*4320*/  FMUL.FTZ R240, R13, UR13 ;  /* 0x0000000d0df07c20 */ /* 0x000fe20008410000 */
[----:B------:R-:W-:Y:S01]  /*4330*/  FMUL.FTZ R214, R27, UR13 ;  /* 0x0000000d1bd67c20 */ /* 0x000fe20008410000 */
[----:B------:R-:W-:Y:S01]  /*4340*/  FMUL.FTZ R216, R32, UR13 ;  /* 0x0000000d20d87c20 */ /* 0x000fe20008410000 */
[----:B------:R-:W-:Y:S03]  /*4350*/  FMUL.FTZ R248, R6, UR13 ;  /* 0x0000000d06f87c20 */ /* 0x000fe60008410000 */
[----:B------:R-:W1:Y:S01]  /*4360*/  MUFU.TANH R249, R249 ;  /* 0x000000f900f97308 */ /* 0x000e620000002400 */
[----:B--2---:R-:W-:Y:S01]  /*4370*/  IADD3 R209, PT, PT, R244, 0x68, RZ ;  /* 0x00000068f4d17810 */ /* 0x004fe20007ffe0ff */
[----:B---3--:R-:W-:Y:S01]  /*4380*/  FFMA.FTZ R143, R143, -UR28, R35 ;  /* 0x8000001c8f8f7c23 */ /* 0x008fe20008010023 */
[----:B------:R-:W-:Y:S01]  /*4390*/  IABS R244, R183 ;  /* 0x000000b700f47213 */ /* 0x000fe20000000000 */
[----:B------:R-:W-:Y:S01]  /*43a0*/  FFMA.FTZ R35, -R35, R35, 1 ;  /* 0x3f80000023237423 */ /* 0x000fe20000010123 */
[----:B------:R-:W-:Y:S01]  /*43b0*/  FMUL.FTZ R247, R7, UR13 ;  /* 0x0000000d07f77c20 */ /* 0x000fe20008410000 */
[----:B------:R-:W-:Y:S01]  /*43c0*/  FMUL.FTZ R233, R24, UR13 ;  /* 0x0000000d18e97c20 */ /* 0x000fe20008410000 */
[----:B------:R-:W-:Y:S03]  /*43d0*/  I2FP.F32.S32 R142, R244 ;  /* 0x000000f4008e7245 */ /* 0x000fe60000201400 */
[----:B------:R2:W3:Y:S01]  /*43e0*/  MUFU.TANH R183, R232 ;  /* 0x000000e800b77308 */ /* 0x0004e20000002400 */
[----:B------:R-:W-:Y:S01]  /*43f0*/  FFMA.FTZ R244, R235, -UR28, R206 ;  /* 0x8000001cebf47c23 */ /* 0x000fe200080100ce */
[----:B------:R-:W-:Y:S01]  /*4400*/  FFMA.FTZ R235, -R206, R206, 1 ;  /* 0x3f800000ceeb7423 */ /* 0x000fe200000101ce */
[----:B------:R-:W-:Y:S01]  /*4410*/  FFMA.FTZ R206, -R207, R207, 1 ;  /* 0x3f800000cfce7423 */ /* 0x000fe200000101cf */
[----:B------:R-:W-:Y:S01]  /*4420*/  FFMA.FTZ R207, -R245, R245, 1 ;  /* 0x3f800000f5cf7423 */ /* 0x000fe200000101f5 */
[----:B----4-:R-:W-:Y:S01]  /*4430*/  I2FP.F32.S32 R213, R234 ;  /* 0x000000ea00d57245 */ /* 0x010fe20000201400 */
[----:B------:R-:W-:Y:S01]  /*4440*/  FMUL.FTZ R252, R33, UR13 ;  /* 0x0000000d21fc7c20 */ /* 0x000fe20008410000 */
[----:B------:R-:W-:Y:S03]  /*4450*/  IABS R237, R237 ;  /* 0x000000ed00ed7213 */ /* 0x000fe60000000000 */
[----:B------:R-:W4:Y:S01]  /*4460*/  MUFU.TANH R246, R246 ;  /* 0x000000f600f67308 */ /* 0x000f220000002400 */
[----:B-1----:R-:W-:Y:S01]  /*4470*/  FFMA.FTZ R234, -R249, R249, 1 ;  /* 0x3f800000f9ea7423 */ /* 0x002fe200000101f9 */
[----:B------:R-:W-:Y:S01]  /*4480*/  FFMA.FTZ R249, R142, -UR28, R249 ;  /* 0x8000001c8ef97c23 */ /* 0x000fe200080100f9 */
[----:B------:R-:W-:Y:S01]  /*4490*/  IABS R238, R238 ;  /* 0x000000ee00ee7213 */ /* 0x000fe20000000000 */
[----:B------:R-:W-:Y:S01]  /*44a0*/  FMUL.FTZ R242, R242, UR13 ;  /* 0x0000000df2f27c20 */ /* 0x000fe20008410000 */
[----:B------:R-:W-:Y:S01]  /*44b0*/  I2FP.F32.S32 R130, R237 ;  /* 0x000000ed00827245 */ /* 0x000fe20000201400 */
[----:B------:R-:W-:Y:S01]  /*44c0*/  FMUL.FTZ R234, R234, UR13 ;  /* 0x0000000deaea7c20 */ /* 0x000fe20008410000 */
[----:B------:R-:W-:Y:S03]  /*44d0*/  IABS R219, R219 ;  /* 0x000000db00db7213 */ /* 0x000fe60000000000 */
[----:B------:R4:W-:Y:S01]  /*44e0*/  MUFU.TANH R113, R236 ;  /* 0x000000ec00717308 */ /* 0x0009e20000002400 */
[----:B--2---:R-:W-:Y:S01]  /*44f0*/  FMUL.FTZ R232, R207, UR13 ;  /* 0x0000000dcfe87c20 */ /* 0x004fe20008410000 */
[----:B------:R-:W-:Y:S01]  /*4500*/  I2FP.F32.S32 R238, R238 ;  /* 0x000000ee00ee7245 */ /* 0x000fe20000201400 */
[----:B---3--:R-:W-:Y:S01]  /*4510*/  FFMA.FTZ R184, -R183, R183, 1 ;  /* 0x3f800000b7b87423 */ /* 0x008fe200000101b7 */
[----:B------:R-:W-:Y:S01]  /*4520*/  IABS R251, R251 ;  /* 0x000000fb00fb7213 */ /* 0x000fe20000000000 */
[----:B------:R-:W-:Y:S01]  /*4530*/  FMUL.FTZ R235, R235, UR13 ;  /* 0x0000000debeb7c20 */ /* 0x000fe20008410000 */
[----:B------:R-:W-:Y:S01]  /*4540*/  IABS R215, R215 ;  /* 0x000000d700d77213 */ /* 0x000fe20000000000 */
[----:B------:R-:W-:Y:S03]  /*4550*/  FFMA.FTZ R245, R238, -UR28, R245 ;  /* 0x8000001ceef57c23 */ /* 0x000fe600080100f5 */
[----:B------:R-:W1:Y:S01]  /*4560*/  MUFU.TANH R228, R228 ;  /* 0x000000e400e47308 */ /* 0x000e620000002400 */
[----:B------:R-:W-:Y:S02]  /*4570*/  IABS R210, R210 ;  /* 0x000000d200d27213 */ /* 0x000fe40000000000 */
[----:B------:R-:W-:Y:S02]  /*4580*/  IABS R212, R212 ;  /* 0x000000d400d47213 */ /* 0x000fe40000000000 */
[----:B------:R-:W-:Y:S02]  /*4590*/  I2FP.F32.S32 R219, R219 ;  /* 0x000000db00db7245 */ /* 0x000fe40000201400 */
[----:B------:R-:W-:Y:S03]  /*45a0*/  IABS R211, R211 ;  /* 0x000000d300d37213 */ /* 0x000fe60000000000 */
[----:B------:R2:W-:Y:S01]  /*45b0*/  MUFU.TANH R207, R230 ;  /* 0x000000e600cf7308 */ /* 0x0005e20000002400 */
[----:B----4-:R-:W-:Y:S01]  /*45c0*/  FFMA.FTZ R236, -R246, R246, 1 ;  /* 0x3f800000f6ec7423 */ /* 0x010fe200000101f6 */
[C---:B------:R-:W-:Y:S01]  /*45d0*/  FFMA.FTZ R246, R239.reuse, -UR28, R246 ;  /* 0x8000001ceff67c23 */ /* 0x040fe200080100f6 */
[----:B------:R-:W-:Y:S01]  /*45e0*/  FFMA.FTZ R239, R239, -UR28, R217 ;  /* 0x8000001cefef7c23 */ /* 0x000fe200080100d9 */
[----:B------:R-:W-:Y:S01]  /*45f0*/  FFMA.FTZ R217, -R135, R135, 1 ;  /* 0x3f80000087d97423 */ /* 0x000fe20000010187 */
[----:B------:R-:W-:Y:S01]  /*4600*/  FFMA.FTZ R135, R224, -UR28, R135 ;  /* 0x8000001ce0877c23 */ /* 0x000fe20008010087 */
[----:B------:R-:W-:Y:S01]  /*4610*/  IABS R209, R209 ;  /* 0x000000d100d17213 */ /* 0x000fe20000000000 */
[----:B------:R-:W-:Y:S03]  /*4620*/  FMUL.FTZ R236, R236, UR13 ;  /* 0x0000000decec7c20 */ /* 0x000fe60008410000 */
[----:B------:R-:W3:Y:S01]  /*4630*/  MUFU.TANH R225, R225 ;  /* 0x000000e100e17308 */ /* 0x000ee20000002400 */
[----:B-1----:R-:W-:Y:S01]  /*4640*/  FFMA.FTZ R142, R142, -UR28, R228 ;  /* 0x8000001c8e8e7c23 */ /* 0x002fe200080100e4 */
[----:B------:R-:W-:Y:S01]  /*4650*/  FFMA.FTZ R34, -R228, R228, 1 ;  /* 0x3f800000e4227423 */ /* 0x000fe200000101e4 */
[----:B------:R-:W-:Y:S01]  /*4660*/  FMUL.FTZ R228, R122, UR13 ;  /* 0x0000000d7ae47c20 */ /* 0x000fe20008410000 */
[----:B------:R-:W-:Y:S02]  /*4670*/  I2FP.F32.S32 R251, R251 ;  /* 0x000000fb00fb7245 */ /* 0x000fe40000201400 */
[----:B------:R-:W-:Y:S04]  /*4680*/  I2FP.F32.S32 R215, R215 ;  /* 0x000000d700d77245 */ /* 0x000fe80000201400 */
[----:B------:R-:W1:Y:S01]  /*4690*/  MUFU.TANH R241, R241 ;  /* 0x000000f100f17308 */ /* 0x000e620000002400 */
[----:B--2---:R-:W-:Y:S01]  /*46a0*/  FMUL.FTZ R230, R206, UR13 ;  /* 0x0000000dcee67c20 */ /* 0x004fe20008410000 */
[----:B------:R-:W-:Y:S02]  /*46b0*/  I2FP.F32.S32 R210, R210 ;  /* 0x000000d200d27245 */ /* 0x000fe40000201400 */
[----:B------:R-:W-:Y:S02]  /*46c0*/  I2FP.F32.S32 R212, R212 ;  /* 0x000000d400d47245 */ /* 0x000fe40000201400 */
[----:B------:R-:W-:Y:S04]  /*46d0*/  I2FP.F32.S32 R211, R211 ;  /* 0x000000d300d37245 */ /* 0x000fe80000201400 */
[----:B------:R-:W2:Y:S01]  /*46e0*/  MUFU.TANH R223, R223 ;  /* 0x000000df00df7308 */ /* 0x000ea20000002400 */
[----:B---3--:R-:W-:Y:S01]  /*46f0*/  FFMA.FTZ R122, -R225, R225, 1 ;  /* 0x3f800000e17a7423 */ /* 0x008fe200000101e1 */
[----:B------:R-:W-:Y:S02]  /*4700*/  I2FP.F32.S32 R209, R209 ;  /* 0x000000d100d17245 */ /* 0x000fe40000201400 */
[----:B------:R-:W-:Y:S06]  /*4710*/  I2FP.F32.S32 R208, R208 ;  /* 0x000000d000d07245 */ /* 0x000fec0000201400 */
[----:B------:R-:W3:Y:S01]  /*4720*/  MUFU.TANH R218, R218 ;  /* 0x000000da00da7308 */ /* 0x000ee20000002400 */
[----:B-1----:R-:W-:Y:S01]  /*4730*/  FFMA.FTZ R115, -R241, R241, 1 ;  /* 0x3f800000f1737423 */ /* 0x002fe200000101f1 */
[----:B------:R-:W-:Y:S08]  /*4740*/  FFMA.FTZ R241, R220, -UR28, R241 ;  /* 0x8000001cdcf17c23 */ /* 0x000ff000080100f1 */
[----:B------:R1:W-:Y:S01]  /*4750*/  MUFU.TANH R133, R229 ;  /* 0x000000e500857308 */ /* 0x0003e20000002400 */
[----:B--2---:R-:W-:Y:S01]  /*4760*/  FFMA.FTZ R129, R224, -UR28, R223 ;  /* 0x8000001ce0817c23 */ /* 0x004fe200080100df */
[----:B------:R-:W-:Y:S08]  /*4770*/  FMUL.FTZ R224, R35, UR13 ;  /* 0x0000000d23e07c20 */ /* 0x000ff00008410000 */
[----:B------:R-:W2:Y:S01]  /*4780*/  MUFU.TANH R227, R227 ;  /* 0x000000e300e37308 */ /* 0x000ea20000002400 */
[----:B---3--:R-:W-:Y:S01]  /*4790*/  FFMA.FTZ R35, R220, -UR28, R218 ;  /* 0x8000001cdc237c23 */ /* 0x008fe200080100da */
[----:B------:R-:W-:Y:S01]  /*47a0*/  FMUL.FTZ R220, R122, UR13 ;  /* 0x0000000d7adc7c20 */ /* 0x000fe20008410000 */
[----:B------:R-:W-:Y:S04]  /*47b0*/  FFMA.FTZ R218, -R218, R218, 1 ;  /* 0x3f800000dada7423 */ /* 0x000fe800000101da */
[----:B------:R-:W-:Y:S03]  /*47c0*/  FMUL.FTZ R218, R218, UR13 ;  /* 0x0000000ddada7c20 */ /* 0x000fe60008410000 */
[----:B------:R-:W3:Y:S01]  /*47d0*/  MUFU.TANH R231, R231 ;  /* 0x000000e700e77308 */ /* 0x000ee20000002400 */
[----:B-1----:R-:W-:Y:S09]  /*47e0*/  FMUL.FTZ R229, R115, UR13 ;  /* 0x0000000d73e57c20 */ /* 0x002ff20008410000 */
[----:B------:R1:W-:Y:S01]  /*47f0*/  MUFU.TANH R206, R226 ;  /* 0x000000e200ce7308 */ /* 0x0003e20000002400 */
[----:B--2---:R-:W-:Y:S01]  /*4800*/  FFMA.FTZ R121, -R227, R227, 1 ;  /* 0x3f800000e3797423 */ /* 0x004fe200000101e3 */
[----:B------:R-:W-:Y:S08]  /*4810*/  FFMA.FTZ R238, R238, -UR28, R227 ;  /* 0x8000001ceeee7c23 */ /* 0x000ff000080100e3 */
[----:B------:R2:W-:Y:S01]  /*4820*/  MUFU.TANH R122, R216 ;  /* 0x000000d8007a7308 */ /* 0x0005e20000002400 */
[----:B---3--:R-:W-:Y:S01]  /*4830*/  FFMA.FTZ R33, -R231, R231, 1 ;  /* 0x3f800000e7217423 */ /* 0x008fe200000101e7 */
[C---:B------:R-:W-:Y:S01]  /*4840*/  FFMA.FTZ R231, R130.reuse, -UR28, R231 ;  /* 0x8000001c82e77c23 */ /* 0x040fe200080100e7 */
[----:B------:R-:W-:Y:S02]  /*4850*/  FFMA.FTZ R130, R130, -UR28, R225 ;  /* 0x8000001c82827c23 */ /* 0x000fe400080100e1 */
[----:B------:R-:W-:Y:S01]  /*4860*/  FMUL.FTZ R225, R33, UR13 ;  /* 0x0000000d21e17c20 */ /* 0x000fe20008410000 */
[----:B------:R-:W-:Y:S01]  /*4870*/  FFMA.FTZ R33, -R134, R134, 1 ;  /* 0x3f80000086217423 */ /* 0x000fe20000010186 */
[----:B------:R-:W-:Y:S03]  /*4880*/  FFMA.FTZ R134, R213, -UR28, R134 ;  /* 0x8000001cd5867c23 */ /* 0x000fe60008010086 */
[----:B------:R-:W3:Y:S01]  /*4890*/  MUFU.TANH R240, R240 ;  /* 0x000000f000f07308 */ /* 0x000ee20000002400 */
[----:B-1----:R-:W-:Y:S01]  /*48a0*/  FMUL.FTZ R226, R121, UR13 ;  /* 0x0000000d79e27c20 */ /* 0x002fe20008410000 */
[----:B------:R-:W-:Y:S01]  /*48b0*/  FFMA.FTZ R121, -R223, R223, 1 ;  /* 0x3f800000df797423 */ /* 0x000fe200000101df */
[----:B------:R-:W-:Y:S01]  /*48c0*/  FMUL.FTZ R223, R217, UR13 ;  /* 0x0000000dd9df7c20 */ /* 0x000fe20008410000 */
[----:B------:R-:W-:Y:S01]  /*48d0*/  FFMA.FTZ R217, -R131, R131, 1 ;  /* 0x3f80000083d97423 */ /* 0x000fe20000010183 */
[----:B------:R-:W-:Y:S05]  /*48e0*/  FFMA.FTZ R131, R211, -UR28, R131 ;  /* 0x8000001cd3837c23 */ /* 0x000fea0008010083 */
[----:B------:R1:W-:Y:S01]  /*48f0*/  MUFU.TANH R115, R222 ;  /* 0x000000de00737308 */ /* 0x0003e20000002400 */
[----:B--2---:R-:W-:Y:S01]  /*4900*/  FMUL.FTZ R216, R121, UR13 ;  /* 0x0000000d79d87c20 */ /* 0x004fe20008410000 */
[----:B------:R-:W-:Y:S01]  /*4910*/  FFMA.FTZ R121, -R113, R113, 1 ;  /* 0x3f80000071797423 */ /* 0x000fe20000010171 */
[----:B------:R-:W-:Y:S01]  /*4920*/  FFMA.FTZ R113, R212, -UR28, R113 ;  /* 0x8000001cd4717c23 */ /* 0x000fe20008010071 */
[----:B------:R-:W-:Y:S06]  /*4930*/  FMUL.FTZ R217, R217, UR13 ;  /* 0x0000000dd9d97c20 */ /* 0x000fec0008410000 */
[----:B------:R-:W2:Y:S01]  /*4940*/  MUFU.TANH R214, R214 ;  /* 0x000000d600d67308 */ /* 0x000ea20000002400 */
[----:B---3--:R-:W-:Y:S01]  /*4950*/  FFMA.FTZ R227, -R240, R240, 1 ;  /* 0x3f800000f0e37423 */ /* 0x008fe200000101f0 */
[----:B------:R-:W-:Y:S03]  /*4960*/  FFMA.FTZ R240, R219, -UR28, R240 ;  /* 0x8000001cdbf07c23 */ /* 0x000fe600080100f0 */
[----:B------:R-:W-:Y:S05]  /*4970*/  FMUL.FTZ R227, R227, UR13 ;  /* 0x0000000de3e37c20 */ /* 0x000fea0008410000 */
[----:B------:R-:W3:Y:S01]  /*4980*/  MUFU.TANH R248, R248 ;  /* 0x000000f800f87308 */ /* 0x000ee20000002400 */
[----:B-1----:R-:W-:Y:S09]  /*4990*/  FMUL.FTZ R222, R34, UR13 ;  /* 0x0000000d22de7c20 */ /* 0x002ff20008410000 */
[----:B------:R-:W1:Y:S01]  /*49a0*/  MUFU.TANH R114, R233 ;  /* 0x000000e900727308 */ /* 0x000e620000002400 */
[----:B--2---:R-:W-:Y:S01]  /*49b0*/  FFMA.FTZ R34, R219, -UR28, R214 ;  /* 0x8000001cdb227c23 */ /* 0x004fe200080100d6 */
[----:B------:R-:W-:Y:S04]  /*49c0*/  FFMA.FTZ R214, -R214, R214, 1 ;  /* 0x3f800000d6d67423 */ /* 0x000fe800000101d6 */
[----:B------:R-:W-:Y:S04]  /*49d0*/  FMUL.FTZ R214, R214, UR13 ;  /* 0x0000000dd6d67c20 */ /* 0x000fe80008410000 */
[----:B------:R2:W-:Y:S01]  /*49e0*/  MUFU.TANH R123, R221 ;  /* 0x000000dd007b7308 */ /* 0x0005e20000002400 */
[----:B---3--:R-:W-:Y:S01]  /*49f0*/  FFMA.FTZ R237, -R248, R248, 1 ;  /* 0x3f800000f8ed7423 */ /* 0x008fe200000101f8 */
[----:B------:R-:W-:Y:S03]  /*4a00*/  FFMA.FTZ R248, R251, -UR28, R248 ;  /* 0x8000001cfbf87c23 */ /* 0x000fe600080100f8 */
[----:B------:R-:W-:Y:S05]  /*4a10*/  FMUL.FTZ R237, R237, UR13 ;  /* 0x0000000deded7c20 */ /* 0x000fea0008410000 */
[----:B------:R-:W3:Y:S01]  /*4a20*/  MUFU.TANH R247, R247 ;  /* 0x000000f700f77308 */ /* 0x000ee20000002400 */
[----:B-1----:R-:W-:Y:S01]  /*4a30*/  FFMA.FTZ R219, -R114, R114, 1 ;  /* 0x3f80000072db7423 */ /* 0x002fe20000010172 */
[----:B------:R-:W-:Y:S03]  /*4a40*/  FFMA.FTZ R114, R215, -UR28, R114 ;  /* 0x8000001cd7727c23 */ /* 0x000fe60008010072 */
[----:B------:R-:W-:Y:S05]  /*4a50*/  FMUL.FTZ R219, R219, UR13 ;  /* 0x0000000ddbdb7c20 */ /* 0x000fea0008410000 */
[----:B------:R1:W4:Y:S01]  /*4a60*/  MUFU.TANH R5, R252 ;  /* 0x000000fc00057308 */ /* 0x0003220000002400 */
[----:B--2---:R-:W-:Y:S01]  /*4a70*/  FMUL.FTZ R221, R33, UR13 ;  /* 0x0000000d21dd7c20 */ /* 0x004fe20008410000 */
[----:B------:R-:W-:Y:S01]  /*4a80*/  FFMA.FTZ R33, R251, -UR28, R183 ;  /* 0x8000001cfb217c23 */ /* 0x000fe200080100b7 */
[----:B------:R-:W-:Y:S01]  /*4a90*/  FFMA.FTZ R183, R210, -UR28, R207 ;  /* 0x8000001cd2b77c23 */ /* 0x000fe200080100cf */
[----:B------:R-:W-:Y:S01]  /*4aa0*/  FFMA.FTZ R251, R212, -UR28, R206 ;  /* 0x8000001cd4fb7c23 */ /* 0x000fe200080100ce */
[----:B------:R-:W-:Y:S01]  /*4ab0*/  FFMA.FTZ R212, -R115, R115, 1 ;  /* 0x3f80000073d47423 */ /* 0x000fe20000010173 */
[----:B------:R-:W-:Y:S01]  /*4ac0*/  FFMA.FTZ R207, -R207, R207, 1 ;  /* 0x3f800000cfcf7423 */ /* 0x000fe200000101cf */
[----:B------:R-:W-:Y:S01]  /*4ad0*/  FFMA.FTZ R206, -R206, R206, 1 ;  /* 0x3f800000cece7423 */ /* 0x000fe200000101ce */
[----:B---3--:R-:W-:Y:S01]  /*4ae0*/  FFMA.FTZ R233, -R247, R247, 1 ;  /* 0x3f800000f7e97423 */ /* 0x008fe200000101f7 */
[----:B------:R-:W-:Y:S01]  /*4af0*/  FFMA.FTZ R247, R210, -UR28, R247 ;  /* 0x8000001cd2f77c23 */ /* 0x000fe200080100f7 */
[----:B------:R-:W-:Y:S01]  /*4b00*/  FFMA.FTZ R210, -R133, R133, 1 ;  /* 0x3f80000085d27423 */ /* 0x000fe20000010185 */
[----:B------:R-:W-:Y:S01]  /*4b10*/  FMUL.FTZ R207, R207, UR13 ;  /* 0x0000000dcfcf7c20 */ /* 0x000fe20008410000 */
[----:B------:R-:W-:Y:S01]  /*4b20*/  FMUL.FTZ R233, R233, UR13 ;  /* 0x0000000de9e97c20 */ /* 0x000fe20008410000 */
[----:B------:R-:W-:Y:S01]  /*4b30*/  FMUL.FTZ R206, R206, UR13 ;  /* 0x0000000dcece7c20 */ /* 0x000fe20008410000 */
[----:B------:R-:W-:Y:S01]  /*4b40*/  FMUL.FTZ R210, R210, UR13 ;  /* 0x0000000dd2d27c20 */ /* 0x000fe20008410000 */
[----:B------:R-:W-:Y:S01]  /*4b50*/  FMUL.FTZ R212, R212, UR13 ;  /* 0x0000000dd4d47c20 */ /* 0x000fe20008410000 */
[----:B-1----:R-:W-:Y:S01]  /*4b60*/  FFMA.FTZ R252, R215, -UR28, R133 ;  /* 0x8000001cd7fc7c23 */ /* 0x002fe20008010085 */
[----:B------:R-:W-:Y:S01]  /*4b70*/  FMUL.FTZ R215, R121, UR13 ;  /* 0x0000000d79d77c20 */ /* 0x000fe20008410000 */
[----:B------:R-:W-:Y:S01]  /*4b80*/  FFMA.FTZ R121, R213, -UR28, R115 ;  /* 0x8000001cd5797c23 */ /* 0x000fe20008010073 */
[----:B------:R-:W-:Y:S01]  /*4b90*/  FFMA.FTZ R115, R211, -UR28, R123 ;  /* 0x8000001cd3737c23 */ /* 0x000fe2000801007b */
[----:B------:R-:W-:Y:S01]  /*4ba0*/  FFMA.FTZ R133, -R123, R123, 1 ;  /* 0x3f8000007b857423 */ /* 0x000fe2000001017b */
[----:B------:R-:W-:Y:S01]  /*4bb0*/  FFMA.FTZ R123, R209, -UR28, R122 ;  /* 0x8000001cd17b7c23 */ /* 0x000fe2000801007a */
[----:B------:R-:W-:Y:S01]  /*4bc0*/  FFMA.FTZ R213, -R122, R122, 1 ;  /* 0x3f8000007ad57423 */ /* 0x000fe2000001017a */
[----:B----4-:R-:W-:Y:S01]  /*4bd0*/  FFMA.FTZ R209, -R5, R5, 1 ;  /* 0x3f80000005d17423 */ /* 0x010fe20000010105 */
[----:B------:R-:W-:Y:S01]  /*4be0*/  FFMA.FTZ R122, R208, -UR28, R5 ;  /* 0x8000001cd07a7c23 */ /* 0x000fe20008010005 */
[----:B------:R-:W-:Y:S01]  /*4bf0*/  FMUL.FTZ R211, R184, UR13 ;  /* 0x0000000db8d37c20 */ /* 0x000fe20008410000 */
[----:B------:R-:W-:Y:S01]  /*4c00*/  FMUL.FTZ R208, R133, UR13 ;  /* 0x0000000d85d07c20 */ /* 0x000fe20008410000 */
[----:B------:R-:W-:Y:S01]  /*4c10*/  FMUL.FTZ R213, R213, UR13 ;  /* 0x0000000dd5d57c20 */ /* 0x000fe20008410000 */
[----:B------:R-:W-:Y:S01]  /*4c20*/  FMUL.FTZ R209, R209, UR13 ;  /* 0x0000000dd1d17c20 */ /* 0x000fe20008410000 */
        /* <DEDUP_REMOVED lines=14> */
.L_x_1765:
        /* <DEDUP_REMOVED lines=9> */
[----:B------:R-:W-:Y:S01]  /*4da0*/  VIADDMNMX R16, R12, 0x8, RZ, !PT ;  /* 0x000000080c107846 */ /* 0x000fe200078001ff */
[----:B------:R-:W-:Y:S01]  /*4db0*/  IMAD.MOV.U32 R4, RZ, RZ, 0x29 ;  /* 0x00000029ff047424 */ /* 0x000fe200078e00ff */
[----:B------:R-:W-:Y:S02]  /*4dc0*/  VIMNMX R18, PT, PT, RZ, R12, !PT ;  /* 0x0000000cff127248 */ /* 0x000fe40007fe0100 */
[C---:B------:R-:W-:Y:S02]  /*4dd0*/  VIADDMNMX R10, R9.reuse, R10, UR31, PT ;  /* 0x0000001f090a7e46 */ /* 0x040fe4000b80010a */
[C---:B------:R-:W-:Y:S02]  /*4de0*/  VIADDMNMX R6, R9.reuse, R6, UR31, PT ;  /* 0x0000001f09067e46 */ /* 0x040fe4000b800106 */
[----:B------:R-:W-:Y:S01]  /*4df0*/  VIADDMNMX R4, R9, R4, UR31, PT ;  /* 0x0000001f09047e46 */ /* 0x000fe2000b800104 */
[----:B-1----:R-:W-:Y:S01]  /*4e00*/  IMAD.SHL.U32 R5, R8, 0x2, RZ ;  /* 0x0000000208057824 */ /* 0x002fe200078e00ff */
[----:B------:R-:W-:Y:S04]  /*4e10*/  SHF.R.U32.HI R8, RZ, 0x1, R8 ;  /* 0x00000001ff087819 */ /* 0x000fe80000011608 */
[----:B------:R-:W-:Y:S04]  /*4e20*/  LOP3.LUT R5, R5, 0x6, RZ, 0xc0, !PT ;  /* 0x0000000605057812 */ /* 0x000fe800078ec0ff */
[----:B------:R-:W-:Y:S02]  /*4e30*/  LOP3.LUT R8, R5, 0x1e0, R8, 0xf8, !PT ;  /* 0x000001e005087812 */ /* 0x000fe400078ef808 */
[----:B------:R-:W-:Y:S02]  /*4e40*/  VIADDMNMX R5, R9, R14, UR31, PT ;  /* 0x0000001f09057e46 */ /* 0x000fe4000b80010e */
[C---:B------:R-:W-:Y:S01]  /*4e50*/  VIADDMNMX R14, R12.reuse, 0x20, RZ, !PT ;  /* 0x000000200c0e7846 */ /* 0x040fe200078001ff */
[----:B------:R-:W-:Y:S01]  /*4e60*/  IMAD R7, R7, 0x80, R8 ;  /* 0x0000008007077824 */ /* 0x000fe200078e0208 */
[----:B------:R-:W-:Y:S03]  /*4e70*/  VIADDMNMX R12, R12, 0x28, RZ, !PT ;  /* 0x000000280c0c7846 */ /* 0x000fe600078001ff */
[C---:B------:R-:W-:Y:S01]  /*4e80*/  VIADD R19, R7.reuse, 0x1 ;  /* 0x0000000107137836 */ /* 0x040fe20000000000 */
[C---:B------:R-:W-:Y:S01]  /*4e90*/  ISETP.GE.AND P0, PT, R7.reuse, R16, PT ;  /* 0x000000100700720c */ /* 0x040fe20003f06270 */
[C---:B------:R-:W-:Y:S01]  /*4ea0*/  VIADD R17, R7.reuse, 0x8 ;  /* 0x0000000807117836 */ /* 0x040fe20000000000 */
[C---:B------:R-:W-:Y:S01]  /*4eb0*/  ISETP.GE.AND P3, PT, R7.reuse, R18, PT ;  /* 0x000000120700720c */ /* 0x040fe20003f66270 */
[C---:B------:R-:W-:Y:S01]  /*4ec0*/  VIADD R15, R7.reuse, 0x9 ;  /* 0x00000009070f7836 */ /* 0x040fe20000000000 */
[----:B------:R-:W-:Y:S01]  /*4ed0*/  FSEL R248, R248, -INF , P0 ;  /* 0xff800000f8f87808 */ /* 0x000fe20000000000 */
[C---:B------:R-:W-:Y:S01]  /*4ee0*/  VIADD R13, R7.reuse, 0x10 ;  /* 0x00000010070d7836 */ /* 0x040fe20000000000 */
[C---:B------:R-:W-:Y:S01]  /*4ef0*/  ISETP.GE.AND P2, PT, R7.reuse, R14, PT ;  /* 0x0000000e0700720c */ /* 0x040fe20003f46270 */
[C---:B------:R-:W-:Y:S01]  /*4f00*/  VIADD R11, R7.reuse, 0x11 ;  /* 0x00000011070b7836 */ /* 0x040fe20000000000 */
[C---:B------:R-:W-:Y:S01]  /*4f10*/  ISETP.GE.AND P1, PT, R7.reuse, R12, PT ;  /* 0x0000000c0700720c */ /* 0x040fe20003f26270 */
[----:B------:R-:W-:Y:S01]  /*4f20*/  VIADD R9, R7, 0x18 ;  /* 0x0000001807097836 */ /* 0x000fe20000000000 */
[----:B------:R-:W-:Y:S02]  /*4f30*/  ISETP.GE.AND P0, PT, R19, R18, PT ;  /* 0x000000121300720c */ /* 0x000fe40003f06270 */
[----:B------:R-:W-:Y:S02]  /*4f40*/  FSEL R8, R250, -INF , P3 ;  /* 0xff800000fa087808 */ /* 0x000fe40001800000 */
[C---:B------:R-:W-:Y:S02]  /*4f50*/  ISETP.GE.AND P6, PT, R7.reuse, R10, PT ;  /* 0x0000000a0700720c */ /* 0x040fe40003fc6270 */
[C---:B------:R-:W-:Y:S02]  /*4f60*/  ISETP.GE.AND P5, PT, R7.reuse, R6, PT ;  /* 0x000000060700720c */ /* 0x040fe40003fa6270 */
[CC--:B------:R-:W-:Y:S02]  /*4f70*/  ISETP.GE.AND P4, PT, R7.reuse, R5.reuse, PT ;  /* 0x000000050700720c */ /* 0x0c0fe40003f86270 */
        /* <DEDUP_REMOVED lines=42> */
[----:B------:R-:W-:Y:S02]  /*5220*/  ISETP.GE.AND P1, PT, R7, R14, PT ;  /* 0x0000000e0700720c */ /* 0x000fe40003f26270 */
        /* <DEDUP_REMOVED lines=76> */
.L_x_1766:
[C---:B------:R-:W-:Y:S01]  /*56f0*/  FMUL.FTZ R10, R195.reuse, 1.4426950216293334961 ;  /* 0x3fb8aa3bc30a7820 */ /* 0x040fe20000410000 */
[----:B------:R-:W-:Y:S01]  /*5700*/  FSETP.NEU.FTZ.AND P0, PT, R195, -INF , PT ;  /* 0xff800000c300780b */ /* 0x000fe20003f1d000 */
[----:B------:R-:W-:Y:S01]  /*5710*/  FMUL.FTZ R8, R194, 1.4426950216293334961 ;  /* 0x3fb8aa3bc2087820 */ /* 0x000fe20000410000 */
[----:B------:R-:W1:Y:S01]  /*5720*/  S2R R120, SR_TID.X ;  /* 0x0000000000787919 */ /* 0x000e620000002100 */
[----:B------:R-:W-:Y:S01]  /*5730*/  FMUL.FTZ R6, R193, 1.4426950216293334961 ;  /* 0x3fb8aa3bc1067820 */ /* 0x000fe20000410000 */
[----:B------:R-:W-:Y:S01]  /*5740*/  FSEL R10, R10, RZ, P0 ;  /* 0x000000ff0a0a7208 */ /* 0x000fe20000000000 */
[----:B------:R-:W-:Y:S01]  /*5750*/  FMUL.FTZ R4, R192, 1.4426950216293334961 ;  /* 0x3fb8aa3bc0047820 */ /* 0x000fe20000410000 */
[----:B------:R-:W-:Y:S01]  /*5760*/  FSETP.NEU.FTZ.AND P0, PT, R194, -INF , PT ;  /* 0xff800000c200780b */ /* 0x000fe20003f1d000 */
[----:B------:R-:W-:Y:S01]  /*5770*/  UISETP.GT.AND UP0, UPT, UR30, UR16, UPT ;  /* 0x000000101e00728c */ /* 0x000fe2000bf04270 */
[----:B------:R-:W-:Y:S01]  /*5780*/  MOV R133, 0x40 ;  /* 0x0000004000857802 */ /* 0x000fe20000000f00 */
[--C-:B------:R-:W-:Y:S01]  /*5790*/  FFMA.FTZ R184, R135, UR12, -R10.reuse ;  /* 0x0000000c87b87c23 */ /* 0x100fe2000801080a */
[----:B------:R-:W-:Y:S01]  /*57a0*/  FSEL R8, R8, RZ, P0 ;  /* 0x000000ff08087208 */ /* 0x000fe20000000000 */
[--C-:B------:R-:W-:Y:S01]  /*57b0*/  FFMA.FTZ R250, R250, UR12, -R10.reuse ;  /* 0x0000000cfafa7c23 */ /* 0x100fe2000801080a */
        /* <DEDUP_REMOVED lines=11> */
[----:B------:R-:W-:Y:S01]  /*5870*/  FSEL R6, R6, RZ, P0 ;  /* 0x000000ff06067208 */ /* 0x000fe20000000000 */
[--C-:B------:R-:W-:Y:S01]  /*5880*/  FFMA.FTZ R231, R231, UR12, -R10.reuse ;  /* 0x0000000ce7e77c23 */ /* 0x100fe2000801080a */
[----:B------:R-:W-:Y:S01]  /*5890*/  FSETP.NEU.FTZ.AND P0, PT, R192, -INF , PT ;  /* 0xff800000c000780b */ /* 0x000fe20003f1d000 */
[----:B------:R2:W-:Y:S01]  /*58a0*/  MUFU.EX2 R134, R8 ;  /* 0x0000000800867308 */ /* 0x0005e20000000800 */
[----:B------:R-:W-:Y:S01]  /*58b0*/  FFMA.FTZ R140, R131, UR12, -R10 ;  /* 0x0000000c838c7c23 */ /* 0x000fe2000801080a */
[--C-:B------:R-:W-:Y:S01]  /*58c0*/  FFMA.FTZ R246, R246, UR12, -R6.reuse ;  /* 0x0000000cf6f67c23 */ /* 0x100fe20008010806 */
[----:B------:R-:W-:Y:S01]  /*58d0*/  FSEL R4, R4, RZ, P0 ;  /* 0x000000ff04047208 */ /* 0x000fe20000000000 */
[--C-:B------:R-:W-:Y:S01]  /*58e0*/  FFMA.FTZ R245, R245, UR12, -R6.reuse ;  /* 0x0000000cf5f57c23 */ /* 0x100fe20008010806 */
[--C-:B------:R-:W-:Y:S01]  /*58f0*/  FFMA.FTZ R132, R114, UR12, -R6.reuse ;  /* 0x0000000c72847c23 */ /* 0x100fe20008010806 */
[--C-:B------:R-:W-:Y:S01]  /*5900*/  FFMA.FTZ R131, R113, UR12, -R6.reuse ;  /* 0x0000000c71837c23 */ /* 0x100fe20008010806 */
[----:B------:R-:W-:Y:S03]  /*5910*/  FFMA.FTZ R130, R33, UR12, -R6 ;  /* 0x0000000c21827c23 */ /* 0x000fe60008010806 */
[----:B------:R-:W-:Y:S01]  /*5920*/  MUFU.EX2 R250, R250 ;  /* 0x000000fa00fa7308 */ /* 0x000fe20000000800 */
[--C-:B------:R-:W-:Y:S01]  /*5930*/  FFMA.FTZ R244, R244, UR12, -R4.reuse ;  /* 0x0000000cf4f47c23 */ /* 0x100fe20008010804 */
[----:B------:R-:W-:Y:S01]  /*5940*/  FFMA.FTZ R243, R243, UR12, -R4 ;  /* 0x0000000cf3f37c23 */ /* 0x000fe20008010804 */
[----:B------:R-:W-:Y:S01]  /*5950*/  FFMA.FTZ R137, R123, UR12, -R10 ;  /* 0x0000000c7b897c23 */ /* 0x000fe2000801080a */
[--C-:B------:R-:W-:Y:S01]  /*5960*/  FFMA.FTZ R241, R241, UR12, -R6.reuse ;  /* 0x0000000cf1f17c23 */ /* 0x100fe20008010806 */
[----:B------:R-:W-:Y:S01]  /*5970*/  FFMA.FTZ R240, R240, UR12, -R6 ;  /* 0x0000000cf0f07c23 */ /* 0x000fe20008010806 */
[----:B------:R-:W-:Y:S01]  /*5980*/  FFMA.FTZ R10, R122, UR12, -R10 ;  /* 0x0000000c7a0a7c23 */ /* 0x000fe2000801080a */
[----:B------:R-:W-:Y:S03]  /*5990*/  FFMA.FTZ R6, R183, UR12, -R6 ;  /* 0x0000000cb7067c23 */ /* 0x000fe60008010806 */
[----:B------:R-:W3:Y:S01]  /*59a0*/  MUFU.EX2 R249, R249 ;  /* 0x000000f900f97308 */ /* 0x000ee20000000800 */
[----:B--2---:R-:W-:Y:S01]  /*59b0*/  MOV R8, 0x10 ;  /* 0x0000001000087802 */ /* 0x004fe20000000f00 */
[--C-:B------:R-:W-:Y:S01]  /*59c0*/  FFMA.FTZ R239, R239, UR12, -R4.reuse ;  /* 0x0000000cefef7c23 */ /* 0x100fe20008010804 */
[--C-:B------:R-:W-:Y:S01]  /*59d0*/  FFMA.FTZ R238, R238, UR12, -R4.reuse ;  /* 0x0000000ceeee7c23 */ /* 0x100fe20008010804 */
[--C-:B------:R-:W-:Y:S01]  /*59e0*/  FFMA.FTZ R128, R35, UR12, -R4.reuse ;  /* 0x0000000c23807c23 */ /* 0x100fe20008010804 */
[--C-:B------:R-:W-:Y:S01]  /*59f0*/  FFMA.FTZ R127, R34, UR12, -R4.reuse ;  /* 0x0000000c227f7c23 */ /* 0x100fe20008010804 */
[--C-:B------:R-:W-:Y:S01]  /*5a00*/  FFMA.FTZ R126, R252, UR12, -R4.reuse ;  /* 0x0000000cfc7e7c23 */ /* 0x100fe20008010804 */
[----:B------:R-:W-:Y:S03]  /*5a10*/  FFMA.FTZ R4, R251, UR12, -R4 ;  /* 0x0000000cfb047c23 */ /* 0x000fe60008010804 */
[----:B------:R-:W-:Y:S01]  /*5a20*/  MUFU.EX2 R248, R248 ;  /* 0x000000f800f87308 */ /* 0x000fe20000000800 */
[----:B------:R-:W-:Y:S09]  /*5a30*/  MOV R183, 0x20 ;  /* 0x0000002000b77802 */ /* 0x000ff20000000f00 */
[----:B------:R-:W2:Y:S10]  /*5a40*/  MUFU.EX2 R247, R247 ;  /* 0x000000f700f77308 */ /* 0x000eb40000000800 */
[----:B------:R-:W-:Y:S10]  /*5a50*/  MUFU.EX2 R231, R231 ;  /* 0x000000e700e77308 */ /* 0x000ff40000000800 */
[----:B------:R-:W4:Y:S10]  /*5a60*/  MUFU.EX2 R184, R184 ;  /* 0x000000b800b87308 */ /* 0x000f340000000800 */
[----:B------:R-:W-:Y:S10]  /*5a70*/  MUFU.EX2 R143, R143 ;  /* 0x0000008f008f7308 */ /* 0x000ff40000000800 */
[----:B------:R-:W4:Y:S10]  /*5a80*/  MUFU.EX2 R142, R142 ;  /* 0x0000008e008e7308 */ /* 0x000f340000000800 */
[----:B------:R-:W-:Y:S10]  /*5a90*/  MUFU.EX2 R246, R246 ;  /* 0x000000f600f67308 */ /* 0x000ff40000000800 */
[----:B------:R-:W4:Y:S10]  /*5aa0*/  MUFU.EX2 R245, R245 ;  /* 0x000000f500f57308 */ /* 0x000f340000000800 */
[----:B------:R-:W-:Y:S10]  /*5ab0*/  MUFU.EX2 R244, R244 ;  /* 0x000000f400f47308 */ /* 0x000ff40000000800 */
[----:B------:R-:W4:Y:S10]  /*5ac0*/  MUFU.EX2 R243, R243 ;  /* 0x000000f300f37308 */ /* 0x000f340000000800 */
[----:B------:R4:W-:Y:S10]  /*5ad0*/  MUFU.EX2 R136, R10 ;  /* 0x0000000a00887308 */ /* 0x0009f40000000800 */
[----:B------:R4:W-:Y:S10]  /*5ae0*/  MUFU.EX2 R129, R6 ;  /* 0x0000000600817308 */ /* 0x0009f40000000800 */
        /* <DEDUP_REMOVED lines=11> */
[----:B------:R-:W-:Y:S10]  /*5ba0*/  MUFU.EX2 R132, R132 ;  /* 0x0000008400847308 */ /* 0x000ff40000000800 */
[----:B------:R-:W-:Y:S10]  /*5bb0*/  MUFU.EX2 R131, R131 ;  /* 0x0000008300837308 */ /* 0x000ff40000000800 */
[----:B------:R-:W-:Y:S10]  /*5bc0*/  MUFU.EX2 R128, R128 ;  /* 0x0000008000807308 */ /* 0x000ff40000000800 */
[----:B------:R-:W-:Y:S10]  /*5bd0*/  MUFU.EX2 R127, R127 ;  /* 0x0000007f007f7308 */ /* 0x000ff40000000800 */
[----:B------:R-:W4:Y:S10]  /*5be0*/  MUFU.EX2 R130, R130 ;  /* 0x0000008200827308 */ /* 0x000f340000000800 */
[----:B------:R-:W4:Y:S01]  /*5bf0*/  MUFU.EX2 R126, R126 ;  /* 0x0000007e007e7308 */ /* 0x000f220000000800 */
[----:B-1----:R-:W-:Y:S02]  /*5c00*/  LOP3.LUT P0, RZ, R120, 0x4, RZ, 0xc0, !PT ;  /* 0x0000000478ff7812 */ /* 0x002fe4000780c0ff */
[----:B---3--:R-:W-:Y:S02]  /*5c10*/  F2FP.BF16.F32.PACK_AB R14, R249, R250 ;  /* 0x000000faf90e723e */ /* 0x008fe400000010ff */
[----:B--2---:R-:W-:Y:S02]  /*5c20*/  F2FP.BF16.F32.PACK_AB R12, R247, R248 ;  /* 0x000000f8f70c723e */ /* 0x004fe400000010ff */
[----:B------:R-:W-:Y:S01]  /*5c30*/  SEL R8, R8, 0xfffffff0, !P0 ;  /* 0xfffffff008087807 */ /* 0x000fe20004000000 */
[----:B------:R1:W-:Y:S01]  /*5c40*/  STS [R187], R14 ;  /* 0x0000000ebb007388 */ /* 0x0003e20000000800 */
[----:B----4-:R-:W-:Y:S02]  /*5c50*/  F2FP.BF16.F32.PACK_AB R11, R184, R231 ;  /* 0x000000e7b80b723e */ /* 0x010fe400000010ff */
[----:B------:R-:W-:Y:S01]  /*5c60*/  IADD3 R124, PT, PT, R187, R8, RZ ;  /* 0x00000008bb7c7210 */ /* 0x000fe20007ffe0ff */
[----:B------:R2:W-:Y:S01]  /*5c70*/  STS [R187+0x400], R12 ;  /* 0x0004000cbb007388 */ /* 0x0005e20000000800 */
[----:B------:R-:W-:Y:S02]  /*5c80*/  F2FP.BF16.F32.PACK_AB R9, R142, R143 ;  /* 0x0000008f8e09723e */ /* 0x000fe400000010ff */
[----:B------:R-:W-:Y:S01]  /*5c90*/  F2FP.BF16.F32.PACK_AB R10, R245, R246 ;  /* 0x000000f6f50a723e */ /* 0x000fe200000010ff */
[----:B------:R-:W-:Y:S01]  /*5ca0*/  STS [R124], R11 ;  /* 0x0000000b7c007388 */ /* 0x000fe20000000800 */
[----:B------:R-:W-:Y:S02]  /*5cb0*/  F2FP.BF16.F32.PACK_AB R6, R243, R244 ;  /* 0x000000f4f306723e */ /* 0x000fe400000010ff */
[----:B------:R-:W-:Y:S01]  /*5cc0*/  F2FP.BF16.F32.PACK_AB R7, R240, R241 ;  /* 0x000000f1f007723e */ /* 0x000fe200000010ff */
[----:B------:R-:W-:Y:S01]  /*5cd0*/  STS [R124+0x400], R9 ;  /* 0x000400097c007388 */ /* 0x000fe20000000800 */
[----:B------:R-:W-:Y:S02]  /*5ce0*/  F2FP.BF16.F32.PACK_AB R5, R238, R239 ;  /* 0x000000efee05723e */ /* 0x000fe400000010ff */
[----:B------:R-:W-:Y:S01]  /*5cf0*/  F2FP.BF16.F32.PACK_AB R18, R140, R141 ;  /* 0x0000008d8c12723e */ /* 0x000fe200000010ff */
[----:B------:R3:W-:Y:S01]  /*5d00*/  STS [R187+0x1000], R10 ;  /* 0x0010000abb007388 */ /* 0x0007e20000000800 */
[----:B------:R-:W-:Y:S02]  /*5d10*/  F2FP.BF16.F32.PACK_AB R16, R138, R139 ;  /* 0x0000008b8a10723e */ /* 0x000fe400000010ff */
[----:B------:R-:W-:Y:S01]  /*5d20*/  IADD3 R123, PT, PT, R185, R8, RZ ;  /* 0x00000008b97b7210 */ /* 0x000fe20007ffe0ff */
[----:B------:R4:W-:Y:S01]  /*5d30*/  STS [R187+0x1400], R6 ;  /* 0x00140006bb007388 */ /* 0x0009e20000000800 */
[----:B------:R-:W-:Y:S02]  /*5d40*/  F2FP.BF16.F32.PACK_AB R4, R134, R135 ;  /* 0x000000878604723e */ /* 0x000fe400000010ff */
[----:B------:R-:W-:Y:S01]  /*5d50*/  F2FP.BF16.F32.PACK_AB R8, R129, R130 ;  /* 0x000000828108723e */ /* 0x000fe200000010ff */
[----:B------:R-:W-:Y:S01]  /*5d60*/  STS [R124+0x1000], R7 ;  /* 0x001000077c007388 */ /* 0x000fe20000000800 */
[----:B-1----:R-:W-:Y:S02]  /*5d70*/  F2FP.BF16.F32.PACK_AB R14, R136, R137 ;  /* 0x00000089880e723e */ /* 0x002fe400000010ff */
[----:B------:R-:W-:Y:S01]  /*5d80*/  LOP3.LUT P1, RZ, R120, 0x2, RZ, 0xc0, !PT ;  /* 0x0000000278ff7812 */ /* 0x000fe2000782c0ff */
[----:B------:R-:W-:Y:S01]  /*5d90*/  STS [R124+0x1400], R5 ;  /* 0x001400057c007388 */ /* 0x000fe20000000800 */
[----:B--2---:R-:W-:Y:S02]  /*5da0*/  F2FP.BF16.F32.PACK_AB R12, R125, R126 ;  /* 0x0000007e7d0c723e */ /* 0x004fe400000010ff */
[----:B------:R-:W-:Y:S01]  /*5db0*/  SEL R183, R183, 0xffffffe0, !P1 ;  /* 0xffffffe0b7b77807 */ /* 0x000fe20004800000 */
[----:B------:R-:W-:Y:S01]  /*5dc0*/  STS [R185], R18 ;  /* 0x00000012b9007388 */ /* 0x000fe20000000800 */
[----:B------:R-:W-:Y:S02]  /*5dd0*/  SEL R133, R133, 0xffffffc0, !P0 ;  /* 0xffffffc085857807 */ /* 0x000fe40004000000 */
[C---:B------:R-:W-:Y:S01]  /*5de0*/  IADD3 R108, PT, PT, R181.reuse, R183, RZ ;  /* 0x000000b7b56c7210 */ /* 0x040fe20007ffe0ff */
[----:B------:R-:W-:Y:S01]  /*5df0*/  STS [R185+0x400], R16 ;  /* 0x00040010b9007388 */ /* 0x000fe20000000800 */
[----:B------:R-:W-:Y:S03]  /*5e00*/  IADD3 R122, PT, PT, R181, R133, RZ ;  /* 0x00000085b57a7210 */ /* 0x000fe60007ffe0ff */
[----:B------:R-:W-:Y:S01]  /*5e10*/  STS [R123], R14 ;  /* 0x0000000e7b007388 */ /* 0x000fe20000000800 */
[----:B---3--:R-:W-:Y:S02]  /*5e20*/  F2FP.BF16.F32.PACK_AB R10, R131, R132 ;  /* 0x00000084830a723e */ /* 0x008fe400000010ff */
[----:B------:R-:W-:Y:S01]  /*5e30*/  IADD3 R121, PT, PT, R183, R122, RZ ;  /* 0x0000007ab7797210 */ /* 0x000fe20007ffe0ff */
[----:B------:R-:W-:Y:S01]  /*5e40*/  STS [R123+0x400], R4 ;  /* 0x000400047b007388 */ /* 0x000fe20000000800 */
[----:B----4-:R-:W-:Y:S03]  /*5e50*/  F2FP.BF16.F32.PACK_AB R6, R127, R128 ;  /* 0x000000807f06723e */ /* 0x010fe600000010ff */
        /* <DEDUP_REMOVED lines=26> */
[----:B------:R-:W3:Y:S07]  /*6000*/  LDSM.16.M88.4 R104, [R121+0x5000] ;  /* 0x005000007968783b */ /* 0x000eee0000000200 */
        /* <DEDUP_REMOVED lines=18> */
[----:B------:R-:W-:Y:S01]  /*6130*/  FMUL.FTZ R249, R249, R4 ;  /* 0x00000004f9f97220 */ /* 0x000fe20000410000 */
[----:B------:R-:W-:Y:S01]  /*6140*/  FADD.FTZ R4, -R203, R9 ;  /* 0x00000009cb047221 */ /* 0x000fe20000010100 */
[----:B------:R-:W-:Y:S01]  /*6150*/  FADD.FTZ R7, -R202, R10 ;  /* 0x0000000aca077221 */ /* 0x000fe20000010100 */
[----:B------:R-:W-:Y:S01]  /*6160*/  FMUL.FTZ R248, R248, R5 ;  /* 0x00000005f8f87220 */ /* 0x000fe20000410000 */
[-C--:B------:R-:W-:Y:S03]  /*6170*/  HMMA.16816.F32.BF16 R20, R116, R172.reuse, R20 ;  /* 0x000000ac7414723c */ /* 0x080fe60000041814 */
[----:B------:R-:W-:Y:S01]  /*6180*/  FMUL.FTZ R245, R245, R4 ;  /* 0x00000004f5f57220 */ /* 0x000fe20000410000 */
[----:B------:R-:W-:Y:S01]  /*6190*/  FMUL.FTZ R244, R244, R7 ;  /* 0x00000007f4f47220 */ /* 0x000fe20000410000 */
[C---:B------:R-:W-:Y:S01]  /*61a0*/  FADD.FTZ R5, -R203.reuse, R8 ;  /* 0x00000008cb057221 */ /* 0x040fe20000010100 */
[C---:B------:R-:W-:Y:S01]  /*61b0*/  FADD.FTZ R4, -R203.reuse, R12 ;  /* 0x0000000ccb047221 */ /* 0x040fe20000010100 */
[----:B------:R-:W-:Y:S01]  /*61c0*/  FADD.FTZ R13, -R203, R13 ;  /* 0x0000000dcb0d7221 */ /* 0x000fe20000010100 */
[C---:B------:R-:W-:Y:S04]  /*61d0*/  HMMA.16816.F32.BF16 R24, R104.reuse, R172, R24 ;  /* 0x000000ac6818723c */ /* 0x040fe80000041818 */
[C---:B------:R-:W-:Y:S01]  /*61e0*/  FADD.FTZ R14, -R202.reuse, R14 ;  /* 0x0000000eca0e7221 */ /* 0x040fe20000010100 */
[----:B------:R-:W-:Y:S01]  /*61f0*/  FADD.FTZ R7, -R202, R15 ;  /* 0x0000000fca077221 */ /* 0x000fe20000010100 */
[----:B------:R-:W-:Y:S01]  /*6200*/  FMUL.FTZ R5, R246, R5 ;  /* 0x00000005f6057220 */ /* 0x000fe20000410000 */
[----:B------:R-:W-:Y:S01]  /*6210*/  FMUL.FTZ R4, R241, R4 ;  /* 0x00000004f1047220 */ /* 0x000fe20000410000 */
[-C--:B------:R-:W-:Y:S03]  /*6220*/  HMMA.16816.F32.BF16 R28, R104, R174.reuse, R28 ;  /* 0x000000ae681c723c */ /* 0x080fe6000004181c */
[----:B------:R-:W-:Y:S01]  /*6230*/  FMUL.FTZ R240, R240, R13 ;  /* 0x0000000df0f07220 */ /* 0x000fe20000410000 */
[----:B------:R-:W-:Y:S01]  /*6240*/  FMUL.FTZ R239, R239, R14 ;  /* 0x0000000eefef7220 */ /* 0x000fe20000410000 */
[----:B------:R-:W-:Y:S01]  /*6250*/  FMUL.FTZ R7, R238, R7 ;  /* 0x00000007ee077220 */ /* 0x000fe20000410000 */
[----:B------:R-:W-:Y:S01]  /*6260*/  FMUL.FTZ R5, R236, R5 ;  /* 0x00000005ec057220 */ /* 0x000fe20000410000 */
[----:B------:R-:W-:Y:S01]  /*6270*/  FMUL.FTZ R232, R232, R245 ;  /* 0x000000f5e8e87220 */ /* 0x000fe20000410000 */
[----:B------:R-:W-:Y:S04]  /*6280*/  HMMA.16816.F32.BF16 R32, R116, R174, R32 ;  /* 0x000000ae7420723c */ /* 0x000fe80000041820 */
[----:B------:R-:W-:Y:S01]  /*6290*/  F2FP.BF16.F32.PACK_AB R232, R232, R5 ;  /* 0x00000005e8e8723e */ /* 0x000fe200000010ff */
[----:B------:R-:W-:Y:S01]  /*62a0*/  FMUL.FTZ R4, R229, R4 ;  /* 0x00000004e5047220 */ /* 0x000fe20000410000 */
[----:B------:R-:W-:Y:S01]  /*62b0*/  FMUL.FTZ R227, R227, R240 ;  /* 0x000000f0e3e37220 */ /* 0x000fe20000410000 */
[----:B------:R-:W-:Y:S01]  /*62c0*/  FMUL.FTZ R228, R228, R239 ;  /* 0x000000efe4e47220 */ /* 0x000fe20000410000 */
[----:B------:R-:W-:Y:S01]  /*62d0*/  FMUL.FTZ R7, R226, R7 ;  /* 0x00000007e2077220 */ /* 0x000fe20000410000 */
[----:B------:R-:W-:Y:S01]  /*62e0*/  FADD.FTZ R8, -R202, R11 ;  /* 0x0000000bca087221 */ /* 0x000fe20000010100 */
[----:B------:R-:W-:Y:S01]  /*62f0*/  FADD.FTZ R17, -R205, R17 ;  /* 0x00000011cd117221 */ /* 0x000fe20000010100 */
[----:B------:R-:W-:Y:S01]  /*6300*/  F2FP.BF16.F32.PACK_AB R227, R227, R4 ;  /* 0x00000004e3e3723e */ /* 0x000fe200000010ff */
[C---:B------:R-:W-:Y:S01]  /*6310*/  FADD.FTZ R18, -R204.reuse, R18 ;  /* 0x00000012cc127221 */ /* 0x040fe20000010100 */
[----:B------:R-:W-:Y:S01]  /*6320*/  FMUL.FTZ R243, R243, R8 ;  /* 0x00000008f3f37220 */ /* 0x000fe20000410000 */
[----:B------:R-:W-:Y:S01]  /*6330*/  F2FP.BF16.F32.PACK_AB R9, R7, R228 ;  /* 0x000000e40709723e */ /* 0x000fe200000010ff */
        /* <DEDUP_REMOVED lines=19> */
[----:B------:R-:W-:Y:S01]  /*6470*/  FADD.FTZ R13, -R202, R30 ;  /* 0x0000001eca0d7221 */ /* 0x000fe20000010100 */
[----:B------:R-:W-:Y:S01]  /*6480*/  FMUL.FTZ R132, R132, R5 ;  /* 0x0000000584847220 */ /* 0x000fe20000410000 */
[----:B------:R-:W-:Y:S01]  /*6490*/  FMUL.FTZ R4, R131, R4 ;  /* 0x0000000483047220 */ /* 0x000fe20000410000 */
[----:B------:R-:W-:Y:S01]  /*64a0*/  FMUL.FTZ R7, R128, R7 ;  /* 0x0000000780077220 */ /* 0x000fe20000410000 */
[----:B------:R-:W-:Y:S01]  /*64b0*/  FMUL.FTZ R127, R127, R12 ;  /* 0x0000000c7f7f7220 */ /* 0x000fe20000410000 */
[C---:B------:R-:W-:Y:S01]  /*64c0*/  FADD.FTZ R11, -R203.reuse, R28 ;  /* 0x0000001ccb0b7221 */ /* 0x040fe20000010100 */
[----:B------:R-:W-:Y:S01]  /*64d0*/  FADD.FTZ R14, -R203, R29 ;  /* 0x0000001dcb0e7221 */ /* 0x000fe20000010100 */
        /* <DEDUP_REMOVED lines=44> */
[----:B------:R-:W-:Y:S06]  /*67a0*/  BRA.U !UP0, `(.L_x_1767) ;  /* 0x00000001087c7547 */ /* 0x000fec000b800000 */
[----:B------:R-:W1:Y:S01]  /*67b0*/  LDC R5, c[0x0][0x3b0] ;  /* 0x0000ec00ff057b82 */ /* 0x000e620000000800 */
[----:B------:R-:W-:Y:S01]  /*67c0*/  ISETP.GE.AND P0, PT, R182, UR8, PT ;  /* 0x00000008b6007c0c */ /* 0x000fe2000bf06270 */
[----:B------:R-:W-:Y:S01]  /*67d0*/  ULOP3.LUT UR15, UR30, 0x1, URZ, 0xc0, !UPT ;  /* 0x000000011e0f7892 */ /* 0x000fe2000f8ec0ff */
[----:B------:R-:W-:Y:S03]  /*67e0*/  IADD3 R7, P1, PT, RZ, -UR7, RZ ;  /* 0x80000007ff077c10 */ /* 0x000fe6000ff3e0ff */
[----:B------:R-:W-:Y:S04]  /*67f0*/  UISETP.NE.U32.AND UP1, UPT, UR15, 0x1, UPT ;  /* 0x000000010f00788c */ /* 0x000fe8000bf25070 */
[----:B------:R-:W-:Y:S04]  /*6800*/  USEL UR15, UR22, 0x2000, !UP1 ;  /* 0x00002000160f7887 */ /* 0x000fe8000c800000 */
[----:B------:R-:W2:Y:S02]  /*6810*/  @!P0 LDC R4, c[0x0][0x3b4] ;  /* 0x0000ed00ff048b82 */ /* 0x000ea40000000800 */
        /* <DEDUP_REMOVED lines=9> */
[C---:B------:R-:W-:Y:S03]  /*68b0*/  @!P0 LEA R14, P2, R5.reuse, R188, 0x6 ;  /* 0x000000bc050e8211 */ /* 0x040fe600078430ff */
[----:B------:R-:W-:Y:S01]  /*68c0*/  @!PT LDS RZ, [RZ] ;  /* 0x00000000fffff984 */ /* 0x000fe20000000800 */
[----:B------:R-:W-:Y:S01]  /*68d0*/  @!PT LDS RZ, [RZ] ;  /* 0x00000000fffff984 */ /* 0x000fe20000000800 */
[----:B------:R-:W-:Y:S01]  /*68e0*/  @!PT LDS RZ, [RZ] ;  /* 0x00000000fffff984 */ /* 0x000fe20000000800 */
[----:B------:R1:W-:Y:S01]  /*68f0*/  @!P1 LDGSTS.E.BYPASS.LTC128B.128 [R199], desc[UR26][R188.64] ;  /* 0x00000000bcc79fae */ /* 0x0003e2000b981a1a */
[----:B--2---:R-:W-:Y:S03]  /*6900*/  @!P0 LEA.HI.X R15, R5, R189, R4, 0x6, P2 ;  /* 0x000000bd050f8211 */ /* 0x004fe600010f3404 */
        /* <DEDUP_REMOVED lines=9> */
.L_x_1767:
[----:B------:R-:W-:Y:S01]  /*69a0*/  STS [R187+-0x4000], R234 ;  /* 0xffc000eabb007388 */ /* 0x000fe20000000800 */
[----:B------:R-:W-:Y:S01]  /*69b0*/  FMUL.FTZ R208, R208, R35 ;  /* 0x00000023d0d07220 */ /* 0x000fe20000410000 */
[----:B------:R-:W-:Y:S01]  /*69c0*/  FMUL.FTZ R32, R213, R32 ;  /* 0x00000020d5207220 */ /* 0x000fe20000410000 */
[----:B------:R-:W-:Y:S01]  /*69d0*/  FMUL.FTZ R209, R209, R136 ;  /* 0x00000088d1d17220 */ /* 0x000fe20000410000 */
[----:B------:R-:W-:Y:S01]  /*69e0*/  STS [R187+-0x3c00], R6 ;  /* 0xffc40006bb007388 */ /* 0x000fe20000000800 */
[----:B------:R-:W-:Y:S01]  /*69f0*/  FMUL.FTZ R135, R212, R135 ;  /* 0x00000087d4877220 */ /* 0x000fe20000410000 */
[----:B------:R-:W-:Y:S01]  /*6a00*/  F2FP.BF16.F32.PACK_AB R206, R206, R13 ;  /* 0x0000000dcece723e */ /* 0x000fe200000010ff */
[C---:B------:R-:W-:Y:S01]  /*6a10*/  IMAD.SHL.U32 R115, R120.reuse, 0x8, RZ ;  /* 0x0000000878737824 */ /* 0x040fe200078e00ff */
[----:B------:R-:W-:Y:S01]  /*6a20*/  STS [R124+-0x4000], R223 ;  /* 0xffc000df7c007388 */ /* 0x000fe20000000800 */
[----:B------:R-:W-:Y:S01]  /*6a30*/  F2FP.BF16.F32.PACK_AB R32, R209, R32 ;  /* 0x00000020d120723e */ /* 0x000fe200000010ff */
[----:B------:R-:W-:Y:S01]  /*6a40*/  IMAD.SHL.U32 R5, R120, 0x40, RZ ;  /* 0x0000004078057824 */ /* 0x000fe200078e00ff */
[----:B------:R-:W-:Y:S01]  /*6a50*/  F2FP.BF16.F32.PACK_AB R208, R208, R135 ;  /* 0x00000087d0d0723e */ /* 0x000fe200000010ff */
[----:B------:R-:W-:Y:S01]  /*6a60*/  STS [R124+-0x3c00], R143 ;  /* 0xffc4008f7c007388 */ /* 0x000fe20000000800 */
[----:B------:R-:W-:Y:S01]  /*6a70*/  F2FP.BF16.F32.PACK_AB R130, R207, R130 ;  /* 0x00000082cf82723e */ /* 0x000fe200000010ff */
[----:B------:R-:W2:Y:S01]  /*6a80*/  LDC R118, c[0x0][0x44c] ;  /* 0x00011300ff767b82 */ /* 0x000ea20000000800 */
[--C-:B------:R-:W-:Y:S01]  /*6a90*/  SHF.R.U32.HI R113, RZ, 0x4, R120.reuse ;  /* 0x00000004ff717819 */ /* 0x100fe20000011678 */
[----:B------:R-:W-:Y:S01]  /*6aa0*/  STS [R187+-0x3000], R232 ;  /* 0xffd000e8bb007388 */ /* 0x000fe20000000800 */
[----:B------:R-:W-:Y:S02]  /*6ab0*/  LOP3.LUT R182, R115, 0x38, RZ, 0xc0, !PT ;  /* 0x0000003873b67812 */ /* 0x000fe400078ec0ff */
[----:B------:R-:W-:Y:S01]  /*6ac0*/  LOP3.LUT R113, R113, 0x8, RZ, 0xc0, !PT ;  /* 0x0000000871717812 */ /* 0x000fe200078ec0ff */
[----:B------:R-:W-:Y:S01]  /*6ad0*/  STS [R187+-0x2c00], R230 ;  /* 0xffd400e6bb007388 */ /* 0x000fe20000000800 */
[--C-:B------:R-:W-:Y:S02]  /*6ae0*/  LOP3.LUT R4, R182, 0x1c0, R5.reuse, 0xf8, !PT ;  /* 0x000001c0b6047812 */ /* 0x100fe400078ef805 */
[--C-:B------:R-:W-:Y:S01]  /*6af0*/  LOP3.LUT R7, R113, 0x10, R120.reuse, 0xf8, !PT ;  /* 0x0000001071077812 */ /* 0x100fe200078ef878 */
[----:B------:R-:W-:Y:S03]  /*6b00*/  STS [R124+-0x3000], R227 ;  /* 0xffd000e37c007388 */ /* 0x000fe60000000800 */
[----:B------:R-:W-:Y:S01]  /*6b10*/  LOP3.LUT R4, R7, R4, RZ, 0x3c, !PT ;  /* 0x0000000407047212 */ /* 0x000fe200078e3cff */
[----:B------:R-:W-:Y:S03]  /*6b20*/  STS [R124+-0x2c00], R9 ;  /* 0xffd400097c007388 */ /* 0x000fe60000000800 */
[----:B------:R-:W-:Y:S01]  /*6b30*/  LOP3.LUT R4, R4, 0x200, R5, 0xf8, !PT ;  /* 0x0000020004047812 */ /* 0x000fe200078ef805 */
[----:B------:R-:W-:Y:S03]  /*6b40*/  STS [R185+-0x4000], R10 ;  /* 0xffc0000ab9007388 */ /* 0x000fe60000000800 */
[----:B------:R-:W-:Y:S01]  /*6b50*/  LEA R114, R4, UR4, 0x1 ;  /* 0x0000000404727c11 */ /* 0x000fe2000f8e08ff */
[----:B------:R-:W-:Y:S01]  /*6b60*/  STS [R185+-0x3c00], R216 ;  /* 0xffc400d8b9007388 */ /* 0x000fe20000000800 */
[----:B--2---:R-:W-:Y:S03]  /*6b70*/  IMAD R118, R118, UR9, RZ ;  /* 0x0000000976767c24 */ /* 0x004fe6000f8e02ff */
[----:B------:R-:W-:Y:S01]  /*6b80*/  STS [R123+-0x4000], R32 ;  /* 0xffc000207b007388 */ /* 0x000fe20000000800 */
[----:B------:R-:W-:Y:S03]  /*6b90*/  IMAD.IADD R112, R114, 0x1, R133 ;  /* 0x0000000172707824 */ /* 0x000fe600078e0285 */
        /* <DEDUP_REMOVED lines=62> */
[----:B------:R-:W-:Y:S06]  /*6f80*/  BRA.U !UP0, `(.L_x_1768) ;  /* 0x00000001085c7547 */ /* 0x000fec000b800000 */
        /* <DEDUP_REMOVED lines=23> */
.L_x_1768:
[----:B------:R-:W-:Y:S01]  /*7100*/  LDSM.16.M88.4 R20, [R180+0xa000] ;  /* 0x00a00000b414783b */ /* 0x000fe20000000200 */
[C---:B------:R-:W-:Y:S01]  /*7110*/  IMAD.IADD R117, R180.reuse, 0x1, R183 ;  /* 0x00000001b4757824 */ /* 0x040fe200078e02b7 */
[----:B------:R-:W-:Y:S01]  /*7120*/  PLOP3.LUT P1, PT, PT, PT, UP0, 0x80, 0x8 ;  /* 0x000000000008781c */ /* 0x000fe20003f2f008 */
[----:B------:R-:W-:Y:S01]  /*7130*/  IMAD.IADD R116, R180, 0x1, R133 ;  /* 0x00000001b4747824 */ /* 0x000fe200078e0285 */
[----:B-1----:R-:W1:Y:S01]  /*7140*/  LDSM.16.MT88.4 R8, [R114+0x6000] ;  /* 0x006000007208783b */ /* 0x002e620000004200 */
[----:B------:R-:W-:Y:S02]  /*7150*/  ULOP3.LUT UR15, UR30, 0x1, URZ, 0xc0, !UPT ;  /* 0x000000011e0f7892 */ /* 0x000fe4000f8ec0ff */
[----:B------:R-:W-:Y:S01]  /*7160*/  IMAD.IADD R115, R183, 0x1, R116 ;  /* 0x00000001b7737824 */ /* 0x000fe200078e0274 */
[----:B------:R-:W2:Y:S01]  /*7170*/  LDSM.16.MT88.4 R16, [R112+0x6000] ;  /* 0x006000007010783b */ /* 0x000ea20000004200 */
[----:B------:R-:W-:Y:S02]  /*7180*/  UISETP.NE.U32.AND UP1, UPT, UR15, 0x1, UPT ;  /* 0x000000010f00788c */ /* 0x000fe4000bf25070 */
[----:B------:R-:W-:Y:S01]  /*7190*/  UISETP.GT.AND UP3, UPT, UR30, UR16, UPT ;  /* 0x000000101e00728c */ /* 0x000fe2000bf64270 */
[----:B------:R-:W-:Y:S01]  /*71a0*/  LDSM.16.MT88.4 R28, [R114+0x6800] ;  /* 0x00680000721c783b */ /* 0x000fe20000004200 */
[----:B------:R-:W-:Y:S02]  /*71b0*/  @UP0 UIADD3 UR35, UP2, UPT, UR44, -0x100, URZ ;  /* 0xffffff002c230890 */ /* 0x000fe4000ff5e0ff */
[----:B------:R-:W-:Y:S01]  /*71c0*/  UIADD3 UR30, UPT, UPT, UR30, -0x1, URZ ;  /* 0xffffffff1e1e7890 */ /* 0x000fe2000fffe0ff */
[----:B------:R-:W3:Y:S01]  /*71d0*/  LDSM.16.M88.4 R24, [R117+0xa000] ;  /* 0x00a000007518783b */ /* 0x000ee20000000200 */
[----:B------:R-:W-:Y:S03]  /*71e0*/  @UP0 UIADD3.X UR15, UPT, UPT, UR45, -0x1, URZ, UP2, !UPT ;  /* 0xffffffff2d0f0890 */ /* 0x000fe600097fe4ff */
[----:B------:R-:W4:Y:S04]  /*71f0*/  LDSM.16.MT88.4 R32, [R112+0x6800] ;  /* 0x006800007020783b */ /* 0x000f280000004200 */
[----:B------:R-:W-:Y:S04]  /*7200*/  LDSM.16.MT88.4 R104, [R114+0x7000] ;  /* 0x007000007268783b */ /* 0x000fe80000004200 */
[----:B------:R-:W4:Y:S04]  /*7210*/  LDSM.16.M88.4 R100, [R116+0xa000] ;  /* 0x00a000007464783b */ /* 0x000f280000000200 */
        /* <DEDUP_REMOVED lines=8> */
[----:B------:R-:W2:Y:S07]  /*72a0*/  LDSM.16.M88.4 R28, [R115+0xa000] ;  /* 0x00a00000731c783b */ /* 0x000eae0000000200 */
        /* <DEDUP_REMOVED lines=16> */
[----:B------:R-:W3:Y:S01]  /*73b0*/  LDSM.16.MT88.4 R24, [R112+0x8800] ;  /* 0x008800007018783b */ /* 0x000ee20000004200 */
[----:B------:R-:W-:Y:S06]  /*73c0*/  IMAD.U32 R29, RZ, RZ, UR29 ;  /* 0x0000001dff1d7e24 */ /* 0x000fec000f8e00ff */
[C---:B----4-:R-:W-:Y:S01]  /*73d0*/  HMMA.16816.F32.BF16 R4, R32.reuse, R104, R4 ;  /* 0x000000682004723c */ /* 0x050fe20000041804 */
[----:B------:R-:W-:Y:S05]  /*73e0*/  IMAD.U32 R105, RZ, RZ, UR29 ;  /* 0x0000001dff697e24 */ /* 0x000fea000f8e00ff */
[----:B------:R-:W-:Y:S02]  /*73f0*/  LEA R104, P0, R105, R200, 0x2 ;  /* 0x000000c869687211 */ /* 0x000fe400078010ff */
[C---:B------:R-:W-:Y:S03]  /*7400*/  HMMA.16816.F32.BF16 R8, R32.reuse, R106, R8 ;  /* 0x0000006a2008723c */ /* 0x040fe60000041808 */
[----:B------:R-:W-:Y:S02]  /*7410*/  LEA.HI.X.SX32 R105, R29, R201, 0x2, P0 ;  /* 0x000000c91d697211 */ /* 0x000fe400000f16ff */
[----:B------:R-:W-:Y:S01]  /*7420*/  LDSM.16.MT88.4 R28, [R114+0x9000] ;  /* 0x00900000721c783b */ /* 0x000fe20000004200 */
[C---:B------:R-:W-:Y:S02]  /*7430*/  LEA R106, P0, R118.reuse, R104, 0x5 ;  /* 0x00000068766a7211 */ /* 0x040fe400078028ff */
[C---:B-1----:R-:W-:Y:S03]  /*7440*/  HMMA.16816.F32.BF16 R12, R32.reuse, R20, R12 ;  /* 0x00000014200c723c */ /* 0x042fe6000004180c */
[C---:B------:R-:W-:Y:S05]  /*7450*/  LEA.HI.X.SX32 R107, R118.reuse, R105, 0x5, P0 ;  /* 0x00000069766b7211 */ /* 0x040fea00000f2eff */
[----:B------:R-:W-:Y:S01]  /*7460*/  HMMA.16816.F32.BF16 R16, R32, R22, R16 ;  /* 0x000000162010723c */ /* 0x000fe20000041810 */
[----:B------:R1:W4:Y:S04]  /*7470*/  LDSM.16.M88.4 R20, [R116+0xc000] ;  /* 0x00c000007414783b */ /* 0x0003280000000200 */
[----:B------:R-:W4:Y:S03]  /*7480*/  LDSM.16.MT88.4 R32, [R112+0x9000] ;  /* 0x009000007020783b */ /* 0x000f260000004200 */
[C---:B--2---:R-:W-:Y:S05]  /*7490*/  HMMA.16816.F32.BF16 R4, R100.reuse, R108, R4 ;  /* 0x0000006c6404723c */ /* 0x044fea0000041804 */
[C---:B------:R-:W-:Y:S03]  /*74a0*/  LEA R108, P0, R118.reuse, R106, 0x5 ;  /* 0x0000006a766c7211 */ /* 0x040fe600078028ff */
[C---:B------:R-:W-:Y:S03]  /*74b0*/  HMMA.16816.F32.BF16 R8, R100.reuse, R110, R8 ;  /* 0x0000006e6408723c */ /* 0x040fe60000041808 */
[C---:B------:R-:W-:Y:S02]  /*74c0*/  LEA.HI.X.SX32 R109, R118.reuse, R107, 0x5, P0 ;  /* 0x0000006b766d7211 */ /* 0x040fe400000f2eff */
[C---:B------:R-:W-:Y:S03]  /*74d0*/  LEA R110, P0, R118.reuse, R108, 0x5 ;  /* 0x0000006c766e7211 */ /* 0x040fe600078028ff */
[C---:B---3--:R-:W-:Y:S03]  /*74e0*/  HMMA.16816.F32.BF16 R12, R100.reuse, R24, R12 ;  /* 0x00000018640c723c */ /* 0x048fe6000004180c */
[C---:B------:R-:W-:Y:S02]  /*74f0*/  LEA.HI.X.SX32 R111, R118.reuse, R109, 0x5, P0 ;  /* 0x0000006d766f7211 */ /* 0x040fe400000f2eff */
[C---:B-1----:R-:W-:Y:S03]  /*7500*/  LEA R116, P0, R118.reuse, R110, 0x5 ;  /* 0x0000006e76747211 */ /* 0x042fe600078028ff */
[----:B------:R-:W-:Y:S01]  /*7510*/  HMMA.16816.F32.BF16 R16, R100, R26, R16 ;  /* 0x0000001a6410723c */ /* 0x000fe20000041810 */
[----:B------:R-:W-:Y:S02]  /*7520*/  LDSM.16.MT88.4 R100, [R114+0x9800] ;  /* 0x009800007264783b */ /* 0x000fe40000004200 */
[C---:B------:R-:W-:Y:S02]  /*7530*/  LEA.HI.X.SX32 R117, R118.reuse, R111, 0x5, P0 ;  /* 0x0000006f76757211 */ /* 0x040fe400000f2eff */
[----:B------:R-:W1:Y:S01]  /*7540*/  LDSM.16.M88.4 R24, [R115+0xc000] ;  /* 0x00c000007318783b */ /* 0x000e620000000200 */
[C---:B------:R-:W-:Y:S02]  /*7550*/  LEA R122, P0, R118.reuse, R116, 0x5 ;  /* 0x00000074767a7211 */ /* 0x040fe400078028ff */
[C---:B----4-:R-:W-:Y:S05]  /*7560*/  HMMA.16816.F32.BF16 R4, R20.reuse, R28, R4 ;  /* 0x0000001c1404723c */ /* 0x050fea0000041804 */
[C---:B------:R-:W-:Y:S02]  /*7570*/  LEA.HI.X.SX32 R123, R118.reuse, R117, 0x5, P0 ;  /* 0x00000075767b7211 */ /* 0x040fe400000f2eff */
[C---:B------:R-:W-:Y:S01]  /*7580*/  LEA R124, P0, R118.reuse, R122, 0x5 ;  /* 0x0000007a767c7211 */ /* 0x040fe200078028ff */
[C---:B------:R-:W-:Y:S01]  /*7590*/  HMMA.16816.F32.BF16 R8, R20.reuse, R30, R8 ;  /* 0x0000001e1408723c */ /* 0x040fe20000041808 */
[----:B------:R2:W3:Y:S02]  /*75a0*/  LDSM.16.MT88.4 R28, [R112+0x9800] ;  /* 0x00980000701c783b */ /* 0x0004e40000004200 */
[C---:B------:R-:W-:Y:S05]  /*75b0*/  LEA.HI.X.SX32 R125, R118.reuse, R123, 0x5, P0 ;  /* 0x0000007b767d7211 */ /* 0x040fea00000f2eff */
[C---:B------:R-:W-:Y:S03]  /*75c0*/  HMMA.16816.F32.BF16 R12, R20.reuse, R32, R12 ;  /* 0x00000020140c723c */ /* 0x040fe6000004180c */
[C---:B------:R-:W-:Y:S05]  /*75d0*/  IMAD.WIDE R126, R118.reuse, -0xc0, R124 ;  /* 0xffffff40767e7825 */ /* 0x040fea00078e027c */
[----:B------:R-:W-:Y:S01]  /*75e0*/  HMMA.16816.F32.BF16 R16, R20, R34, R16 ;  /* 0x000000221410723c */ /* 0x000fe20000041810 */
[----:B------:R-:W-:Y:S02]  /*75f0*/  LDSM.16.MT88.4 R20, [R179+-0x2000] ;  /* 0xffe00000b314783b */ /* 0x000fe40000004200 */
[C---:B------:R-:W-:Y:S04]  /*7600*/  LEA R32, P0, R118.reuse, R126, 0x5 ;  /* 0x0000007e76207211 */ /* 0x040fe800078028ff */
[C---:B------:R-:W-:Y:S01]  /*7610*/  LEA.HI.X.SX32 R33, R118.reuse, R127, 0x5, P0 ;  /* 0x0000007f76217211 */ /* 0x040fe200000f2eff */
[----:B--2---:R-:W-:Y:S01]  /*7620*/  IMAD.IADD R112, R133, 0x1, R176 ;  /* 0x0000000185707824 */ /* 0x004fe200078e02b0 */
[C---:B------:R-:W-:Y:S01]  /*7630*/  LEA R34, P0, R118.reuse, R32, 0x5 ;  /* 0x0000002076227211 */ /* 0x040fe200078028ff */
[C---:B-1----:R-:W-:Y:S05]  /*7640*/  HMMA.16816.F32.BF16 R4, R24.reuse, R100, R4 ;  /* 0x000000641804723c */ /* 0x042fea0000041804 */
[C---:B------:R-:W-:Y:S02]  /*7650*/  LEA.HI.X.SX32 R35, R118.reuse, R33, 0x5, P0 ;  /* 0x0000002176237211 */ /* 0x040fe400000f2eff */
[C---:B------:R-:W-:Y:S01]  /*7660*/  LEA R100, P0, R118.reuse, R34, 0x5 ;  /* 0x0000002276647211 */ /* 0x040fe200078028ff */
[C---:B------:R-:W-:Y:S03]  /*7670*/  HMMA.16816.F32.BF16 R8, R24.reuse, R102, R8 ;  /* 0x000000661808723c */ /* 0x040fe60000041808 */
[C---:B------:R-:W-:Y:S02]  /*7680*/  LEA.HI.X.SX32 R101, R118.reuse, R35, 0x5, P0 ;  /* 0x0000002376657211 */ /* 0x040fe400000f2eff */
[----:B------:R-:W-:Y:S03]  /*7690*/  LEA R102, P0, R118, R100, 0x5 ;  /* 0x0000006476667211 */ /* 0x000fe600078028ff */
[C---:B---3--:R-:W-:Y:S03]  /*76a0*/  HMMA.16816.F32.BF16 R12, R24.reuse, R28, R12 ;  /* 0x0000001c180c723c */ /* 0x048fe6000004180c */
[----:B------:R-:W-:Y:S01]  /*76b0*/  @P1 IMAD.WIDE.U32 R28, R186, R197, UR44 ;  /* 0x0000002cba1c1e25 */ /* 0x000fe2000f8e00c5 */
[C---:B------:R-:W-:Y:S01]  /*76c0*/  LEA.HI.X.SX32 R103, R118.reuse, R101, 0x5, P0 ;  /* 0x0000006576677211 */ /* 0x040fe200000f2eff */
[----:B------:R-:W-:Y:S01]  /*76d0*/  @UP0 UMOV UR44, UR35 ;  /* 0x00000023002c0c82 */ /* 0x000fe20008000000 */
[C---:B------:R-:W-:Y:S01]  /*76e0*/  LEA R114, P0, R118.reuse, R102, 0x5 ;  /* 0x0000006676727211 */ /* 0x040fe200078028ff */
[----:B------:R-:W-:Y:S01]  /*76f0*/  @UP0 UMOV UR45, UR15 ;  /* 0x0000000f002d0c82 */ /* 0x000fe20008000000 */
[----:B------:R-:W-:Y:S01]  /*7700*/  HMMA.16816.F32.BF16 R16, R24, R30, R16 ;  /* 0x0000001e1810723c */ /* 0x000fe20000041810 */
[----:B------:R-:W5:Y:S02]  /*7710*/  @P1 LDG.E R195, desc[UR26][R28.64+-0x100] ;  /* 0xffff001a1cc31981 */ /* 0x000f64000c1e1900 */
[C---:B------:R-:W-:Y:S02]  /*7720*/  LEA.HI.X.SX32 R115, R118.reuse, R103, 0x5, P0 ;  /* 0x0000006776737211 */ /* 0x040fe400000f2eff */
[----:B------:R-:W5:Y:S01]  /*7730*/  @P1 LDG.E R194, desc[UR26][R28.64+-0xe0] ;  /* 0xffff201a1cc21981 */ /* 0x000f62000c1e1900 */
[C---:B------:R-:W-:Y:S03]  /*7740*/  LEA R128, P0, R118.reuse, R114, 0x5 ;  /* 0x0000007276807211 */ /* 0x040fe600078028ff */
[----:B------:R-:W5:Y:S01]  /*7750*/  @P1 LDG.E R193, desc[UR26][R28.64+-0x80] ;  /* 0xffff801a1cc11981 */ /* 0x000f62000c1e1900 */
[----:B------:R-:W-:Y:S02]  /*7760*/  LEA.HI.X.SX32 R129, R118, R115, 0x5, P0 ;  /* 0x0000007376817211 */ /* 0x000fe400000f2eff */
[----:B------:R-:W-:Y:S01]  /*7770*/  PLOP3.LUT P0, PT, PT, PT, UP1, 0x80, 0x8 ;  /* 0x000000000008781c */ /* 0x000fe20003f0f018 */
[----:B------:R1:W5:Y:S01]  /*7780*/  @P1 LDG.E R192, desc[UR26][R28.64+-0x60] ;  /* 0xffffa01a1cc01981 */ /* 0x000362000c1e1900 */
[----:B------:R-:W-:Y:S03]  /*7790*/  @UP0 UIADD3 UR42, UP1, UPT, UR42, -0x100, URZ ;  /* 0xffffff002a2a0890 */ /* 0x000fe6000ff3e0ff */
[----:B------:R-:W-:Y:S01]  /*77a0*/  REDG.E.ADD.F32.FTZ.RN.STRONG.GPU desc[UR26][R200.64], R4 ;  /* 0x00000004c80079a6 */ /* 0x000fe2000c12f31a */
[----:B------:R-:W-:Y:S03]  /*77b0*/  @UP0 UIADD3.X UR17, UPT, UPT, UR17, -0x1, URZ, UP1, !UPT ;  /* 0xffffffff11110890 */ /* 0x000fe60008ffe4ff */
        /* <DEDUP_REMOVED lines=16> */
[----:B------:R-:W-:Y:S04]  /*78c0*/  REDG.E.ADD.F32.FTZ.RN.STRONG.GPU desc[UR26][R128.64+0x80], R19 ;  /* 0x00008013800079a6 */ /* 0x000fe8000c12f31a */
[----:B------:R-:W3:Y:S04]  /*78d0*/  LDSM.16.MT88.4 R24, [R112] ;  /* 0x000000007018783b */ /* 0x000ee80000004200 */
[----:B-1----:R-:W-:Y:S04]  /*78e0*/  LDSM.16.MT88.4 R28, [R179+-0x3800] ;  /* 0xffc80000b31c783b */ /* 0x002fe80000004200 */
[----:B------:R-:W1:Y:S04]  /*78f0*/  LDSM.16.MT88.4 R12, [R176+0x800] ;  /* 0x00080000b00c783b */ /* 0x000e680000004200 */
[----:B------:R-:W4:Y:S04]  /*7900*/  LDSM.16.MT88.4 R32, [R179+-0x1800] ;  /* 0xffe80000b320783b */ /* 0x000f280000004200 */
[----:B------:R-:W4:Y:S04]  /*7910*/  LDSM.16.MT88.4 R100, [R112+0x800] ;  /* 0x000800007064783b */ /* 0x000f280000004200 */
[----:B------:R-:W-:Y:S01]  /*7920*/  LDSM.16.MT88.4 R16, [R176+0x1000] ;  /* 0x00100000b010783b */ /* 0x000fe20000004200 */
[-C--:B--2---:R-:W-:Y:S03]  /*7930*/  HMMA.16816.F32.BF16 R68, R4, R8.reuse, R68 ;  /* 0x000000080444723c */ /* 0x084fe60000041844 */
[----:B------:R-:W-:Y:S04]  /*7940*/  LDSM.16.MT88.4 R104, [R179+-0x1000] ;  /* 0xfff00000b368783b */ /* 0x000fe80000004200 */
[----:B------:R-:W-:Y:S01]  /*7950*/  LDSM.16.MT88.4 R108, [R112+0x1000] ;  /* 0x00100000706c783b */ /* 0x000fe20000004200 */
[C---:B------:R-:W-:Y:S08]  /*7960*/  HMMA.16816.F32.BF16 R72, R20.reuse, R8, R72 ;  /* 0x000000081448723c */ /* 0x040ff00000041848 */
[-C--:B------:R-:W-:Y:S08]  /*7970*/  HMMA.16816.F32.BF16 R76, R20, R10.reuse, R76 ;  /* 0x0000000a144c723c */ /* 0x080ff0000004184c */
[C---:B------:R-:W-:Y:S01]  /*7980*/  HMMA.16816.F32.BF16 R80, R4.reuse, R10, R80 ;  /* 0x0000000a0450723c */ /* 0x040fe20000041850 */
[----:B------:R-:W2:Y:S07]  /*7990*/  LDSM.16.MT88.4 R8, [R179+-0x3000] ;  /* 0xffd00000b308783b */ /* 0x000eae0000004200 */
[-C--:B---3--:R-:W-:Y:S08]  /*79a0*/  HMMA.16816.F32.BF16 R84, R4, R24.reuse, R84 ;  /* 0x000000180454723c */ /* 0x088ff00000041854 */
[C---:B------:R-:W-:Y:S08]  /*79b0*/  HMMA.16816.F32.BF16 R88, R20.reuse, R24, R88 ;  /* 0x000000181458723c */ /* 0x040ff00000041858 */
[-C--:B------:R-:W-:Y:S01]  /*79c0*/  HMMA.16816.F32.BF16 R92, R20, R26.reuse, R92 ;  /* 0x0000001a145c723c */ /* 0x080fe2000004185c */
[----:B------:R-:W-:Y:S07]  /*79d0*/  LDSM.16.MT88.4 R20, [R179+-0x800] ;  /* 0xfff80000b314783b */ /* 0x000fee0000004200 */
[----:B------:R-:W-:Y:S01]  /*79e0*/  HMMA.16816.F32.BF16 R96, R4, R26, R96 ;  /* 0x0000001a0460723c */ /* 0x000fe20000041860 */
[----:B------:R-:W-:Y:S04]  /*79f0*/  LDSM.16.MT88.4 R4, [R179+-0x2800] ;  /* 0xffd80000b304783b */ /* 0x000fe80000004200 */
[----:B------:R-:W-:Y:S03]  /*7a00*/  LDSM.16.MT88.4 R24, [R112+0x1800] ;  /* 0x001800007018783b */ /* 0x000fe60000004200 */
[-C--:B-1----:R-:W-:Y:S08]  /*7a10*/  HMMA.16816.F32.BF16 R68, R28, R12.reuse, R68 ;  /* 0x0000000c1c44723c */ /* 0x082ff00000041844 */
[C---:B----4-:R-:W-:Y:S08]  /*7a20*/  HMMA.16816.F32.BF16 R72, R32.reuse, R12, R72 ;  /* 0x0000000c2048723c */ /* 0x050ff00000041848 */
        /* <DEDUP_REMOVED lines=27> */
[C---:B------:R-:W-:Y:S01]  /*7be0*/  IMAD.SHL.U32 R2, R120.reuse, 0x20, RZ ;  /* 0x0000002078027824 */ /* 0x040fe200078e00ff */
[----:B------:R-:W1:Y:S01]  /*7bf0*/  LDCU UR5, c[0x0][0x500] ;  /* 0x0000a000ff0577ac */ /* 0x000e620008000800 */
[C---:B------:R-:W-:Y:S01]  /*7c00*/  IMAD.SHL.U32 R0, R120.reuse, 0x10, RZ ;  /* 0x0000001078007824 */ /* 0x040fe200078e00ff */
[C---:B------:R-:W-:Y:S01]  /*7c10*/  R2P PR, R120.reuse, 0x18 ;  /* 0x0000001878007804 */ /* 0x040fe20000000000 */
[----:B------:R-:W-:Y:S01]  /*7c20*/  IMAD.SHL.U32 R3, R120, 0x2, RZ ;  /* 0x0000000278037824 */ /* 0x000fe200078e00ff */
[----:B------:R-:W-:Y:S01]  /*7c30*/  LOP3.LUT R2, R2, 0xc00, RZ, 0xc0, !PT ;  /* 0x00000c0002027812 */ /* 0x000fe200078ec0ff */
[----:B------:R-:W-:Y:S01]  /*7c40*/  UISETP.NE.AND UP0, UPT, UR34, -0x1, UPT ;  /* 0xffffffff2200788c */ /* 0x000fe2000bf05270 */
        /* <DEDUP_REMOVED lines=38> */
[----:B------:R-:W-:Y:S01]  /*7eb0*/  @P4 IADD3 R9, PT, PT, R0, -0x40, RZ ;  /* 0xffffffc000094810 */ /* 0x000fe20007ffe0ff */
        /* <DEDUP_REMOVED lines=82> */
.L_x_1770:
[----:B------:R-:W2:Y:S01]  /*83e0*/  LDCU.64 UR10, c[0x0][0x5c0] ;  /* 0x0000b800ff0a77ac */ /* 0x000ea20008000a00 */
[----:B------:R-:W-:-:S04]  /*83f0*/  UIADD3 UR5, UPT, UPT, UR32, UR34, URZ ;  /* 0x0000002220057290 */ /* 0x000fc8000fffe0ff */
[----:B--2---:R-:W-:Y:S02]  /*8400*/  UIMAD.WIDE.U32 UR16, UR5, UR10, URZ ;  /* 0x0000000a051072a5 */ /* 0x004fe4000f8e00ff */
[----:B------:R-:W-:-:S04]  /*8410*/  UIMAD UR5, UR5, UR11, URZ ;  /* 0x0000000b050572a4 */ /* 0x000fc8000f8e02ff */
[----:B------:R-:W-:-:S06]  /*8420*/  UIADD3 UR5, UPT, UPT, UR17, UR5, URZ ;  /* 0x0000000511057290 */ /* 0x000fcc000fffe0ff */
[----:B-1----:R-:W-:Y:S02]  /*8430*/  MOV R7, UR5 ;  /* 0x0000000500077c02 */ /* 0x002fe40008000f00 */
.L_x_1771:
        /* <DEDUP_REMOVED lines=12> */
.L_x_1772:
[----:B------:R-:W1:Y:S01]  /*8500*/  LDCU.64 UR8, c[0x0][0x5c8] ;  /* 0x0000b900ff0877ac */ /* 0x000e620008000a00 */
[----:B------:R-:W-:-:S04]  /*8510*/  UIADD3 UR5, UPT, UPT, UR32, UR34, URZ ;  /* 0x0000002220057290 */ /* 0x000fc8000fffe0ff */
[----:B-1----:R-:W-:Y:S02]  /*8520*/  UIMAD.WIDE.U32 UR14, UR5, UR8, URZ ;  /* 0x00000008050e72a5 */ /* 0x002fe4000f8e00ff */
[----:B------:R-:W-:-:S04]  /*8530*/  UIMAD UR5, UR5, UR9, URZ ;  /* 0x00000009050572a4 */ /* 0x000fc8000f8e02ff */
[----:B------:R-:W-:-:S06]  /*8540*/  UIADD3 UR5, UPT, UPT, UR15, UR5, URZ ;  /* 0x000000050f057290 */ /* 0x000fcc000fffe0ff */
[----:B------:R-:W-:-:S07]  /*8550*/  MOV R20, UR5 ;  /* 0x0000000500147c02 */ /* 0x000fce0008000f00 */
.L_x_1773:
[----:B------:R-:W-:Y:S01]  /*8560*/  BAR.SYNC.DEFER_BLOCKING 0x0 ;  /* 0x0000000000007b1d */ /* 0x000fe20000010000 */
[----:B------:R-:W-:Y:S01]  /*8570*/  USHF.L.U32 UR5, UR23, 0x7, URZ ;  /* 0x0000000717057899 */ /* 0x000fe200080006ff */
[C---:B------:R-:W-:Y:S01]  /*8580*/  LEA.HI R2, R120.reuse, 0x20, RZ, 0x1d ;  /* 0x0000002078027811 */ /* 0x040fe200078fe8ff */
[----:B------:R-:W-:Y:S01]  /*8590*/  USHF.L.U32 UR13, UR23, 0x7, URZ ;  /* 0x00000007170d7899 */ /* 0x000fe200080006ff */
[----:B------:R-:W-:Y:S01]  /*85a0*/  LEA.HI R6, R120, 0x40, RZ, 0x1d ;  /* 0x0000004078067811 */ /* 0x000fe200078fe8ff */
[----:B------:R-:W-:-:S03]  /*85b0*/  USHF.R.S32.HI UR15, URZ, 0x1f, UR5 ;  /* 0x0000001fff0f7899 */ /* 0x000fc60008011405 */
[----:B------:R-:W1:Y:S01]  /*85c0*/  LDC.64 R4, c[0x0][0x5d8] ;  /* 0x00017600ff047b82 */ /* 0x000e620000000a00 */
[----:B------:R-:W2:Y:S01]  /*85d0*/  LDCU UR12, c[0x0][0x440] ;  /* 0x00008800ff0c77ac */ /* 0x000ea20008000800 */
[----:B------:R-:W3:Y:S01]  /*85e0*/  S2R R0, SR_TID.X ;  /* 0x0000000000007919 */ /* 0x000ee20000002100 */
[----:B------:R-:W-:Y:S01]  /*85f0*/  LEA.HI R120, R120, 0x60, RZ, 0x1d ;  /* 0x0000006078787811 */ /* 0x000fe200078fe8ff */
[----:B------:R-:W-:Y:S01]  /*8600*/  BSSY.RECONVERGENT B0, `(.L_x_1774) ;  /* 0x0000020000007945 */ /* 0x000fe20003800200 */
[----:B------:R-:W-:Y:S02]  /*8610*/  UIADD3 UR31, UPT, UPT, -UR13, UR31, URZ ;  /* 0x0000001f0d1f7290 */ /* 0x000fe4000fffe1ff */
[----:B------:R-:W-:-:S06]  /*8620*/  UIMAD.WIDE.U32 UR28, UR5, UR10, URZ ;  /* 0x0000000a051c72a5 */ /* 0x000fcc000f8e00ff */
[----:B------:R-:W-:-:S04]  /*8630*/  LOP3.LUT R16, R182, UR28, RZ, 0xfc, !PT ;  /* 0x0000001cb6107c12 */ /* 0x000fc8000f8efcff */
[----:B------:R-:W-:Y:S01]  /*8640*/  IADD3 R16, P0, PT, R16, UR16, RZ ;  /* 0x0000001010107c10 */ /* 0x000fe2000ff1e0ff */
[----:B------:R4:W4:Y:S01]  /*8650*/  LDS.128 R8, [R119+0x7000] ;  /* 0x0070000077087984 */ /* 0x0009220000000c00 */
[----:B--2---:R-:W-:Y:S01]  /*8660*/  ISETP.GE.AND P6, PT, R182, UR12, PT ;  /* 0x0000000cb6007c0c */ /* 0x004fe2000bfc6270 */
[----:B------:R-:W-:-:S03]  /*8670*/  UIMAD UR12, UR15, UR10, URZ ;  /* 0x0000000a0f0c72a4 */ /* 0x000fc6000f8e02ff */
[----:B------:R-:W-:Y:S01]  /*8680*/  ISETP.GE.OR P5, PT, R2, UR31, P6 ;  /* 0x0000001f02007c0c */ /* 0x000fe2000b7a6670 */
[----:B------:R-:W-:Y:S01]  /*8690*/  UIMAD UR12, UR5, UR11, UR12 ;  /* 0x0000000b050c72a4 */ /* 0x000fe2000f8e020c */
[----:B------:R-:W2:Y:S01]  /*86a0*/  LDC.64 R2, c[0x0][0x5e0] ;  /* 0x00017800ff027b82 */ /* 0x000ea20000000a00 */
[----:B------:R-:W-:Y:S02]  /*86b0*/  ISETP.GE.OR P4, PT, R6, UR31, P6 ;  /* 0x0000001f06007c0c */ /* 0x000fe4000b786670 */
[----:B------:R-:W-:Y:S02]  /*86c0*/  ISETP.GE.OR P3, PT, R120, UR31, P6 ;  /* 0x0000001f78007c0c */ /* 0x000fe4000b766670 */
[----:B------:R-:W-:Y:S01]  /*86d0*/  IMAD.U32 R12, RZ, RZ, UR12 ;  /* 0x0000000cff0c7e24 */ /* 0x000fe2000f8e00ff */
[----:B---3--:R-:W-:-:S04]  /*86e0*/  SHF.R.U32.HI R0, RZ, 0x3, R0 ;  /* 0x00000003ff007819 */ /* 0x008fc80000011600 */
[----:B------:R-:W-:Y:S02]  /*86f0*/  IADD3.X R17, PT, PT, R7, UR29, R12, P0, !PT ;  /* 0x0000001d07117c10 */ /* 0x000fe400087fe40c */
[C---:B------:R-:W-:Y:S02]  /*8700*/  ISETP.GE.OR P6, PT, R0.reuse, UR31, P6 ;  /* 0x0000001f00007c0c */ /* 0x040fe4000b7c6670 */
[----:B------:R-:W-:Y:S01]  /*8710*/  IADD3 R24, P2, PT, R0, 0x20, RZ ;  /* 0x0000002000187810 */ /* 0x000fe20007f5e0ff */
[----:B-1----:R-:W-:Y:S01]  /*8720*/  IMAD.WIDE.U32 R16, R4, UR19, R16 ;  /* 0x0000001304107c25 */ /* 0x002fe2000f8e0010 */
[C---:B------:R-:W-:Y:S02]  /*8730*/  IADD3 R7, P1, PT, R0.reuse, 0x40, RZ ;  /* 0x0000004000077810 */ /* 0x040fe40007f3e0ff */
[----:B------:R-:W-:Y:S01]  /*8740*/  IADD3 R6, P0, PT, R0, 0x60, RZ ;  /* 0x0000006000067810 */ /* 0x000fe20007f1e0ff */
[----:B------:R-:W-:Y:S02]  /*8750*/  IMAD.X R25, RZ, RZ, RZ, P2 ;  /* 0x000000ffff197224 */ /* 0x000fe400010e06ff */
[----:B------:R-:W-:-:S04]  /*8760*/  IMAD R5, R5, UR19, R17 ;  /* 0x0000001305057c24 */ /* 0x000fc8000f8e0211 */
[----:B------:R-:W-:Y:S06]  /*8770*/  @P6 BRA `(.L_x_1775) ;  /* 0x0000000000206947 */ /* 0x000fec0003800000 */
[----:B------:R-:W1:Y:S01]  /*8780*/  LDS.128 R12, [R119+0x6000] ;  /* 0x00600000770c7984 */ /* 0x000e620000000c00 */
[----:B------:R-:W3:Y:S01]  /*8790*/  LDCU.64 UR12, c[0x0][0x560] ;  /* 0x0000ac00ff0c77ac */ /* 0x000ee20008000a00 */
[----:B------:R-:W-:-:S05]  /*87a0*/  MOV R4, R16 ;  /* 0x0000001000047202 */ /* 0x000fca0000000f00 */
[----:B------:R-:W-:-:S04]  /*87b0*/  IMAD.WIDE.U32 R22, R0, UR10, R4 ;  /* 0x0000000a00167c25 */ /* 0x000fc8000f8e0004 */
[----:B------:R-:W-:Y:S01]  /*87c0*/  IMAD R4, R0, UR11, R23 ;  /* 0x0000000b00047c24 */ /* 0x000fe2000f8e0217 */
[----:B---3--:R-:W-:-:S04]  /*87d0*/  LEA R18, P2, R22, UR12, 0x1 ;  /* 0x0000000c16127c11 */ /* 0x008fc8000f8408ff */
[----:B------:R-:W-:-:S05]  /*87e0*/  LEA.HI.X R19, R22, UR13, R4, 0x1, P2 ;  /* 0x0000000d16137c11 */ /* 0x000fca00090f0c04 */
[----:B-1----:R1:W-:Y:S04]  /*87f0*/  STG.E.128 desc[UR26][R18.64], R12 ;  /* 0x0000000c12007986 */ /* 0x0023e8000c101d1a */
.L_x_1775:
[----:B------:R-:W-:Y:S05]  /*8800*/  BSYNC.RECONVERGENT B0 ;  /* 0x0000000000007941 */ /* 0x000fea0003800200 */
.L_x_1774:
[----:B------:R-:W-:Y:S04]  /*8810*/  BSSY.RECONVERGENT B0, `(.L_x_1776) ;  /* 0x000000b000007945 */ /* 0x000fe80003800200 */
[----:B------:R-:W-:Y:S05]  /*8820*/  @P5 BRA `(.L_x_1777) ;  /* 0x0000000000245947 */ /* 0x000fea0003800000 */
[----:B------:R-:W3:Y:S01]  /*8830*/  LDCU.64 UR12, c[0x0][0x560] ;  /* 0x0000ac00ff0c77ac */ /* 0x000ee20008000a00 */
[----:B------:R-:W-:Y:S01]  /*8840*/  MOV R4, R16 ;  /* 0x0000001000047202 */ /* 0x000fe20000000f00 */
[----:B-1----:R-:W-:-:S04]  /*8850*/  IMAD R13, R25, UR10, RZ ;  /* 0x0000000a190d7c24 */ /* 0x002fc8000f8e02ff */
[----:B------:R-:W-:-:S04]  /*8860*/  IMAD.WIDE.U32 R14, R24, UR10, R4 ;  /* 0x0000000a180e7c25 */ /* 0x000fc8000f8e0004 */
[----:B------:R-:W-:-:S05]  /*8870*/  IMAD R4, R24, UR11, R13 ;  /* 0x0000000b18047c24 */ /* 0x000fca000f8e020d */
[----:B------:R-:W-:Y:S02]  /*8880*/  IADD3 R4, PT, PT, R4, R15, RZ ;  /* 0x0000000f04047210 */ /* 0x000fe40007ffe0ff */
[----:B---3--:R-:W-:-:S04]  /*8890*/  LEA R12, P2, R14, UR12, 0x1 ;  /* 0x0000000c0e0c7c11 */ /* 0x008fc8000f8408ff */
[----:B------:R-:W-:-:S05]  /*88a0*/  LEA.HI.X R13, R14, UR13, R4, 0x1, P2 ;  /* 0x0000000d0e0d7c11 */ /* 0x000fca00090f0c04 */
[----:B----4-:R3:W-:Y:S04]  /*88b0*/  STG.E.128 desc[UR26][R12.64], R8 ;  /* 0x000000080c007986 */ /* 0x0107e8000c101d1a */
.L_x_1777:
[----:B------:R-:W-:Y:S05]  /*88c0*/  BSYNC.RECONVERGENT B0 ;  /* 0x0000000000007941 */ /* 0x000fea0003800200 */
.L_x_1776:
        /* <DEDUP_REMOVED lines=14> */
.L_x_1779:
[----:B------:R-:W-:Y:S05]  /*89b0*/  BSYNC.RECONVERGENT B0 ;  /* 0x0000000000007941 */ /* 0x000fea0003800200 */
.L_x_1778:
        /* <DEDUP_REMOVED lines=15> */
.L_x_1781:
[----:B------:R-:W-:Y:S05]  /*8ab0*/  BSYNC.RECONVERGENT B0 ;  /* 0x0000000000007941 */ /* 0x000fea0003800200 */
.L_x_1780:
[----:B------:R-:W-:Y:S01]  /*8ac0*/  MOV R183, RZ ;  /* 0x000000ff00b77202 */ /* 0x000fe20000000f00 */
[----:B------:R-:W3:Y:S01]  /*8ad0*/  LDS.128 R16, [R119+0xa000] ;  /* 0x00a0000077107984 */ /* 0x000ee20000000c00 */
[----:B------:R-:W-:Y:S01]  /*8ae0*/  UIMAD UR15, UR15, UR8, URZ ;  /* 0x000000080f0f72a4 */ /* 0x000fe2000f8e02ff */
[----:B------:R-:W-:Y:S01]  /*8af0*/  BSSY.RECONVERGENT B0, `(.L_x_1782) ;  /* 0x000001c000007945 */ /* 0x000fe20003800200 */
[----:B--2-4-:R-:W-:Y:S02]  /*8b00*/  IMAD.WIDE.U32 R8, R4, UR5, R182 ;  /* 0x0000000504087c25 */ /* 0x014fe4000f8e00b6 */
[----:B------:R-:W-:Y:S01]  /*8b10*/  UIMAD UR15, UR5, UR9, UR15 ;  /* 0x00000009050f72a4 */ /* 0x000fe2000f8e020f */
[----:B------:R-:W2:Y:S01]  /*8b20*/  @!P6 LDC.64 R4, c[0x0][0x568] ;  /* 0x00015a00ff04eb82 */ /* 0x000ea20000000a00 */
[----:B------:R4:W1:Y:S01]  /*8b30*/  LDS.128 R12, [R119+0xc000] ;  /* 0x00c00000770c7984 */ /* 0x0008620000000c00 */
        /* <DEDUP_REMOVED lines=11> */
[----:B---3--:R4:W-:Y:S01]  /*8bf0*/  @!P6 STG.E.128 desc[UR26][R4.64], R16 ;  /* 0x000000100400e986 */ /* 0x0089e2000c101d1a */
[----:B-1----:R-:W-:Y:S05]  /*8c00*/  @P5 BRA `(.L_x_1783) ;  /* 0x0000000000285947 */ /* 0x002fea0003800000 */
        /* <DEDUP_REMOVED lines=10> */
.L_x_1783:
[----:B------:R-:W-:Y:S05]  /*8cb0*/  BSYNC.RECONVERGENT B0 ;  /* 0x0000000000007941 */ /* 0x000fea0003800200 */
.L_x_1782:
[----:B------:R-:W-:Y:S04]  /*8cc0*/  BSSY.RECONVERGENT B0, `(.L_x_1784) ;  /* 0x000000c000007945 */ /* 0x000fe80003800200 */
        /* <DEDUP_REMOVED lines=11> */
.L_x_1785:
[----:B------:R-:W-:Y:S05]  /*8d80*/  BSYNC.RECONVERGENT B0 ;  /* 0x0000000000007941 */ /* 0x000fea0003800200 */
.L_x_1784:
[----:B------:R-:W-:Y:S05]  /*8d90*/  @P3 BRA `(.L_x_1732) ;  /* 0x0000000000243947 */ /* 0x000fea0003800000 */
[----:B------:R-:W3:Y:S01]  /*8da0*/  LDCU.64 UR10, c[0x0][0x568] ;  /* 0x0000ad00ff0a77ac */ /* 0x000ee20008000a00 */
[----:B------:R-:W-:Y:S01]  /*8db0*/  MOV R2, R28 ;  /* 0x0000001c00027202 */ /* 0x000fe20000000f00 */
[----:B----4-:R-:W-:-:S04]  /*8dc0*/  IMAD R5, R26, UR8, RZ ;  /* 0x000000081a057c24 */ /* 0x010fc8000f8e02ff */
[----:B------:R-:W-:-:S04]  /*8dd0*/  IMAD.WIDE.U32 R2, R6, UR8, R2 ;  /* 0x0000000806027c25 */ /* 0x000fc8000f8e0002 */
[----:B------:R-:W-:-:S05]  /*8de0*/  IMAD R5, R6, UR9, R5 ;  /* 0x0000000906057c24 */ /* 0x000fca000f8e0205 */
[----:B------:R-:W-:Y:S02]  /*8df0*/  IADD3 R5, PT, PT, R5, R3, RZ ;  /* 0x0000000305057210 */ /* 0x000fe40007ffe0ff */
[----:B---3--:R-:W-:-:S04]  /*8e00*/  LEA R4, P0, R2, UR10, 0x1 ;  /* 0x0000000a02047c11 */ /* 0x008fc8000f8008ff */
[----:B------:R-:W-:-:S05]  /*8e10*/  LEA.HI.X R5, R2, UR11, R5, 0x1, P0 ;  /* 0x0000000b02057c11 */ /* 0x000fca00080f0c05 */
[----:B------:R3:W-:Y:S04]  /*8e20*/  STG.E.128 desc[UR26][R4.64], R8 ;  /* 0x0000000804007986 */ /* 0x0007e8000c101d1a */
.L_x_1732:
[----:B------:R-:W-:Y:S05]  /*8e30*/  BSYNC.RECONVERGENT B1 ;  /* 0x0000000000017941 */ /* 0x000fea0003800200 */
.L_x_1706:
[----:B------:R-:W1:Y:S01]  /*8e40*/  LDCU UR8, c[0x0][0x438] ;  /* 0x00008700ff0877ac */ /* 0x000e620008000800 */
[----:B------:R-:W2:Y:S01]  /*8e50*/  LDCU UR9, c[0x0][0x370] ;  /* 0x00006e00ff0977ac */ /* 0x000ea20008000800 */
[----:B------:R-:W-:Y:S01]  /*8e60*/  UMOV UR14, UR18 ;  /* 0x00000012000e7c82 */ /* 0x000fe20008000000 */
        /* <DEDUP_REMOVED lines=8> */
.L_x_1787:
        /* <DEDUP_REMOVED lines=9> */
.L_x_2781:


//--------------------- .text._ZN5flash25flash_bwd_dot_do_o_kernelILb0E23Flash_bwd_kernel_traitsILi64ELi64ELi128ELi8ELi2ELi4ELi4ELb1ELb0EN7cutlass10bfloat16_tE19Flash_kernel_traitsILi64ELi64ELi128ELi8ES3_EEEEvNS_16Flash_bwd_paramsE --------------------------
	.section	.text._ZN5flash25flash_bwd_dot_do_o_kernelILb0E23Flash_bwd_kernel_traitsILi64ELi64ELi128ELi8ELi2ELi4ELi4ELb1ELb0EN7cutlass10bfloat16_tE19Flash_kernel_traitsILi64ELi64ELi128ELi8ES3_EEEEvNS_16Flash_bwd_paramsE,"ax",@progbits
	.align	128
        .global         _ZN5flash25flash_bwd_dot_do_o_kernelILb0E23Flash_bwd_kernel_traitsILi64ELi64ELi128ELi8ELi2ELi4ELi4ELb1ELb0EN7cutlass10bfloat16_tE19Flash_kernel_traitsILi64ELi64ELi128ELi8ES3_EEEEvNS_16Flash_bwd_paramsE
        .type           _ZN5flash25flash_bwd_dot_do_o_kernelILb0E23Flash_bwd_kernel_traitsILi64ELi64ELi128ELi8ELi2ELi4ELi4ELb1ELb0EN7cutlass10bfloat16_tE19Flash_kernel_traitsILi64ELi64ELi128ELi8ES3_EEEEvNS_16Flash_bwd_paramsE,@function
        .size           _ZN5flash25flash_bwd_dot_do_o_kernelILb0E23Flash_bwd_kernel_traitsILi64ELi64ELi128ELi8ELi2ELi4ELi4ELb1ELb0EN7cutlass10bfloat16_tE19Flash_kernel_traitsILi64ELi64ELi128ELi8ES3_EEEEvNS_16Flash_bwd_paramsE,(.L_x_2782 - _ZN5flash25flash_bwd_dot_do_o_kernelILb0E23Flash_bwd_kernel_traitsILi64ELi64ELi128ELi8ELi2ELi4ELi4ELb1ELb0EN7cutlass10bfloat16_tE19Flash_kernel_traitsILi64ELi64ELi128ELi8ES3_EEEEvNS_16Flash_bwd_paramsE)
        .other          _ZN5flash25flash_bwd_dot_do_o_kernelILb0E23Flash_bwd_kernel_traitsILi64ELi64ELi128ELi8ELi2ELi4ELi4ELb1ELb0EN7cutlass10bfloat16_tE19Flash_kernel_traitsILi64ELi64ELi128ELi8ES3_EEEEvNS_16Flash_bwd_paramsE,@"STO_CUDA_ENTRY STV_DEFAULT"
_ZN5flash25flash_bwd_dot_do_o_kernelILb0E23Flash_bwd_kernel_traitsILi64ELi64ELi128ELi8ELi2ELi4ELi4ELb1ELb0EN7cutlass10bfloat16_tE19Flash_kernel_traitsILi64ELi64ELi128ELi8ES3_EEEEvNS_16Flash_bwd_paramsE:
.text._ZN5flash25flash_bwd_dot_do_o_kernelILb0E23Flash_bwd_kernel_traitsILi64ELi64ELi128ELi8ELi2ELi4ELi4ELb1ELb0EN7cutlass10bfloat16_tE19Flash_kernel_traitsILi64ELi64ELi128ELi8ES3_EEEEvNS_16Flash_bwd_paramsE:
[----:B------:R-:W-:Y:S08]  /*0000*/  LDC R1, c[0x0][0x37c] ;  /* 0x0000df00ff017b82 */ /* 0x000ff00000000800 */
[----:B------:R-:W0:Y:S01]  /*0010*/  LDC.64 R2, c[0x0][0x460] ;  /* 0x00011800ff027b82 */ /* 0x000e220000000a00 */
[----:B------:R-:W1:Y:S01]  /*0020*/  S2R R0, SR_CTAID.Y ;  /* 0x0000000000007919 */ /* 0x000e620000002600 */
[----:B------:R-:W2:Y:S01]  /*0030*/  LDCU.64 UR8, c[0x0][0x358] ;  /* 0x00006b00ff0877ac */ /* 0x000ea20008000a00 */
[----:B0-----:R-:W-:-:S02]  /*0040*/  ISETP.NE.U32.AND P1, PT, R2, RZ, PT ;  /* 0x000000ff0200720c */ /* 0x001fc40003f25070 */
[----:B------:R-:W-:Y:S02]  /*0050*/  ISETP.NE.U32.AND P0, PT, R2, RZ, PT ;  /* 0x000000ff0200720c */ /* 0x000fe40003f05070 */
[C---:B------:R-:W-:Y:S02]  /*0060*/  ISETP.NE.AND.EX P1, PT, R3.reuse, RZ, PT, P1 ;  /* 0x000000ff0300720c */ /* 0x040fe40003f25310 */
[----:B------:R-:W-:Y:S01]  /*0070*/  ISETP.NE.AND.EX P0, PT, R3, RZ, PT, P0 ;  /* 0x000000ff0300720c */ /* 0x000fe20003f05300 */
[----:B------:R-:W-:-:S10]  /*0080*/  IMAD.MOV.U32 R3, RZ, RZ, -0x1 ;  /* 0xffffffffff037424 */ /* 0x000fd400078e00ff */
[----:B------:R-:W1:Y:S08]  /*0090*/  @P1 LDC.64 R6, c[0x0][0x460] ;  /* 0x00011800ff061b82 */ /* 0x000e700000000a00 */
[----:B------:R-:W0:Y:S01]  /*00a0*/  @P0 LDC.64 R4, c[0x0][0x460] ;  /* 0x00011800ff040b82 */ /* 0x000e220000000a00 */
[----:B-1----:R-:W-:-:S06]  /*00b0*/  @P1 IMAD.WIDE.U32 R6, R0, 0x4, R6 ;  /* 0x0000000400061825 */ /* 0x002fcc00078e0006 */
[----:B--2---:R-:W2:Y:S01]  /*00c0*/  @P1 LDG.E R6, desc[UR8][R6.64+0x4] ;  /* 0x0000040806061981 */ /* 0x004ea2000c1e1900 */
[----:B0-----:R-:W-:-:S05]  /*00d0*/  @P0 IMAD.WIDE.U32 R4, R0, 0x4, R4 ;  /* 0x0000000400040825 */ /* 0x001fca00078e0004 */
[----:B------:R-:W2:Y:S01]  /*00e0*/  @P0 LDG.E R3, desc[UR8][R4.64] ;  /* 0x0000000804030981 */ /* 0x000ea2000c1e1900 */
[----:B------:R-:W0:Y:S08]  /*00f0*/  S2UR UR6, SR_CTAID.X ;  /* 0x00000000000679c3 */ /* 0x000e300000002500 */
[----:B------:R-:W1:Y:S01]  /*0100*/  @!P1 LDC R2, c[0x0][0x434] ;  /* 0x00010d00ff029b82 */ /* 0x000e620000000800 */
[----:B0-----:R-:W-:Y:S01]  /*0110*/  USHF.L.U32 UR6, UR6, 0x6, URZ ;  /* 0x0000000606067899 */ /* 0x001fe200080006ff */
[----:B--2---:R-:W-:-:S05]  /*0120*/  @P1 IMAD.IADD R2, R6, 0x1, -R3 ;  /* 0x0000000106021824 */ /* 0x004fca00078e0a03 */
[----:B-1----:R-:W-:-:S13]  /*0130*/  ISETP.GT.AND P0, PT, R2, UR6, PT ;  /* 0x0000000602007c0c */ /* 0x002fda000bf04270 */
[----:B------:R-:W-:Y:S05]  /*0140*/  @!P0 EXIT ;  /* 0x000000000000894d */ /* 0x000fea0003800000 */
[----:B------:R-:W-:Y:S01]  /*0150*/  ISETP.NE.AND P0, PT, R3, -0x1, PT ;  /* 0xffffffff0300780c */ /* 0x000fe20003f05270 */
[----:B------:R-:W0:Y:S01]  /*0160*/  LDCU.U8 UR4, c[0x0][0x548] ;  /* 0x0000a900ff0477ac */ /* 0x000e220008000000 */
[----:B------:R-:W1:Y:S01]  /*0170*/  S2R R22, SR_TID.X ;  /* 0x0000000000167919 */ /* 0x000e620000002100 */
[----:B------:R-:W2:Y:S10]  /*0180*/  S2UR UR7, SR_CTAID.Z ;  /* 0x00000000000779c3 */ /* 0x000eb40000002700 */
[----:B------:R-:W3:Y:S01]  /*0190*/  @!P0 LDC.64 R14, c[0x0][0x400] ;  /* 0x00010000ff0e8b82 */ /* 0x000ee20000000a00 */
[----:B0-----:R-:W-:-:S07]  /*01a0*/  UISETP.NE.AND UP0, UPT, UR4, URZ, UPT ;  /* 0x000000ff0400728c */ /* 0x001fce000bf05270 */
[----:B------:R-:W0:Y:S08]  /*01b0*/  @!P0 LDC.64 R8, c[0x0][0x588] ;  /* 0x00016200ff088b82 */ /* 0x000e300000000a00 */
[----:B------:R-:W4:Y:S08]  /*01c0*/  @P0 LDC.64 R10, c[0x0][0x590] ;  /* 0x00016400ff0a0b82 */ /* 0x000f300000000a00 */
[----:B------:R-:W5:Y:S01]  /*01d0*/  @P0 LDC.64 R12, c[0x0][0x408] ;  /* 0x00010200ff0c0b82 */ /* 0x000f620000000a00 */
[----:B---3--:R-:W-:-:S04]  /*01e0*/  @!P0 IMAD.WIDE.U32 R6, R0, R14, RZ ;  /* 0x0000000e00068225 */ /* 0x008fc800078e00ff */
[C---:B------:R-:W-:Y:S02]  /*01f0*/  @!P0 IMAD R7, R0.reuse, R15, R7 ;  /* 0x0000000f00078224 */ /* 0x040fe400078e0207 */
[----:B0-----:R-:W-:-:S04]  /*0200*/  @!P0 IMAD.WIDE.U32 R4, R0, R8, RZ ;  /* 0x0000000800048225 */ /* 0x001fc800078e00ff */
[----:B------:R-:W-:Y:S02]  /*0210*/  @!P0 IMAD R8, R0, R9, R5 ;  /* 0x0000000900088224 */ /* 0x000fe400078e0205 */
[----:B----4-:R-:W-:-:S04]  /*0220*/  @P0 IMAD.WIDE.U32 R14, R3, R10, RZ ;  /* 0x0000000a030e0225 */ /* 0x010fc800078e00ff */
[C---:B------:R-:W-:Y:S01]  /*0230*/  @P0 IMAD R8, R3.reuse, R11, R15 ;  /* 0x0000000b03080224 */ /* 0x040fe200078e020f */
[----:B------:R-:W-:Y:S01]  /*0240*/  @P0 MOV R4, R14 ;  /* 0x0000000e00040202 */ /* 0x000fe20000000f00 */
[----:B-----5:R-:W-:-:S04]  /*0250*/  @P0 IMAD.WIDE.U32 R16, R3, R12, RZ ;  /* 0x0000000c03100225 */ /* 0x020fc800078e00ff */
[----:B------:R-:W-:Y:S02]  /*0260*/  @P0 IMAD R7, R3, R13, R17 ;  /* 0x0000000d03070224 */ /* 0x000fe400078e0211 */
[----:B------:R-:W-:Y:S01]  /*0270*/  @P0 IMAD.MOV.U32 R6, RZ, RZ, R16 ;  /* 0x000000ffff060224 */ /* 0x000fe200078e0010 */
[----:B-12---:R-:W-:Y:S06]  /*0280*/  BRA.U !UP0, `(.L_x_1788) ;  /* 0x0000000108247547 */ /* 0x006fec000b800000 */
[----:B------:R-:W0:Y:S01]  /*0290*/  LDC R5, c[0x0][0x444] ;  /* 0x00011100ff057b82 */ /* 0x000e220000000800 */
[----:B------:R-:W-:-:S07]  /*02a0*/  ISETP.NE.AND P0, PT, R3, -0x1, PT ;  /* 0xffffffff0300780c */ /* 0x000fce0003f05270 */
[----:B------:R-:W1:Y:S08]  /*02b0*/  LDC R23, c[0x0][0x430] ;  /* 0x00010c00ff177b82 */ /* 0x000e700000000800 */
[----:B------:R-:W1:Y:S01]  /*02c0*/  LDC R10, c[0x0][0x454] ;  /* 0x00011500ff0a7b82 */ /* 0x000e620000000800 */
[----:B0-----:R-:W-:-:S04]  /*02d0*/  @!P0 IMAD R3, R0, R5, RZ ;  /* 0x0000000500038224 */ /* 0x001fc800078e02ff */
[----:B------:R-:W-:Y:S01]  /*02e0*/  IMAD R0, R0, 0x80, R3 ;  /* 0x0000008000007824 */ /* 0x000fe200078e0203 */
[----:B-1----:R-:W-:-:S05]  /*02f0*/  LEA R23, R23, R10, 0x7 ;  /* 0x0000000a17177211 */ /* 0x002fca00078e38ff */
[----:B------:R-:W-:Y:S01]  /*0300*/  IMAD R23, R23, UR7, R0 ;  /* 0x0000000717177c24 */ /* 0x000fe2000f8e0200 */
[----:B------:R-:W-:Y:S06]  /*0310*/  BRA `(.L_x_1789) ;  /* 0x0000000000107947 */ /* 0x000fec0003800000 */
.L_x_1788:
[----:B------:R-:W0:Y:S08]  /*0320*/  LDC R3, c[0x0][0x3e0] ;  /* 0x0000f800ff037b82 */ /* 0x000e300000000800 */
[----:B------:R-:W1:Y:S01]  /*0330*/  LDC R23, c[0x0][0x444] ;  /* 0x00011100ff177b82 */ /* 0x000e620000000800 */
[----:B0-----:R-:W-:-:S04]  /*0340*/  IMAD R0, R0, R3, UR7 ;  /* 0x0000000700007e24 */ /* 0x001fc8000f8e0203 */
[----:B-1----:R-:W-:-:S07]  /*0350*/  IMAD R23, R0, R23, RZ ;  /* 0x0000001700177224 */ /* 0x002fce00078e02ff */
.L_x_1789:
[----:B------:R-:W0:Y:S01]  /*0360*/  LDC.64 R12, c[0x0][0x590] ;  /* 0x00016400ff0c7b82 */ /* 0x000e220000000a00 */
[----:B------:R-:W1:Y:S01]  /*0370*/  LDCU UR4, c[0x0][0x440] ;  /* 0x00008800ff0477ac */ /* 0x000e620008000800 */
[----:B------:R-:W-:Y:S01]  /*0380*/  SHF.L.U32 R10, R22, 0x3, RZ ;  /* 0x00000003160a7819 */ /* 0x000fe200000006ff */
[----:B------:R-:W-:Y:S01]  /*0390*/  VIADD R9, R2, -UR6 ;  /* 0x8000000602097c36 */ /* 0x000fe20008000000 */
[----:B------:R-:W-:Y:S01]  /*03a0*/  SHF.R.U32.HI R0, RZ, 0x3, R22 ;  /* 0x00000003ff007819 */ /* 0x000fe20000011616 */
[----:B------:R-:W2:Y:S01]  /*03b0*/  LDCU.64 UR10, c[0x0][0x408] ;  /* 0x00008100ff0a77ac */ /* 0x000ea20008000a00 */
[----:B------:R-:W-:Y:S01]  /*03c0*/  LOP3.LUT R10, R10, 0x38, RZ, 0xc0, !PT ;  /* 0x000000380a0a7812 */ /* 0x000fe200078ec0ff */
[----:B------:R-:W-:Y:S01]  /*03d0*/  IMAD.MOV.U32 R11, RZ, RZ, RZ ;  /* 0x000000ffff0b7224 */ /* 0x000fe200078e00ff */
[----:B------:R-:W3:Y:S01]  /*03e0*/  LDC.64 R2, c[0x0][0x598] ;  /* 0x00016600ff027b82 */ /* 0x000ee20000000a00 */
[----:B------:R-:W-:Y:S02]  /*03f0*/  IADD3 R5, PT, PT, R0, 0x20, RZ ;  /* 0x0000002000057810 */ /* 0x000fe40007ffe0ff */
[----:B-1----:R-:W-:-:S04]  /*0400*/  ISETP.GE.AND P0, PT, R10, UR4, PT ;  /* 0x000000040a007c0c */ /* 0x002fc8000bf06270 */
[-C--:B------:R-:W-:Y:S01]  /*0410*/  ISETP.GE.OR P1, PT, R5, R9.reuse, P0 ;  /* 0x000000090500720c */ /* 0x080fe20000726670 */
[----:B0-----:R-:W-:Y:S01]  /*0420*/  IMAD.WIDE.U32 R14, R12, UR6, R10 ;  /* 0x000000060c0e7c25 */ /* 0x001fe2000f8e000a */
[----:B------:R-:W-:Y:S01]  /*0430*/  ISETP.GE.OR P0, PT, R0, R9, P0 ;  /* 0x000000090000720c */ /* 0x000fe20000706670 */
[----:B--2---:R-:W-:Y:S02]  /*0440*/  UIMAD.WIDE.U32 UR4, UR6, UR10, URZ ;  /* 0x0000000a060472a5 */ /* 0x004fe4000f8e00ff */
[----:B------:R-:W-:Y:S01]  /*0450*/  IMAD R9, R13, UR6, R15 ;  /* 0x000000060d097c24 */ /* 0x000fe2000f8e020f */
[----:B------:R-:W-:Y:S02]  /*0460*/  IADD3 R14, P2, PT, R4, R14, RZ ;  /* 0x0000000e040e7210 */ /* 0x000fe40007f5e0ff */
[----:B------:R-:W0:Y:S02]  /*0470*/  LDC.64 R4, c[0x0][0x410] ;  /* 0x00010400ff047b82 */ /* 0x000e240000000a00 */
[----:B------:R-:W-:-:S02]  /*0480*/  IADD3.X R15, PT, PT, R8, R9, RZ, P2, !PT ;  /* 0x00000009080f7210 */ /* 0x000fc400017fe4ff */
[----:B------:R-:W-:Y:S01]  /*0490*/  LOP3.LUT R9, R10, UR4, RZ, 0xfc, !PT ;  /* 0x000000040a097c12 */ /* 0x000fe2000f8efcff */
[----:B------:R-:W-:Y:S01]  /*04a0*/  UIMAD UR4, UR6, UR11, UR5 ;  /* 0x0000000b060472a4 */ /* 0x000fe2000f8e0205 */
[----:B------:R-:W-:Y:S01]  /*04b0*/  @!P1 IADD3 R8, P2, PT, R0, 0x20, RZ ;  /* 0x0000002000089810 */ /* 0x000fe20007f5e0ff */
[----:B---3--:R-:W-:Y:S01]  /*04c0*/  IMAD.WIDE.U32 R10, R2, UR7, R14 ;  /* 0x00000007020a7c25 */ /* 0x008fe2000f8e000e */
[----:B------:R-:W1:Y:S03]  /*04d0*/  @!P0 LDC.64 R24, c[0x0][0x550] ;  /* 0x00015400ff188b82 */ /* 0x000e660000000a00 */
[----:B------:R-:W-:Y:S01]  /*04e0*/  @!P1 IMAD.X R15, RZ, RZ, RZ, P2 ;  /* 0x000000ffff0f9224 */ /* 0x000fe200010e06ff */
[----:B------:R-:W-:Y:S01]  /*04f0*/  @!P1 MOV R2, R10 ;  /* 0x0000000a00029202 */ /* 0x000fe20000000f00 */
[----:B------:R-:W-:Y:S01]  /*0500*/  IMAD R11, R3, UR7, R11 ;  /* 0x00000007030b7c24 */ /* 0x000fe2000f8e020b */
[----:B------:R-:W-:Y:S01]  /*0510*/  IADD3 R6, P2, PT, R6, R9, RZ ;  /* 0x0000000906067210 */ /* 0x000fe20007f5e0ff */
[-C--:B------:R-:W-:Y:S01]  /*0520*/  @!P1 IMAD R15, R15, R12.reuse, RZ ;  /* 0x0000000c0f0f9224 */ /* 0x080fe200078e02ff */
[----:B------:R-:W2:Y:S01]  /*0530*/  @!P0 LDC.64 R26, c[0x0][0x3f0] ;  /* 0x0000fc00ff1a8b82 */ /* 0x000ea20000000a00 */
[----:B------:R-:W-:Y:S01]  /*0540*/  @!P1 IMAD.MOV.U32 R3, RZ, RZ, R11 ;  /* 0x000000ffff039224 */ /* 0x000fe200078e000b */
[----:B------:R-:W-:Y:S01]  /*0550*/  IADD3.X R7, PT, PT, R7, UR4, RZ, P2, !PT ;  /* 0x0000000407077c10 */ /* 0x000fe200097fe4ff */
[C---:B------:R-:W-:Y:S01]  /*0560*/  @!P1 IMAD R15, R8.reuse, R13, R15 ;  /* 0x0000000d080f9224 */ /* 0x040fe200078e020f */
[----:B------:R-:W-:Y:S01]  /*0570*/  CS2R R18, SRZ ;  /* 0x0000000000127805 */ /* 0x000fe2000001ff00 */
[-C--:B------:R-:W-:Y:S01]  /*0580*/  @!P1 IMAD.WIDE.U32 R8, R8, R12.reuse, R2 ;  /* 0x0000000c08089225 */ /* 0x080fe200078e0002 */
[----:B------:R-:W-:Y:S01]  /*0590*/  CS2R R16, SRZ ;  /* 0x0000000000107805 */ /* 0x000fe2000001ff00 */
[----:B------:R-:W3:Y:S01]  /*05a0*/  LDCU.64 UR4, c[0x0][0x5e8] ;  /* 0x0000bd00ff0477ac */ /* 0x000ee20008000a00 */
[----:B------:R-:W4:Y:S01]  /*05b0*/  @!P1 LDC.64 R20, c[0x0][0x550] ;  /* 0x00015400ff149b82 */ /* 0x000f220000000a00 */
[C---:B------:R-:W-:Y:S01]  /*05c0*/  @!P0 IMAD.WIDE.U32 R10, R0.reuse, R12, R10 ;  /* 0x0000000c000a8225 */ /* 0x040fe200078e000a */
[----:B------:R-:W-:-:S03]  /*05d0*/  @!P1 IADD3 R12, P2, PT, R0, 0x20, RZ ;  /* 0x00000020000c9810 */ /* 0x000fc60007f5e0ff */
[----:B0-----:R-:W-:-:S03]  /*05e0*/  IMAD.WIDE.U32 R6, R4, UR7, R6 ;  /* 0x0000000704067c25 */ /* 0x001fc6000f8e0006 */
[----:B------:R-:W0:Y:S01]  /*05f0*/  @!P1 LDC.64 R2, c[0x0][0x3f0] ;  /* 0x0000fc00ff029b82 */ /* 0x000e220000000a00 */
[----:B------:R-:W-:Y:S01]  /*0600*/  @!P0 IMAD R13, R0, R13, R11 ;  /* 0x0000000d000d8224 */ /* 0x000fe200078e020b */
[----:B------:R-:W-:Y:S01]  /*0610*/  @!P1 IADD3.X R11, PT, PT, RZ, RZ, RZ, P2, !PT ;  /* 0x000000ffff0b9210 */ /* 0x000fe200017fe4ff */
[----:B------:R-:W-:Y:S01]  /*0620*/  IMAD R7, R5, UR7, R7 ;  /* 0x0000000705077c24 */ /* 0x000fe2000f8e0207 */
[----:B-1----:R-:W-:Y:S01]  /*0630*/  @!P0 LEA R24, P2, R10, R24, 0x1 ;  /* 0x000000180a188211 */ /* 0x002fe200078408ff */
[----:B------:R-:W-:Y:S01]  /*0640*/  @!P1 IMAD.IADD R15, R9, 0x1, R15 ;  /* 0x00000001090f9824 */ /* 0x000fe200078e020f */
[----:B------:R-:W1:Y:S01]  /*0650*/  LDCU UR7, c[0x0][0x4f4] ;  /* 0x00009e80ff0777ac */ /* 0x000e620008000800 */
[----:B------:R-:W-:Y:S01]  /*0660*/  @!P0 IMAD.WIDE.U32 R4, R0, UR10, R6 ;  /* 0x0000000a00048c25 */ /* 0x000fe2000f8e0006 */
[----:B------:R-:W-:-:S03]  /*0670*/  @!P0 LEA.HI.X R25, R10, R25, R13, 0x1, P2 ;  /* 0x000000190a198211 */ /* 0x000fc600010f0c0d */
[----:B------:R-:W-:Y:S02]  /*0680*/  HFMA2 R10, -RZ, RZ, 0, 0 ;  /* 0x00000000ff0a7431 */ /* 0x000fe400000001ff */
[----:B------:R-:W-:Y:S01]  /*0690*/  @!P1 IMAD R11, R11, UR10, RZ ;  /* 0x0000000a0b0b9c24 */ /* 0x000fe2000f8e02ff */
[----:B--2---:R-:W-:Y:S01]  /*06a0*/  @!P0 LEA R26, P2, R4, R26, 0x1 ;  /* 0x0000001a041a8211 */ /* 0x004fe200078408ff */
[----:B------:R-:W-:Y:S02]  /*06b0*/  @!P0 IMAD R5, R0, UR11, R5 ;  /* 0x0000000b00058c24 */ /* 0x000fe4000f8e0205 */
[----:B------:R-:W-:Y:S01]  /*06c0*/  @!P1 IMAD R11, R12, UR11, R11 ;  /* 0x0000000b0c0b9c24 */ /* 0x000fe2000f8e020b */
[----:B----4-:R-:W-:Y:S01]  /*06d0*/  @!P1 LEA R20, P3, R8, R20, 0x1 ;  /* 0x0000001408149211 */ /* 0x010fe200078608ff */
[----:B------:R-:W-:Y:S01]  /*06e0*/  @!P1 IMAD.WIDE.U32 R12, R12, UR10, R6 ;  /* 0x0000000a0c0c9c25 */ /* 0x000fe2000f8e0006 */
[----:B------:R-:W-:Y:S02]  /*06f0*/  @!P0 LEA.HI.X R27, R4, R27, R5, 0x1, P2 ;  /* 0x0000001b041b8211 */ /* 0x000fe400010f0c05 */
[----:B------:R-:W-:-:S02]  /*0700*/  CS2R R6, SRZ ;  /* 0x0000000000067805 */ /* 0x000fc4000001ff00 */
[----:B------:R-:W-:Y:S01]  /*0710*/  @!P1 LEA.HI.X R21, R8, R21, R15, 0x1, P3 ;  /* 0x0000001508159211 */ /* 0x000fe200018f0c0f */
[----:B------:R-:W-:Y:S01]  /*0720*/  @!P1 IMAD.IADD R13, R13, 0x1, R11 ;  /* 0x000000010d0d9824 */ /* 0x000fe200078e020b */
[----:B------:R-:W-:Y:S02]  /*0730*/  CS2R R4, SRZ ;  /* 0x0000000000047805 */ /* 0x000fe4000001ff00 */
[----:B------:R-:W-:Y:S02]  /*0740*/  MOV R11, RZ ;  /* 0x000000ff000b7202 */ /* 0x000fe40000000f00 */
[----:B------:R-:W-:Y:S02]  /*0750*/  CS2R R8, SRZ ;  /* 0x0000000000087805 */ /* 0x000fe4000001ff00 */
[C---:B0-----:R-:W-:Y:S02]  /*0760*/  @!P1 LEA R2, P2, R12.reuse, R2, 0x1 ;  /* 0x000000020c029211 */ /* 0x041fe400078408ff */
[----:B------:R-:W-:Y:S01]  /*0770*/  CS2R R14, SRZ ;  /* 0x00000000000e7805 */ /* 0x000fe2000001ff00 */
[----:B------:R-:W2:Y:S01]  /*0780*/  @!P1 LDG.E.128 R16, desc[UR8][R20.64] ;  /* 0x0000000814109981 */ /* 0x000ea2000c1e1d00 */
[----:B------:R-:W-:-:S02]  /*0790*/  @!P1 LEA.HI.X R3, R12, R3, R13, 0x1, P2 ;  /* 0x000000030c039211 */ /* 0x000fc400010f0c0d */
[----:B------:R-:W-:Y:S01]  /*07a0*/  CS2R R12, SRZ ;  /* 0x00000000000c7805 */ /* 0x000fe2000001ff00 */
[----:B------:R-:W4:Y:S04]  /*07b0*/  @!P0 LDG.E.128 R4, desc[UR8][R24.64] ;  /* 0x0000000818048981 */ /* 0x000f28000c1e1d00 */
[----:B------:R-:W5:Y:S04]  /*07c0*/  @!P0 LDG.E.128 R8, desc[UR8][R26.64] ;  /* 0x000000081a088981 */ /* 0x000f68000c1e1d00 */
[----:B------:R-:W3:Y:S01]  /*07d0*/  @!P1 LDG.E.128 R12, desc[UR8][R2.64] ;  /* 0x00000008020c9981 */ /* 0x000ee2000c1e1d00 */
[----:B------:R-:W-:-:S02]  /*07e0*/  IADD3 R23, PT, PT, R23, UR6, RZ ;  /* 0x0000000617177c10 */ /* 0x000fc4000fffe0ff */
[----:B------:R-:W-:Y:S02]  /*07f0*/  LOP3.LUT P0, R22, R22, 0x7, RZ, 0xc0, !PT ;  /* 0x0000000716167812 */ /* 0x000fe4000780c0ff */
[----:B------:R-:W-:Y:S02]  /*0800*/  IADD3 R0, P1, PT, R23, R0, RZ ;  /* 0x0000000017007210 */ /* 0x000fe40007f3e0ff */
[----:B--2---:R-:W-:Y:S02]  /*0810*/  LOP3.LUT R28, R16, 0xffff0000, RZ, 0xc0, !PT ;  /* 0xffff0000101c7812 */ /* 0x004fe400078ec0ff */
[----:B----4-:R-:W-:Y:S02]  /*0820*/  LOP3.LUT R24, R4, 0xffff0000, RZ, 0xc0, !PT ;  /* 0xffff000004187812 */ /* 0x010fe400078ec0ff */
[C---:B-----5:R-:W-:Y:S01]  /*0830*/  LOP3.LUT R25, R8.reuse, 0xffff0000, RZ, 0xc0, !PT ;  /* 0xffff000008197812 */ /* 0x060fe200078ec0ff */
[----:B------:R-:W-:Y:S01]  /*0840*/  IMAD.U32 R27, R8, 0x10000, RZ ;  /* 0x00010000081b7824 */ /* 0x000fe200078e00ff */
[----:B------:R-:W-:-:S02]  /*0850*/  SHF.L.U32 R8, R4, 0x10, RZ ;  /* 0x0000001004087819 */ /* 0x000fc400000006ff */
[----:B---3--:R-:W-:Y:S01]  /*0860*/  LOP3.LUT R26, R12, 0xffff0000, RZ, 0xc0, !PT ;  /* 0xffff00000c1a7812 */ /* 0x008fe200078ec0ff */
[----:B------:R-:W-:Y:S01]  /*0870*/  FMUL.FTZ R29, R24, R25 ;  /* 0x00000019181d7220 */ /* 0x000fe20000410000 */
[----:B------:R-:W-:Y:S01]  /*0880*/  SHF.L.U32 R16, R16, 0x10, RZ ;  /* 0x0000001010107819 */ /* 0x000fe200000006ff */
[----:B------:R-:W-:Y:S01]  /*0890*/  IMAD.U32 R25, R12, 0x10000, RZ ;  /* 0x000100000c197824 */ /* 0x000fe200078e00ff */
[----:B------:R-:W-:Y:S01]  /*08a0*/  SHF.L.U32 R21, R9, 0x10, RZ ;  /* 0x0000001009157819 */ /* 0x000fe200000006ff */
[----:B------:R-:W-:Y:S01]  /*08b0*/  FMUL.FTZ R4, R26, R28 ;  /* 0x0000001c1a047220 */ /* 0x000fe20000410000 */
[----:B------:R-:W-:Y:S01]  /*08c0*/  FFMA.FTZ R27, R8, R27, R29 ;  /* 0x0000001b081b7223 */ /* 0x000fe2000001001d */
[C---:B------:R-:W-:Y:S01]  /*08d0*/  IMAD.U32 R8, R5.reuse, 0x10000, RZ ;  /* 0x0001000005087824 */ /* 0x040fe200078e00ff */
[----:B------:R-:W-:Y:S01]  /*08e0*/  LOP3.LUT R5, R5, 0xffff0000, RZ, 0xc0, !PT ;  /* 0xffff000005057812 */ /* 0x000fe200078ec0ff */
[----:B------:R-:W-:Y:S01]  /*08f0*/  FFMA.FTZ R16, R25, R16, R4 ;  /* 0x0000001019107223 */ /* 0x000fe20000010004 */
[----:B------:R-:W-:Y:S01]  /*0900*/  LOP3.LUT R12, R9, 0xffff0000, RZ, 0xc0, !PT ;  /* 0xffff0000090c7812 */ /* 0x000fe200078ec0ff */
[----:B------:R-:W-:Y:S01]  /*0910*/  FFMA.FTZ R8, R8, R21, R27 ;  /* 0x0000001508087223 */ /* 0x000fe2000001001b */
[----:B------:R-:W-:Y:S01]  /*0920*/  SHF.L.U32 R25, R13, 0x10, RZ ;  /* 0x000000100d197819 */ /* 0x000fe200000006ff */
[----:B------:R-:W-:Y:S01]  /*0930*/  IMAD.U32 R20, R17, 0x10000, RZ ;  /* 0x0001000011147824 */ /* 0x000fe200078e00ff */
[----:B------:R-:W-:Y:S01]  /*0940*/  LOP3.LUT R13, R13, 0xffff0000, RZ, 0xc0, !PT ;  /* 0xffff00000d0d7812 */ /* 0x000fe200078ec0ff */
[----:B------:R-:W-:Y:S01]  /*0950*/  IMAD.U32 R2, R6, 0x10000, RZ ;  /* 0x0001000006027824 */ /* 0x000fe200078e00ff */
[----:B------:R-:W-:Y:S01]  /*0960*/  LOP3.LUT R17, R17, 0xffff0000, RZ, 0xc0, !PT ;  /* 0xffff000011117812 */ /* 0x000fe200078ec0ff */
[----:B------:R-:W-:-:S02]  /*0970*/  IMAD.U32 R21, R10, 0x10000, RZ ;  /* 0x000100000a157824 */ /* 0x000fc400078e00ff */
[----:B------:R-:W-:Y:S01]  /*0980*/  FFMA.FTZ R16, R25, R20, R16 ;  /* 0x0000001419107223 */ /* 0x000fe20000010010 */
[----:B------:R-:W-:Y:S01]  /*0990*/  FFMA.FTZ R5, R5, R12, R8 ;  /* 0x0000000c05057223 */ /* 0x000fe20000010008 */
[----:B------:R-:W-:Y:S02]  /*09a0*/  LOP3.LUT R9, R10, 0xffff0000, RZ, 0xc0, !PT ;  /* 0xffff00000a097812 */ /* 0x000fe400078ec0ff */
[C---:B------:R-:W-:Y:S02]  /*09b0*/  SHF.L.U32 R10, R11.reuse, 0x10, RZ ;  /* 0x000000100b0a7819 */ /* 0x040fe400000006ff */
[----:B------:R-:W-:Y:S01]  /*09c0*/  LOP3.LUT R4, R11, 0xffff0000, RZ, 0xc0, !PT ;  /* 0xffff00000b047812 */ /* 0x000fe200078ec0ff */
[----:B------:R-:W-:Y:S01]  /*09d0*/  IMAD.U32 R8, R14, 0x10000, RZ ;  /* 0x000100000e087824 */ /* 0x000fe200078e00ff */
[----:B------:R-:W-:Y:S01]  /*09e0*/  LOP3.LUT R6, R6, 0xffff0000, RZ, 0xc0, !PT ;  /* 0xffff000006067812 */ /* 0x000fe200078ec0ff */
[----:B------:R-:W-:Y:S01]  /*09f0*/  FFMA.FTZ R13, R13, R17, R16 ;  /* 0x000000110d0d7223 */ /* 0x000fe20000010010 */
[----:B------:R-:W-:Y:S01]  /*0a00*/  SHF.L.U32 R11, R18, 0x10, RZ ;  /* 0x00000010120b7819 */ /* 0x000fe200000006ff */
[----:B------:R-:W-:Y:S01]  /*0a10*/  FFMA.FTZ R5, R2, R21, R5 ;  /* 0x0000001502057223 */ /* 0x000fe20000010005 */
[----:B------:R-:W-:-:S02]  /*0a20*/  SHF.L.U32 R3, R7, 0x10, RZ ;  /* 0x0000001007037819 */ /* 0x000fc400000006ff */
[----:B------:R-:W-:Y:S01]  /*0a30*/  LOP3.LUT R17, R14, 0xffff0000, RZ, 0xc0, !PT ;  /* 0xffff00000e117812 */ /* 0x000fe200078ec0ff */
[----:B------:R-:W-:Y:S01]  /*0a40*/  FFMA.FTZ R8, R8, R11, R13 ;  /* 0x0000000b08087223 */ /* 0x000fe2000001000d */
[----:B------:R-:W-:Y:S01]  /*0a50*/  LOP3.LUT R18, R18, 0xffff0000, RZ, 0xc0, !PT ;  /* 0xffff000012127812 */ /* 0x000fe200078ec0ff */
[----:B------:R-:W-:Y:S01]  /*0a60*/  FFMA.FTZ R6, R6, R9, R5 ;  /* 0x0000000906067223 */ /* 0x000fe20000010005 */
[----:B------:R-:W-:Y:S01]  /*0a70*/  LOP3.LUT R7, R7, 0xffff0000, RZ, 0xc0, !PT ;  /* 0xffff000007077812 */ /* 0x000fe200078ec0ff */
[----:B------:R-:W-:Y:S01]  /*0a80*/  IMAD.U32 R5, R15, 0x10000, RZ ;  /* 0x000100000f057824 */ /* 0x000fe200078e00ff */
[----:B------:R-:W-:Y:S01]  /*0a90*/  SHF.L.U32 R2, R19, 0x10, RZ ;  /* 0x0000001013027819 */ /* 0x000fe200000006ff */
[----:B------:R-:W-:Y:S01]  /*0aa0*/  FFMA.FTZ R8, R17, R18, R8 ;  /* 0x0000001211087223 */ /* 0x000fe20000010008 */
[----:B------:R-:W-:Y:S01]  /*0ab0*/  FFMA.FTZ R6, R3, R10, R6 ;  /* 0x0000000a03067223 */ /* 0x000fe20000010006 */
[----:B------:R-:W-:Y:S02]  /*0ac0*/  LOP3.LUT R19, R19, 0xffff0000, RZ, 0xc0, !PT ;  /* 0xffff000013137812 */ /* 0x000fe400078ec0ff */
[----:B------:R-:W-:Y:S01]  /*0ad0*/  LOP3.LUT R15, R15, 0xffff0000, RZ, 0xc0, !PT ;  /* 0xffff00000f0f7812 */ /* 0x000fe200078ec0ff */
[----:B------:R-:W-:Y:S01]  /*0ae0*/  FFMA.FTZ R2, R5, R2, R8 ;  /* 0x0000000205027223 */ /* 0x000fe20000010008 */
[----:B------:R-:W-:-:S03]  /*0af0*/  FFMA.FTZ R4, R7, R4, R6 ;  /* 0x0000000407047223 */ /* 0x000fc60000010006 */
[----:B------:R-:W-:Y:S02]  /*0b00*/  FFMA.FTZ R15, R15, R19, R2 ;  /* 0x000000130f0f7223 */ /* 0x000fe40000010002 */
[----:B------:R-:W0:Y:S04]  /*0b10*/  SHFL.BFLY PT, R3, R4, 0x4, 0x1f ;  /* 0x0c801f0004037f89 */ /* 0x000e2800000e0000 */
[----:B------:R-:W2:Y:S01]  /*0b20*/  SHFL.BFLY PT, R2, R15, 0x4, 0x1f ;  /* 0x0c801f000f027f89 */ /* 0x000ea200000e0000 */
[----:B0-----:R-:W-:Y:S01]  /*0b30*/  FADD.FTZ R3, R4, R3 ;  /* 0x0000000304037221 */ /* 0x001fe20000010000 */
[----:B--2---:R-:W-:-:S04]  /*0b40*/  FADD.FTZ R7, R15, R2 ;  /* 0x000000020f077221 */ /* 0x004fc80000010000 */
[----:B------:R-:W0:Y:S04]  /*0b50*/  SHFL.BFLY PT, R2, R3, 0x2, 0x1f ;  /* 0x0c401f0003027f89 */ /* 0x000e2800000e0000 */
[----:B------:R-:W2:Y:S01]  /*0b60*/  SHFL.BFLY PT, R6, R7, 0x2, 0x1f ;  /* 0x0c401f0007067f89 */ /* 0x000ea200000e0000 */
[----:B0-----:R-:W-:Y:S01]  /*0b70*/  FADD.FTZ R5, R3, R2 ;  /* 0x0000000203057221 */ /* 0x001fe20000010000 */
[----:B--2---:R-:W-:-:S04]  /*0b80*/  FADD.FTZ R8, R7, R6 ;  /* 0x0000000607087221 */ /* 0x004fc80000010000 */
[----:B------:R-:W0:Y:S04]  /*0b90*/  SHFL.BFLY PT, R6, R5, 0x1, 0x1f ;  /* 0x0c201f0005067f89 */ /* 0x000e2800000e0000 */
[----:B------:R-:W2:Y:S01]  /*0ba0*/  SHFL.BFLY PT, R9, R8, 0x1, 0x1f ;  /* 0x0c201f0008097f89 */ /* 0x000ea200000e0000 */
[----:B------:R-:W-:Y:S02]  /*0bb0*/  LEA.HI.X.SX32 R3, R23, RZ, 0x1, P1 ;  /* 0x000000ff17037211 */ /* 0x000fe400008f0eff */
[----:B------:R-:W-:Y:S02]  /*0bc0*/  ISETP.NE.AND P1, PT, R22, RZ, PT ;  /* 0x000000ff1600720c */ /* 0x000fe40003f25270 */
[----:B------:R-:W-:-:S04]  /*0bd0*/  LEA R2, P2, R0, UR4, 0x2 ;  /* 0x0000000400027c11 */ /* 0x000fc8000f8410ff */
[----:B------:R-:W-:Y:S01]  /*0be0*/  LEA.HI.X R3, R0, UR5, R3, 0x2, P2 ;  /* 0x0000000500037c11 */ /* 0x000fe200090f1403 */
[----:B0-----:R-:W-:-:S04]  /*0bf0*/  FADD.FTZ R6, R5, R6 ;  /* 0x0000000605067221 */ /* 0x001fc80000010000 */
[----:B-1----:R-:W-:Y:S01]  /*0c00*/  @!P0 FMUL.FTZ R5, R6, UR7 ;  /* 0x0000000706058c20 */ /* 0x002fe20008410000 */
[----:B--2---:R-:W-:-:S04]  /*0c10*/  FADD.FTZ R9, R8, R9 ;  /* 0x0000000908097221 */ /* 0x004fc80000010000 */
[----:B------:R-:W-:Y:S01]  /*0c20*/  FMUL.FTZ R9, R9, UR7 ;  /* 0x0000000709097c20 */ /* 0x000fe20008410000 */
[----:B------:R0:W-:Y:S01]  /*0c30*/  @!P0 STG.E desc[UR8][R2.64], R5 ;  /* 0x0000000502008986 */ /* 0x0001e2000c101908 */
[----:B------:R-:W-:Y:S05]  /*0c40*/  @P1 EXIT ;  /* 0x000000000000194d */ /* 0x000fea0003800000 */
[----:B------:R-:W-:Y:S01]  /*0c50*/  STG.E desc[UR8][R2.64+0x80], R9 ;  /* 0x0000800902007986 */ /* 0x000fe2000c101908 */
[----:B------:R-:W-:Y:S05]  /*0c60*/  EXIT ;  /* 0x000000000000794d */ /* 0x000fea0003800000 */
.L_x_1790:
        /* <DEDUP_REMOVED lines=9> */
.L_x_2782:


//--------------------- .text._ZN5flash25flash_bwd_dot_do_o_kernelILb1E23Flash_bwd_kernel_traitsILi64ELi64ELi128ELi8ELi2ELi4ELi4ELb1ELb0EN7cutlass10bfloat16_tE19Flash_kernel_traitsILi64ELi64ELi128ELi8ES3_EEEEvNS_16Flash_bwd_paramsE --------------------------
	.section	.text._ZN5flash25flash_bwd_dot_do_o_kernelILb1E23Flash_bwd_kernel_traitsILi64ELi64ELi128ELi8ELi2ELi4ELi4ELb1ELb0EN7cutlass10bfloat16_tE19Flash_kernel_traitsILi64ELi64ELi128ELi8ES3_EEEEvNS_16Flash_bwd_paramsE,"ax",@progbits
	.align	128
        .global         _ZN5flash25flash_bwd_dot_do_o_kernelILb1E23Flash_bwd_kernel_traitsILi64ELi64ELi128ELi8ELi2ELi4ELi4ELb1ELb0EN7cutlass10bfloat16_tE19Flash_kernel_traitsILi64ELi64ELi128ELi8ES3_EEEEvNS_16Flash_bwd_paramsE
        .type           _ZN5flash25flash_bwd_dot_do_o_kernelILb1E23Flash_bwd_kernel_traitsILi64ELi64ELi128ELi8ELi2ELi4ELi4ELb1ELb0EN7cutlass10bfloat16_tE19Flash_kernel_traitsILi64ELi64ELi128ELi8ES3_EEEEvNS_16Flash_bwd_paramsE,@function
        .size           _ZN5flash25flash_bwd_dot_do_o_kernelILb1E23Flash_bwd_kernel_traitsILi64ELi64ELi128ELi8ELi2ELi4ELi4ELb1ELb0EN7cutlass10bfloat16_tE19Flash_kernel_traitsILi64ELi64ELi128ELi8ES3_EEEEvNS_16Flash_bwd_paramsE,(.L_x_2783 - _ZN5flash25flash_bwd_dot_do_o_kernelILb1E23Flash_bwd_kernel_traitsILi64ELi64ELi128ELi8ELi2ELi4ELi4ELb1ELb0EN7cutlass10bfloat16_tE19Flash_kernel_traitsILi64ELi64ELi128ELi8ES3_EEEEvNS_16Flash_bwd_paramsE)
        .other          _ZN5flash25flash_bwd_dot_do_o_kernelILb1E23Flash_bwd_kernel_traitsILi64ELi64ELi128ELi8ELi2ELi4ELi4ELb1ELb0EN7cutlass10bfloat16_tE19Flash_kernel_traitsILi64ELi64ELi128ELi8ES3_EEEEvNS_16Flash_bwd_paramsE,@"STO_CUDA_ENTRY STV_DEFAULT"
_ZN5flash25flash_bwd_dot_do_o_kernelILb1E23Flash_bwd_kernel_traitsILi64ELi64ELi128ELi8ELi2ELi4ELi4ELb1ELb0EN7cutlass10bfloat16_tE19Flash_kernel_traitsILi64ELi64ELi128ELi8ES3_EEEEvNS_16Flash_bwd_paramsE:
.text._ZN5flash25flash_bwd_dot_do_o_kernelILb1E23Flash_bwd_kernel_traitsILi64ELi64ELi128ELi8ELi2ELi4ELi4ELb1ELb0EN7cutlass10bfloat16_tE19Flash_kernel_traitsILi64ELi64ELi128ELi8ES3_EEEEvNS_16Flash_bwd_paramsE:
[----:B------:R-:W-:Y:S08]  /*0000*/  LDC R1, c[0x0][0x37c] ;  /* 0x0000df00ff017b82 */ /* 0x000ff00000000800 */
[----:B------:R-:W0:Y:S01]  /*0010*/  LDC.64 R2, c[0x0][0x460] ;  /* 0x00011800ff027b82 */ /* 0x000e220000000a00 */
[----:B------:R-:W1:Y:S01]  /*0020*/  LDCU.64 UR6, c[0x0][0x358] ;  /* 0x00006b00ff0677ac */ /* 0x000e620008000a00 */
[----:B------:R-:W-:-:S02]  /*0030*/  MOV R4, 0xffffffff ;  /* 0xffffffff00047802 */ /* 0x000fc40000000f00 */
[C---:B0-----:R-:W-:Y:S02]  /*0040*/  ISETP.NE.U32.AND P1, PT, R2.reuse, RZ, PT ;  /* 0x000000ff0200720c */ /* 0x041fe40003f25070 */
[----:B------:R-:W-:Y:S02]  /*0050*/  ISETP.NE.U32.AND P0, PT, R2, RZ, PT ;  /* 0x000000ff0200720c */ /* 0x000fe40003f05070 */
[C---:B------:R-:W-:Y:S01]  /*0060*/  ISETP.NE.AND.EX P1, PT, R3.reuse, RZ, PT, P1 ;  /* 0x000000ff0300720c */ /* 0x040fe20003f25310 */
[----:B------:R-:W0:Y:S01]  /*0070*/  S2R R2, SR_CTAID.Y ;  /* 0x0000000000027919 */ /* 0x000e220000002600 */
[----:B------:R-:W-:-:S11]  /*0080*/  ISETP.NE.AND.EX P0, PT, R3, RZ, PT, P0 ;  /* 0x000000ff0300720c */ /* 0x000fd60003f05300 */
[----:B------:R-:W0:Y:S08]  /*0090*/  @P1 LDC.64 R6, c[0x0][0x460] ;  /* 0x00011800ff061b82 */ /* 0x000e300000000a00 */
[----:B------:R-:W2:Y:S01]  /*00a0*/  @P0 LDC.64 R8, c[0x0][0x460] ;  /* 0x00011800ff080b82 */ /* 0x000ea20000000a00 */
[----:B0-----:R-:W-:-:S06]  /*00b0*/  @P1 IMAD.WIDE.U32 R10, R2, 0x4, R6 ;  /* 0x00000004020a1825 */ /* 0x001fcc00078e0006 */
[----:B-1----:R-:W3:Y:S01]  /*00c0*/  @P1 LDG.E R11, desc[UR6][R10.64+0x4] ;  /* 0x000004060a0b1981 */ /* 0x002ee2000c1e1900 */
[----:B--2---:R-:W-:-:S05]  /*00d0*/  @P0 IMAD.WIDE.U32 R8, R2, 0x4, R8 ;  /* 0x0000000402080825 */ /* 0x004fca00078e0008 */
[----:B------:R-:W3:Y:S01]  /*00e0*/  @P0 LDG.E R4, desc[UR6][R8.64] ;  /* 0x0000000608040981 */ /* 0x000ee2000c1e1900 */
[----:B------:R-:W0:Y:S08]  /*00f0*/  S2UR UR4, SR_CTAID.X ;  /* 0x00000000000479c3 */ /* 0x000e300000002500 */
[----:B------:R-:W1:Y:S01]  /*0100*/  @!P1 LDC R6, c[0x0][0x434] ;  /* 0x00010d00ff069b82 */ /* 0x000e620000000800 */
[----:B0-----:R-:W-:Y:S01]  /*0110*/  USHF.L.U32 UR4, UR4, 0x6, URZ ;  /* 0x0000000604047899 */ /* 0x001fe200080006ff */
[----:B---3--:R-:W-:-:S05]  /*0120*/  @P1 IMAD.IADD R6, R11, 0x1, -R4 ;  /* 0x000000010b061824 */ /* 0x008fca00078e0a04 */
[----:B-1----:R-:W-:-:S13]  /*0130*/  ISETP.GT.AND P1, PT, R6, UR4, PT ;  /* 0x0000000406007c0c */ /* 0x002fda000bf24270 */
[----:B------:R-:W-:Y:S05]  /*0140*/  @!P1 EXIT ;  /* 0x000000000000994d */ /* 0x000fea0003800000 */
[----:B------:R-:W-:Y:S01]  /*0150*/  ISETP.NE.AND P1, PT, R4, -0x1, PT ;  /* 0xffffffff0400780c */ /* 0x000fe20003f25270 */
[----:B------:R-:W0:Y:S01]  /*0160*/  LDC R3, c[0x0][0x3e0] ;  /* 0x0000f800ff037b82 */ /* 0x000e220000000800 */
[----:B------:R-:W0:Y:S07]  /*0170*/  LDCU UR9, c[0x0][0x44c] ;  /* 0x00008980ff0977ac */ /* 0x000e2e0008000800 */
[----:B------:R-:W1:Y:S08]  /*0180*/  S2UR UR5, SR_CTAID.Z ;  /* 0x00000000000579c3 */ /* 0x000e700000002700 */
[----:B------:R-:W2:Y:S08]  /*0190*/  @!P1 LDC.64 R16, c[0x0][0x588] ;  /* 0x00016200ff109b82 */ /* 0x000eb00000000a00 */
[----:B------:R-:W3:Y:S08]  /*01a0*/  @!P1 LDC.64 R18, c[0x0][0x400] ;  /* 0x00010000ff129b82 */ /* 0x000ef00000000a00 */
[----:B------:R-:W4:Y:S08]  /*01b0*/  @P1 LDC.64 R8, c[0x0][0x590] ;  /* 0x00016400ff081b82 */ /* 0x000f300000000a00 */
[----:B------:R-:W5:Y:S01]  /*01c0*/  @P1 LDC.64 R10, c[0x0][0x408] ;  /* 0x00010200ff0a1b82 */ /* 0x000f620000000a00 */
[----:B--2---:R-:W-:-:S04]  /*01d0*/  @!P1 IMAD.WIDE.U32 R14, R2, R16, RZ ;  /* 0x00000010020e9225 */ /* 0x004fc800078e00ff */
[C---:B------:R-:W-:Y:S02]  /*01e0*/  @!P1 IMAD R7, R2.reuse, R17, R15 ;  /* 0x0000001102079224 */ /* 0x040fe400078e020f */
[----:B---3--:R-:W-:-:S04]  /*01f0*/  @!P1 IMAD.WIDE.U32 R12, R2, R18, RZ ;  /* 0x00000012020c9225 */ /* 0x008fc800078e00ff */
[----:B------:R-:W-:Y:S02]  /*0200*/  @!P1 IMAD R13, R2, R19, R13 ;  /* 0x00000013020d9224 */ /* 0x000fe400078e020d */
[----:B----4-:R-:W-:-:S04]  /*0210*/  @P1 IMAD.WIDE.U32 R16, R4, R8, RZ ;  /* 0x0000000804101225 */ /* 0x010fc800078e00ff */
[----:B------:R-:W-:Y:S01]  /*0220*/  @P1 IMAD R7, R4, R9, R17 ;  /* 0x0000000904071224 */ /* 0x000fe200078e0211 */
[----:B------:R-:W-:Y:S01]  /*0230*/  @P1 MOV R14, R16 ;  /* 0x00000010000e1202 */ /* 0x000fe20000000f00 */
[----:B0-----:R-:W-:-:S04]  /*0240*/  IMAD.WIDE R8, R3, UR9, RZ ;  /* 0x0000000903087c25 */ /* 0x001fc8000f8e02ff */
[----:B-----5:R-:W-:-:S04]  /*0250*/  @P1 IMAD.WIDE.U32 R18, R4, R10, RZ ;  /* 0x0000000a04121225 */ /* 0x020fc800078e00ff */
[----:B------:R-:W-:Y:S02]  /*0260*/  @P1 IMAD R13, R4, R11, R19 ;  /* 0x0000000b040d1224 */ /* 0x000fe400078e0213 */
[----:B------:R-:W-:Y:S01]  /*0270*/  @P1 IMAD.MOV.U32 R12, RZ, RZ, R18 ;  /* 0x000000ffff0c1224 */ /* 0x000fe200078e0012 */
[----:B-1----:R-:W-:Y:S06]  /*0280*/  @P1 BRA `(.L_x_1791) ;  /* 0x0000000000401947 */ /* 0x002fec0003800000 */
[----:B------:R-:W0:Y:S02]  /*0290*/  LDCU UR10, c[0x0][0x444] ;  /* 0x00008880ff0a77ac */ /* 0x000e240008000800 */
[----:B0-----:R-:W-:Y:S02]  /*02a0*/  USHF.R.S32.HI UR8, URZ, 0x1f, UR10 ;  /* 0x0000001fff087899 */ /* 0x001fe4000801140a */
[----:B------:R-:W-:-:S04]  /*02b0*/  IMAD.WIDE.U32 R10, R2, UR10, RZ ;  /* 0x0000000a020a7c25 */ /* 0x000fc8000f8e00ff */
[----:B------:R-:W-:Y:S01]  /*02c0*/  IMAD R5, R2, UR8, RZ ;  /* 0x0000000802057c24 */ /* 0x000fe2000f8e02ff */
[----:B------:R-:W-:Y:S01]  /*02d0*/  USHF.R.S32.HI UR8, URZ, 0x1f, UR9 ;  /* 0x0000001fff087899 */ /* 0x000fe20008011409 */
[----:B------:R-:W-:-:S03]  /*02e0*/  IMAD.WIDE.U32 R16, R10, R3, RZ ;  /* 0x000000030a107225 */ /* 0x000fc600078e00ff */
[----:B------:R-:W-:Y:S02]  /*02f0*/  IADD3 R0, PT, PT, R11, R5, RZ ;  /* 0x000000050b007210 */ /* 0x000fe40007ffe0ff */
[----:B------:R-:W-:Y:S01]  /*0300*/  SHF.R.S32.HI R5, RZ, 0x1f, R3 ;  /* 0x0000001fff057819 */ /* 0x000fe20000011403 */
[----:B------:R-:W-:-:S04]  /*0310*/  IMAD.WIDE.U32 R20, R16, UR9, RZ ;  /* 0x0000000910147c25 */ /* 0x000fc8000f8e00ff */
[----:B------:R-:W-:-:S04]  /*0320*/  IMAD R0, R0, R3, RZ ;  /* 0x0000000300007224 */ /* 0x000fc800078e02ff */
[----:B------:R-:W-:-:S04]  /*0330*/  IMAD R5, R5, R10, R0 ;  /* 0x0000000a05057224 */ /* 0x000fc800078e0200 */
[----:B------:R-:W-:-:S04]  /*0340*/  IMAD.IADD R0, R17, 0x1, R5 ;  /* 0x0000000111007824 */ /* 0x000fc800078e0205 */
[----:B------:R-:W-:-:S04]  /*0350*/  IMAD R5, R0, UR9, RZ ;  /* 0x0000000900057c24 */ /* 0x000fc8000f8e02ff */
[----:B------:R-:W-:-:S05]  /*0360*/  IMAD R5, R16, UR8, R5 ;  /* 0x0000000810057c24 */ /* 0x000fca000f8e0205 */
[----:B------:R-:W-:Y:S01]  /*0370*/  IADD3 R21, PT, PT, R21, R5, RZ ;  /* 0x0000000515157210 */ /* 0x000fe20007ffe0ff */
[----:B------:R-:W-:Y:S06]  /*0380*/  BRA `(.L_x_1792) ;  /* 0x00000000000c7947 */ /* 0x000fec0003800000 */
.L_x_1791:
[-C--:B------:R-:W-:Y:S02]  /*0390*/  IMAD R5, R9, R4.reuse, RZ ;  /* 0x0000000409057224 */ /* 0x080fe400078e02ff */
[----:B------:R-:W-:-:S04]  /*03a0*/  IMAD.WIDE.U32 R20, R8, R4, RZ ;  /* 0x0000000408147225 */ /* 0x000fc800078e00ff */
[----:B------:R-:W-:-:S07]  /*03b0*/  IMAD.IADD R21, R21, 0x1, R5 ;  /* 0x0000000115157824 */ /* 0x000fce00078e0205 */
.L_x_1792:
[----:B------:R-:W0:Y:S01]  /*03c0*/  LDCU.U8 UR8, c[0x0][0x548] ;  /* 0x0000a900ff0877ac */ /* 0x000e220008000000 */
[----:B------:R-:W-:-:S04]  /*03d0*/  SHF.L.U32 R5, R2, 0x7, RZ ;  /* 0x0000000702057819 */ /* 0x000fc800000006ff */
[----:B------:R-:W-:-:S04]  /*03e0*/  SEL R11, R5, RZ, P0 ;  /* 0x000000ff050b7207 */ /* 0x000fc80000000000 */
[----:B------:R-:W-:-:S05]  /*03f0*/  IADD3 R11, P0, PT, R11, UR4, RZ ;  /* 0x000000040b0b7c10 */ /* 0x000fca000ff1e0ff */
[----:B------:R-:W-:Y:S02]  /*0400*/  IMAD.X R15, RZ, RZ, RZ, P0 ;  /* 0x000000ffff0f7224 */ /* 0x000fe400000e06ff */
[----:B------:R-:W-:Y:S01]  /*0410*/  IMAD.WIDE.U32 R22, R11, R8, RZ ;  /* 0x000000080b167225 */ /* 0x000fe200078e00ff */
[----:B0-----:R-:W-:-:S03]  /*0420*/  UISETP.NE.AND UP0, UPT, UR8, URZ, UPT ;  /* 0x000000ff0800728c */ /* 0x001fc6000bf05270 */
[----:B------:R-:W-:-:S04]  /*0430*/  IMAD R15, R15, R8, RZ ;  /* 0x000000080f0f7224 */ /* 0x000fc800078e02ff */
[----:B------:R-:W-:-:S05]  /*0440*/  IMAD R15, R9, R11, R15 ;  /* 0x0000000b090f7224 */ /* 0x000fca00078e020f */
[----:B------:R-:W-:Y:S01]  /*0450*/  IADD3 R0, PT, PT, R23, R15, RZ ;  /* 0x0000000f17007210 */ /* 0x000fe20007ffe0ff */
[----:B------:R-:W-:Y:S06]  /*0460*/  BRA.U !UP0, `(.L_x_1793) ;  /* 0x0000000108247547 */ /* 0x000fec000b800000 */
[----:B------:R-:W0:Y:S01]  /*0470*/  LDC R11, c[0x0][0x444] ;  /* 0x00011100ff0b7b82 */ /* 0x000e220000000800 */
[----:B------:R-:W-:-:S07]  /*0480*/  ISETP.NE.AND P0, PT, R4, -0x1, PT ;  /* 0xffffffff0400780c */ /* 0x000fce0003f05270 */
[----:B------:R-:W1:Y:S08]  /*0490*/  LDC R8, c[0x0][0x430] ;  /* 0x00010c00ff087b82 */ /* 0x000e700000000800 */
[----:B------:R-:W1:Y:S01]  /*04a0*/  LDC R9, c[0x0][0x454] ;  /* 0x00011500ff097b82 */ /* 0x000e620000000800 */
[----:B0-----:R-:W-:-:S05]  /*04b0*/  @!P0 IMAD R4, R2, R11, RZ ;  /* 0x0000000b02048224 */ /* 0x001fca00078e02ff */
[----:B------:R-:W-:Y:S01]  /*04c0*/  IADD3 R5, PT, PT, R5, R4, RZ ;  /* 0x0000000405057210 */ /* 0x000fe20007ffe0ff */
[----:B-1----:R-:W-:-:S04]  /*04d0*/  IMAD R2, R8, 0x80, R9 ;  /* 0x0000008008027824 */ /* 0x002fc800078e0209 */
[----:B------:R-:W-:Y:S01]  /*04e0*/  IMAD R2, R2, UR5, R5 ;  /* 0x0000000502027c24 */ /* 0x000fe2000f8e0205 */
[----:B------:R-:W-:Y:S06]  /*04f0*/  BRA `(.L_x_1794) ;  /* 0x00000000000c7947 */ /* 0x000fec0003800000 */
.L_x_1793:
[----:B------:R-:W0:Y:S01]  /*0500*/  LDC R5, c[0x0][0x444] ;  /* 0x00011100ff057b82 */ /* 0x000e220000000800 */
[----:B------:R-:W-:-:S04]  /*0510*/  IMAD R2, R2, R3, UR5 ;  /* 0x0000000502027e24 */ /* 0x000fc8000f8e0203 */
[----:B0-----:R-:W-:-:S07]  /*0520*/  IMAD R2, R2, R5, RZ ;  /* 0x0000000502027224 */ /* 0x001fce00078e02ff */
.L_x_1794:
[----:B------:R-:W0:Y:S01]  /*0530*/  S2R R26, SR_TID.X ;  /* 0x00000000001a7919 */ /* 0x000e220000002100 */
[----:B------:R-:W1:Y:S01]  /*0540*/  LDCU UR8, c[0x0][0x440] ;  /* 0x00008800ff0877ac */ /* 0x000e620008000800 */
[----:B------:R-:W2:Y:S01]  /*0550*/  LDC.64 R8, c[0x0][0x590] ;  /* 0x00016400ff087b82 */ /* 0x000ea20000000a00 */
[----:B------:R-:W-:Y:S01]  /*0560*/  IADD3 R6, PT, PT, R6, -UR4, RZ ;  /* 0x8000000406067c10 */ /* 0x000fe2000fffe0ff */
[----:B------:R-:W-:Y:S01]  /*0570*/  IMAD.MOV.U32 R17, RZ, RZ, RZ ;  /* 0x000000ffff117224 */ /* 0x000fe200078e00ff */
[----:B------:R-:W3:Y:S05]  /*0580*/  LDCU.64 UR12, c[0x0][0x408] ;  /* 0x00008100ff0c77ac */ /* 0x000eea0008000a00 */
[----:B------:R-:W4:Y:S01]  /*0590*/  LDC.64 R4, c[0x0][0x598] ;  /* 0x00016600ff047b82 */ /* 0x000f220000000a00 */
[----:B---3--:R-:W-:Y:S01]  /*05a0*/  UIMAD.WIDE.U32 UR10, UR4, UR12, URZ ;  /* 0x0000000c040a72a5 */ /* 0x008fe2000f8e00ff */
[----:B0-----:R-:W-:Y:S01]  /*05b0*/  IMAD.SHL.U32 R16, R26, 0x8, RZ ;  /* 0x000000081a107824 */ /* 0x001fe200078e00ff */
[----:B------:R-:W-:-:S04]  /*05c0*/  SHF.R.U32.HI R23, RZ, 0x3, R26 ;  /* 0x00000003ff177819 */ /* 0x000fc8000001161a */
[----:B------:R-:W-:-:S04]  /*05d0*/  LOP3.LUT R16, R16, 0x38, RZ, 0xc0, !PT ;  /* 0x0000003810107812 */ /* 0x000fc800078ec0ff */
[----:B-1----:R-:W-:Y:S01]  /*05e0*/  ISETP.GE.AND P0, PT, R16, UR8, PT ;  /* 0x0000000810007c0c */ /* 0x002fe2000bf06270 */
[----:B--2---:R-:W-:Y:S01]  /*05f0*/  IMAD.WIDE.U32 R10, R8, UR4, R16 ;  /* 0x00000004080a7c25 */ /* 0x004fe2000f8e0010 */
[----:B------:R-:W-:Y:S01]  /*0600*/  LOP3.LUT R17, R16, UR10, RZ, 0xfc, !PT ;  /* 0x0000000a10117c12 */ /* 0x000fe2000f8efcff */
[----:B------:R-:W-:Y:S01]  /*0610*/  UIMAD UR8, UR4, UR13, UR11 ;  /* 0x0000000d040872a4 */ /* 0x000fe2000f8e020b */
[----:B------:R-:W-:Y:S01]  /*0620*/  ISETP.GE.OR P1, PT, R23, R6, P0 ;  /* 0x000000061700720c */ /* 0x000fe20000726670 */
[----:B------:R-:W-:Y:S01]  /*0630*/  IMAD R18, R9, UR4, R11 ;  /* 0x0000000409127c24 */ /* 0x000fe2000f8e020b */
[----:B------:R-:W-:Y:S01]  /*0640*/  IADD3 R10, P2, PT, R14, R10, RZ ;  /* 0x0000000a0e0a7210 */ /* 0x000fe20007f5e0ff */
[----:B------:R-:W0:Y:S01]  /*0650*/  LDCU.64 UR10, c[0x0][0x570] ;  /* 0x0000ae00ff0a77ac */ /* 0x000e220008000a00 */
[----:B------:R-:W-:Y:S02]  /*0660*/  IADD3 R12, P3, PT, R12, R17, RZ ;  /* 0x000000110c0c7210 */ /* 0x000fe40007f7e0ff */
[----:B------:R-:W-:Y:S01]  /*0670*/  IADD3.X R11, PT, PT, R7, R18, RZ, P2, !PT ;  /* 0x00000012070b7210 */ /* 0x000fe200017fe4ff */
[----:B------:R-:W-:Y:S01]  /*0680*/  VIADD R7, R23, 0x20 ;  /* 0x0000002017077836 */ /* 0x000fe20000000000 */
[----:B------:R-:W-:Y:S01]  /*0690*/  IADD3.X R13, PT, PT, R13, UR8, RZ, P3, !PT ;  /* 0x000000080d0d7c10 */ /* 0x000fe20009ffe4ff */
[----:B----4-:R-:W-:-:S03]  /*06a0*/  IMAD.WIDE.U32 R10, R4, UR5, R10 ;  /* 0x00000005040a7c25 */ /* 0x010fc6000f8e000a */
[----:B------:R-:W-:Y:S01]  /*06b0*/  ISETP.GE.OR P0, PT, R7, R6, P0 ;  /* 0x000000060700720c */ /* 0x000fe20000706670 */
[----:B------:R-:W1:Y:S01]  /*06c0*/  @!P1 LDC.64 R14, c[0x0][0x550] ;  /* 0x00015400ff0e9b82 */ /* 0x000e620000000a00 */
[----:B------:R-:W-:Y:S02]  /*06d0*/  IMAD R11, R5, UR5, R11 ;  /* 0x00000005050b7c24 */ /* 0x000fe4000f8e020b */
[----:B------:R-:W-:-:S05]  /*06e0*/  @!P1 IMAD.WIDE.U32 R6, R23, R8, R10 ;  /* 0x0000000817069225 */ /* 0x000fca00078e000a */
[----:B------:R-:W2:Y:S01]  /*06f0*/  LDC.64 R4, c[0x0][0x410] ;  /* 0x00010400ff047b82 */ /* 0x000ea20000000a00 */
[----:B------:R-:W-:-:S07]  /*0700*/  @!P1 IMAD R7, R23, R9, R7 ;  /* 0x0000000917079224 */ /* 0x000fce00078e0207 */
[----:B------:R-:W3:Y:S01]  /*0710*/  @!P1 LDC.64 R16, c[0x0][0x3f0] ;  /* 0x0000fc00ff109b82 */ /* 0x000ee20000000a00 */
[----:B-1----:R-:W-:-:S07]  /*0720*/  @!P1 LEA R14, P2, R6, R14, 0x1 ;  /* 0x0000000e060e9211 */ /* 0x002fce00078408ff */
[----:B------:R-:W1:Y:S01]  /*0730*/  @!P0 LDC.64 R28, c[0x0][0x550] ;  /* 0x00015400ff1c8b82 */ /* 0x000e620000000a00 */
[----:B------:R-:W-:Y:S02]  /*0740*/  @!P1 LEA.HI.X R15, R6, R15, R7, 0x1, P2 ;  /* 0x0000000f060f9211 */ /* 0x000fe400010f0c07 */
[----:B------:R-:W-:Y:S01]  /*0750*/  @!P0 IADD3 R19, P2, PT, R23, 0x20, RZ ;  /* 0x0000002017138810 */ /* 0x000fe20007f5e0ff */
[----:B--2---:R-:W-:-:S04]  /*0760*/  IMAD.WIDE.U32 R12, R4, UR5, R12 ;  /* 0x00000005040c7c25 */ /* 0x004fc8000f8e000c */
[----:B------:R-:W2:Y:S01]  /*0770*/  @!P0 LDC.64 R24, c[0x0][0x3f0] ;  /* 0x0000fc00ff188b82 */ /* 0x000ea20000000a00 */
[----:B------:R-:W-:Y:S01]  /*0780*/  @!P0 IADD3.X R7, PT, PT, RZ, RZ, RZ, P2, !PT ;  /* 0x000000ffff078210 */ /* 0x000fe200017fe4ff */
[----:B------:R-:W-:-:S04]  /*0790*/  IMAD R13, R5, UR5, R13 ;  /* 0x00000005050d7c24 */ /* 0x000fc8000f8e020d */
[----:B------:R-:W-:-:S04]  /*07a0*/  @!P0 IMAD R4, R7, R8, RZ ;  /* 0x0000000807048224 */ /* 0x000fc800078e02ff */
[----:B------:R-:W-:Y:S02]  /*07b0*/  @!P0 IMAD R7, R19, R9, R4 ;  /* 0x0000000913078224 */ /* 0x000fe400078e0204 */
[----:B------:R-:W-:-:S04]  /*07c0*/  @!P1 IMAD.WIDE.U32 R4, R23, UR12, R12 ;  /* 0x0000000c17049c25 */ /* 0x000fc8000f8e000c */
[----:B------:R-:W-:Y:S01]  /*07d0*/  @!P1 IMAD R5, R23, UR13, R5 ;  /* 0x0000000d17059c24 */ /* 0x000fe2000f8e0205 */
[----:B---3--:R-:W-:Y:S01]  /*07e0*/  @!P1 LEA R16, P2, R4, R16, 0x1 ;  /* 0x0000001004109211 */ /* 0x008fe200078408ff */
[----:B------:R-:W-:-:S03]  /*07f0*/  @!P0 IMAD.WIDE.U32 R8, R19, R8, R10 ;  /* 0x0000000813088225 */ /* 0x000fc600078e000a */
[----:B------:R-:W-:Y:S01]  /*0800*/  @!P1 LEA.HI.X R17, R4, R17, R5, 0x1, P2 ;  /* 0x0000001104119211 */ /* 0x000fe200010f0c05 */
[----:B------:R-:W-:Y:S01]  /*0810*/  @!P0 IMAD.IADD R9, R9, 0x1, R7 ;  /* 0x0000000109098824 */ /* 0x000fe200078e0207 */
[C---:B-1----:R-:W-:Y:S02]  /*0820*/  @!P0 LEA R28, P2, R8.reuse, R28, 0x1 ;  /* 0x0000001c081c8211 */ /* 0x042fe400078408ff */
[----:B------:R-:W-:Y:S02]  /*0830*/  CS2R R4, SRZ ;  /* 0x0000000000047805 */ /* 0x000fe4000001ff00 */
[----:B------:R-:W-:Y:S02]  /*0840*/  CS2R R6, SRZ ;  /* 0x0000000000067805 */ /* 0x000fe4000001ff00 */
[----:B------:R-:W-:Y:S02]  /*0850*/  CS2R R10, SRZ ;  /* 0x00000000000a7805 */ /* 0x000fe4000001ff00 */
[----:B------:R-:W-:-:S02]  /*0860*/  @!P0 LEA.HI.X R29, R8, R29, R9, 0x1, P2 ;  /* 0x0000001d081d8211 */ /* 0x000fc400010f0c09 */
[----:B------:R-:W-:Y:S01]  /*0870*/  CS2R R8, SRZ ;  /* 0x0000000000087805 */ /* 0x000fe2000001ff00 */
[----:B------:R-:W3:Y:S05]  /*0880*/  @!P1 LDG.E.128 R4, desc[UR6][R16.64] ;  /* 0x0000000610049981 */ /* 0x000eea000c1e1d00 */
[----:B------:R1:W4:Y:S01]  /*0890*/  @!P1 LDG.E.128 R8, desc[UR6][R14.64] ;  /* 0x000000060e089981 */ /* 0x000322000c1e1d00 */
[----:B------:R-:W-:-:S04]  /*08a0*/  @!P0 IADD3 R18, P1, PT, R23, 0x20, RZ ;  /* 0x0000002017128810 */ /* 0x000fc80007f3e0ff */
[----:B------:R-:W-:Y:S01]  /*08b0*/  @!P0 IADD3.X R19, PT, PT, RZ, RZ, RZ, P1, !PT ;  /* 0x000000ffff138210 */ /* 0x000fe20000ffe4ff */
[----:B------:R-:W-:-:S04]  /*08c0*/  @!P0 IMAD.WIDE.U32 R12, R18, UR12, R12 ;  /* 0x0000000c120c8c25 */ /* 0x000fc8000f8e000c */
[----:B------:R-:W-:Y:S01]  /*08d0*/  @!P0 IMAD R19, R19, UR12, RZ ;  /* 0x0000000c13138c24 */ /* 0x000fe2000f8e02ff */
[----:B--2---:R-:W-:Y:S02]  /*08e0*/  @!P0 LEA R24, P1, R12, R24, 0x1 ;  /* 0x000000180c188211 */ /* 0x004fe400078208ff */
[----:B-1----:R-:W-:Y:S01]  /*08f0*/  CS2R R14, SRZ ;  /* 0x00000000000e7805 */ /* 0x002fe2000001ff00 */
[----:B------:R-:W-:Y:S01]  /*0900*/  @!P0 IMAD R19, R18, UR13, R19 ;  /* 0x0000000d12138c24 */ /* 0x000fe2000f8e0213 */
[----:B------:R-:W-:Y:S01]  /*0910*/  UIMAD UR5, UR5, UR9, URZ ;  /* 0x00000009050572a4 */ /* 0x000fe2000f8e02ff */
[----:B------:R-:W1:Y:S02]  /*0920*/  LDCU.64 UR12, c[0x0][0x5e8] ;  /* 0x0000bd00ff0c77ac */ /* 0x000e640008000a00 */
[----:B------:R-:W-:-:S05]  /*0930*/  @!P0 IMAD.IADD R19, R13, 0x1, R19 ;  /* 0x000000010d138824 */ /* 0x000fca00078e0213 */
[----:B------:R-:W-:Y:S02]  /*0940*/  @!P0 LEA.HI.X R25, R12, R25, R19, 0x1, P1 ;  /* 0x000000190c198211 */ /* 0x000fe400008f0c13 */
[C---:B---3--:R-:W-:Y:S02]  /*0950*/  LOP3.LUT R17, R4.reuse, 0xffff0000, RZ, 0xc0, !PT ;  /* 0xffff000004117812 */ /* 0x048fe400078ec0ff */
[----:B------:R-:W-:Y:S02]  /*0960*/  SHF.L.U32 R4, R4, 0x10, RZ ;  /* 0x0000001004047819 */ /* 0x000fe400000006ff */
[C---:B----4-:R-:W-:Y:S01]  /*0970*/  LOP3.LUT R16, R8.reuse, 0xffff0000, RZ, 0xc0, !PT ;  /* 0xffff000008107812 */ /* 0x050fe200078ec0ff */
[----:B------:R-:W-:-:S04]  /*0980*/  IMAD.U32 R13, R8, 0x10000, RZ ;  /* 0x00010000080d7824 */ /* 0x000fc800078e00ff */
[----:B------:R-:W-:Y:S01]  /*0990*/  FMUL.FTZ R16, R16, R17 ;  /* 0x0000001110107220 */ /* 0x000fe20000410000 */
[----:B------:R-:W-:-:S03]  /*09a0*/  SHF.L.U32 R17, R5, 0x10, RZ ;  /* 0x0000001005117819 */ /* 0x000fc600000006ff */
[----:B------:R-:W-:Y:S01]  /*09b0*/  FFMA.FTZ R19, R13, R4, R16 ;  /* 0x000000040d137223 */ /* 0x000fe20000010010 */
[----:B------:R-:W-:Y:S02]  /*09c0*/  IMAD.U32 R4, R9, 0x10000, RZ ;  /* 0x0001000009047824 */ /* 0x000fe400078e00ff */
[----:B------:R-:W-:Y:S01]  /*09d0*/  HFMA2 R16, -RZ, RZ, 0, 0 ;  /* 0x00000000ff107431 */ /* 0x000fe200000001ff */
[----:B------:R-:W-:Y:S01]  /*09e0*/  CS2R R12, SRZ ;  /* 0x00000000000c7805 */ /* 0x000fe2000001ff00 */
[----:B------:R-:W-:Y:S01]  /*09f0*/  FFMA.FTZ R4, R4, R17, R19 ;  /* 0x0000001104047223 */ /* 0x000fe20000010013 */
[----:B------:R-:W-:Y:S01]  /*0a00*/  IMAD.MOV.U32 R17, RZ, RZ, RZ ;  /* 0x000000ffff117224 */ /* 0x000fe200078e00ff */
[----:B------:R-:W-:-:S03]  /*0a10*/  CS2R R18, SRZ ;  /* 0x0000000000127805 */ /* 0x000fc6000001ff00 */
[----:B------:R-:W2:Y:S04]  /*0a20*/  @!P0 LDG.E.128 R12, desc[UR6][R28.64] ;  /* 0x000000061c0c8981 */ /* 0x000ea8000c1e1d00 */
[----:B------:R-:W3:Y:S01]  /*0a30*/  @!P0 LDG.E.128 R16, desc[UR6][R24.64] ;  /* 0x0000000618108981 */ /* 0x000ee2000c1e1d00 */
[----:B------:R-:W-:Y:S01]  /*0a40*/  LOP3.LUT R5, R5, 0xffff0000, RZ, 0xc0, !PT ;  /* 0xffff000005057812 */ /* 0x000fe200078ec0ff */
[----:B------:R-:W-:Y:S01]  /*0a50*/  USHF.R.S32.HI UR8, URZ, 0x1f, UR5 ;  /* 0x0000001fff087899 */ /* 0x000fe20008011405 */
[----:B------:R-:W-:Y:S02]  /*0a60*/  LOP3.LUT R9, R9, 0xffff0000, RZ, 0xc0, !PT ;  /* 0xffff000009097812 */ /* 0x000fe400078ec0ff */
[----:B------:R-:W-:-:S03]  /*0a70*/  IADD3 R20, P0, P1, R22, UR5, R20 ;  /* 0x0000000516147c10 */ /* 0x000fc6000f91e014 */
[----:B------:R-:W-:Y:S01]  /*0a80*/  FFMA.FTZ R9, R9, R5, R4 ;  /* 0x0000000509097223 */ /* 0x000fe20000010004 */
[----:B------:R-:W-:Y:S02]  /*0a90*/  SHF.L.U32 R5, R6, 0x10, RZ ;  /* 0x0000001006057819 */ /* 0x000fe400000006ff */
[----:B------:R-:W-:-:S05]  /*0aa0*/  SHF.L.U32 R4, R10, 0x10, RZ ;  /* 0x000000100a047819 */ /* 0x000fca00000006ff */
[----:B------:R-:W-:Y:S01]  /*0ab0*/  FFMA.FTZ R4, R4, R5, R9 ;  /* 0x0000000504047223 */ /* 0x000fe20000010009 */
[----:B------:R-:W-:Y:S01]  /*0ac0*/  LOP3.LUT R9, R10, 0xffff0000, RZ, 0xc0, !PT ;  /* 0xffff00000a097812 */ /* 0x000fe200078ec0ff */
[----:B------:R-:W-:Y:S01]  /*0ad0*/  IMAD.U32 R10, R7, 0x10000, RZ ;  /* 0x00010000070a7824 */ /* 0x000fe200078e00ff */
[C---:B------:R-:W-:Y:S02]  /*0ae0*/  SHF.L.U32 R5, R11.reuse, 0x10, RZ ;  /* 0x000000100b057819 */ /* 0x040fe400000006ff */
[----:B------:R-:W-:Y:S02]  /*0af0*/  LOP3.LUT R11, R11, 0xffff0000, RZ, 0xc0, !PT ;  /* 0xffff00000b0b7812 */ /* 0x000fe400078ec0ff */
[C---:B--2---:R-:W-:Y:S01]  /*0b00*/  LOP3.LUT R27, R12.reuse, 0xffff0000, RZ, 0xc0, !PT ;  /* 0xffff00000c1b7812 */ /* 0x044fe200078ec0ff */
[----:B------:R-:W-:Y:S01]  /*0b10*/  IMAD.U32 R12, R12, 0x10000, RZ ;  /* 0x000100000c0c7824 */ /* 0x000fe200078e00ff */
[----:B---3--:R-:W-:Y:S01]  /*0b20*/  LOP3.LUT R8, R16, 0xffff0000, RZ, 0xc0, !PT ;  /* 0xffff000010087812 */ /* 0x008fe200078ec0ff */
[C---:B------:R-:W-:Y:S01]  /*0b30*/  IMAD.U32 R25, R17.reuse, 0x10000, RZ ;  /* 0x0001000011197824 */ /* 0x040fe200078e00ff */
[----:B------:R-:W-:-:S03]  /*0b40*/  LOP3.LUT R17, R17, 0xffff0000, RZ, 0xc0, !PT ;  /* 0xffff000011117812 */ /* 0x000fc600078ec0ff */
[----:B------:R-:W-:Y:S01]  /*0b50*/  FMUL.FTZ R8, R8, R27 ;  /* 0x0000001b08087220 */ /* 0x000fe20000410000 */
[----:B------:R-:W-:Y:S02]  /*0b60*/  SHF.L.U32 R27, R16, 0x10, RZ ;  /* 0x00000010101b7819 */ /* 0x000fe400000006ff */
[C---:B------:R-:W-:Y:S02]  /*0b70*/  SHF.L.U32 R16, R14.reuse, 0x10, RZ ;  /* 0x000000100e107819 */ /* 0x040fe400000006ff */
[----:B------:R-:W-:Y:S01]  /*0b80*/  LOP3.LUT R14, R14, 0xffff0000, RZ, 0xc0, !PT ;  /* 0xffff00000e0e7812 */ /* 0x000fe200078ec0ff */
[----:B------:R-:W-:Y:S01]  /*0b90*/  FFMA.FTZ R8, R27, R12, R8 ;  /* 0x0000000c1b087223 */ /* 0x000fe20000010008 */
[C---:B------:R-:W-:Y:S02]  /*0ba0*/  SHF.L.U32 R12, R13.reuse, 0x10, RZ ;  /* 0x000000100d0c7819 */ /* 0x040fe400000006ff */
[----:B------:R-:W-:-:S03]  /*0bb0*/  LOP3.LUT R13, R13, 0xffff0000, RZ, 0xc0, !PT ;  /* 0xffff00000d0d7812 */ /* 0x000fc600078ec0ff */
[----:B------:R-:W-:Y:S01]  /*0bc0*/  FFMA.FTZ R8, R25, R12, R8 ;  /* 0x0000000c19087223 */ /* 0x000fe20000010008 */
[----:B------:R-:W-:-:S03]  /*0bd0*/  SHF.L.U32 R12, R18, 0x10, RZ ;  /* 0x00000010120c7819 */ /* 0x000fc600000006ff */
[----:B------:R-:W-:Y:S01]  /*0be0*/  FFMA.FTZ R13, R17, R13, R8 ;  /* 0x0000000d110d7223 */ /* 0x000fe20000010008 */
[----:B------:R-:W-:Y:S02]  /*0bf0*/  LOP3.LUT R8, R6, 0xffff0000, RZ, 0xc0, !PT ;  /* 0xffff000006087812 */ /* 0x000fe400078ec0ff */
[----:B------:R-:W-:Y:S01]  /*0c00*/  LOP3.LUT R6, R7, 0xffff0000, RZ, 0xc0, !PT ;  /* 0xffff000007067812 */ /* 0x000fe200078ec0ff */
[----:B------:R-:W-:Y:S01]  /*0c10*/  FFMA.FTZ R12, R12, R16, R13 ;  /* 0x000000100c0c7223 */ /* 0x000fe2000001000d */
[----:B------:R-:W-:Y:S01]  /*0c20*/  LOP3.LUT R7, R18, 0xffff0000, RZ, 0xc0, !PT ;  /* 0xffff000012077812 */ /* 0x000fe200078ec0ff */
[----:B------:R-:W-:Y:S01]  /*0c30*/  FFMA.FTZ R4, R9, R8, R4 ;  /* 0x0000000809047223 */ /* 0x000fe20000010004 */
[----:B------:R-:W-:Y:S01]  /*0c40*/  IMAD.U32 R8, R19, 0x10000, RZ ;  /* 0x0001000013087824 */ /* 0x000fe200078e00ff */
[----:B------:R-:W-:Y:S02]  /*0c50*/  SHF.R.U32.HI R9, RZ, 0x4, R26 ;  /* 0x00000004ff097819 */ /* 0x000fe4000001161a */
[----:B------:R-:W-:Y:S01]  /*0c60*/  FFMA.FTZ R4, R5, R10, R4 ;  /* 0x0000000a05047223 */ /* 0x000fe20000010004 */
[----:B------:R-:W-:Y:S01]  /*0c70*/  SHF.L.U32 R5, R15, 0x10, RZ ;  /* 0x000000100f057819 */ /* 0x000fe200000006ff */
[----:B------:R-:W-:Y:S01]  /*0c80*/  FFMA.FTZ R7, R7, R14, R12 ;  /* 0x0000000e07077223 */ /* 0x000fe2000001000c */
[----:B------:R-:W-:Y:S01]  /*0c90*/  LOP3.LUT R15, R15, 0xffff0000, RZ, 0xc0, !PT ;  /* 0xffff00000f0f7812 */ /* 0x000fe200078ec0ff */
[----:B------:R-:W-:Y:S01]  /*0ca0*/  FFMA.FTZ R11, R11, R6, R4 ;  /* 0x000000060b0b7223 */ /* 0x000fe20000010004 */
[----:B------:R-:W-:Y:S01]  /*0cb0*/  LOP3.LUT R4, R19, 0xffff0000, RZ, 0xc0, !PT ;  /* 0xffff000013047812 */ /* 0x000fe200078ec0ff */
[----:B------:R-:W-:-:S02]  /*0cc0*/  FFMA.FTZ R5, R8, R5, R7 ;  /* 0x0000000508057223 */ /* 0x000fc40000010007 */
[----:B------:R-:W2:Y:S02]  /*0cd0*/  S2R R7, SR_TID.X ;  /* 0x0000000000077919 */ /* 0x000ea40000002100 */
[----:B------:R-:W-:Y:S02]  /*0ce0*/  FFMA.FTZ R15, R4, R15, R5 ;  /* 0x0000000f040f7223 */ /* 0x000fe40000010005 */
[----:B------:R-:W3:Y:S04]  /*0cf0*/  SHFL.BFLY PT, R4, R11, 0x4, 0x1f ;  /* 0x0c801f000b047f89 */ /* 0x000ee800000e0000 */
[----:B------:R-:W4:Y:S01]  /*0d00*/  SHFL.BFLY PT, R6, R15, 0x4, 0x1f ;  /* 0x0c801f000f067f89 */ /* 0x000f2200000e0000 */
[----:B---3--:R-:W-:Y:S01]  /*0d10*/  FADD.FTZ R8, R11, R4 ;  /* 0x000000040b087221 */ /* 0x008fe20000010000 */
[----:B------:R-:W-:Y:S01]  /*0d20*/  SHF.L.U32 R4, R26, 0x2, RZ ;  /* 0x000000021a047819 */ /* 0x000fe200000006ff */
[----:B----4-:R-:W-:-:S03]  /*0d30*/  FADD.FTZ R12, R15, R6 ;  /* 0x000000060f0c7221 */ /* 0x010fc60000010000 */
[----:B------:R-:W3:Y:S01]  /*0d40*/  SHFL.BFLY PT, R5, R8, 0x2, 0x1f ;  /* 0x0c401f0008057f89 */ /* 0x000ee200000e0000 */
[----:B------:R-:W-:Y:S01]  /*0d50*/  LOP3.LUT R10, R4, 0x3c, RZ, 0xc0, !PT ;  /* 0x0000003c040a7812 */ /* 0x000fe200078ec0ff */
[----:B------:R-:W-:Y:S02]  /*0d60*/  IMAD R4, R3, UR9, RZ ;  /* 0x0000000903047c24 */ /* 0x000fe4000f8e02ff */
[----:B------:R-:W4:Y:S02]  /*0d70*/  SHFL.BFLY PT, R13, R12, 0x2, 0x1f ;  /* 0x0c401f000c0d7f89 */ /* 0x000f2400000e0000 */
[----:B------:R-:W-:Y:S01]  /*0d80*/  IMAD R9, R4, R9, R10 ;  /* 0x0000000904097224 */ /* 0x000fe200078e020a */
[----:B------:R-:W-:Y:S01]  /*0d90*/  IADD3.X R10, PT, PT, R0, UR8, R21, P0, P1 ;  /* 0x00000008000a7c10 */ /* 0x000fe200087e2415 */
[----:B------:R-:W5:Y:S01]  /*0da0*/  S2R R6, SR_TID.X ;  /* 0x0000000000067919 */ /* 0x000f620000002100 */
[----:B------:R-:W-:Y:S02]  /*0db0*/  SHF.L.U32 R11, R4, 0x2, RZ ;  /* 0x00000002040b7819 */ /* 0x000fe400000006ff */
[----:B------:R-:W-:-:S04]  /*0dc0*/  IADD3 R0, P0, PT, R9, R20, RZ ;  /* 0x0000001409007210 */ /* 0x000fc80007f1e0ff */
[----:B------:R-:W-:Y:S01]  /*0dd0*/  LEA.HI.X.SX32 R9, R9, R10, 0x1, P0 ;  /* 0x0000000a09097211 */ /* 0x000fe200000f0eff */
[----:B------:R-:W-:Y:S01]  /*0de0*/  VIADD R10, R2, UR4 ;  /* 0x00000004020a7c36 */ /* 0x000fe20008000000 */
[----:B------:R-:W1:Y:S01]  /*0df0*/  LDCU UR4, c[0x0][0x4f4] ;  /* 0x00009e80ff0477ac */ /* 0x000e620008000800 */
[----:B0-----:R-:W-:Y:S02]  /*0e00*/  LEA R2, P1, R0, UR10, 0x2 ;  /* 0x0000000a00027c11 */ /* 0x001fe4000f8210ff */
[----:B--2---:R-:W-:Y:S02]  /*0e10*/  LOP3.LUT P0, RZ, R7, 0x7, RZ, 0xc0, !PT ;  /* 0x0000000707ff7812 */ /* 0x004fe4000780c0ff */
[----:B------:R-:W-:Y:S01]  /*0e20*/  IADD3 R23, P2, PT, R10, R23, RZ ;  /* 0x000000170a177210 */ /* 0x000fe20007f5e0ff */
[----:B---3--:R-:W-:Y:S01]  /*0e30*/  FADD.FTZ R5, R8, R5 ;  /* 0x0000000508057221 */ /* 0x008fe20000010000 */
[----:B------:R-:W-:Y:S02]  /*0e40*/  SHF.R.S32.HI R10, RZ, 0x1f, R10 ;  /* 0x0000001fff0a7819 */ /* 0x000fe4000001140a */
[----:B------:R-:W-:Y:S01]  /*0e50*/  LEA.HI.X R3, R0, UR11, R9, 0x2, P1 ;  /* 0x0000000b00037c11 */ /* 0x000fe200088f1409 */
[----:B----4-:R-:W-:Y:S01]  /*0e60*/  FADD.FTZ R8, R12, R13 ;  /* 0x0000000d0c087221 */ /* 0x010fe20000010000 */
[----:B------:R-:W-:Y:S01]  /*0e70*/  IADD3.X R0, PT, PT, RZ, R10, RZ, P2, !PT ;  /* 0x0000000aff007210 */ /* 0x000fe200017fe4ff */
[----:B------:R-:W0:Y:S01]  /*0e80*/  SHFL.BFLY PT, R12, R5, 0x1, 0x1f ;  /* 0x0c201f00050c7f89 */ /* 0x000e2200000e0000 */
[----:B------:R-:W-:-:S03]  /*0e90*/  IMAD.WIDE R10, R11, 0x10, R2 ;  /* 0x000000100b0a7825 */ /* 0x000fc600078e0202 */
[----:B------:R-:W2:Y:S01]  /*0ea0*/  SHFL.BFLY PT, R13, R8, 0x1, 0x1f ;  /* 0x0c201f00080d7f89 */ /* 0x000ea200000e0000 */
[----:B-----5:R-:W-:Y:S02]  /*0eb0*/  LOP3.LUT R7, R6, 0x7, RZ, 0xc0, !PT ;  /* 0x0000000706077812 */ /* 0x020fe400078ec0ff */
[----:B-1----:R-:W-:Y:S02]  /*0ec0*/  LEA R6, P2, R23, UR12, 0x2 ;  /* 0x0000000c17067c11 */ /* 0x002fe4000f8410ff */
[----:B------:R-:W-:Y:S02]  /*0ed0*/  ISETP.NE.AND P1, PT, R7, RZ, PT ;  /* 0x000000ff0700720c */ /* 0x000fe40003f25270 */
[----:B------:R-:W-:Y:S01]  /*0ee0*/  LEA.HI.X R7, R23, UR13, R0, 0x2, P2 ;  /* 0x0000000d17077c11 */ /* 0x000fe200090f1400 */
[----:B0-----:R-:W-:Y:S01]  /*0ef0*/  FADD.FTZ R12, R5, R12 ;  /* 0x0000000c050c7221 */ /* 0x001fe20000010000 */
[----:B--2---:R-:W-:Y:S01]  /*0f00*/  FADD.FTZ R0, R8, R13 ;  /* 0x0000000d08007221 */ /* 0x004fe20000010000 */
[----:B------:R-:W-:-:S04]  /*0f10*/  IMAD.WIDE R8, R4, 0x40, R10 ;  /* 0x0000004004087825 */ /* 0x000fc800078e020a */
[----:B------:R-:W-:Y:S01]  /*0f20*/  @!P0 FMUL.FTZ R13, R12, UR4 ;  /* 0x000000040c0d8c20 */ /* 0x000fe20008410000 */
[----:B------:R-:W-:Y:S01]  /*0f30*/  FMUL.FTZ R15, R0, UR4 ;  /* 0x00000004000f7c20 */ /* 0x000fe20008410000 */
[----:B------:R-:W-:-:S03]  /*0f40*/  IMAD.WIDE R4, R4, 0x40, R8 ;  /* 0x0000004004047825 */ /* 0x000fc600078e0208 */
[----:B------:R-:W-:Y:S04]  /*0f50*/  @!P0 STG.E desc[UR6][R6.64], R13 ;  /* 0x0000000d06008986 */ /* 0x000fe8000c101906 */
[----:B------:R-:W-:Y:S04]  /*0f60*/  @!P1 STG.E desc[UR6][R6.64+0x80], R15 ;  /* 0x0000800f06009986 */ /* 0x000fe8000c101906 */
[----:B------:R-:W-:Y:S04]  /*0f70*/  STG.E.128 desc[UR6][R2.64], RZ ;  /* 0x000000ff02007986 */ /* 0x000fe8000c101d06 */
[----:B------:R-:W-:Y:S04]  /*0f80*/  STG.E.128 desc[UR6][R10.64], RZ ;  /* 0x000000ff0a007986 */ /* 0x000fe8000c101d06 */
[----:B------:R-:W-:Y:S04]  /*0f90*/  STG.E.128 desc[UR6][R8.64], RZ ;  /* 0x000000ff08007986 */ /* 0x000fe8000c101d06 */
[----:B------:R-:W-:Y:S01]  /*0fa0*/  STG.E.128 desc[UR6][R4.64], RZ ;  /* 0x000000ff04007986 */ /* 0x000fe2000c101d06 */
[----:B------:R-:W-:Y:S05]  /*0fb0*/  EXIT ;  /* 0x000000000000794d */ /* 0x000fea0003800000 */
.L_x_1795:
        /* <DEDUP_REMOVED lines=12> */
.L_x_2783:


//--------------------- .text._ZN5flash27flash_bwd_convert_dq_kernelI23Flash_bwd_kernel_traitsILi64ELi128ELi128ELi8ELi4ELi4ELi4ELb0ELb0EN7cutlass10bfloat16_tE19Flash_kernel_traitsILi64ELi128ELi128ELi8ES3_EEEEvNS_16Flash_bwd_paramsEi --------------------------
	.section	.text._ZN5flash27flash_bwd_convert_dq_kernelI23Flash_bwd_kernel_traitsILi64ELi128ELi128ELi8ELi4ELi4ELi4ELb0ELb0EN7cutlass10bfloat16_tE19Flash_kernel_traitsILi64ELi128ELi128ELi8ES3_EEEEvNS_16Flash_bwd_paramsEi,"ax",@progbits
	.align	128
        .global         _ZN5flash27flash_bwd_convert_dq_kernelI23Flash_bwd_kernel_traitsILi64ELi128ELi128ELi8ELi4ELi4ELi4ELb0ELb0EN7cutlass10bfloat16_tE19Flash_kernel_traitsILi64ELi128ELi128ELi8ES3_EEEEvNS_16Flash_bwd_paramsEi
        .type           _ZN5flash27flash_bwd_convert_dq_kernelI23Flash_bwd_kernel_traitsILi64ELi128ELi128ELi8ELi4ELi4ELi4ELb0ELb0EN7cutlass10bfloat16_tE19Flash_kernel_traitsILi64ELi128ELi128ELi8ES3_EEEEvNS_16Flash_bwd_paramsEi,@function
        .size           _ZN5flash27flash_bwd_convert_dq_kernelI23Flash_bwd_kernel_traitsILi64ELi128ELi128ELi8ELi4ELi4ELi4ELb0ELb0EN7cutlass10bfloat16_tE19Flash_kernel_traitsILi64ELi128ELi128ELi8ES3_EEEEvNS_16Flash_bwd_paramsEi,(.L_x_2784 - _ZN5flash27flash_bwd_convert_dq_kernelI23Flash_bwd_kernel_traitsILi64ELi128ELi128ELi8ELi4ELi4ELi4ELb0ELb0EN7cutlass10bfloat16_tE19Flash_kernel_traitsILi64ELi128ELi128ELi8ES3_EEEEvNS_16Flash_bwd_paramsEi)
        .other          _ZN5flash27flash_bwd_convert_dq_kernelI23Flash_bwd_kernel_traitsILi64ELi128ELi128ELi8ELi4ELi4ELi4ELb0ELb0EN7cutlass10bfloat16_tE19Flash_kernel_traitsILi64ELi128ELi128ELi8ES3_EEEEvNS_16Flash_bwd_paramsEi,@"STO_CUDA_ENTRY STV_DEFAULT"
_ZN5flash27flash_bwd_convert_dq_kernelI23Flash_bwd_kernel_traitsILi64ELi128ELi128ELi8ELi4ELi4ELi4ELb0ELb0EN7cutlass10bfloat16_tE19Flash_kernel_traitsILi64ELi128ELi128ELi8ES3_EEEEvNS_16Flash_bwd_paramsEi:
.text._ZN5flash27flash_bwd_convert_dq_kernelI23Flash_bwd_kernel_traitsILi64ELi128ELi128ELi8ELi4ELi4ELi4ELb0ELb0EN7cutlass10bfloat16_tE19Flash_kernel_traitsILi64ELi128ELi128ELi8ES3_EEEEvNS_16Flash_bwd_paramsEi:
[----:B------:R-:W-:Y:S08]  /*0000*/  LDC R1, c[0x0][0x37c] ;  /* 0x0000df00ff017b82 */ /* 0x000ff00000000800 */
[----:B------:R-:W0:Y:S01]  /*0010*/  LDC.64 R4, c[0x0][0x460] ;  /* 0x00011800ff047b82 */ /* 0x000e220000000a00 */
[----:B------:R-:W1:Y:S01]  /*0020*/  S2R R13, SR_CTAID.Y ;  /* 0x00000000000d7919 */ /* 0x000e620000002600 */
[----:B------:R-:W2:Y:S01]  /*0030*/  LDCU.64 UR8, c[0x0][0x358] ;  /* 0x00006b00ff0877ac */ /* 0x000ea20008000a00 */
[----:B------:R-:W-:-:S05]  /*0040*/  MOV R25, 0xffffffff ;  /* 0xffffffff00197802 */ /* 0x000fca0000000f00 */
[----:B------:R-:W1:Y:S01]  /*0050*/  LDC.64 R2, c[0x0][0x460] ;  /* 0x00011800ff027b82 */ /* 0x000e620000000a00 */
[C---:B0-----:R-:W-:Y:S02]  /*0060*/  ISETP.NE.U32.AND P0, PT, R4.reuse, RZ, PT ;  /* 0x000000ff0400720c */ /* 0x041fe40003f05070 */
[----:B------:R-:W-:Y:S02]  /*0070*/  ISETP.NE.U32.AND P1, PT, R4, RZ, PT ;  /* 0x000000ff0400720c */ /* 0x000fe40003f25070 */
[C---:B------:R-:W-:Y:S02]  /*0080*/  ISETP.NE.AND.EX P0, PT, R5.reuse, RZ, PT, P0 ;  /* 0x000000ff0500720c */ /* 0x040fe40003f05300 */
[----:B------:R-:W-:Y:S01]  /*0090*/  ISETP.NE.AND.EX P1, PT, R5, RZ, PT, P1 ;  /* 0x000000ff0500720c */ /* 0x000fe20003f25310 */
[----:B-1----:R-:W-:-:S10]  /*00a0*/  IMAD.WIDE.U32 R2, R13, 0x4, R2 ;  /* 0x000000040d027825 */ /* 0x002fd400078e0002 */
[----:B--2---:R-:W2:Y:S04]  /*00b0*/  @P0 LDG.E R25, desc[UR8][R2.64] ;  /* 0x0000000802190981 */ /* 0x004ea8000c1e1900 */
[----:B------:R-:W2:Y:S01]  /*00c0*/  @P1 LDG.E R0, desc[UR8][R2.64+0x4] ;  /* 0x0000040802001981 */ /* 0x000ea2000c1e1900 */
[----:B------:R-:W0:Y:S08]  /*00d0*/  S2UR UR4, SR_CTAID.X ;  /* 0x00000000000479c3 */ /* 0x000e300000002500 */
[----:B------:R-:W1:Y:S01]  /*00e0*/  @!P1 LDC R4, c[0x0][0x434] ;  /* 0x00010d00ff049b82 */ /* 0x000e620000000800 */
[----:B0-----:R-:W-:Y:S01]  /*00f0*/  USHF.L.U32 UR4, UR4, 0x7, URZ ;  /* 0x0000000704047899 */ /* 0x001fe200080006ff */
[----:B--2---:R-:W-:-:S05]  /*0100*/  @P1 IADD3 R4, PT, PT, R0, -R25, RZ ;  /* 0x8000001900041210 */ /* 0x004fca0007ffe0ff */
[----:B-1----:R-:W-:-:S13]  /*0110*/  ISETP.GT.AND P1, PT, R4, UR4, PT ;  /* 0x0000000404007c0c */ /* 0x002fda000bf24270 */
[----:B------:R-:W-:Y:S05]  /*0120*/  @!P1 EXIT ;  /* 0x000000000000994d */ /* 0x000fea0003800000 */
[----:B------:R-:W-:Y:S01]  /*0130*/  ISETP.NE.AND P1, PT, R25, -0x1, PT ;  /* 0xffffffff1900780c */ /* 0x000fe20003f25270 */
[----:B------:R-:W0:Y:S01]  /*0140*/  LDC R41, c[0x0][0x44c] ;  /* 0x00011300ff297b82 */ /* 0x000e220000000800 */
[----:B------:R-:W0:Y:S07]  /*0150*/  LDCU UR6, c[0x0][0x3e0] ;  /* 0x00007c00ff0677ac */ /* 0x000e2e0008000800 */
[----:B------:R-:W1:Y:S08]  /*0160*/  S2UR UR7, SR_CTAID.Z ;  /* 0x00000000000779c3 */ /* 0x000e700000002700 */
[----:B------:R-:W2:Y:S08]  /*0170*/  @!P1 LDC.64 R2, c[0x0][0x5a0] ;  /* 0x00016800ff029b82 */ /* 0x000eb00000000a00 */
[----:B------:R-:W3:Y:S01]  /*0180*/  @P1 LDC.64 R8, c[0x0][0x5b8] ;  /* 0x00016e00ff081b82 */ /* 0x000ee20000000a00 */
[----:B--2---:R-:W-:-:S04]  /*0190*/  @!P1 IMAD.WIDE.U32 R6, R13, R2, RZ ;  /* 0x000000020d069225 */ /* 0x004fc800078e00ff */
[----:B------:R-:W-:Y:S02]  /*01a0*/  @!P1 IMAD R5, R13, R3, R7 ;  /* 0x000000030d059224 */ /* 0x000fe400078e0207 */
[----:B---3--:R-:W-:-:S04]  /*01b0*/  @P1 IMAD.WIDE.U32 R2, R25, R8, RZ ;  /* 0x0000000819021225 */ /* 0x008fc800078e00ff */
[----:B------:R-:W-:Y:S01]  /*01c0*/  @P1 IMAD R5, R25, R9, R3 ;  /* 0x0000000919051224 */ /* 0x000fe200078e0203 */
[----:B------:R-:W-:Y:S01]  /*01d0*/  @P1 MOV R6, R2 ;  /* 0x0000000200061202 */ /* 0x000fe20000000f00 */
[----:B0-----:R-:W-:Y:S01]  /*01e0*/  IMAD.WIDE R2, R41, UR6, RZ ;  /* 0x0000000629027c25 */ /* 0x001fe2000f8e02ff */
[----:B-1----:R-:W-:Y:S06]  /*01f0*/  @P1 BRA `(.L_x_1796) ;  /* 0x0000000000401947 */ /* 0x002fec0003800000 */
[----:B------:R-:W0:Y:S02]  /*0200*/  LDCU UR10, c[0x0][0x444] ;  /* 0x00008880ff0a77ac */ /* 0x000e240008000800 */
[----:B0-----:R-:W-:Y:S02]  /*0210*/  USHF.R.S32.HI UR5, URZ, 0x1f, UR10 ;  /* 0x0000001fff057899 */ /* 0x001fe4000801140a */
[----:B------:R-:W-:-:S04]  /*0220*/  IMAD.WIDE.U32 R8, R13, UR10, RZ ;  /* 0x0000000a0d087c25 */ /* 0x000fc8000f8e00ff */
[----:B------:R-:W-:Y:S01]  /*0230*/  IMAD R7, R13, UR5, RZ ;  /* 0x000000050d077c24 */ /* 0x000fe2000f8e02ff */
[----:B------:R-:W-:Y:S02]  /*0240*/  USHF.R.S32.HI UR5, URZ, 0x1f, UR6 ;  /* 0x0000001fff057899 */ /* 0x000fe40008011406 */
[----:B------:R-:W-:Y:S02]  /*0250*/  IMAD.WIDE.U32 R10, R8, UR6, RZ ;  /* 0x00000006080a7c25 */ /* 0x000fe4000f8e00ff */
[----:B------:R-:W-:Y:S02]  /*0260*/  IADD3 R0, PT, PT, R9, R7, RZ ;  /* 0x0000000709007210 */ /* 0x000fe40007ffe0ff */
[----:B------:R-:W-:-:S04]  /*0270*/  IMAD.WIDE.U32 R24, R10, R41, RZ ;  /* 0x000000290a187225 */ /* 0x000fc800078e00ff */
[----:B------:R-:W-:-:S04]  /*0280*/  IMAD R7, R0, UR6, RZ ;  /* 0x0000000600077c24 */ /* 0x000fc8000f8e02ff */
[----:B------:R-:W-:-:S05]  /*0290*/  IMAD R7, R8, UR5, R7 ;  /* 0x0000000508077c24 */ /* 0x000fca000f8e0207 */
[----:B------:R-:W-:Y:S02]  /*02a0*/  IADD3 R0, PT, PT, R11, R7, RZ ;  /* 0x000000070b007210 */ /* 0x000fe40007ffe0ff */
[----:B------:R-:W-:-:S03]  /*02b0*/  SHF.R.S32.HI R7, RZ, 0x1f, R41 ;  /* 0x0000001fff077819 */ /* 0x000fc60000011429 */
[----:B------:R-:W-:-:S04]  /*02c0*/  IMAD R0, R0, R41, RZ ;  /* 0x0000002900007224 */ /* 0x000fc800078e02ff */
[----:B------:R-:W-:-:S04]  /*02d0*/  IMAD R7, R7, R10, R0 ;  /* 0x0000000a07077224 */ /* 0x000fc800078e0200 */
[----:B------:R-:W-:Y:S01]  /*02e0*/  IMAD.IADD R22, R25, 0x1, R7 ;  /* 0x0000000119167824 */ /* 0x000fe200078e0207 */
[----:B------:R-:W-:Y:S06]  /*02f0*/  BRA `(.L_x_1797) ;  /* 0x00000000000c7947 */ /* 0x000fec0003800000 */
.L_x_1796:
[-C--:B------:R-:W-:Y:S02]  /*0300*/  IMAD R7, R3, R25.reuse, RZ ;  /* 0x0000001903077224 */ /* 0x080fe400078e02ff */
[----:B------:R-:W-:-:S05]  /*0310*/  IMAD.WIDE.U32 R24, R2, R25, RZ ;  /* 0x0000001902187225 */ /* 0x000fca00078e00ff */
[----:B------:R-:W-:-:S07]  /*0320*/  IADD3 R22, PT, PT, R25, R7, RZ ;  /* 0x0000000719167210 */ /* 0x000fce0007ffe0ff */
.L_x_1797:
[----:B------:R-:W0:Y:S01]  /*0330*/  LDCU UR5, c[0x0][0x600] ;  /* 0x0000c000ff0577ac */ /* 0x000e220008000800 */
[----:B------:R-:W-:Y:S01]  /*0340*/  SHF.L.U32 R0, R13, 0x7, RZ ;  /* 0x000000070d007819 */ /* 0x000fe200000006ff */
[----:B------:R-:W1:Y:S01]  /*0350*/  S2R R25, SR_TID.X ;  /* 0x0000000000197919 */ /* 0x000e620000002100 */
[----:B------:R-:W-:Y:S01]  /*0360*/  HFMA2 R42, -RZ, RZ, 0, 0 ;  /* 0x00000000ff2a7431 */ /* 0x000fe200000001ff */
[----:B------:R-:W-:Y:S02]  /*0370*/  CS2R R28, SRZ ;  /* 0x00000000001c7805 */ /* 0x000fe4000001ff00 */
[----:B------:R-:W-:Y:S02]  /*0380*/  SEL R0, R0, RZ, P0 ;  /* 0x000000ff00007207 */ /* 0x000fe40000000000 */
[----:B------:R-:W-:Y:S02]  /*0390*/  CS2R R30, SRZ ;  /* 0x00000000001e7805 */ /* 0x000fe4000001ff00 */
[----:B------:R-:W-:-:S02]  /*03a0*/  CS2R R10, SRZ ;  /* 0x00000000000a7805 */ /* 0x000fc4000001ff00 */
[----:B------:R-:W-:Y:S02]  /*03b0*/  CS2R R12, SRZ ;  /* 0x00000000000c7805 */ /* 0x000fe4000001ff00 */
[----:B------:R-:W-:Y:S02]  /*03c0*/  IADD3 R7, P0, PT, R0, UR4, RZ ;  /* 0x0000000400077c10 */ /* 0x000fe4000ff1e0ff */
[----:B------:R-:W-:Y:S02]  /*03d0*/  CS2R R14, SRZ ;  /* 0x00000000000e7805 */ /* 0x000fe4000001ff00 */
[----:B------:R-:W-:Y:S02]  /*03e0*/  CS2R R16, SRZ ;  /* 0x0000000000107805 */ /* 0x000fe4000001ff00 */
[----:B------:R-:W-:Y:S02]  /*03f0*/  CS2R R18, SRZ ;  /* 0x0000000000127805 */ /* 0x000fe4000001ff00 */
[----:B------:R-:W-:Y:S01]  /*0400*/  IADD3.X R9, PT, PT, RZ, RZ, RZ, P0, !PT ;  /* 0x000000ffff097210 */ /* 0x000fe200007fe4ff */
[----:B------:R-:W-:Y:S01]  /*0410*/  IMAD.WIDE.U32 R20, R7, R2, RZ ;  /* 0x0000000207147225 */ /* 0x000fe200078e00ff */
[----:B------:R-:W-:-:S02]  /*0420*/  CS2R R26, SRZ ;  /* 0x00000000001a7805 */ /* 0x000fc4000001ff00 */
[----:B------:R-:W-:Y:S02]  /*0430*/  CS2R R32, SRZ ;  /* 0x0000000000207805 */ /* 0x000fe4000001ff00 */
[----:B------:R-:W-:Y:S01]  /*0440*/  CS2R R34, SRZ ;  /* 0x0000000000227805 */ /* 0x000fe2000001ff00 */
[----:B0-----:R-:W-:Y:S01]  /*0450*/  UISETP.GE.AND UP0, UPT, UR5, 0x1, UPT ;  /* 0x000000010500788c */ /* 0x001fe2000bf06270 */
[----:B------:R-:W-:Y:S01]  /*0460*/  IMAD R9, R9, R2, RZ ;  /* 0x0000000209097224 */ /* 0x000fe200078e02ff */
[----:B------:R-:W-:Y:S01]  /*0470*/  CS2R R36, SRZ ;  /* 0x0000000000247805 */ /* 0x000fe2000001ff00 */
[----:B------:R-:W-:Y:S01]  /*0480*/  IMAD.MOV.U32 R0, RZ, RZ, RZ ;  /* 0x000000ffff007224 */ /* 0x000fe200078e00ff */
[----:B------:R-:W-:Y:S01]  /*0490*/  CS2R R38, SRZ ;  /* 0x0000000000267805 */ /* 0x000fe2000001ff00 */
[----:B------:R-:W-:Y:S02]  /*04a0*/  IMAD R43, R3, R7, R9 ;  /* 0x00000007032b7224 */ /* 0x000fe400078e0209 */
[----:B------:R-:W-:Y:S01]  /*04b0*/  HFMA2 R7, -RZ, RZ, 0, 0 ;  /* 0x00000000ff077431 */ /* 0x000fe200000001ff */
[----:B------:R-:W-:-:S02]  /*04c0*/  CS2R R2, SRZ ;  /* 0x0000000000027805 */ /* 0x000fc4000001ff00 */
[----:B------:R-:W-:Y:S02]  /*04d0*/  CS2R R8, SRZ ;  /* 0x0000000000087805 */ /* 0x000fe4000001ff00 */
[----:B------:R-:W-:Y:S01]  /*04e0*/  MOV R40, RZ ;  /* 0x000000ff00287202 */ /* 0x000fe20000000f00 */
[----:B-1----:R-:W-:Y:S06]  /*04f0*/  BRA.U !UP0, `(.L_x_1798) ;  /* 0x0000000508a87547 */ /* 0x002fec000b800000 */
[----:B------:R-:W-:Y:S01]  /*0500*/  IMAD R23, R41, UR7, RZ ;  /* 0x0000000729177c24 */ /* 0x000fe2000f8e02ff */
[----:B------:R-:W0:Y:S01]  /*0510*/  LDCU.64 UR10, c[0x0][0x570] ;  /* 0x0000ae00ff0a77ac */ /* 0x000e220008000a00 */
[----:B------:R-:W-:Y:S01]  /*0520*/  IADD3 R21, PT, PT, R21, R43, RZ ;  /* 0x0000002b15157210 */ /* 0x000fe20007ffe0ff */
[----:B------:R-:W-:Y:S01]  /*0530*/  IMAD R41, R41, UR6, RZ ;  /* 0x0000000629297c24 */ /* 0x000fe2000f8e02ff */
[----:B------:R-:W-:Y:S01]  /*0540*/  MOV R28, RZ ;  /* 0x000000ff001c7202 */ /* 0x000fe20000000f00 */
[----:B------:R-:W-:Y:S01]  /*0550*/  UIADD3 UR5, UPT, UPT, -UR5, URZ, URZ ;  /* 0x000000ff05057290 */ /* 0x000fe2000fffe1ff */
[----:B------:R-:W-:Y:S02]  /*0560*/  IADD3 R43, P0, P1, R23, R24, R20 ;  /* 0x00000018172b7210 */ /* 0x000fe4000791e014 */
[----:B------:R-:W-:Y:S02]  /*0570*/  SHF.R.U32.HI R20, RZ, 0x5, R25 ;  /* 0x00000005ff147819 */ /* 0x000fe40000011619 */
[----:B------:R-:W-:-:S02]  /*0580*/  LOP3.LUT R25, R25, 0x1f, RZ, 0xc0, !PT ;  /* 0x0000001f19197812 */ /* 0x000fc400078ec0ff */
[----:B------:R-:W-:-:S03]  /*0590*/  SHF.R.S32.HI R23, RZ, 0x1f, R23 ;  /* 0x0000001fff177819 */ /* 0x000fc60000011417 */
[----:B------:R-:W-:Y:S01]  /*05a0*/  IMAD R20, R20, R41, R25 ;  /* 0x0000002914147224 */ /* 0x000fe200078e0219 */
[----:B------:R-:W-:-:S04]  /*05b0*/  IADD3.X R21, PT, PT, R23, R22, R21, P0, P1 ;  /* 0x0000001617157210 */ /* 0x000fc800007e2415 */
[----:B------:R-:W-:-:S04]  /*05c0*/  IADD3 R25, P2, PT, R20, R43, RZ ;  /* 0x0000002b14197210 */ /* 0x000fc80007f5e0ff */
[C---:B0-----:R-:W-:Y:S02]  /*05d0*/  LEA R24, P0, R25.reuse, UR10, 0x2 ;  /* 0x0000000a19187c11 */ /* 0x041fe4000f8010ff */
[----:B------:R-:W-:Y:S02]  /*05e0*/  LEA.HI.X.SX32 R20, R20, R21, 0x1, P2 ;  /* 0x0000001514147211 */ /* 0x000fe400010f0eff */
[----:B------:R-:W-:Y:S02]  /*05f0*/  IADD3 R24, P1, PT, R24, 0x80, RZ ;  /* 0x0000008018187810 */ /* 0x000fe40007f3e0ff */
[----:B------:R-:W-:-:S05]  /*0600*/  LEA.HI.X R25, R25, UR11, R20, 0x2, P0 ;  /* 0x0000000b19197c11 */ /* 0x000fca00080f1414 */
[----:B------:R-:W-:-:S07]  /*0610*/  IMAD.X R25, RZ, RZ, R25, P1 ;  /* 0x000000ffff197224 */ /* 0x000fce00008e0619 */
.L_x_1799:
[----:B------:R-:W-:Y:S02]  /*0620*/  SHF.L.U32 R23, R41, 0x3, RZ ;  /* 0x0000000329177819 */ /* 0x000fe400000006ff */
[----:B------:R-:W-:Y:S02]  /*0630*/  MOV R20, R24 ;  /* 0x0000001800147202 */ /* 0x000fe40000000f00 */
[----:B------:R-:W-:-:S03]  /*0640*/  MOV R21, R25 ;  /* 0x0000001900157202 */ /* 0x000fc60000000f00 */
[----:B------:R-:W-:-:S05]  /*0650*/  IMAD.WIDE R22, R23, 0x4, R20 ;  /* 0x0000000417167825 */ /* 0x000fca00078e0214 */
[----:B------:R-:W2:Y:S01]  /*0660*/  LDG.E R43, desc[UR8][R22.64+-0x80] ;  /* 0xffff8008162b7981 */ /* 0x000ea2000c1e1900 */
[----:B------:R-:W-:-:S05]  /*0670*/  IMAD.WIDE R24, R41, 0x20, R22 ;  /* 0x0000002029187825 */ /* 0x000fca00078e0216 */
[----:B------:R-:W3:Y:S04]  /*0680*/  LDG.E R45, desc[UR8][R24.64+-0x80] ;  /* 0xffff8008182d7981 */ /* 0x000ee8000c1e1900 */
[----:B------:R-:W4:Y:S04]  /*0690*/  LDG.E R23, desc[UR8][R22.64] ;  /* 0x0000000816177981 */ /* 0x000f28000c1e1900 */
[----:B------:R-:W5:Y:S01]  /*06a0*/  LDG.E R44, desc[UR8][R24.64] ;  /* 0x00000008182c7981 */ /* 0x000f62000c1e1900 */
[----:B--2---:R-:W-:Y:S01]  /*06b0*/  FADD.FTZ R40, R43, R40 ;  /* 0x000000282b287221 */ /* 0x004fe20000010000 */
[----:B----4-:R-:W-:Y:S01]  /*06c0*/  FADD.FTZ R26, R23, R26 ;  /* 0x0000001a171a7221 */ /* 0x010fe20000010000 */
[----:B------:R-:W-:-:S04]  /*06d0*/  IMAD.WIDE R22, R41, 0x20, R24 ;  /* 0x0000002029167825 */ /* 0x000fc800078e0218 */
[----:B---3--:R-:W-:Y:S01]  /*06e0*/  FADD.FTZ R39, R45, R39 ;  /* 0x000000272d277221 */ /* 0x008fe20000010000 */
[----:B-----5:R-:W-:Y:S01]  /*06f0*/  FADD.FTZ R19, R44, R19 ;  /* 0x000000132c137221 */ /* 0x020fe20000010000 */
[----:B------:R-:W2:Y:S01]  /*0700*/  LDG.E R43, desc[UR8][R22.64+-0x80] ;  /* 0xffff8008162b7981 */ /* 0x000ea2000c1e1900 */
[----:B------:R-:W-:-:S05]  /*0710*/  IMAD.WIDE R44, R41, 0x20, R22 ;  /* 0x00000020292c7825 */ /* 0x000fca00078e0216 */
[----:B------:R-:W3:Y:S04]  /*0720*/  LDG.E R24, desc[UR8][R44.64] ;  /* 0x000000082c187981 */ /* 0x000ee8000c1e1900 */
[----:B------:R-:W4:Y:S04]  /*0730*/  LDG.E R23, desc[UR8][R22.64] ;  /* 0x0000000816177981 */ /* 0x000f28000c1e1900 */
[----:B------:R-:W5:Y:S01]  /*0740*/  LDG.E R22, desc[UR8][R44.64+-0x80] ;  /* 0xffff80082c167981 */ /* 0x000f62000c1e1900 */
[----:B--2---:R-:W-:Y:S01]  /*0750*/  FADD.FTZ R38, R43, R38 ;  /* 0x000000262b267221 */ /* 0x004fe20000010000 */
[----:B----4-:R-:W-:Y:S01]  /*0760*/  FADD.FTZ R18, R23, R18 ;  /* 0x0000001217127221 */ /* 0x010fe20000010000 */
[----:B---3--:R-:W-:Y:S01]  /*0770*/  FADD.FTZ R17, R24, R17 ;  /* 0x0000001118117221 */ /* 0x008fe20000010000 */
[----:B-----5:R-:W-:Y:S01]  /*0780*/  FADD.FTZ R37, R22, R37 ;  /* 0x0000002516257221 */ /* 0x020fe20000010000 */
        /* <DEDUP_REMOVED lines=31> */
[----:B------:R0:W2:Y:S01]  /*0980*/  LDG.E R43, desc[UR8][R22.64+-0x80] ;  /* 0xffff8008162b7981 */ /* 0x0000a2000c1e1900 */
[----:B------:R-:W-:-:S03]  /*0990*/  IMAD.WIDE R44, R41, 0x20, R22 ;  /* 0x00000020292c7825 */ /* 0x000fc600078e0216 */
[----:B------:R-:W3:Y:S04]  /*09a0*/  LDG.E R25, desc[UR8][R22.64] ;  /* 0x0000000816197981 */ /* 0x000ee8000c1e1900 */
[----:B------:R-:W4:Y:S04]  /*09b0*/  LDG.E R24, desc[UR8][R44.64] ;  /* 0x000000082c187981 */ /* 0x000f28000c1e1900 */
[----:B------:R-:W5:Y:S01]  /*09c0*/  LDG.E R23, desc[UR8][R44.64+-0x80] ;  /* 0xffff80082c177981 */ /* 0x000f62000c1e1900 */
[----:B---3--:R-:W-:Y:S01]  /*09d0*/  FADD.FTZ R2, R25, R2 ;  /* 0x0000000219027221 */ /* 0x008fe20000010000 */
[----:B-----5:R-:W-:Y:S01]  /*09e0*/  FADD.FTZ R0, R23, R0 ;  /* 0x0000000017007221 */ /* 0x020fe20000010000 */
[----:B0-----:R-:W-:-:S04]  /*09f0*/  IMAD.WIDE R22, R41, 0x20, R44 ;  /* 0x0000002029167825 */ /* 0x001fc800078e022c */
[----:B----4-:R-:W-:Y:S01]  /*0a00*/  FADD.FTZ R29, R24, R29 ;  /* 0x0000001d181d7221 */ /* 0x010fe20000010000 */
[----:B------:R-:W3:Y:S01]  /*0a10*/  LDG.E R45, desc[UR8][R22.64+-0x80] ;  /* 0xffff8008162d7981 */ /* 0x000ee2000c1e1900 */
[----:B------:R-:W-:-:S03]  /*0a20*/  IMAD.WIDE R24, R41, 0x20, R22 ;  /* 0x0000002029187825 */ /* 0x000fc600078e0216 */
[----:B------:R-:W4:Y:S01]  /*0a30*/  LDG.E R23, desc[UR8][R22.64] ;  /* 0x0000000816177981 */ /* 0x000f22000c1e1900 */
[----:B--2---:R-:W-:-:S03]  /*0a40*/  FADD.FTZ R3, R43, R3 ;  /* 0x000000032b037221 */ /* 0x004fc60000010000 */
[----:B------:R-:W2:Y:S04]  /*0a50*/  LDG.E R43, desc[UR8][R24.64] ;  /* 0x00000008182b7981 */ /* 0x000ea8000c1e1900 */
[----:B------:R-:W5:Y:S01]  /*0a60*/  LDG.E R22, desc[UR8][R24.64+-0x80] ;  /* 0xffff800818167981 */ /* 0x000f62000c1e1900 */
[----:B---3--:R-:W-:Y:S01]  /*0a70*/  FADD.FTZ R8, R45, R8 ;  /* 0x000000082d087221 */ /* 0x008fe20000010000 */
[----:B------:R-:W-:Y:S02]  /*0a80*/  IMAD.WIDE R44, R41, 0x20, R24 ;  /* 0x00000020292c7825 */ /* 0x000fe400078e0218 */
[----:B------:R-:W3:Y:S02]  /*0a90*/  LDG.E R24, desc[UR8][R20.64+-0x80] ;  /* 0xffff800814187981 */ /* 0x000ee4000c1e1900 */
[----:B----4-:R-:W-:-:S02]  /*0aa0*/  FADD.FTZ R30, R23, R30 ;  /* 0x0000001e171e7221 */ /* 0x010fc40000010000 */
[----:B------:R-:W4:Y:S01]  /*0ab0*/  LDG.E R23, desc[UR8][R44.64+-0x80] ;  /* 0xffff80082c177981 */ /* 0x000f22000c1e1900 */
[----:B--2---:R-:W-:-:S03]  /*0ac0*/  FADD.FTZ R42, R43, R42 ;  /* 0x0000002a2b2a7221 */ /* 0x004fc60000010000 */
[----:B------:R-:W2:Y:S04]  /*0ad0*/  LDG.E R43, desc[UR8][R20.64] ;  /* 0x00000008142b7981 */ /* 0x000ea8000c1e1900 */
[----:B------:R-:W2:Y:S01]  /*0ae0*/  LDG.E R45, desc[UR8][R44.64] ;  /* 0x000000082c2d7981 */ /* 0x000ea2000c1e1900 */
[----:B-----5:R-:W-:Y:S01]  /*0af0*/  FADD.FTZ R9, R22, R9 ;  /* 0x0000000916097221 */ /* 0x020fe20000010000 */
[----:B------:R-:W-:-:S04]  /*0b00*/  UIADD3 UR5, UPT, UPT, UR5, 0x1, URZ ;  /* 0x0000000105057890 */ /* 0x000fc8000fffe0ff */
[----:B------:R-:W-:Y:S01]  /*0b10*/  UISETP.NE.AND UP0, UPT, UR5, URZ, UPT ;  /* 0x000000ff0500728c */ /* 0x000fe2000bf05270 */
[----:B----4-:R-:W-:Y:S02]  /*0b20*/  FADD.FTZ R10, R23, R10 ;  /* 0x0000000a170a7221 */ /* 0x010fe40000010000 */
[----:B------:R-:W0:Y:S01]  /*0b30*/  LDC.64 R22, c[0x0][0x5f8] ;  /* 0x00017e00ff167b82 */ /* 0x000e220000000a00 */
[----:B---3--:R-:W-:Y:S01]  /*0b40*/  FADD.FTZ R7, R24, R7 ;  /* 0x0000000718077221 */ /* 0x008fe20000010000 */
[----:B--2---:R-:W-:Y:S01]  /*0b50*/  FADD.FTZ R27, R43, R27 ;  /* 0x0000001b2b1b7221 */ /* 0x004fe20000010000 */
[----:B------:R-:W-:Y:S01]  /*0b60*/  FADD.FTZ R28, R45, R28 ;  /* 0x0000001c2d1c7221 */ /* 0x000fe20000010000 */
[----:B0-----:R-:W-:-:S04]  /*0b70*/  LEA R24, P0, R22, R20, 0x2 ;  /* 0x0000001416187211 */ /* 0x001fc800078010ff */
[----:B------:R-:W-:Y:S01]  /*0b80*/  LEA.HI.X R25, R22, R21, R23, 0x2, P0 ;  /* 0x0000001516197211 */ /* 0x000fe200000f1417 */
[----:B------:R-:W-:Y:S08]  /*0b90*/  BRA.U UP0, `(.L_x_1799) ;  /* 0xfffffff900a07547 */ /* 0x000ff0000b83ffff */
.L_x_1798:
[----:B------:R-:W0:Y:S01]  /*0ba0*/  S2R R20, SR_TID.X ;  /* 0x0000000000147919 */ /* 0x000e220000002100 */
[----:B------:R-:W1:Y:S01]  /*0bb0*/  S2UR UR6, SR_CgaCtaId ;  /* 0x00000000000679c3 */ /* 0x000e620000008800 */
[----:B------:R-:W2:Y:S01]  /*0bc0*/  LDCU UR10, c[0x0][0x500] ;  /* 0x0000a000ff0a77ac */ /* 0x000ea20008000800 */
[----:B------:R-:W-:Y:S01]  /*0bd0*/  BSSY.RECONVERGENT B0, `(.L_x_1800) ;  /* 0x000007b000007945 */ /* 0x000fe20003800200 */
[----:B------:R-:W-:Y:S01]  /*0be0*/  UMOV UR5, 0x400 ;  /* 0x0000040000057882 */ /* 0x000fe20000000000 */
[----:B--2---:R-:W-:Y:S01]  /*0bf0*/  FMUL.FTZ R9, R9, UR10 ;  /* 0x0000000a09097c20 */ /* 0x004fe20008410000 */
[----:B------:R-:W-:Y:S01]  /*0c00*/  FMUL.FTZ R10, R10, UR10 ;  /* 0x0000000a0a0a7c20 */ /* 0x000fe20008410000 */
[----:B------:R-:W-:Y:S01]  /*0c10*/  FMUL.FTZ R19, R19, UR10 ;  /* 0x0000000a13137c20 */ /* 0x000fe20008410000 */
[----:B------:R-:W-:Y:S01]  /*0c20*/  FMUL.FTZ R18, R18, UR10 ;  /* 0x0000000a12127c20 */ /* 0x000fe20008410000 */
[----:B------:R-:W-:Y:S01]  /*0c30*/  FMUL.FTZ R33, R33, UR10 ;  /* 0x0000000a21217c20 */ /* 0x000fe20008410000 */
[----:B------:R-:W-:Y:S01]  /*0c40*/  FMUL.FTZ R32, R32, UR10 ;  /* 0x0000000a20207c20 */ /* 0x000fe20008410000 */
[----:B-1----:R-:W-:Y:S01]  /*0c50*/  ULEA UR5, UR6, UR5, 0x18 ;  /* 0x0000000506057291 */ /* 0x002fe2000f8ec0ff */
[----:B------:R-:W-:Y:S01]  /*0c60*/  F2FP.BF16.F32.PACK_AB R9, R10, R9 ;  /* 0x000000090a09723e */ /* 0x000fe200000010ff */
[----:B------:R-:W-:Y:S01]  /*0c70*/  FMUL.FTZ R39, R39, UR10 ;  /* 0x0000000a27277c20 */ /* 0x000fe20008410000 */
[----:B------:R-:W-:Y:S01]  /*0c80*/  FMUL.FTZ R38, R38, UR10 ;  /* 0x0000000a26267c20 */ /* 0x000fe20008410000 */
[----:B------:R-:W-:Y:S01]  /*0c90*/  F2FP.BF16.F32.PACK_AB R10, R18, R19 ;  /* 0x00000013120a723e */ /* 0x000fe200000010ff */
[----:B------:R-:W-:Y:S01]  /*0ca0*/  FMUL.FTZ R27, R27, UR10 ;  /* 0x0000000a1b1b7c20 */ /* 0x000fe20008410000 */
[C---:B0-----:R-:W-:Y:S01]  /*0cb0*/  SHF.L.U32 R22, R20.reuse, 0x4, RZ ;  /* 0x0000000414167819 */ /* 0x041fe200000006ff */
[C---:B------:R-:W-:Y:S01]  /*0cc0*/  IMAD.SHL.U32 R23, R20.reuse, 0x20, RZ ;  /* 0x0000002014177824 */ /* 0x040fe200078e00ff */
[----:B------:R-:W-:Y:S01]  /*0cd0*/  SHF.L.U32 R21, R20, 0x1, RZ ;  /* 0x0000000114157819 */ /* 0x000fe200000006ff */
[----:B------:R-:W-:Y:S01]  /*0ce0*/  FMUL.FTZ R26, R26, UR10 ;  /* 0x0000000a1a1a7c20 */ /* 0x000fe20008410000 */
[----:B------:R-:W-:Y:S01]  /*0cf0*/  LOP3.LUT R22, R22, 0x1c0, RZ, 0xc0, !PT ;  /* 0x000001c016167812 */ /* 0x000fe200078ec0ff */
[----:B------:R-:W-:Y:S01]  /*0d00*/  FMUL.FTZ R17, R17, UR10 ;  /* 0x0000000a11117c20 */ /* 0x000fe20008410000 */
[----:B------:R-:W-:Y:S01]  /*0d10*/  LOP3.LUT R24, R23, 0xc00, RZ, 0xc0, !PT ;  /* 0x00000c0017187812 */ /* 0x000fe200078ec0ff */
[----:B------:R-:W-:Y:S01]  /*0d20*/  FMUL.FTZ R16, R16, UR10 ;  /* 0x0000000a10107c20 */ /* 0x000fe20008410000 */
[--C-:B------:R-:W-:Y:S01]  /*0d30*/  LOP3.LUT R22, R22, 0x38, R21.reuse, 0xf8, !PT ;  /* 0x0000003816167812 */ /* 0x100fe200078ef815 */
[----:B------:R-:W-:Y:S01]  /*0d40*/  FMUL.FTZ R15, R15, UR10 ;  /* 0x0000000a0f0f7c20 */ /* 0x000fe20008410000 */
[----:B------:R-:W-:Y:S01]  /*0d50*/  SHF.R.U32.HI R23, RZ, 0x4, R20 ;  /* 0x00000004ff177819 */ /* 0x000fe20000011614 */
[----:B------:R-:W-:Y:S01]  /*0d60*/  FMUL.FTZ R7, R7, UR10 ;  /* 0x0000000a07077c20 */ /* 0x000fe20008410000 */
[----:B------:R-:W-:Y:S01]  /*0d70*/  LOP3.LUT R21, R24, 0x6, R21, 0xf8, !PT ;  /* 0x0000000618157812 */ /* 0x000fe200078ef815 */
[----:B------:R-:W-:Y:S01]  /*0d80*/  FMUL.FTZ R24, R3, UR10 ;  /* 0x0000000a03187c20 */ /* 0x000fe20008410000 */
[----:B------:R-:W-:Y:S01]  /*0d90*/  LOP3.LUT R22, R22, 0x8, R23, 0x78, !PT ;  /* 0x0000000816167812 */ /* 0x000fe200078e7817 */
[----:B------:R-:W-:Y:S01]  /*0da0*/  FMUL.FTZ R40, R40, UR10 ;  /* 0x0000000a28287c20 */ /* 0x000fe20008410000 */
[----:B------:R-:W-:Y:S01]  /*0db0*/  R2P PR, R20, 0x18 ;  /* 0x0000001814007804 */ /* 0x000fe20000000000 */
[----:B------:R-:W-:Y:S01]  /*0dc0*/  FMUL.FTZ R23, R31, UR10 ;  /* 0x0000000a1f177c20 */ /* 0x000fe20008410000 */
[----:B------:R-:W-:Y:S01]  /*0dd0*/  LOP3.LUT R22, R21, R22, RZ, 0xfc, !PT ;  /* 0x0000001615167212 */ /* 0x000fe200078efcff */
[----:B------:R-:W-:Y:S01]  /*0de0*/  FMUL.FTZ R37, R37, UR10 ;  /* 0x0000000a25257c20 */ /* 0x000fe20008410000 */
[----:B------:R-:W-:Y:S01]  /*0df0*/  F2FP.BF16.F32.PACK_AB R3, R32, R33 ;  /* 0x000000212003723e */ /* 0x000fe200000010ff */
[----:B------:R-:W-:Y:S01]  /*0e00*/  FMUL.FTZ R32, R14, UR10 ;  /* 0x0000000a0e207c20 */ /* 0x000fe20008410000 */
[----:B------:R-:W-:Y:S01]  /*0e10*/  MOV R19, 0x20 ;  /* 0x0000002000137802 */ /* 0x000fe20000000f00 */
[----:B------:R-:W-:Y:S01]  /*0e20*/  FMUL.FTZ R36, R36, UR10 ;  /* 0x0000000a24247c20 */ /* 0x000fe20008410000 */
[----:B------:R-:W-:Y:S01]  /*0e30*/  LEA R22, R22, UR5, 0x1 ;  /* 0x0000000516167c11 */ /* 0x000fe2000f8e08ff */
[----:B------:R-:W-:Y:S01]  /*0e40*/  FMUL.FTZ R35, R35, UR10 ;  /* 0x0000000a23237c20 */ /* 0x000fe20008410000 */
[----:B------:R-:W-:Y:S01]  /*0e50*/  F2FP.BF16.F32.PACK_AB R21, R38, R39 ;  /* 0x000000272615723e */ /* 0x000fe200000010ff */
[----:B------:R-:W-:Y:S01]  /*0e60*/  FMUL.FTZ R34, R34, UR10 ;  /* 0x0000000a22227c20 */ /* 0x000fe20008410000 */
[----:B------:R-:W-:Y:S01]  /*0e70*/  SEL R19, R19, 0xffffffe0, !P3 ;  /* 0xffffffe013137807 */ /* 0x000fe20005800000 */
[----:B------:R-:W-:Y:S01]  /*0e80*/  FMUL.FTZ R25, R0, UR10 ;  /* 0x0000000a00197c20 */ /* 0x000fe20008410000 */
[----:B------:R-:W-:Y:S01]  /*0e90*/  FMUL.FTZ R38, R8, UR10 ;  /* 0x0000000a08267c20 */ /* 0x000fe20008410000 */
[----:B------:R-:W-:Y:S01]  /*0ea0*/  F2FP.BF16.F32.PACK_AB R14, R26, R27 ;  /* 0x0000001b1a0e723e */ /* 0x000fe200000010ff */
[----:B------:R-:W-:Y:S01]  /*0eb0*/  FMUL.FTZ R13, R13, UR10 ;  /* 0x0000000a0d0d7c20 */ /* 0x000fe20008410000 */
[----:B------:R-:W-:Y:S01]  /*0ec0*/  F2FP.BF16.F32.PACK_AB R16, R16, R17 ;  /* 0x000000111010723e */ /* 0x000fe200000010ff */
[----:B------:R-:W-:Y:S01]  /*0ed0*/  FMUL.FTZ R12, R12, UR10 ;  /* 0x0000000a0c0c7c20 */ /* 0x000fe20008410000 */
[----:B------:R-:W-:Y:S01]  /*0ee0*/  F2FP.BF16.F32.PACK_AB R17, R32, R15 ;  /* 0x0000000f2011723e */ /* 0x000fe200000010ff */
[----:B------:R-:W-:Y:S01]  /*0ef0*/  FMUL.FTZ R11, R11, UR10 ;  /* 0x0000000a0b0b7c20 */ /* 0x000fe20008410000 */
[----:B------:R-:W-:Y:S01]  /*0f00*/  IADD3 R27, PT, PT, R22, 0x40, RZ ;  /* 0x00000040161b7810 */ /* 0x000fe20007ffe0ff */
[----:B------:R-:W-:Y:S01]  /*0f10*/  FMUL.FTZ R2, R2, UR10 ;  /* 0x0000000a02027c20 */ /* 0x000fe20008410000 */
[----:B------:R-:W-:Y:S01]  /*0f20*/  F2FP.BF16.F32.PACK_AB R7, R40, R7 ;  /* 0x000000072807723e */ /* 0x000fe200000010ff */
[----:B------:R-:W-:Y:S01]  /*0f30*/  FMUL.FTZ R15, R28, UR10 ;  /* 0x0000000a1c0f7c20 */ /* 0x000fe20008410000 */
[----:B------:R-:W-:Y:S01]  /*0f40*/  @P4 IADD3 R27, PT, PT, R22, -0x40, RZ ;  /* 0xffffffc0161b4810 */ /* 0x000fe20007ffe0ff */
[----:B------:R-:W-:Y:S01]  /*0f50*/  FMUL.FTZ R29, R29, UR10 ;  /* 0x0000000a1d1d7c20 */ /* 0x000fe20008410000 */
[----:B------:R-:W-:Y:S01]  /*0f60*/  F2FP.BF16.F32.PACK_AB R23, R24, R23 ;  /* 0x000000171817723e */ /* 0x000fe200000010ff */
[----:B------:R-:W-:Y:S01]  /*0f70*/  FMUL.FTZ R30, R30, UR10 ;  /* 0x0000000a1e1e7c20 */ /* 0x000fe20008410000 */
[----:B------:R-:W-:Y:S01]  /*0f80*/  IADD3 R28, PT, PT, R22, R19, RZ ;  /* 0x00000013161c7210 */ /* 0x000fe20007ffe0ff */
[----:B------:R-:W-:Y:S01]  /*0f90*/  FMUL.FTZ R42, R42, UR10 ;  /* 0x0000000a2a2a7c20 */ /* 0x000fe20008410000 */
[----:B------:R-:W-:Y:S01]  /*0fa0*/  F2FP.BF16.F32.PACK_AB R0, R36, R37 ;  /* 0x000000252400723e */ /* 0x000fe200000010ff */
[----:B------:R0:W-:Y:S01]  /*0fb0*/  STS [R22+0x400], R21 ;  /* 0x0004001516007388 */ /* 0x0001e20000000800 */
[----:B------:R-:W-:-:S02]  /*0fc0*/  F2FP.BF16.F32.PACK_AB R8, R34, R35 ;  /* 0x000000232208723e */ /* 0x000fc400000010ff */
[----:B------:R-:W-:Y:S01]  /*0fd0*/  F2FP.BF16.F32.PACK_AB R24, R38, R25 ;  /* 0x000000192618723e */ /* 0x000fe200000010ff */
[----:B------:R-:W-:Y:S01]  /*0fe0*/  STS [R22], R7 ;  /* 0x0000000716007388 */ /* 0x000fe20000000800 */
[----:B------:R-:W-:Y:S02]  /*0ff0*/  F2FP.BF16.F32.PACK_AB R18, R12, R13 ;  /* 0x0000000d0c12723e */ /* 0x000fe400000010ff */
[----:B------:R-:W-:Y:S01]  /*1000*/  F2FP.BF16.F32.PACK_AB R26, R2, R11 ;  /* 0x0000000b021a723e */ /* 0x000fe200000010ff */
[----:B------:R1:W-:Y:S01]  /*1010*/  STS [R28], R3 ;  /* 0x000000031c007388 */ /* 0x0003e20000000800 */
[----:B------:R-:W-:Y:S01]  /*1020*/  F2FP.BF16.F32.PACK_AB R29, R30, R29 ;  /* 0x0000001d1e1d723e */ /* 0x000fe200000010ff */
[----:B0-----:R-:W-:Y:S01]  /*1030*/  IMAD.IADD R21, R19, 0x1, R27 ;  /* 0x0000000113157824 */ /* 0x001fe200078e021b */
[----:B------:R-:W-:Y:S01]  /*1040*/  F2FP.BF16.F32.PACK_AB R42, R15, R42 ;  /* 0x0000002a0f2a723e */ /* 0x000fe200000010ff */
[----:B------:R-:W-:Y:S01]  /*1050*/  STS [R28+0x400], R23 ;  /* 0x000400171c007388 */ /* 0x000fe20000000800 */
[----:B------:R-:W-:-:S03]  /*1060*/  SHF.L.U32 R25, R20, 0x3, RZ ;  /* 0x0000000314197819 */ /* 0x000fc600000006ff */
[----:B------:R0:W-:Y:S01]  /*1070*/  STS [R22+0x2000], R0 ;  /* 0x0020000016007388 */ /* 0x0001e20000000800 */
[C---:B------:R-:W-:Y:S01]  /*1080*/  LOP3.LUT R11, R25.reuse, 0x1f8, RZ, 0xc0, !PT ;  /* 0x000001f8190b7812 */ /* 0x040fe200078ec0ff */
[----:B-1----:R-:W1:Y:S01]  /*1090*/  LDC.64 R2, c[0x0][0x5b8] ;  /* 0x00016e00ff027b82 */ /* 0x002e620000000a00 */
[----:B------:R-:W-:Y:S01]  /*10a0*/  LOP3.LUT R7, R25, 0x38, RZ, 0xc0, !PT ;  /* 0x0000003819077812 */ /* 0x000fe200078ec0ff */
[----:B------:R1:W-:Y:S01]  /*10b0*/  STS [R22+0x2400], R8 ;  /* 0x0024000816007388 */ /* 0x0003e20000000800 */
[--C-:B------:R-:W-:Y:S02]  /*10c0*/  LOP3.LUT R12, R11, 0x38, R20.reuse, 0x78, !PT ;  /* 0x000000380b0c7812 */ /* 0x100fe400078e7814 */
[----:B------:R-:W-:Y:S01]  /*10d0*/  SHF.R.U32.HI R20, RZ, 0x3, R20 ;  /* 0x00000003ff147819 */ /* 0x000fe20000011614 */
[----:B------:R-:W-:Y:S01]  /*10e0*/  STS [R28+0x2000], R24 ;  /* 0x002000181c007388 */ /* 0x000fe20000000800 */
[----:B0-----:R-:W-:-:S03]  /*10f0*/  LOP3.LUT R0, R12, 0x1e00, R25, 0xf8, !PT ;  /* 0x00001e000c007812 */ /* 0x001fc600078ef819 */
[----:B------:R-:W-:Y:S01]  /*1100*/  STS [R28+0x2400], R9 ;  /* 0x002400091c007388 */ /* 0x000fe20000000800 */
[----:B------:R-:W-:Y:S01]  /*1110*/  LEA R0, R0, UR5, 0x1 ;  /* 0x0000000500007c11 */ /* 0x000fe2000f8e08ff */
[----:B------:R-:W0:Y:S02]  /*1120*/  LDCU UR5, c[0x0][0x440] ;  /* 0x00008800ff0577ac */ /* 0x000e240008000800 */
[----:B------:R-:W-:Y:S04]  /*1130*/  STS [R27], R14 ;  /* 0x0000000e1b007388 */ /* 0x000fe80000000800 */
[----:B------:R-:W-:Y:S04]  /*1140*/  STS [R27+0x400], R10 ;  /* 0x0004000a1b007388 */ /* 0x000fe80000000800 */
[----:B------:R2:W-:Y:S01]  /*1150*/  STS [R21], R18 ;  /* 0x0000001215007388 */ /* 0x0005e20000000800 */
[----:B-1----:R-:W-:-:S03]  /*1160*/  IMAD.WIDE.U32 R22, R2, UR4, RZ ;  /* 0x0000000402167c25 */ /* 0x002fc6000f8e00ff */
[----:B------:R-:W-:Y:S01]  /*1170*/  STS [R21+0x400], R26 ;  /* 0x0004001a15007388 */ /* 0x000fe20000000800 */
[----:B------:R-:W-:-:S03]  /*1180*/  LOP3.LUT R25, R22, 0x38, R25, 0xf8, !PT ;  /* 0x0000003816197812 */ /* 0x000fc600078ef819 */
[----:B------:R1:W-:Y:S01]  /*1190*/  STS [R27+0x2000], R16 ;  /* 0x002000101b007388 */ /* 0x0003e20000000800 */
[----:B0-----:R-:W-:Y:S01]  /*11a0*/  ISETP.GE.AND P0, PT, R7, UR5, PT ;  /* 0x0000000507007c0c */ /* 0x001fe2000bf06270 */
[----:B--2---:R-:W0:Y:S01]  /*11b0*/  LDC.64 R18, c[0x0][0x5d0] ;  /* 0x00017400ff127b82 */ /* 0x004e220000000a00 */
[----:B------:R-:W-:Y:S01]  /*11c0*/  IMAD R22, R3, UR4, R23 ;  /* 0x0000000403167c24 */ /* 0x000fe2000f8e0217 */
[----:B------:R2:W-:Y:S01]  /*11d0*/  STS [R27+0x2400], R17 ;  /* 0x002400111b007388 */ /* 0x0005e20000000800 */
[----:B------:R-:W-:-:S03]  /*11e0*/  IADD3 R7, PT, PT, R20, 0x20, RZ ;  /* 0x0000002014077810 */ /* 0x000fc60007ffe0ff */
[----:B------:R2:W-:Y:S01]  /*11f0*/  STS [R21+0x2000], R29 ;  /* 0x0020001d15007388 */ /* 0x0005e20000000800 */
[----:B-1----:R-:W-:-:S03]  /*1200*/  IADD3 R16, PT, PT, R4, -UR4, RZ ;  /* 0x8000000404107c10 */ /* 0x002fc6000fffe0ff */
[----:B------:R2:W-:Y:S01]  /*1210*/  STS [R21+0x2400], R42 ;  /* 0x0024002a15007388 */ /* 0x0005e20000000800 */
[----:B------:R-:W-:Y:S01]  /*1220*/  BAR.SYNC.DEFER_BLOCKING 0x0 ;  /* 0x0000000000007b1d */ /* 0x000fe20000010000 */
[----:B------:R-:W-:Y:S02]  /*1230*/  IADD3 R4, P1, PT, R6, R25, RZ ;  /* 0x0000001906047210 */ /* 0x000fe40007f3e0ff */
[C---:B------:R-:W-:Y:S02]  /*1240*/  ISETP.GE.OR P3, PT, R20.reuse, R16, P0 ;  /* 0x000000101400720c */ /* 0x040fe40000766670 */
[----:B------:R-:W-:Y:S02]  /*1250*/  IADD3.X R5, PT, PT, R5, R22, RZ, P1, !PT ;  /* 0x0000001605057210 */ /* 0x000fe40000ffe4ff */
[----:B------:R-:W-:Y:S02]  /*1260*/  IADD3 R6, PT, PT, R20, 0x40, RZ ;  /* 0x0000004014067810 */ /* 0x000fe40007ffe0ff */
[----:B------:R-:W-:Y:S01]  /*1270*/  ISETP.GE.OR P2, PT, R7, R16, P0 ;  /* 0x000000100700720c */ /* 0x000fe20000746670 */
[----:B0-----:R-:W-:Y:S01]  /*1280*/  IMAD.WIDE.U32 R4, R18, UR7, R4 ;  /* 0x0000000712047c25 */ /* 0x001fe2000f8e0004 */
[----:B------:R-:W-:-:S02]  /*1290*/  IADD3 R7, PT, PT, R20, 0x60, RZ ;  /* 0x0000006014077810 */ /* 0x000fc40007ffe0ff */
[-C--:B------:R-:W-:Y:S02]  /*12a0*/  ISETP.GE.OR P1, PT, R6, R16.reuse, P0 ;  /* 0x000000100600720c */ /* 0x080fe40000726670 */
[----:B------:R-:W-:Y:S01]  /*12b0*/  ISETP.GE.OR P0, PT, R7, R16, P0 ;  /* 0x000000100700720c */ /* 0x000fe20000706670 */
[----:B------:R-:W-:Y:S01]  /*12c0*/  IMAD R7, R19, UR7, R5 ;  /* 0x0000000713077c24 */ /* 0x000fe2000f8e0205 */
[----:B------:R2:W0:Y:S04]  /*12d0*/  LDS.128 R12, [R0+0x1000] ;  /* 0x00100000000c7984 */ /* 0x0004280000000c00 */
[----:B------:R2:W1:Y:S01]  /*12e0*/  LDS.128 R8, [R0+0x3000] ;  /* 0x0030000000087984 */ /* 0x0004620000000c00 */
[----:B------:R-:W-:Y:S06]  /*12f0*/  @P3 BRA `(.L_x_1801) ;  /* 0x0000000000203947 */ /* 0x000fec0003800000 */
[----:B--2---:R-:W2:Y:S01]  /*1300*/  LDS.128 R16, [R0] ;  /* 0x0000000000107984 */ /* 0x004ea20000000c00 */
[----:B------:R-:W3:Y:S01]  /*1310*/  LDCU.64 UR4, c[0x0][0x558] ;  /* 0x0000ab00ff0477ac */ /* 0x000ee20008000a00 */
[----:B------:R-:W-:-:S04]  /*1320*/  IMAD.MOV.U32 R6, RZ, RZ, R4 ;  /* 0x000000ffff067224 */ /* 0x000fc800078e0004 */
[----:B------:R-:W-:-:S04]  /*1330*/  IMAD.WIDE.U32 R22, R20, R2, R6 ;  /* 0x0000000214167225 */ /* 0x000fc800078e0006 */
[----:B------:R-:W-:Y:S01]  /*1340*/  IMAD R21, R20, R3, R23 ;  /* 0x0000000314157224 */ /* 0x000fe200078e0217 */
[----:B---3--:R-:W-:-:S04]  /*1350*/  LEA R24, P3, R22, UR4, 0x1 ;  /* 0x0000000416187c11 */ /* 0x008fc8000f8608ff */
[----:B------:R-:W-:-:S05]  /*1360*/  LEA.HI.X R25, R22, UR5, R21, 0x1, P3 ;  /* 0x0000000516197c11 */ /* 0x000fca00098f0c15 */
[----:B--2---:R3:W-:Y:S04]  /*1370*/  STG.E.128 desc[UR8][R24.64], R16 ;  /* 0x0000001018007986 */ /* 0x0047e8000c101d08 */
.L_x_1801:
[----:B------:R-:W-:Y:S05]  /*1380*/  BSYNC.RECONVERGENT B0 ;  /* 0x0000000000007941 */ /* 0x000fea0003800200 */
.L_x_1800:
[----:B------:R-:W-:Y:S04]  /*1390*/  BSSY.RECONVERGENT B0, `(.L_x_1802) ;  /* 0x000000e000007945 */ /* 0x000fe80003800200 */
[----:B------:R-:W-:Y:S05]  /*13a0*/  @P2 BRA `(.L_x_1803) ;  /* 0x0000000000302947 */ /* 0x000fea0003800000 */
[----:B---3--:R-:W-:Y:S01]  /*13b0*/  IADD3 R19, P2, PT, R20, 0x20, RZ ;  /* 0x0000002014137810 */ /* 0x008fe20007f5e0ff */
[----:B------:R-:W3:Y:S01]  /*13c0*/  LDCU.64 UR4, c[0x0][0x558] ;  /* 0x0000ab00ff0477ac */ /* 0x000ee20008000a00 */
[----:B------:R-:W-:Y:S02]  /*13d0*/  MOV R16, R4 ;  /* 0x0000000400107202 */ /* 0x000fe40000000f00 */
[----:B--2---:R-:W-:-:S05]  /*13e0*/  IADD3.X R17, PT, PT, RZ, RZ, RZ, P2, !PT ;  /* 0x000000ffff117210 */ /* 0x004fca00017fe4ff */
[----:B------:R-:W-:Y:S01]  /*13f0*/  IMAD R18, R17, R2, RZ ;  /* 0x0000000211127224 */ /* 0x000fe200078e02ff */
[----:B------:R-:W-:-:S03]  /*1400*/  MOV R17, R7 ;  /* 0x0000000700117202 */ /* 0x000fc60000000f00 */
[----:B------:R-:W-:-:S04]  /*1410*/  IMAD.WIDE.U32 R16, R19, R2, R16 ;  /* 0x0000000213107225 */ /* 0x000fc800078e0010 */
[----:B------:R-:W-:Y:S01]  /*1420*/  IMAD R19, R19, R3, R18 ;  /* 0x0000000313137224 */ /* 0x000fe200078e0212 */
[----:B---3--:R-:W-:-:S04]  /*1430*/  LEA R18, P2, R16, UR4, 0x1 ;  /* 0x0000000410127c11 */ /* 0x008fc8000f8408ff */
[----:B------:R-:W-:-:S04]  /*1440*/  IADD3 R17, PT, PT, R17, R19, RZ ;  /* 0x0000001311117210 */ /* 0x000fc80007ffe0ff */
[----:B------:R-:W-:-:S05]  /*1450*/  LEA.HI.X R19, R16, UR5, R17, 0x1, P2 ;  /* 0x0000000510137c11 */ /* 0x000fca00090f0c11 */
[----:B0-----:R4:W-:Y:S02]  /*1460*/  STG.E.128 desc[UR8][R18.64], R12 ;  /* 0x0000000c12007986 */ /* 0x0019e4000c101d08 */
.L_x_1803:
[----:B------:R-:W-:Y:S05]  /*1470*/  BSYNC.RECONVERGENT B0 ;  /* 0x0000000000007941 */ /* 0x000fea0003800200 */
.L_x_1802:
[----:B0---4-:R0:W4:Y:S01]  /*1480*/  LDS.128 R12, [R0+0x2000] ;  /* 0x00200000000c7984 */ /* 0x0111220000000c00 */
[----:B------:R-:W-:Y:S04]  /*1490*/  BSSY.RECONVERGENT B0, `(.L_x_1804) ;  /* 0x000000e000007945 */ /* 0x000fe80003800200 */
[----:B------:R-:W-:Y:S05]  /*14a0*/  @P1 BRA `(.L_x_1805) ;  /* 0x0000000000301947 */ /* 0x000fea0003800000 */
[----:B---3--:R-:W-:Y:S01]  /*14b0*/  IADD3 R19, P1, PT, R20, 0x40, RZ ;  /* 0x0000004014137810 */ /* 0x008fe20007f3e0ff */
[----:B------:R-:W3:Y:S01]  /*14c0*/  LDCU.64 UR4, c[0x0][0x558] ;  /* 0x0000ab00ff0477ac */ /* 0x000ee20008000a00 */
[----:B------:R-:W-:Y:S02]  /*14d0*/  IMAD.MOV.U32 R16, RZ, RZ, R4 ;  /* 0x000000ffff107224 */ /* 0x000fe400078e0004 */
[----:B--2---:R-:W-:-:S05]  /*14e0*/  IADD3.X R17, PT, PT, RZ, RZ, RZ, P1, !PT ;  /* 0x000000ffff117210 */ /* 0x004fca0000ffe4ff */
[----:B0-----:R-:W-:Y:S01]  /*14f0*/  IMAD R0, R17, R2, RZ ;  /* 0x0000000211007224 */ /* 0x001fe200078e02ff */
[----:B------:R-:W-:-:S03]  /*1500*/  MOV R17, R7 ;  /* 0x0000000700117202 */ /* 0x000fc60000000f00 */
[----:B------:R-:W-:-:S04]  /*1510*/  IMAD.WIDE.U32 R16, R19, R2, R16 ;  /* 0x0000000213107225 */ /* 0x000fc800078e0010 */
[----:B------:R-:W-:Y:S01]  /*1520*/  IMAD R19, R19, R3, R0 ;  /* 0x0000000313137224 */ /* 0x000fe200078e0200 */
[----:B---3--:R-:W-:-:S04]  /*1530*/  LEA R18, P1, R16, UR4, 0x1 ;  /* 0x0000000410127c11 */ /* 0x008fc8000f8208ff */
[----:B------:R-:W-:-:S04]  /*1540*/  IADD3 R17, PT, PT, R17, R19, RZ ;  /* 0x0000001311117210 */ /* 0x000fc80007ffe0ff */
[----:B------:R-:W-:-:S05]  /*1550*/  LEA.HI.X R19, R16, UR5, R17, 0x1, P1 ;  /* 0x0000000510137c11 */ /* 0x000fca00088f0c11 */
[----:B----4-:R0:W-:Y:S02]  /*1560*/  STG.E.128 desc[UR8][R18.64], R12 ;  /* 0x0000000c12007986 */ /* 0x0101e4000c101d08 */
.L_x_1805:
[----:B------:R-:W-:Y:S05]  /*1570*/  BSYNC.RECONVERGENT B0 ;  /* 0x0000000000007941 */ /* 0x000fea0003800200 */
.L_x_1804:
[----:B------:R-:W-:Y:S05]  /*1580*/  @P0 EXIT ;  /* 0x000000000000094d */ /* 0x000fea0003800000 */
[----:B0---4-:R-:W-:Y:S01]  /*1590*/  IADD3 R13, P0, PT, R20, 0x60, RZ ;  /* 0x00000060140d7810 */ /* 0x011fe20007f1e0ff */
[----:B------:R-:W0:Y:S03]  /*15a0*/  LDCU.64 UR4, c[0x0][0x558] ;  /* 0x0000ab00ff0477ac */ /* 0x000e260008000a00 */
[----:B------:R-:W-:-:S05]  /*15b0*/  IADD3.X R5, PT, PT, RZ, RZ, RZ, P0, !PT ;  /* 0x000000ffff057210 */ /* 0x000fca00007fe4ff */
[----:B--2---:R-:W-:Y:S01]  /*15c0*/  IMAD R0, R5, R2, RZ ;  /* 0x0000000205007224 */ /* 0x004fe200078e02ff */
[----:B------:R-:W-:-:S03]  /*15d0*/  MOV R5, R7 ;  /* 0x0000000700057202 */ /* 0x000fc60000000f00 */
[C---:B------:R-:W-:Y:S02]  /*15e0*/  IMAD R3, R13.reuse, R3, R0 ;  /* 0x000000030d037224 */ /* 0x040fe400078e0200 */
[----:B------:R-:W-:-:S03]  /*15f0*/  IMAD.WIDE.U32 R4, R13, R2, R4 ;  /* 0x000000020d047225 */ /* 0x000fc600078e0004 */
[----:B0-----:R-:W-:Y:S02]  /*1600*/  LEA R2, P0, R4, UR4, 0x1 ;  /* 0x0000000404027c11 */ /* 0x001fe4000f8008ff */
[----:B------:R-:W-:-:S04]  /*1610*/  IADD3 R3, PT, PT, R5, R3, RZ ;  /* 0x0000000305037210 */ /* 0x000fc80007ffe0ff */
[----:B------:R-:W-:-:S05]  /*1620*/  LEA.HI.X R3, R4, UR5, R3, 0x1, P0 ;  /* 0x0000000504037c11 */ /* 0x000fca00080f0c03 */
[----:B-1----:R-:W-:Y:S01]  /*1630*/  STG.E.128 desc[UR8][R2.64], R8 ;  /* 0x0000000802007986 */ /* 0x002fe2000c101d08 */
[----:B------:R-:W-:Y:S05]  /*1640*/  EXIT ;  /* 0x000000000000794d */ /* 0x000fea0003800000 */
.L_x_1806:
        /* <DEDUP_REMOVED lines=11> */
.L_x_2784:


//--------------------- .text._ZN5flash44flash_bwd_dq_dk_dv_loop_seqk_parallel_kernelI23Flash_bwd_kernel_traitsILi64ELi128ELi128ELi8ELi4ELi4ELi4ELb0ELb0EN7cutlass10bfloat16_tE19Flash_kernel_traitsILi64ELi128ELi128ELi8ES3_EELb1ELb0ELb0ELb0ELb0ELb1ELb0EEEvNS_16Flash_bwd_paramsE --------------------------
	.section	.text._ZN5flash44flash_bwd_dq_dk_dv_loop_seqk_parallel_kernelI23Flash_bwd_kernel_traitsILi64ELi128ELi128ELi8ELi4ELi4ELi4ELb0ELb0EN7cutlass10bfloat16_tE19Flash_kernel_traitsILi64ELi128ELi128ELi8ES3_EELb1ELb0ELb0ELb0ELb0ELb1ELb0EEEvNS_16Flash_bwd_paramsE,"ax",@progbits
	.align	128
        .global         _ZN5flash44flash_bwd_dq_dk_dv_loop_seqk_parallel_kernelI23Flash_bwd_kernel_traitsILi64ELi128ELi128ELi8ELi4ELi4ELi4ELb0ELb0EN7cutlass10bfloat16_tE19Flash_kernel_traitsILi64ELi128ELi128ELi8ES3_EELb1ELb0ELb0ELb0ELb0ELb1ELb0EEEvNS_16Flash_bwd_paramsE
        .type           _ZN5flash44flash_bwd_dq_dk_dv_loop_seqk_parallel_kernelI23Flash_bwd_kernel_traitsILi64ELi128ELi128ELi8ELi4ELi4ELi4ELb0ELb0EN7cutlass10bfloat16_tE19Flash_kernel_traitsILi64ELi128ELi128ELi8ES3_EELb1ELb0ELb0ELb0ELb0ELb1ELb0EEEvNS_16Flash_bwd_paramsE,@function
        .size           _ZN5flash44flash_bwd_dq_dk_dv_loop_seqk_parallel_kernelI23Flash_bwd_kernel_traitsILi64ELi128ELi128ELi8ELi4ELi4ELi4ELb0ELb0EN7cutlass10bfloat16_tE19Flash_kernel_traitsILi64ELi128ELi128ELi8ES3_EELb1ELb0ELb0ELb0ELb0ELb1ELb0EEEvNS_16Flash_bwd_paramsE,(.L_x_2785 - _ZN5flash44flash_bwd_dq_dk_dv_loop_seqk_parallel_kernelI23Flash_bwd_kernel_traitsILi64ELi128ELi128ELi8ELi4ELi4ELi4ELb0ELb0EN7cutlass10bfloat16_tE19Flash_kernel_traitsILi64ELi128ELi128ELi8ES3_EELb1ELb0ELb0ELb0ELb0ELb1ELb0EEEvNS_16Flash_bwd_paramsE)
        .other          _ZN5flash44flash_bwd_dq_dk_dv_loop_seqk_parallel_kernelI23Flash_bwd_kernel_traitsILi64ELi128ELi128ELi8ELi4ELi4ELi4ELb0ELb0EN7cutlass10bfloat16_tE19Flash_kernel_traitsILi64ELi128ELi128ELi8ES3_EELb1ELb0ELb0ELb0ELb0ELb1ELb0EEEvNS_16Flash_bwd_paramsE,@"STO_CUDA_ENTRY STV_DEFAULT"
_ZN5flash44flash_bwd_dq_dk_dv_loop_seqk_parallel_kernelI23Flash_bwd_kernel_traitsILi64ELi128ELi128ELi8ELi4ELi4ELi4ELb0ELb0EN7cutlass10bfloat16_tE19Flash_kernel_traitsILi64ELi128ELi128ELi8ES3_EELb1ELb0ELb0ELb0ELb0ELb1ELb0EEEvNS_16Flash_bwd_paramsE:
.text._ZN5flash44flash_bwd_dq_dk_dv_loop_seqk_parallel_kernelI23Flash_bwd_kernel_traitsILi64ELi128ELi128ELi8ELi4ELi4ELi4ELb0ELb0EN7cutlass10bfloat16_tE19Flash_kernel_traitsILi64ELi128ELi128ELi8ES3_EELb1ELb0ELb0ELb0ELb0ELb1ELb0EEEvNS_16Flash_bwd_paramsE:
        /* <DEDUP_REMOVED lines=16> */
[----:B------:R-:W1:Y:S06]  /*0100*/  LDCU UR8, c[0x0][0x438] ;  /* 0x00008700ff0877ac */ /* 0x000e6c0008000800 */
[----:B------:R-:W4:Y:S01]  /*0110*/  S2UR UR25, SR_CgaCtaId ;  /* 0x00000000001979c3 */ /* 0x000f220000008800 */
[----:B------:R-:W1:Y:S01]  /*0120*/  LDCU.64 UR30, c[0x0][0x358] ;  /* 0x00006b00ff1e77ac */ /* 0x000e620008000a00 */
[----:B---3--:R-:W-:-:S02]  /*0130*/  UISETP.NE.U32.AND UP5, UPT, UR4, URZ, UPT ;  /* 0x000000ff0400728c */ /* 0x008fc4000bfa5070 */
[----:B------:R-:W-:-:S04]  /*0140*/  UISETP.NE.U32.AND UP6, UPT, UR4, URZ, UPT ;  /* 0x000000ff0400728c */ /* 0x000fc8000bfc5070 */
[----:B------:R-:W3:Y:S01]  /*0150*/  S2UR UR24, SR_CTAID.Z ;  /* 0x00000000001879c3 */ /* 0x000ee20000002700 */
[----:B--2---:R-:W-:Y:S01]  /*0160*/  R2UR UR16, R2 ;  /* 0x00000000021072ca */ /* 0x004fe200000e0000 */
[----:B------:R-:W-:Y:S02]  /*0170*/  UISETP.NE.AND.EX UP5, UPT, UR5, URZ, UPT, UP5 ;  /* 0x000000ff0500728c */ /* 0x000fe4000bfa5350 */
[----:B-----5:R-:W-:Y:S01]  /*0180*/  UISETP.NE.U32.AND UP4, UPT, UR6, URZ, UPT ;  /* 0x000000ff0600728c */ /* 0x020fe2000bf85070 */
[----:B------:R-:W-:Y:S01]  /*0190*/  UMOV UR4, 0x400 ;  /* 0x0000040000047882 */ /* 0x000fe20000000000 */
[----:B-1----:R-:W-:Y:S02]  /*01a0*/  R2UR UR17, R0 ;  /* 0x00000000001172ca */ /* 0x002fe400000e0000 */
[----:B------:R-:W1:Y:S01]  /*01b0*/  S2UR UR19, SR_CTAID.X ;  /* 0x00000000001379c3 */ /* 0x000e620000002500 */
[----:B----4-:R-:W-:Y:S02]  /*01c0*/  ULEA UR32, UP0, UR29, UR32, 0x2 ;  /* 0x000000201d207291 */ /* 0x010fe4000f8010ff */
[----:B------:R-:W-:-:S02]  /*01d0*/  UISETP.NE.AND.EX UP6, UPT, UR5, URZ, UPT, UP6 ;  /* 0x000000ff0500728c */ /* 0x000fc4000bfc5360 */
[----:B------:R-:W-:Y:S01]  /*01e0*/  ULEA.HI.X UR33, UR29, UR33, URZ, 0x2, UP0 ;  /* 0x000000211d217291 */ /* 0x000fe200080f14ff */
[----:B------:R-:W2:Y:S02]  /*01f0*/  @!UP5 LDCU UR20, c[0x0][0x434] ;  /* 0x00008680ff14d7ac */ /* 0x000ea40008000800 */
[----:B------:R-:W4:Y:S01]  /*0200*/  S2UR UR18, SR_CTAID.Z ;  /* 0x00000000001279c3 */ /* 0x000f220000002700 */
[----:B------:R-:W-:Y:S02]  /*0210*/  ULEA UR25, UR25, UR4, 0x18 ;  /* 0x0000000419197291 */ /* 0x000fe4000f8ec0ff */
[----:B------:R-:W-:Y:S01]  /*0220*/  UISETP.NE.AND.EX UP4, UPT, UR7, URZ, UPT, UP4 ;  /* 0x000000ff0700728c */ /* 0x000fe2000bf85340 */
[----:B------:R-:W-:Y:S01]  /*0230*/  UMOV UR21, 0xffffc000 ;  /* 0xffffc00000157882 */ /* 0x000fe20000000000 */
[----:B------:R-:W-:Y:S01]  /*0240*/  UMOV UR22, URZ ;  /* 0x000000ff00167c82 */ /* 0x000fe20008000000 */
[----:B---3--:R-:W-:-:S08]  /*0250*/  UMOV UR23, URZ ;  /* 0x000000ff00177c82 */ /* 0x008fd00008000000 */
.L_x_1854:
[----:B---34-:R-:W3:Y:S01]  /*0260*/  LDC.64 R2, c[0x0][0x470] ;  /* 0x00011c00ff027b82 */ /* 0x018ee20000000a00 */
[----:B-----5:R-:W5:Y:S01]  /*0270*/  LDCU.64 UR4, c[0x0][0x478] ;  /* 0x00008f00ff0477ac */ /* 0x020f620008000a00 */
[----:B------:R-:W-:Y:S01]  /*0280*/  IMAD.U32 R0, RZ, RZ, UR29 ;  /* 0x0000001dff007e24 */ /* 0x000fe2000f8e00ff */
[----:B------:R-:W-:-:S05]  /*0290*/  PLOP3.LUT P2, PT, PT, PT, UP6, 0x80, 0x8 ;  /* 0x000000000008781c */ /* 0x000fca0003f4f068 */
[----:B------:R-:W1:Y:S08]  /*02a0*/  LDC.U8 R7, c[0x0][0x532] ;  /* 0x00014c80ff077b82 */ /* 0x000e700000000000 */
[----:B------:R-:W2:Y:S01]  /*02b0*/  LDC.64 R8, c[0x0][0x460] ;  /* 0x00011800ff087b82 */ /* 0x000ea20000000a00 */
[----:B-----5:R-:W-:-:S04]  /*02c0*/  UISETP.NE.U32.AND UP1, UPT, UR4, URZ, UPT ;  /* 0x000000ff0400728c */ /* 0x020fc8000bf25070 */
[----:B------:R-:W-:Y:S01]  /*02d0*/  UISETP.NE.AND.EX UP1, UPT, UR5, URZ, UPT, UP1 ;  /* 0x000000ff0500728c */ /* 0x000fe2000bf25310 */
[----:B---3--:R-:W-:-:S04]  /*02e0*/  ISETP.NE.U32.AND P4, PT, R2, RZ, PT ;  /* 0x000000ff0200720c */ /* 0x008fc80003f85070 */
[----:B------:R-:W-:Y:S02]  /*02f0*/  ISETP.NE.AND.EX P4, PT, R3, RZ, PT, P4 ;  /* 0x000000ff0300720c */ /* 0x000fe40003f85340 */
[----:B------:R-:W-:-:S04]  /*0300*/  PLOP3.LUT P0, PT, PT, PT, UP1, 0x80, 0x8 ;  /* 0x000000000008781c */ /* 0x000fc80003f0f018 */
[----:B------:R-:W-:Y:S01]  /*0310*/  @UP1 ULEA UR4, UP0, UR29, UR4, 0x2 ;  /* 0x000000041d041291 */ /* 0x000fe2000f8010ff */
[----:B-1----:R-:W-:Y:S02]  /*0320*/  ISETP.NE.AND P5, PT, R7, RZ, PT ;  /* 0x000000ff0700720c */ /* 0x002fe40003fa5270 */
[----:B------:R-:W-:Y:S01]  /*0330*/  ISETP.EQ.U32.AND P3, PT, RZ, UR6, PT ;  /* 0x00000006ff007c0c */ /* 0x000fe2000bf62070 */
[----:B------:R-:W-:Y:S01]  /*0340*/  @UP1 ULEA.HI.X UR5, UR29, UR5, URZ, 0x2, UP0 ;  /* 0x000000051d051291 */ /* 0x000fe200080f14ff */
[----:B------:R-:W-:Y:S01]  /*0350*/  IMAD.MOV.U32 R20, RZ, RZ, -0x1 ;  /* 0xffffffffff147424 */ /* 0x000fe200078e00ff */
[----:B------:R-:W1:Y:S01]  /*0360*/  @!UP1 LDCU UR9, c[0x0][0x43c] ;  /* 0x00008780ff0997ac */ /* 0x000e620008000800 */
[----:B------:R-:W-:Y:S01]  /*0370*/  @P4 LEA R4, P1, R0, R2, 0x2 ;  /* 0x0000000200044211 */ /* 0x000fe200078210ff */
[----:B------:R-:W-:-:S03]  /*0380*/  IMAD.U32 R2, RZ, RZ, UR4 ;  /* 0x00000004ff027e24 */ /* 0x000fc6000f8e00ff */
[C---:B------:R-:W-:Y:S01]  /*0390*/  @P4 LEA.HI.X R5, R0.reuse, R3, RZ, 0x2, P1 ;  /* 0x0000000300054211 */ /* 0x040fe200008f14ff */
[----:B------:R-:W-:Y:S01]  /*03a0*/  IMAD.U32 R3, RZ, RZ, UR5 ;  /* 0x00000005ff037e24 */ /* 0x000fe2000f8e00ff */
[----:B------:R-:W-:Y:S02]  /*03b0*/  PLOP3.LUT P1, PT, PT, PT, UP5, 0x80, 0x8 ;  /* 0x000000000008781c */ /* 0x000fe40003f2f058 */
[----:B------:R-:W-:Y:S01]  /*03c0*/  ISETP.EQ.OR.EX P3, PT, RZ, UR7, !P5, P3 ;  /* 0x00000007ff007c0c */ /* 0x000fe2000ef62730 */
[----:B------:R-:W3:Y:S01]  /*03d0*/  @P4 LDG.E R6, desc[UR30][R4.64] ;  /* 0x0000001e04064981 */ /* 0x000ee2000c1e1900 */
        /* <DEDUP_REMOVED lines=13> */
[----:B------:R-:W-:Y:S01]  /*04b0*/  @!UP1 USEL UR9, UR9, URZ, UP0 ;  /* 0x000000ff09099287 */ /* 0x000fe20008000000 */
[----:B---3--:R-:W-:Y:S02]  /*04c0*/  @P4 R2UR UR27, R6 ;  /* 0x00000000061b42ca */ /* 0x008fe400000e0000 */
[----:B----4-:R-:W-:-:S13]  /*04d0*/  @P0 R2UR UR26, R5 ;  /* 0x00000000051a02ca */ /* 0x010fda00000e0000 */
        /* <DEDUP_REMOVED lines=14> */
.L_x_1807:
        /* <DEDUP_REMOVED lines=37> */
.L_x_1809:
[----:B------:R-:W2:Y:S01]  /*0810*/  LDCU.64 UR14, c[0x0][0x3b8] ;  /* 0x00007700ff0e77ac */ /* 0x000ea20008000a00 */
[----:B------:R-:W-:-:S05]  /*0820*/  IADD3 R2, PT, PT, R20, UR27, RZ ;  /* 0x0000001b14027c10 */ /* 0x000fca000fffe0ff */
[C---:B--2---:R-:W-:Y:S02]  /*0830*/  IMAD R0, R2.reuse, UR15, RZ ;  /* 0x0000000f02007c24 */ /* 0x044fe4000f8e02ff */
[----:B------:R-:W-:-:S05]  /*0840*/  IMAD.WIDE.U32 R2, R2, UR14, RZ ;  /* 0x0000000e02027c25 */ /* 0x000fca000f8e00ff */
[----:B------:R-:W-:Y:S02]  /*0850*/  IADD3 R33, PT, PT, R3, R0, RZ ;  /* 0x0000000003217210 */ /* 0x000fe40007ffe0ff */
[----:B------:R-:W-:-:S07]  /*0860*/  MOV R32, R2 ;  /* 0x0000000200207202 */ /* 0x000fce0000000f00 */
.L_x_1810:
        /* <DEDUP_REMOVED lines=47> */
.L_x_1811:
[----:B------:R-:W2:Y:S01]  /*0b60*/  LDCU.64 UR12, c[0x0][0x3c0] ;  /* 0x00007800ff0c77ac */ /* 0x000ea20008000a00 */
[----:B------:R-:W-:-:S05]  /*0b70*/  IADD3 R0, PT, PT, R20, UR27, RZ ;  /* 0x0000001b14007c10 */ /* 0x000fca000fffe0ff */
[C---:B--2---:R-:W-:Y:S02]  /*0b80*/  IMAD R4, R0.reuse, UR13, RZ ;  /* 0x0000000d00047c24 */ /* 0x044fe4000f8e02ff */
[----:B------:R-:W-:-:S05]  /*0b90*/  IMAD.WIDE.U32 R2, R0, UR12, RZ ;  /* 0x0000000c00027c25 */ /* 0x000fca000f8e00ff */
[----:B------:R-:W-:Y:S02]  /*0ba0*/  IADD3 R23, PT, PT, R3, R4, RZ ;  /* 0x0000000403177210 */ /* 0x000fe40007ffe0ff */
[----:B------:R-:W-:Y:S02]  /*0bb0*/  MOV R17, R2 ;  /* 0x0000000200117202 */ /* 0x000fe40000000f00 */
.L_x_1812:
        /* <DEDUP_REMOVED lines=29> */
.L_x_1813:
[----:B------:R-:W-:Y:S02]  /*0d90*/  UIMAD.WIDE.U32 UR50, UR46, UR10, URZ ;  /* 0x0000000a2e3272a5 */ /* 0x000fe4000f8e00ff */
[----:B------:R-:W-:-:S04]  /*0da0*/  UIMAD UR45, UR47, UR10, URZ ;  /* 0x0000000a2f2d72a4 */ /* 0x000fc8000f8e02ff */
[----:B------:R-:W-:-:S12]  /*0db0*/  UIADD3 UR45, UPT, UPT, UR51, UR45, URZ ;  /* 0x0000002d332d7290 */ /* 0x000fd8000fffe0ff */
.L_x_1814:
[----:B------:R-:W2:Y:S01]  /*0dc0*/  LDCU.U8 UR4, c[0x0][0x548] ;  /* 0x0000a900ff0477ac */ /* 0x000ea20008000000 */
[----:B------:R-:W-:Y:S01]  /*0dd0*/  USHF.L.U32 UR51, UR29, 0x7, URZ ;  /* 0x000000071d337899 */ /* 0x000fe200080006ff */
[----:B------:R-:W3:Y:S03]  /*0de0*/  LDCU.U8 UR48, c[0x0][0x5f0] ;  /* 0x0000be00ff3077ac */ /* 0x000ee60008000000 */
[----:B------:R-:W-:Y:S02]  /*0df0*/  USEL UR5, UR51, URZ, UP6 ;  /* 0x000000ff33057287 */ /* 0x000fe4000b000000 */
[----:B------:R-:W-:Y:S02]  /*0e00*/  UIMAD UR9, UR24, UR49, URZ ;  /* 0x00000031180972a4 */ /* 0x000fe4000f8e02ff */
[----:B------:R-:W-:Y:S02]  /*0e10*/  UIADD3 UR5, UP0, UPT, UR38, UR5, URZ ;  /* 0x0000000526057290 */ /* 0x000fe4000ff1e0ff */
[----:B--2---:R-:W-:-:S02]  /*0e20*/  UISETP.NE.AND UP1, UPT, UR4, URZ, UPT ;  /* 0x000000ff0400728c */ /* 0x004fc4000bf25270 */
        /* <DEDUP_REMOVED lines=13> */
.L_x_1815:
[----:B------:R-:W2:Y:S01]  /*0f00*/  LDCU UR46, c[0x0][0x434] ;  /* 0x00008680ff2e77ac */ /* 0x000ea20008000800 */
[----:B------:R-:W-:-:S04]  /*0f10*/  UIMAD UR4, UR29, UR39, UR24 ;  /* 0x000000271d0472a4 */ /* 0x000fc8000f8e0218 */
[----:B--2---:R-:W-:Y:S02]  /*0f20*/  UIMAD UR46, UR4, UR46, URZ ;  /* 0x0000002e042e72a4 */ /* 0x004fe4000f8e02ff */
.L_x_1816:
        /* <DEDUP_REMOVED lines=11> */
.L_x_1817:
[----:B------:R-:W2:Y:S01]  /*0fe0*/  LDCU UR47, c[0x0][0x444] ;  /* 0x00008880ff2f77ac */ /* 0x000ea20008000800 */
[----:B------:R-:W-:-:S04]  /*0ff0*/  UIMAD UR4, UR29, UR39, UR24 ;  /* 0x000000271d0472a4 */ /* 0x000fc8000f8e0218 */
[----:B--2---:R-:W-:-:S12]  /*1000*/  UIMAD UR47, UR4, UR47, URZ ;  /* 0x0000002f042f72a4 */ /* 0x004fd8000f8e02ff */
.L_x_1818:
        /* <DEDUP_REMOVED lines=12> */
[----:B----4-:R-:W-:Y:S01]  /*10d0*/  MOV R4, UR5 ;  /* 0x0000000500047c02 */ /* 0x010fe20008000f00 */
[----:B---3--:R-:W-:-:S06]  /*10e0*/  IMAD R0, R18, UR41, RZ ;  /* 0x0000002912007c24 */ /* 0x008fcc000f8e02ff */
[----:B------:R-:W3:Y:S01]  /*10f0*/  LDC.64 R12, c[0x0][0x598] ;  /* 0x00016600ff0c7b82 */ /* 0x000ee20000000a00 */
[----:B------:R-:W-:Y:S02]  /*1100*/  IMAD R0, R19, UR38, R0 ;  /* 0x0000002613007c24 */ /* 0x000fe4000f8e0200 */
[C---:B--2---:R-:W-:Y:S01]  /*1110*/  IMAD.SHL.U32 R45, R44.reuse, 0x8, RZ ;  /* 0x000000082c2d7824 */ /* 0x044fe200078e00ff */
[----:B------:R-:W-:Y:S01]  /*1120*/  LOP3.LUT R46, R44, 0x1f, RZ, 0xc0, !PT ;  /* 0x0000001f2c2e7812 */ /* 0x000fe200078ec0ff */
[----:B-----5:R-:W-:Y:S01]  /*1130*/  IMAD.WIDE.U32 R6, R8, UR19, RZ ;  /* 0x0000001308067c25 */ /* 0x020fe2000f8e00ff */
[----:B------:R-:W-:Y:S02]  /*1140*/  SHF.R.U32.HI R238, RZ, 0x5, R44 ;  /* 0x00000005ffee7819 */ /* 0x000fe4000001162c */
[----:B------:R-:W-:Y:S01]  /*1150*/  LOP3.LUT R14, R45, 0x38, RZ, 0xc0, !PT ;  /* 0x000000382d0e7812 */ /* 0x000fe200078ec0ff */
[----:B------:R-:W-:Y:S01]  /*1160*/  IMAD R9, R9, UR19, R7 ;  /* 0x0000001309097c24 */ /* 0x000fe2000f8e0207 */
[----:B------:R-:W-:-:S02]  /*1170*/  SEL R6, R6, RZ, P2 ;  /* 0x000000ff06067207 */ /* 0x000fc40001000000 */
[----:B------:R-:W-:Y:S01]  /*1180*/  SHF.R.U32.HI R43, RZ, 0x3, R44 ;  /* 0x00000003ff2b7819 */ /* 0x000fe2000001162c */
[----:B------:R-:W-:-:S03]  /*1190*/  IMAD.WIDE.U32 R2, R18, UR38, R14 ;  /* 0x0000002612027c25 */ /* 0x000fc6000f8e000e */
[C---:B------:R-:W-:Y:S01]  /*11a0*/  IADD3 R30, P3, PT, R43.reuse, 0x60, RZ ;  /* 0x000000602b1e7810 */ /* 0x040fe20007f7e0ff */
[C---:B------:R-:W-:Y:S01]  /*11b0*/  VIADD R35, R43.reuse, 0x60 ;  /* 0x000000602b237836 */ /* 0x040fe20000000000 */
[----:B------:R-:W-:Y:S01]  /*11c0*/  IADD3 R2, P0, PT, R2, UR42, RZ ;  /* 0x0000002a02027c10 */ /* 0x000fe2000ff1e0ff */
[----:B------:R-:W-:Y:S01]  /*11d0*/  USHF.R.S32.HI UR42, URZ, 0x1f, UR9 ;  /* 0x0000001fff2a7899 */ /* 0x000fe20008011409 */
[----:B------:R-:W-:Y:S01]  /*11e0*/  IADD3 R34, PT, PT, R43, 0x40, RZ ;  /* 0x000000402b227810 */ /* 0x000fe20007ffe0ff */
[----:B------:R-:W-:Y:S01]  /*11f0*/  IMAD.X R37, RZ, RZ, RZ, P3 ;  /* 0x000000ffff257224 */ /* 0x000fe200018e06ff */
[----:B------:R-:W-:Y:S01]  /*1200*/  IADD3.X R3, PT, PT, R3, UR11, R0, P0, !PT ;  /* 0x0000000b03037c10 */ /* 0x000fe200087fe400 */
[----:B------:R-:W-:Y:S01]  /*1210*/  IMAD.U32 R0, RZ, RZ, UR4 ;  /* 0x00000004ff007e24 */ /* 0x000fe2000f8e00ff */
[----:B------:R-:W2:Y:S03]  /*1220*/  LDCU.64 UR10, c[0x0][0x380] ;  /* 0x00007000ff0a77ac */ /* 0x000ea60008000a00 */
[----:B------:R-:W-:Y:S01]  /*1230*/  IMAD.WIDE.U32 R2, R0, UR24, R2 ;  /* 0x0000001800027c25 */ /* 0x000fe2000f8e0002 */
[----:B------:R-:W4:Y:S03]  /*1240*/  LDCU.64 UR4, c[0x0][0x570] ;  /* 0x0000ae00ff0477ac */ /* 0x000f260008000a00 */
[----:B------:R-:W-:Y:S01]  /*1250*/  IMAD R5, R4, UR24, R3 ;  /* 0x0000001804057c24 */ /* 0x000fe2000f8e0203 */
[----:B------:R-:W-:Y:S01]  /*1260*/  UIADD3.X UR42, UPT, UPT, UR43, UR45, UR42, UP1, UP0 ;  /* 0x0000002d2b2a7290 */ /* 0x000fe20008fe042a */
[----:B------:R-:W-:Y:S01]  /*1270*/  IMAD.MOV.U32 R4, RZ, RZ, R2 ;  /* 0x000000ffff047224 */ /* 0x000fe200078e0002 */
[----:B------:R-:W-:Y:S01]  /*1280*/  IADD3 R2, P0, PT, R14, UR8, RZ ;  /* 0x000000080e027c10 */ /* 0x000fe2000ff1e0ff */
[----:B-1----:R-:W-:Y:S01]  /*1290*/  IMAD R0, R10, UR41, RZ ;  /* 0x000000290a007c24 */ /* 0x002fe2000f8e02ff */
[----:B------:R-:W1:Y:S01]  /*12a0*/  LDCU.64 UR8, c[0x0][0x550] ;  /* 0x0000aa00ff0877ac */ /* 0x000e620008000a00 */
[----:B------:R-:W-:Y:S01]  /*12b0*/  IMAD.WIDE.U32 R4, R43, R18, R4 ;  /* 0x000000122b047225 */ /* 0x000fe200078e0004 */
[----:B------:R-:W-:-:S03]  /*12c0*/  UISETP.GT.AND UP0, UPT, UR37, URZ, UPT ;  /* 0x000000ff2500728c */ /* 0x000fc6000bf04270 */
[----:B------:R-:W-:Y:S01]  /*12d0*/  IMAD.X R3, RZ, RZ, UR44, P0 ;  /* 0x0000002cff037e24 */ /* 0x000fe200080e06ff */
[----:B------:R-:W5:Y:S01]  /*12e0*/  LDCU.64 UR44, c[0x0][0x5e8] ;  /* 0x0000bd00ff2c77ac */ /* 0x000f620008000a00 */
[----:B------:R-:W-:Y:S02]  /*12f0*/  IMAD R7, R11, UR38, R0 ;  /* 0x000000260b077c24 */ /* 0x000fe4000f8e0200 */
[----:B------:R-:W-:-:S04]  /*1300*/  IMAD.WIDE.U32 R2, R10, UR38, R2 ;  /* 0x000000260a027c25 */ /* 0x000fc8000f8e0002 */
[----:B------:R-:W-:Y:S01]  /*1310*/  IMAD R0, R238, UR49, R46 ;  /* 0x00000031ee007c24 */ /* 0x000fe2000f8e022e */
[----:B------:R-:W-:Y:S01]  /*1320*/  IADD3 R3, PT, PT, R3, R7, RZ ;  /* 0x0000000703037210 */ /* 0x000fe20007ffe0ff */
[----:B------:R-:W-:-:S03]  /*1330*/  USHF.L.U32 UR49, UR49, 0x7, URZ ;  /* 0x0000000731317899 */ /* 0x000fc600080006ff */
[----:B------:R-:W-:Y:S01]  /*1340*/  IADD3 R8, P1, P0, R0, UR50, R6 ;  /* 0x0000003200087c10 */ /* 0x000fe2000f83e006 */
[----:B---3--:R-:W-:Y:S01]  /*1350*/  IMAD.WIDE.U32 R2, R12, UR24, R2 ;  /* 0x000000180c027c25 */ /* 0x008fe2000f8e0002 */
[----:B------:R-:W-:Y:S02]  /*1360*/  SHF.R.S32.HI R6, RZ, 0x1f, R0 ;  /* 0x0000001fff067819 */ /* 0x000fe40000011400 */
[----:B------:R-:W-:Y:S01]  /*1370*/  SEL R0, R9, RZ, P2 ;  /* 0x000000ff09007207 */ /* 0x000fe20001000000 */
[----:B------:R-:W-:Y:S01]  /*1380*/  IMAD R3, R13, UR24, R3 ;  /* 0x000000180d037c24 */ /* 0x000fe2000f8e0203 */
[----:B------:R-:W-:Y:S01]  /*1390*/  SHF.L.U64.HI R9, R18, 0x5, R19 ;  /* 0x0000000512097819 */ /* 0x000fe20000010213 */
[C---:B------:R-:W-:Y:S01]  /*13a0*/  VIADD R12, R43.reuse, 0x20 ;  /* 0x000000202b0c7836 */ /* 0x040fe20000000000 */
[----:B------:R-:W-:Y:S01]  /*13b0*/  IADD3.X R7, PT, PT, R6, UR42, R0, P1, P0 ;  /* 0x0000002a06077c10 */ /* 0x000fe20008fe0400 */
[C---:B------:R-:W-:Y:S01]  /*13c0*/  IMAD R6, R43.reuse, R19, R5 ;  /* 0x000000132b067224 */ /* 0x040fe200078e0205 */
[----:B--2---:R-:W-:Y:S01]  /*13d0*/  LEA R246, P1, R4, UR10, 0x1 ;  /* 0x0000000a04f67c11 */ /* 0x004fe2000f8208ff */
[----:B------:R-:W-:Y:S01]  /*13e0*/  IMAD.U32 R0, RZ, RZ, UR49 ;  /* 0x00000031ff007e24 */ /* 0x000fe2000f8e00ff */
[----:B------:R-:W-:Y:S01]  /*13f0*/  IADD3 R5, P0, PT, R8, UR49, RZ ;  /* 0x0000003108057c10 */ /* 0x000fe2000ff1e0ff */
[----:B------:R-:W2:Y:S01]  /*1400*/  LDCU.64 UR42, c[0x0][0x420] ;  /* 0x00008400ff2a77ac */ /* 0x000ea20008000a00 */
[----:B------:R-:W-:Y:S01]  /*1410*/  IMAD.WIDE.U32 R2, R43, R10, R2 ;  /* 0x0000000a2b027225 */ /* 0x000fe200078e0002 */
[----:B------:R-:W-:-:S02]  /*1420*/  LEA.HI.X R245, R4, UR11, R6, 0x1, P1 ;  /* 0x0000000b04f57c11 */ /* 0x000fc400088f0c06 */
[----:B------:R-:W-:Y:S01]  /*1430*/  LEA.HI.X.SX32 R4, R0, R7, 0x1, P0 ;  /* 0x0000000700047211 */ /* 0x000fe200000f0eff */
[----:B------:R-:W-:Y:S01]  /*1440*/  IMAD R0, R43, R11, R3 ;  /* 0x0000000b2b007224 */ /* 0x000fe200078e0203 */
[----:B-1----:R-:W-:Y:S01]  /*1450*/  LEA R244, P1, R2, UR8, 0x1 ;  /* 0x0000000802f47c11 */ /* 0x002fe2000f8208ff */
[----:B------:R-:W-:Y:S01]  /*1460*/  IMAD.SHL.U32 R7, R18, 0x20, RZ ;  /* 0x0000002012077824 */ /* 0x000fe200078e00ff */
[C---:B----4-:R-:W-:Y:S01]  /*1470*/  LEA R234, P0, R5.reuse, UR4, 0x2 ;  /* 0x0000000405ea7c11 */ /* 0x050fe2000f8010ff */
[----:B-----5:R-:W-:Y:S01]  /*1480*/  UIMAD.WIDE UR10, UR47, 0x4, UR44 ;  /* 0x000000042f0a78a5 */ /* 0x020fe2000f8e022c */
[----:B------:R-:W-:Y:S02]  /*1490*/  LEA.HI.X R239, R2, UR9, R0, 0x1, P1 ;  /* 0x0000000902ef7c11 */ /* 0x000fe400088f0c00 */
[----:B------:R-:W-:Y:S02]  /*14a0*/  LEA.HI.X R235, R5, UR5, R4, 0x2, P0 ;  /* 0x0000000505eb7c11 */ /* 0x000fe400080f1404 */
[----:B------:R-:W-:-:S02]  /*14b0*/  IADD3 R28, P1, PT, R43, 0x20, RZ ;  /* 0x000000202b1c7810 */ /* 0x000fc40007f3e0ff */
[----:B------:R-:W-:Y:S02]  /*14c0*/  IADD3 R29, P0, PT, R43, 0x40, RZ ;  /* 0x000000402b1d7810 */ /* 0x000fe40007f1e0ff */
[C---:B------:R-:W-:Y:S01]  /*14d0*/  SHF.L.U64.HI R3, R10.reuse, 0x5, R11 ;  /* 0x000000050a037819 */ /* 0x040fe2000001020b */
[----:B------:R-:W-:Y:S01]  /*14e0*/  IMAD.X R26, RZ, RZ, RZ, P1 ;  /* 0x000000ffff1a7224 */ /* 0x000fe200008e06ff */
[----:B------:R-:W-:Y:S01]  /*14f0*/  SHF.L.U32 R0, R10, 0x5, RZ ;  /* 0x000000050a007819 */ /* 0x000fe200000006ff */
[----:B--2---:R-:W-:Y:S01]  /*1500*/  UIMAD.WIDE UR42, UR46, 0x4, UR42 ;  /* 0x000000042e2a78a5 */ /* 0x004fe2000f8e022a */
[----:B------:R-:W-:Y:S01]  /*1510*/  IADD3.X R31, PT, PT, RZ, RZ, RZ, P0, !PT ;  /* 0x000000ffff1f7210 */ /* 0x000fe200007fe4ff */
[----:B------:R-:W-:Y:S10]  /*1520*/  BRA.U UP0, `(.L_x_1819) ;  /* 0x0000000900907547 */ /* 0x000ff4000b800000 */
        /* <DEDUP_REMOVED lines=17> */
.L_x_1820:
[----:B------:R-:W1:Y:S01]  /*1640*/  LDCU.64 UR10, c[0x0][0x5c0] ;  /* 0x0000b800ff0a77ac */ /* 0x000e620008000a00 */
[----:B------:R-:W-:-:S05]  /*1650*/  IADD3 R0, PT, PT, R20, UR27, RZ ;  /* 0x0000001b14007c10 */ /* 0x000fca000fffe0ff */
[C---:B-1----:R-:W-:Y:S02]  /*1660*/  IMAD R4, R0.reuse, UR11, RZ ;  /* 0x0000000b00047c24 */ /* 0x042fe4000f8e02ff */
[----:B------:R-:W-:-:S05]  /*1670*/  IMAD.WIDE.U32 R2, R0, UR10, RZ ;  /* 0x0000000a00027c25 */ /* 0x000fca000f8e00ff */
[----:B------:R-:W-:Y:S02]  /*1680*/  IADD3 R6, PT, PT, R3, R4, RZ ;  /* 0x0000000403067210 */ /* 0x000fe40007ffe0ff */
[----:B------:R-:W-:Y:S02]  /*1690*/  MOV R5, R2 ;  /* 0x0000000200057202 */ /* 0x000fe40000000f00 */
.L_x_1821:
        /* <DEDUP_REMOVED lines=17> */
.L_x_1822:
[----:B------:R-:W1:Y:S01]  /*17b0*/  LDCU.64 UR8, c[0x0][0x5c8] ;  /* 0x0000b900ff0877ac */ /* 0x000e620008000a00 */
[----:B------:R-:W-:-:S05]  /*17c0*/  IADD3 R0, PT, PT, R20, UR27, RZ ;  /* 0x0000001b14007c10 */ /* 0x000fca000fffe0ff */
[C---:B-1----:R-:W-:Y:S02]  /*17d0*/  IMAD R4, R0.reuse, UR9, RZ ;  /* 0x0000000900047c24 */ /* 0x042fe4000f8e02ff */
[----:B------:R-:W-:-:S05]  /*17e0*/  IMAD.WIDE.U32 R2, R0, UR8, RZ ;  /* 0x0000000800027c25 */ /* 0x000fca000f8e00ff */
[----:B------:R-:W-:Y:S02]  /*17f0*/  IADD3 R11, PT, PT, R3, R4, RZ ;  /* 0x00000004030b7210 */ /* 0x000fe40007ffe0ff */
[----:B------:R-:W-:-:S07]  /*1800*/  MOV R10, R2 ;  /* 0x00000002000a7202 */ /* 0x000fce0000000f00 */
.L_x_1823:
        /* <DEDUP_REMOVED lines=35> */
.L_x_1825:
[----:B------:R-:W-:Y:S05]  /*1a40*/  BSYNC.RECONVERGENT B0 ;  /* 0x0000000000007941 */ /* 0x000fea0003800200 */
.L_x_1824:
        /* <DEDUP_REMOVED lines=12> */
.L_x_1827:
[----:B------:R-:W-:Y:S05]  /*1b10*/  BSYNC.RECONVERGENT B0 ;  /* 0x0000000000007941 */ /* 0x000fea0003800200 */
.L_x_1826:
        /* <DEDUP_REMOVED lines=12> */
.L_x_1829:
[----:B------:R-:W-:Y:S05]  /*1be0*/  BSYNC.RECONVERGENT B0 ;  /* 0x0000000000007941 */ /* 0x000fea0003800200 */
.L_x_1828:
        /* <DEDUP_REMOVED lines=30> */
.L_x_1831:
[----:B------:R-:W-:Y:S05]  /*1dd0*/  BSYNC.RECONVERGENT B0 ;  /* 0x0000000000007941 */ /* 0x000fea0003800200 */
.L_x_1830:
        /* <DEDUP_REMOVED lines=12> */
.L_x_1833:
[----:B------:R-:W-:Y:S05]  /*1ea0*/  BSYNC.RECONVERGENT B0 ;  /* 0x0000000000007941 */ /* 0x000fea0003800200 */
.L_x_1832:
        /* <DEDUP_REMOVED lines=12> */
.L_x_1819:
        /* <DEDUP_REMOVED lines=13> */
[C---:B------:R-:W-:Y:S01]  /*2040*/  ISETP.GE.AND P6, PT, R12.reuse, UR38, PT ;  /* 0x000000260c007c0c */ /* 0x040fe2000bfc6270 */
[----:B------:R-:W-:Y:S01]  /*2050*/  UIMAD UR44, UR35, UR12, URZ ;  /* 0x0000000c232c72a4 */ /* 0x000fe2000f8e02ff */
[----:B------:R-:W-:Y:S01]  /*2060*/  LEA.HI.X R7, R7, R245, R9, 0x1, P0 ;  /* 0x000000f507077211 */ /* 0x000fe200000f0c09 */
[----:B------:R-:W-:Y:S01]  /*2070*/  USEL UR35, URZ, 0x4000, UP0 ;  /* 0x00004000ff237887 */ /* 0x000fe20008000000 */
[----:B------:R-:W-:Y:S01]  /*2080*/  ISETP.GE.AND P3, PT, R12, UR37, PT ;  /* 0x000000250c007c0c */ /* 0x000fe2000bf66270 */
[----:B------:R-:W-:Y:S01]  /*2090*/  IMAD.U32 R12, RZ, RZ, UR12 ;  /* 0x0000000cff0c7e24 */ /* 0x000fe2000f8e00ff */
[----:B------:R-:W1:Y:S01]  /*20a0*/  LDCU.64 UR8, c[0x0][0x3d0] ;  /* 0x00007a00ff0877ac */ /* 0x000e620008000a00 */
[----:B------:R-:W-:Y:S01]  /*20b0*/  @!P5 IADD3 R8, P1, PT, R2, R4, RZ ;  /* 0x000000040208d210 */ /* 0x000fe20007f3e0ff */
[----:B------:R-:W-:Y:S01]  /*20c0*/  IMAD.WIDE.U32 R20, R18, 0x40, RZ ;  /* 0x0000004012147825 */ /* 0x000fe200078e00ff */
[----:B------:R-:W-:Y:S01]  /*20d0*/  @!P4 LEA R4, P0, R10, R2, 0x7 ;  /* 0x000000020a04c211 */ /* 0x000fe200078038ff */
[----:B------:R-:W2:Y:S01]  /*20e0*/  LDCU.64 UR4, c[0x0][0x3d8] ;  /* 0x00007b00ff0477ac */ /* 0x000ea20008000a00 */
[----:B------:R-:W-:Y:S01]  /*20f0*/  @!P5 IADD3.X R9, PT, PT, R3, R5, R0, P1, !PT ;  /* 0x000000050309d210 */ /* 0x000fe20000ffe400 */
[----:B------:R-:W-:Y:S01]  /*2100*/  IMAD.WIDE.U32 R12, R12, UR34, R14 ;  /* 0x000000220c0c7c25 */ /* 0x000fe2000f8e000e */
[----:B------:R-:W-:Y:S01]  /*2110*/  @!P4 LEA.HI.X R5, R10, R3, R11, 0x7, P0 ;  /* 0x000000030a05c211 */ /* 0x000fe200000f3c0b */
[----:B------:R-:W-:Y:S01]  /*2120*/  UIMAD UR41, UR34, UR15, UR41 ;  /* 0x0000000f222972a4 */ /* 0x000fe2000f8e0229 */
[----:B------:R-:W-:Y:S01]  /*2130*/  ISETP.GE.AND P0, PT, R43, UR38, PT ;  /* 0x000000262b007c0c */ /* 0x000fe2000bf06270 */
[----:B------:R-:W-:Y:S01]  /*2140*/  IMAD.U32 R10, RZ, RZ, UR14 ;  /* 0x0000000eff0a7e24 */ /* 0x000fe2000f8e00ff */
[----:B------:R-:W-:Y:S01]  /*2150*/  LOP3.LUT R0, R45, 0x1f8, RZ, 0xc0, !PT ;  /* 0x000001f82d007812 */ /* 0x000fe200078ec0ff */
[----:B------:R-:W-:Y:S01]  /*2160*/  IMAD.SHL.U32 R22, R19, 0x40, RZ ;  /* 0x0000004013167824 */ /* 0x000fe200078e00ff */
[----:B------:R-:W-:Y:S01]  /*2170*/  @!P5 IADD3 R24, P1, PT, R6, R20, RZ ;  /* 0x000000140618d210 */ /* 0x000fe20007f3e0ff */
[----:B------:R-:W-:Y:S01]  /*2180*/  IMAD.WIDE.U32 R10, R10, UR34, R14 ;  /* 0x000000220a0a7c25 */ /* 0x000fe2000f8e000e */
[----:B------:R-:W-:Y:S01]  /*2190*/  LOP3.LUT R0, R0, 0x38, R44, 0x78, !PT ;  /* 0x0000003800007812 */ /* 0x000fe200078e782c */
[----:B------:R-:W-:Y:S01]  /*21a0*/  UIMAD UR44, UR34, UR13, UR44 ;  /* 0x0000000d222c72a4 */ /* 0x000fe2000f8e022c */
[----:B------:R-:W-:Y:S01]  /*21b0*/  @!P5 IADD3.X R25, PT, PT, R7, R21, R22, P1, !PT ;  /* 0x000000150719d210 */ /* 0x000fe20000ffe416 */
[----:B------:R-:W3:Y:S01]  /*21c0*/  @!P3 LDC.64 R38, c[0x0][0x388] ;  /* 0x0000e200ff26bb82 */ /* 0x000ee20000000a00 */
[----:B------:R-:W-:-:S02]  /*21d0*/  LOP3.LUT R0, R0, 0x1e00, R45, 0xf8, !PT ;  /* 0x00001e0000007812 */ /* 0x000fc400078ef82d */
[----:B------:R-:W-:Y:S01]  /*21e0*/  ISETP.GE.AND P2, PT, R34, UR37, PT ;  /* 0x0000002522007c0c */ /* 0x000fe2000bf46270 */
[----:B------:R-:W-:Y:S01]  /*21f0*/  @!P0 IMAD.MOV.U32 R14, RZ, RZ, R244 ;  /* 0x000000ffff0e8224 */ /* 0x000fe200078e00f4 */
[----:B------:R-:W-:Y:S01]  /*2200*/  LEA R0, R0, UR25, 0x1 ;  /* 0x0000001900007c11 */ /* 0x000fe2000f8e08ff */
[----:B------:R-:W-:Y:S01]  /*2210*/  @!P0 IMAD.MOV.U32 R15, RZ, RZ, R239 ;  /* 0x000000ffff0f8224 */ /* 0x000fe200078e00ef */
[----:B------:R-:W4:Y:S01]  /*2220*/  S2R R174, SR_TID.X ;  /* 0x0000000000ae7919 */ /* 0x000f220000002100 */
[----:B------:R-:W-:Y:S02]  /*2230*/  IMAD.MOV.U32 R250, RZ, RZ, 0x7f800000 ;  /* 0x7f800000fffa7424 */ /* 0x000fe400078e00ff */
[----:B------:R-:W-:Y:S01]  /*2240*/  IMAD.MOV.U32 R249, RZ, RZ, 0x7f800000 ;  /* 0x7f800000fff97424 */ /* 0x000fe200078e00ff */
[----:B------:R-:W-:Y:S01]  /*2250*/  @!PT LDS RZ, [RZ] ;  /* 0x00000000fffff984 */ /* 0x000fe20000000800 */
[----:B------:R-:W-:Y:S01]  /*2260*/  @!PT LDS RZ, [RZ] ;  /* 0x00000000fffff984 */ /* 0x000fe20000000800 */
[----:B------:R-:W-:Y:S01]  /*2270*/  @!PT LDS RZ, [RZ] ;  /* 0x00000000fffff984 */ /* 0x000fe20000000800 */
[----:B------:R-:W-:Y:S01]  /*2280*/  @!P0 LDGSTS.E.BYPASS.LTC128B.128 [R0+0x8000], desc[UR30][R14.64] ;  /* 0x080000000e008fae */ /* 0x000fe2000b981a1e */
[----:B------:R-:W-:Y:S02]  /*2290*/  VIADD R233, R0, UR35 ;  /* 0x0000002300e97c36 */ /* 0x000fe40008000000 */
[----:B------:R-:W-:Y:S01]  /*22a0*/  IMAD.MOV.U32 R248, RZ, RZ, 0x7f800000 ;  /* 0x7f800000fff87424 */ /* 0x000fe200078e00ff */
[----:B------:R-:W-:Y:S01]  /*22b0*/  @P0 STS.128 [R0+0x8000], RZ ;  /* 0x008000ff00000388 */ /* 0x000fe20000000c00 */
[----:B------:R-:W-:Y:S01]  /*22c0*/  IMAD.MOV.U32 R247, RZ, RZ, 0x7f800000 ;  /* 0x7f800000fff77424 */ /* 0x000fe200078e00ff */
[----:B------:R-:W-:Y:S01]  /*22d0*/  LOP3.LUT R238, R238, 0x3, RZ, 0xc0, !PT ;  /* 0x00000003eeee7812 */ /* 0x000fe200078ec0ff */
[C---:B------:R-:W-:Y:S01]  /*22e0*/  IMAD.SHL.U32 R168, R44.reuse, 0x40, RZ ;  /* 0x000000402ca87824 */ /* 0x040fe200078e00ff */
[----:B------:R-:W-:Y:S01]  /*22f0*/  @P6 STS.128 [R0+0x9000], RZ ;  /* 0x009000ff00006388 */ /* 0x000fe20000000c00 */
[----:B------:R-:W-:Y:S01]  /*2300*/  IMAD.SHL.U32 R151, R44, 0x20, RZ ;  /* 0x000000202c977824 */ /* 0x000fe200078e00ff */
[----:B------:R-:W3:Y:S02]  /*2310*/  LDC R236, c[0x0][0x44c] ;  /* 0x00011300ffec7b82 */ /* 0x000ee40000000800 */
        /* <DEDUP_REMOVED lines=14> */
[----:B-1----:R-:W-:-:S02]  /*2400*/  @!P0 IMAD.MOV.U32 R2, RZ, RZ, R246 ;  /* 0x000000ffff028224 */ /* 0x002fc400078e00f6 */
[----:B------:R-:W-:-:S05]  /*2410*/  @!P0 IMAD.MOV.U32 R3, RZ, RZ, R245 ;  /* 0x000000ffff038224 */ /* 0x000fca00078e00f5 */
[----:B------:R1:W-:Y:S01]  /*2420*/  @!P0 LDGSTS.E.BYPASS.LTC128B.128 [R233], desc[UR30][R2.64] ;  /* 0x0000000002e98fae */ /* 0x0003e2000b981a1e */
[C---:B--2---:R-:W-:Y:S02]  /*2430*/  IMAD R8, R27.reuse, UR8, RZ ;  /* 0x000000081b087c24 */ /* 0x044fe4000f8e02ff */
[----:B------:R-:W-:Y:S01]  /*2440*/  IMAD R9, R27, UR4, RZ ;  /* 0x000000041b097c24 */ /* 0x000fe2000f8e02ff */
[----:B------:R-:W-:Y:S01]  /*2450*/  @P0 STS.128 [R233], RZ ;  /* 0x000000ffe9000388 */ /* 0x000fe20000000c00 */
[C---:B------:R-:W-:Y:S02]  /*2460*/  IMAD R8, R16.reuse, UR9, R8 ;  /* 0x0000000910087c24 */ /* 0x040fe4000f8e0208 */
[----:B------:R-:W-:Y:S01]  /*2470*/  IMAD.MOV.U32 R160, RZ, RZ, 0x40 ;  /* 0x00000040ffa07424 */ /* 0x000fe200078e00ff */
[----:B------:R-:W-:Y:S01]  /*2480*/  @P6 STS.128 [R233+0x1000], RZ ;  /* 0x001000ffe9006388 */ /* 0x000fe20000000c00 */
[----:B----4-:R-:W-:Y:S01]  /*2490*/  IADD3 R4, P0, PT, R17, R12, RZ ;  /* 0x0000000c11047210 */ /* 0x010fe20007f1e0ff */
[----:B------:R-:W-:-:S02]  /*24a0*/  IMAD R9, R16, UR5, R9 ;  /* 0x0000000510097c24 */ /* 0x000fc4000f8e0209 */
[----:B------:R-:W-:Y:S01]  /*24b0*/  IMAD.MOV.U32 R170, RZ, RZ, 0x20 ;  /* 0x00000020ffaa7424 */ /* 0x000fe200078e00ff */
[----:B------:R-:W-:Y:S01]  /*24c0*/  @!PT LDS RZ, [RZ] ;  /* 0x00000000fffff984 */ /* 0x000fe20000000800 */
[----:B------:R-:W-:Y:S01]  /*24d0*/  @!PT LDS RZ, [RZ] ;  /* 0x00000000fffff984 */ /* 0x000fe20000000800 */
[----:B------:R-:W-:Y:S01]  /*24e0*/  @!PT LDS RZ, [RZ] ;  /* 0x00000000fffff984 */ /* 0x000fe20000000800 */
[----:B------:R-:W-:Y:S01]  /*24f0*/  @!P6 LDGSTS.E.BYPASS.LTC128B.128 [R233+0x1000], desc[UR30][R6.64] ;  /* 0x0100000006e9efae */ /* 0x000fe2000b981a1e */
[----:B------:R-:W-:Y:S01]  /*2500*/  ISETP.GE.AND P6, PT, R43, UR37, PT ;  /* 0x000000252b007c0c */ /* 0x000fe2000bfc6270 */
[----:B------:R-:W-:Y:S01]  /*2510*/  @!P3 IMAD R17, R26, UR14, RZ ;  /* 0x0000000e1a11bc24 */ /* 0x000fe2000f8e02ff */
[----:B------:R-:W-:Y:S01]  /*2520*/  IADD3.X R5, PT, PT, R23, UR44, R13, P0, !PT ;  /* 0x0000002c17057c10 */ /* 0x000fe200087fe40d */
[----:B------:R-:W-:Y:S01]  /*2530*/  @!P2 IMAD R27, R31, UR14, RZ ;  /* 0x0000000e1f1bac24 */ /* 0x000fe2000f8e02ff */
[----:B------:R-:W-:Y:S01]  /*2540*/  @!P4 LEA R20, P0, R18, R6, 0x7 ;  /* 0x000000061214c211 */ /* 0x000fe200078038ff */
[----:B------:R-:W-:Y:S01]  /*2550*/  @!P3 IMAD R36, R28, UR15, R17 ;  /* 0x0000000f1c24bc24 */ /* 0x000fe2000f8e0211 */
[----:B------:R-:W-:Y:S01]  /*2560*/  @P5 STS.128 [R233+0x2000], RZ ;  /* 0x002000ffe9005388 */ /* 0x000fe20000000c00 */
[----:B------:R-:W-:Y:S01]  /*2570*/  IMAD.WIDE.U32 R4, R16, UR4, R4 ;  /* 0x0000000410047c25 */ /* 0x000fe2000f8e0004 */
[----:B------:R-:W-:-:S02]  /*2580*/  @!P4 LEA.HI.X R21, R18, R7, R19, 0x7, P0 ;  /* 0x000000071215c211 */ /* 0x000fc400000f3c13 */
[----:B------:R-:W-:Y:S01]  /*2590*/  CS2R R126, SRZ ;  /* 0x00000000007e7805 */ /* 0x000fe2000001ff00 */
[----:B------:R-:W-:Y:S01]  /*25a0*/  @!PT LDS RZ, [RZ] ;  /* 0x00000000fffff984 */ /* 0x000fe20000000800 */
[----:B------:R-:W-:Y:S01]  /*25b0*/  @!PT LDS RZ, [RZ] ;  /* 0x00000000fffff984 */ /* 0x000fe20000000800 */
[----:B------:R-:W-:Y:S01]  /*25c0*/  @!PT LDS RZ, [RZ] ;  /* 0x00000000fffff984 */ /* 0x000fe20000000800 */
[----:B------:R2:W-:Y:S01]  /*25d0*/  @!P5 LDGSTS.E.BYPASS.LTC128B.128 [R233+0x2000], desc[UR30][R24.64] ;  /* 0x0200000018e9dfae */ /* 0x0005e2000b981a1e */
[----:B------:R-:W-:Y:S01]  /*25e0*/  IMAD.IADD R5, R5, 0x1, R9 ;  /* 0x0000000105057824 */ /* 0x000fe200078e0209 */
[----:B------:R-:W-:Y:S02]  /*25f0*/  CS2R R124, SRZ ;  /* 0x00000000007c7805 */ /* 0x000fe4000001ff00 */
[----:B-1----:R-:W-:Y:S01]  /*2600*/  IADD3 R2, P1, PT, R32, R10, RZ ;  /* 0x0000000a20027210 */ /* 0x002fe20007f3e0ff */
[----:B------:R-:W-:Y:S01]  /*2610*/  @!P2 IMAD.MOV.U32 R10, RZ, RZ, R4 ;  /* 0x000000ffff0aa224 */ /* 0x000fe200078e0004 */
[----:B------:R-:W-:Y:S01]  /*2620*/  @P4 STS.128 [R233+0x3000], RZ ;  /* 0x003000ffe9004388 */ /* 0x000fe20000000c00 */
[----:B------:R-:W-:Y:S01]  /*2630*/  @!P2 IMAD R40, R29, UR15, R27 ;  /* 0x0000000f1d28ac24 */ /* 0x000fe2000f8e021b */
[----:B------:R-:W-:Y:S01]  /*2640*/  IADD3.X R3, PT, PT, R33, UR41, R11, P1, !PT ;  /* 0x0000002921037c10 */ /* 0x000fe20008ffe40b */
[----:B------:R-:W-:Y:S01]  /*2650*/  @!P2 IMAD.MOV.U32 R11, RZ, RZ, R5 ;  /* 0x000000ffff0ba224 */ /* 0x000fe200078e0005 */
[----:B------:R-:W1:Y:S01]  /*2660*/  @!P6 LDC.64 R32, c[0x0][0x388] ;  /* 0x0000e200ff20eb82 */ /* 0x000e620000000a00 */
[----:B------:R-:W-:Y:S01]  /*2670*/  ISETP.GE.AND P1, PT, R35, UR37, PT ;  /* 0x0000002523007c0c */ /* 0x000fe2000bf26270 */
[----:B------:R-:W-:Y:S01]  /*2680*/  @!PT LDS RZ, [RZ] ;  /* 0x00000000fffff984 */ /* 0x000fe20000000800 */
[----:B------:R-:W-:Y:S01]  /*2690*/  @!PT LDS RZ, [RZ] ;  /* 0x00000000fffff984 */ /* 0x000fe20000000800 */
[----:B------:R-:W-:Y:S01]  /*26a0*/  @!PT LDS RZ, [RZ] ;  /* 0x00000000fffff984 */ /* 0x000fe20000000800 */
[----:B------:R4:W-:Y:S01]  /*26b0*/  @!P4 LDGSTS.E.BYPASS.LTC128B.128 [R233+0x3000], desc[UR30][R20.64] ;  /* 0x0300000014e9cfae */ /* 0x0009e2000b981a1e */
[----:B------:R-:W-:-:S04]  /*26c0*/  IMAD.WIDE.U32 R2, R16, UR8, R2 ;  /* 0x0000000810027c25 */ /* 0x000fc8000f8e0002 */
[C---:B------:R-:W-:Y:S01]  /*26d0*/  IMAD.SHL.U32 R47, R174.reuse, 0x2, RZ ;  /* 0x00000002ae2f7824 */ /* 0x040fe200078e00ff */
[----:B------:R-:W3:Y:S01]  /*26e0*/  @!P2 LDC.64 R34, c[0x0][0x388] ;  /* 0x0000e200ff22ab82 */ /* 0x000ee20000000a00 */
[----:B------:R-:W-:Y:S02]  /*26f0*/  IMAD.IADD R3, R3, 0x1, R8 ;  /* 0x0000000103037824 */ /* 0x000fe400078e0208 */
[C---:B------:R-:W-:Y:S02]  /*2700*/  IMAD.SHL.U32 R252, R174.reuse, 0x20, RZ ;  /* 0x00000020aefc7824 */ /* 0x040fe400078e00ff */
[----:B------:R-:W-:Y:S01]  /*2710*/  IMAD.SHL.U32 R173, R174, 0x8, RZ ;  /* 0x00000008aead7824 */ /* 0x000fe200078e00ff */
[----:B------:R-:W-:Y:S01]  /*2720*/  UIADD3 UR5, UPT, UPT, UR34, 0x80, URZ ;  /* 0x0000008022057890 */ /* 0x000fe2000fffe0ff */
[----:B------:R-:W-:Y:S01]  /*2730*/  @!P3 IMAD R16, R26, UR12, RZ ;  /* 0x0000000c1a10bc24 */ /* 0x000fe2000f8e02ff */
[----:B------:R-:W3:Y:S01]  /*2740*/  LDCU UR34, c[0x0][0x594] ;  /* 0x0000b280ff2277ac */ /* 0x000ee20008000800 */
[----:B------:R-:W-:Y:S01]  /*2750*/  @!P2 IMAD.MOV.U32 R8, RZ, RZ, R2 ;  /* 0x000000ffff08a224 */ /* 0x000fe200078e0002 */
[----:B--2---:R-:W2:Y:S01]  /*2760*/  @!P1 LDC.64 R24, c[0x0][0x390] ;  /* 0x0000e400ff189b82 */ /* 0x004ea20000000a00 */
[----:B------:R-:W-:Y:S01]  /*2770*/  @!P2 IMAD.MOV.U32 R9, RZ, RZ, R3 ;  /* 0x000000ffff09a224 */ /* 0x000fe200078e0003 */
[----:B------:R-:W-:Y:S01]  /*2780*/  CS2R R130, SRZ ;  /* 0x0000000000827805 */ /* 0x000fe2000001ff00 */
[----:B------:R-:W-:Y:S01]  /*2790*/  @!P3 IMAD.MOV.U32 R6, RZ, RZ, R4 ;  /* 0x000000ffff06b224 */ /* 0x000fe200078e0004 */
[----:B------:R-:W-:Y:S01]  /*27a0*/  CS2R R128, SRZ ;  /* 0x0000000000807805 */ /* 0x000fe2000001ff00 */
[----:B------:R-:W-:Y:S01]  /*27b0*/  @!P3 IMAD.MOV.U32 R7, RZ, RZ, R5 ;  /* 0x000000ffff07b224 */ /* 0x000fe200078e0005 */
[----:B------:R-:W-:Y:S01]  /*27c0*/  CS2R R122, SRZ ;  /* 0x00000000007a7805 */ /* 0x000fe2000001ff00 */
[----:B------:R-:W-:Y:S01]  /*27d0*/  @!P2 IMAD R26, R31, UR12, RZ ;  /* 0x0000000c1f1aac24 */ /* 0x000fe2000f8e02ff */
[----:B------:R-:W-:Y:S01]  /*27e0*/  CS2R R120, SRZ ;  /* 0x0000000000787805 */ /* 0x000fe2000001ff00 */
[--C-:B------:R-:W-:Y:S01]  /*27f0*/  @!P6 IMAD.MOV.U32 R12, RZ, RZ, R2.reuse ;  /* 0x000000ffff0ce224 */ /* 0x100fe200078e0002 */
[----:B------:R-:W-:Y:S01]  /*2800*/  CS2R R118, SRZ ;  /* 0x0000000000767805 */ /* 0x000fe2000001ff00 */
[--C-:B------:R-:W-:Y:S01]  /*2810*/  @!P6 IMAD.MOV.U32 R13, RZ, RZ, R3.reuse ;  /* 0x000000ffff0de224 */ /* 0x100fe200078e0003 */
[----:B----4-:R-:W4:Y:S01]  /*2820*/  @!P3 LDC.64 R20, c[0x0][0x390] ;  /* 0x0000e400ff14bb82 */ /* 0x010f220000000a00 */
[----:B------:R-:W-:Y:S01]  /*2830*/  @!P1 IMAD.MOV.U32 R14, RZ, RZ, R2 ;  /* 0x000000ffff0e9224 */ /* 0x000fe200078e0002 */
[----:B------:R-:W-:Y:S01]  /*2840*/  CS2R R116, SRZ ;  /* 0x0000000000747805 */ /* 0x000fe2000001ff00 */
[--C-:B------:R-:W-:Y:S01]  /*2850*/  @!P1 IMAD.MOV.U32 R15, RZ, RZ, R3.reuse ;  /* 0x000000ffff0f9224 */ /* 0x100fe200078e0003 */
[----:B------:R-:W-:Y:S01]  /*2860*/  CS2R R110, SRZ ;  /* 0x00000000006e7805 */ /* 0x000fe2000001ff00 */
[C---:B------:R-:W-:Y:S01]  /*2870*/  @!P3 IMAD R42, R28.reuse, UR13, R16 ;  /* 0x0000000d1c2abc24 */ /* 0x040fe2000f8e0210 */
[----:B------:R-:W-:Y:S01]  /*2880*/  CS2R R108, SRZ ;  /* 0x00000000006c7805 */ /* 0x000fe2000001ff00 */
[----:B------:R-:W-:Y:S01]  /*2890*/  @!P3 IMAD.WIDE.U32 R2, R28, UR14, R2 ;  /* 0x0000000e1c02bc25 */ /* 0x000fe2000f8e0002 */
[----:B------:R-:W-:-:S02]  /*28a0*/  CS2R R114, SRZ ;  /* 0x0000000000727805 */ /* 0x000fc4000001ff00 */
[----:B------:R-:W-:Y:S02]  /*28b0*/  CS2R R112, SRZ ;  /* 0x0000000000707805 */ /* 0x000fe4000001ff00 */
[----:B------:R-:W-:Y:S01]  /*28c0*/  CS2R R106, SRZ ;  /* 0x00000000006a7805 */ /* 0x000fe2000001ff00 */
[----:B------:R-:W-:Y:S01]  /*28d0*/  @!P3 IMAD.WIDE.U32 R18, R28, UR12, R6 ;  /* 0x0000000c1c12bc25 */ /* 0x000fe2000f8e0006 */
[----:B------:R-:W-:Y:S02]  /*28e0*/  CS2R R104, SRZ ;  /* 0x0000000000687805 */ /* 0x000fe4000001ff00 */
[----:B------:R-:W-:Y:S02]  /*28f0*/  CS2R R102, SRZ ;  /* 0x0000000000667805 */ /* 0x000fe4000001ff00 */
[----:B------:R-:W-:Y:S01]  /*2900*/  CS2R R100, SRZ ;  /* 0x0000000000647805 */ /* 0x000fe2000001ff00 */
[C---:B------:R-:W-:Y:S01]  /*2910*/  @!P2 IMAD R41, R29.reuse, UR13, R26 ;  /* 0x0000000d1d29ac24 */ /* 0x040fe2000f8e021a */
[----:B------:R-:W-:Y:S01]  /*2920*/  CS2R R94, SRZ ;  /* 0x00000000005e7805 */ /* 0x000fe2000001ff00 */
[----:B------:R-:W-:Y:S01]  /*2930*/  @!P2 IMAD.WIDE.U32 R8, R29, UR14, R8 ;  /* 0x0000000e1d08ac25 */ /* 0x000fe2000f8e0008 */
[----:B------:R-:W2:Y:S01]  /*2940*/  @!P6 LDC.64 R26, c[0x0][0x390] ;  /* 0x0000e400ff1aeb82 */ /* 0x000ea20000000a00 */
[----:B------:R-:W-:-:S02]  /*2950*/  CS2R R92, SRZ ;  /* 0x00000000005c7805 */ /* 0x000fc4000001ff00 */
[----:B------:R-:W-:Y:S01]  /*2960*/  CS2R R98, SRZ ;  /* 0x0000000000627805 */ /* 0x000fe2000001ff00 */
[----:B------:R-:W-:Y:S01]  /*2970*/  @!P2 IMAD.WIDE.U32 R16, R29, UR12, R10 ;  /* 0x0000000c1d10ac25 */ /* 0x000fe2000f8e000a */
[----:B------:R-:W-:Y:S02]  /*2980*/  CS2R R96, SRZ ;  /* 0x0000000000607805 */ /* 0x000fe4000001ff00 */
[----:B------:R-:W-:Y:S02]  /*2990*/  CS2R R90, SRZ ;  /* 0x00000000005a7805 */ /* 0x000fe4000001ff00 */
[----:B------:R-:W-:Y:S01]  /*29a0*/  CS2R R88, SRZ ;  /* 0x0000000000587805 */ /* 0x000fe2000001ff00 */
[----:B------:R-:W-:Y:S01]  /*29b0*/  @!P6 IMAD.WIDE.U32 R6, R43, UR14, R12 ;  /* 0x0000000e2b06ec25 */ /* 0x000fe2000f8e000c */
[----:B------:R-:W4:Y:S01]  /*29c0*/  @!P1 LDC.64 R28, c[0x0][0x388] ;  /* 0x0000e200ff1c9b82 */ /* 0x000f220000000a00 */
[----:B------:R-:W-:Y:S02]  /*29d0*/  CS2R R86, SRZ ;  /* 0x0000000000567805 */ /* 0x000fe4000001ff00 */
[----:B------:R-:W-:Y:S01]  /*29e0*/  CS2R R84, SRZ ;  /* 0x0000000000547805 */ /* 0x000fe2000001ff00 */
[C---:B------:R-:W-:Y:S01]  /*29f0*/  @!P1 IMAD R10, R37.reuse, UR12, RZ ;  /* 0x0000000c250a9c24 */ /* 0x040fe2000f8e02ff */
[----:B------:R-:W-:Y:S01]  /*2a00*/  CS2R R78, SRZ ;  /* 0x00000000004e7805 */ /* 0x000fe2000001ff00 */
[----:B------:R-:W-:Y:S01]  /*2a10*/  @!P1 IMAD R11, R37, UR14, RZ ;  /* 0x0000000e250b9c24 */ /* 0x000fe2000f8e02ff */
[----:B------:R-:W-:Y:S01]  /*2a20*/  CS2R R76, SRZ ;  /* 0x00000000004c7805 */ /* 0x000fe2000001ff00 */
[----:B------:R-:W-:Y:S01]  /*2a30*/  @!P6 IMAD R7, R43, UR15, R7 ;  /* 0x0000000f2b07ec24 */ /* 0x000fe2000f8e0207 */
[----:B------:R-:W-:Y:S01]  /*2a40*/  CS2R R82, SRZ ;  /* 0x0000000000527805 */ /* 0x000fe2000001ff00 */
[----:B------:R-:W-:Y:S01]  /*2a50*/  @!P1 IMAD R37, R30, UR13, R10 ;  /* 0x0000000d1e259c24 */ /* 0x000fe2000f8e020a */
[----:B-1----:R-:W-:Y:S01]  /*2a60*/  @!P6 LEA R10, P0, R6, R32, 0x1 ;  /* 0x00000020060ae211 */ /* 0x002fe200078008ff */
[----:B------:R-:W-:Y:S01]  /*2a70*/  @!P1 IMAD R31, R30, UR15, R11 ;  /* 0x0000000f1e1f9c24 */ /* 0x000fe2000f8e020b */
[----:B------:R-:W1:Y:S01]  /*2a80*/  LDCU UR15, c[0x0][0x3b0] ;  /* 0x00007600ff0f77ac */ /* 0x000e620008000800 */
[----:B------:R-:W-:Y:S01]  /*2a90*/  @!P3 IMAD.IADD R3, R3, 0x1, R36 ;  /* 0x000000010303b824 */ /* 0x000fe200078e0224 */
[----:B------:R-:W-:Y:S01]  /*2aa0*/  @!P6 LEA.HI.X R11, R6, R33, R7, 0x1, P0 ;  /* 0x00000021060be211 */ /* 0x000fe200000f0c07 */
[----:B------:R-:W-:Y:S01]  /*2ab0*/  @!P1 IMAD.MOV.U32 R23, RZ, RZ, R5 ;  /* 0x000000ffff179224 */ /* 0x000fe200078e0005 */
[----:B---3--:R-:W-:Y:S01]  /*2ac0*/  @!P3 LEA R6, P0, R2, R38, 0x1 ;  /* 0x000000260206b211 */ /* 0x008fe200078008ff */
[----:B------:R-:W-:Y:S01]  /*2ad0*/  @!P1 IMAD.MOV.U32 R22, RZ, RZ, R4 ;  /* 0x000000ffff169224 */ /* 0x000fe200078e0004 */
[----:B------:R-:W-:Y:S01]  /*2ae0*/  CS2R R80, SRZ ;  /* 0x0000000000507805 */ /* 0x000fe2000001ff00 */
[----:B------:R-:W-:Y:S01]  /*2af0*/  @!P1 IMAD.WIDE.U32 R12, R30, UR14, R14 ;  /* 0x0000000e1e0c9c25 */ /* 0x000fe2000f8e000e */
[----:B------:R-:W-:Y:S01]  /*2b00*/  @!P3 LEA.HI.X R7, R2, R39, R3, 0x1, P0 ;  /* 0x000000270207b211 */ /* 0x000fe200000f0c03 */
[----:B------:R2:W-:Y:S01]  /*2b10*/  @!P6 LDGSTS.E.BYPASS.LTC128B.128 [R0+0xc000], desc[UR30][R10.64] ;  /* 0x0c0000000a00efae */ /* 0x0005e2000b981a1e */
[----:B------:R-:W1:Y:S01]  /*2b20*/  LDCU UR14, c[0x0][0x3b4] ;  /* 0x00007680ff0e77ac */ /* 0x000e620008000800 */
[----:B------:R-:W-:Y:S01]  /*2b30*/  @!P6 IMAD.WIDE.U32 R2, R43, UR12, R4 ;  /* 0x0000000c2b02ec25 */ /* 0x000fe2000f8e0004 */
[----:B------:R-:W-:Y:S01]  /*2b40*/  @!P2 LEA R4, P0, R8, R34, 0x1 ;  /* 0x000000220804a211 */ /* 0x000fe200078008ff */
[----:B------:R-:W-:Y:S01]  /*2b50*/  @P6 STS.128 [R0+0xc000], RZ ;  /* 0x00c000ff00006388 */ /* 0x000fe20000000c00 */
[----:B------:R-:W-:Y:S01]  /*2b60*/  CS2R R74, SRZ ;  /* 0x00000000004a7805 */ /* 0x000fe2000001ff00 */
[----:B------:R-:W-:Y:S01]  /*2b70*/  @!P2 IMAD.IADD R5, R9, 0x1, R40 ;  /* 0x000000010905a824 */ /* 0x000fe200078e0228 */
[----:B------:R-:W-:Y:S01]  /*2b80*/  CS2R R72, SRZ ;  /* 0x0000000000487805 */ /* 0x000fe2000001ff00 */
[----:B------:R-:W-:Y:S01]  /*2b90*/  @P3 STS.128 [R0+0xd000], RZ ;  /* 0x00d000ff00003388 */ /* 0x000fe20000000c00 */
[----:B------:R-:W-:Y:S01]  /*2ba0*/  @!P1 IMAD.WIDE.U32 R14, R30, UR12, R22 ;  /* 0x0000000c1e0e9c25 */ /* 0x000fe2000f8e0016 */
[----:B------:R-:W-:-:S02]  /*2bb0*/  CS2R R70, SRZ ;  /* 0x0000000000467805 */ /* 0x000fc4000001ff00 */
[----:B------:R-:W-:Y:S01]  /*2bc0*/  @!P2 LEA.HI.X R5, R8, R35, R5, 0x1, P0 ;  /* 0x000000230805a211 */ /* 0x000fe200000f0c05 */
[----:B------:R-:W-:Y:S01]  /*2bd0*/  @!PT LDS RZ, [RZ] ;  /* 0x00000000fffff984 */ /* 0x000fe20000000800 */
[----:B------:R-:W-:Y:S01]  /*2be0*/  @!PT LDS RZ, [RZ] ;  /* 0x00000000fffff984 */ /* 0x000fe20000000800 */
[----:B------:R-:W-:Y:S01]  /*2bf0*/  @!PT LDS RZ, [RZ] ;  /* 0x00000000fffff984 */ /* 0x000fe20000000800 */
[----:B------:R3:W-:Y:S01]  /*2c00*/  @!P3 LDGSTS.E.BYPASS.LTC128B.128 [R0+0xd000], desc[UR30][R6.64] ;  /* 0x0d0000000600bfae */ /* 0x0007e2000b981a1e */
[----:B----4-:R-:W-:Y:S01]  /*2c10*/  @!P1 LEA R8, P4, R12, R28, 0x1 ;  /* 0x0000001c0c089211 */ /* 0x010fe200078808ff */
[----:B------:R-:W4:Y:S01]  /*2c20*/  @!P2 LDC.64 R22, c[0x0][0x390] ;  /* 0x0000e400ff16ab82 */ /* 0x000f220000000a00 */
[----:B------:R-:W-:Y:S01]  /*2c30*/  CS2R R68, SRZ ;  /* 0x0000000000447805 */ /* 0x000fe2000001ff00 */
[----:B------:R-:W-:Y:S01]  /*2c40*/  @P2 STS.128 [R0+0xe000], RZ ;  /* 0x00e000ff00002388 */ /* 0x000fe20000000c00 */
[----:B------:R-:W4:Y:S03]  /*2c50*/  LDCU UR8, c[0x0][0x3e0] ;  /* 0x00007c00ff0877ac */ /* 0x000f260008000800 */
[----:B------:R-:W-:Y:S01]  /*2c60*/  @!PT LDS RZ, [RZ] ;  /* 0x00000000fffff984 */ /* 0x000fe20000000800 */
[----:B------:R-:W-:Y:S01]  /*2c70*/  @!PT LDS RZ, [RZ] ;  /* 0x00000000fffff984 */ /* 0x000fe20000000800 */
[----:B------:R-:W-:Y:S01]  /*2c80*/  @!PT LDS RZ, [RZ] ;  /* 0x00000000fffff984 */ /* 0x000fe20000000800 */
[----:B------:R4:W-:Y:S01]  /*2c90*/  @!P2 LDGSTS.E.BYPASS.LTC128B.128 [R0+0xe000], desc[UR30][R4.64] ;  /* 0x0e0000000400afae */ /* 0x0009e2000b981a1e */
[----:B-1----:R-:W-:Y:S01]  /*2ca0*/  USHF.L.U64.HI UR14, UR15, 0x6, UR14 ;  /* 0x000000060f0e7899 */ /* 0x002fe2000801020e */
[----:B------:R-:W1:Y:S02]  /*2cb0*/  LDCU UR12, c[0x0][0x45c] ;  /* 0x00008b80ff0c77ac */ /* 0x000e640008000800 */
[----:B------:R-:W-:Y:S01]  /*2cc0*/  @P1 STS.128 [R0+0xf000], RZ ;  /* 0x00f000ff00001388 */ /* 0x000fe20000000c00 */
[----:B--2---:R-:W-:Y:S01]  /*2cd0*/  @!P6 LEA R10, P0, R2, R26, 0x1 ;  /* 0x0000001a020ae211 */ /* 0x004fe200078008ff */
[----:B------:R-:W2:Y:S01]  /*2ce0*/  LDCU.U8 UR9, c[0x0][0x4f8] ;  /* 0x00009f00ff0977ac */ /* 0x000ea20008000000 */
[----:B---3--:R-:W-:-:S02]  /*2cf0*/  @!P6 IMAD R6, R43, UR13, R3 ;  /* 0x0000000d2b06ec24 */ /* 0x008fc4000f8e0203 */
[----:B------:R-:W-:-:S03]  /*2d00*/  @!P1 IMAD.IADD R3, R13, 0x1, R31 ;  /* 0x000000010d039824 */ /* 0x000fc600078e021f */
[----:B------:R-:W-:Y:S01]  /*2d10*/  @!P6 LEA.HI.X R11, R2, R27, R6, 0x1, P0 ;  /* 0x0000001b020be211 */ /* 0x000fe200000f0c06 */
[----:B------:R-:W-:Y:S01]  /*2d20*/  @!P3 IMAD.IADD R2, R19, 0x1, R42 ;  /* 0x000000011302b824 */ /* 0x000fe200078e022a */
[----:B------:R-:W-:Y:S01]  /*2d30*/  @!P1 LEA.HI.X R9, R12, R29, R3, 0x1, P4 ;  /* 0x0000001d0c099211 */ /* 0x000fe200020f0c03 */
[----:B------:R-:W-:Y:S01]  /*2d40*/  @!P2 IMAD.IADD R3, R17, 0x1, R41 ;  /* 0x000000011103a824 */ /* 0x000fe200078e0229 */
[----:B------:R-:W3:Y:S01]  /*2d50*/  LDC.64 R12, c[0x0][0x528] ;  /* 0x00014a00ff0c7b82 */ /* 0x000ee20000000a00 */
[----:B------:R-:W-:Y:S02]  /*2d60*/  @!P3 LEA R6, P0, R18, R20, 0x1 ;  /* 0x000000141206b211 */ /* 0x000fe400078008ff */
[----:B------:R-:W-:Y:S01]  /*2d70*/  @!PT LDS RZ, [RZ] ;  /* 0x00000000fffff984 */ /* 0x000fe20000000800 */
[----:B------:R-:W-:Y:S01]  /*2d80*/  @!PT LDS RZ, [RZ] ;  /* 0x00000000fffff984 */ /* 0x000fe20000000800 */
[----:B------:R-:W-:Y:S01]  /*2d90*/  @!PT LDS RZ, [RZ] ;  /* 0x00000000fffff984 */ /* 0x000fe20000000800 */
[----:B------:R1:W-:Y:S01]  /*2da0*/  @!P1 LDGSTS.E.BYPASS.LTC128B.128 [R0+0xf000], desc[UR30][R8.64] ;  /* 0x0f00000008009fae */ /* 0x0003e2000b981a1e */
[----:B----4-:R-:W-:Y:S02]  /*2db0*/  @!P2 LEA R4, P4, R16, R22, 0x1 ;  /* 0x000000161004a211 */ /* 0x010fe400078808ff */
[----:B------:R-:W-:Y:S01]  /*2dc0*/  @!P3 LEA.HI.X R7, R18, R21, R2, 0x1, P0 ;  /* 0x000000151207b211 */ /* 0x000fe200000f0c02 */
[----:B------:R4:W-:Y:S01]  /*2dd0*/  @!P6 LDGSTS.E.BYPASS.LTC128B.128 [R0+0x10000], desc[UR30][R10.64] ;  /* 0x100000000a00efae */ /* 0x0009e2000b981a1e */
[----:B------:R-:W-:-:S02]  /*2de0*/  @!P1 LEA R2, P0, R14, R24, 0x1 ;  /* 0x000000180e029211 */ /* 0x000fc400078008ff */
[----:B------:R-:W-:Y:S01]  /*2df0*/  @!P2 LEA.HI.X R5, R16, R23, R3, 0x1, P4 ;  /* 0x000000171005a211 */ /* 0x000fe200020f0c03 */
[----:B------:R-:W-:Y:S04]  /*2e00*/  @P6 STS.128 [R0+0x10000], RZ ;  /* 0x010000ff00006388 */ /* 0x000fe80000000c00 */
[----:B------:R-:W-:Y:S04]  /*2e10*/  @P3 STS.128 [R0+0x11000], RZ ;  /* 0x011000ff00003388 */ /* 0x000fe80000000c00 */
[----:B------:R-:W-:Y:S01]  /*2e20*/  @!PT LDS RZ, [RZ] ;  /* 0x00000000fffff984 */ /* 0x000fe20000000800 */
[----:B------:R-:W-:Y:S01]  /*2e30*/  @!PT LDS RZ, [RZ] ;  /* 0x00000000fffff984 */ /* 0x000fe20000000800 */
[----:B------:R-:W-:Y:S01]  /*2e40*/  @!PT LDS RZ, [RZ] ;  /* 0x00000000fffff984 */ /* 0x000fe20000000800 */
[----:B------:R-:W-:Y:S04]  /*2e50*/  @!P3 LDGSTS.E.BYPASS.LTC128B.128 [R0+0x11000], desc[UR30][R6.64] ;  /* 0x110000000600bfae */ /* 0x000fe8000b981a1e */
[----:B------:R-:W-:Y:S04]  /*2e60*/  @P2 STS.128 [R0+0x12000], RZ ;  /* 0x012000ff00002388 */ /* 0x000fe80000000c00 */
[----:B------:R-:W-:Y:S01]  /*2e70*/  @!PT LDS RZ, [RZ] ;  /* 0x00000000fffff984 */ /* 0x000fe20000000800 */
[----:B------:R-:W-:Y:S01]  /*2e80*/  @!PT LDS RZ, [RZ] ;  /* 0x00000000fffff984 */ /* 0x000fe20000000800 */
[----:B------:R-:W-:Y:S01]  /*2e90*/  @!PT LDS RZ, [RZ] ;  /* 0x00000000fffff984 */ /* 0x000fe20000000800 */
[----:B------:R-:W-:Y:S01]  /*2ea0*/  @!P2 LDGSTS.E.BYPASS.LTC128B.128 [R0+0x12000], desc[UR30][R4.64] ;  /* 0x120000000400afae */ /* 0x000fe2000b981a1e */
[----:B-1----:R-:W-:-:S03]  /*2eb0*/  @!P1 IMAD.IADD R8, R15, 0x1, R37 ;  /* 0x000000010f089824 */ /* 0x002fc600078e0225 */
[----:B------:R1:W-:Y:S02]  /*2ec0*/  @P1 STS.128 [R0+0x13000], RZ ;  /* 0x013000ff00001388 */ /* 0x0003e40000000c00 */
[----:B------:R-:W-:Y:S02]  /*2ed0*/  @!P1 LEA.HI.X R3, R14, R25, R8, 0x1, P0 ;  /* 0x000000190e039211 */ /* 0x000fe400000f0c08 */
[----:B---3--:R-:W3:Y:S04]  /*2ee0*/  LDG.E.64 R8, desc[UR30][R12.64] ;  /* 0x0000001e0c087981 */ /* 0x008ee8000c1e1b00 */
[----:B------:R-:W-:Y:S01]  /*2ef0*/  @!PT LDS RZ, [RZ] ;  /* 0x00000000fffff984 */ /* 0x000fe20000000800 */
[----:B------:R-:W-:Y:S01]  /*2f00*/  @!PT LDS RZ, [RZ] ;  /* 0x00000000fffff984 */ /* 0x000fe20000000800 */
[----:B------:R-:W-:Y:S01]  /*2f10*/  @!PT LDS RZ, [RZ] ;  /* 0x00000000fffff984 */ /* 0x000fe20000000800 */
[----:B------:R1:W-:Y:S04]  /*2f20*/  @!P1 LDGSTS.E.BYPASS.LTC128B.128 [R0+0x13000], desc[UR30][R2.64] ;  /* 0x1300000002009fae */ /* 0x0003e8000b981a1e */
[----:B------:R-:W0:Y:S04]  /*2f30*/  LDGDEPBAR ;  /* 0x00000000000079af */ /* 0x000e280000000000 */
[----:B------:R-:W2:Y:S01]  /*2f40*/  LDG.E.64 R6, desc[UR30][R12.64+0x8] ;  /* 0x0000081e0c067981 */ /* 0x000ea2000c1e1b00 */
[----:B----4-:R-:W-:-:S04]  /*2f50*/  SHF.R.U32.HI R10, RZ, 0x1, R44 ;  /* 0x00000001ff0a7819 */ /* 0x010fc8000001162c */
[----:B------:R-:W-:Y:S02]  /*2f60*/  LOP3.LUT R237, R10, 0x30, RZ, 0xc0, !PT ;  /* 0x000000300aed7812 */ /* 0x000fe400078ec0ff */
[----:B-1----:R-:W-:-:S04]  /*2f70*/  SHF.R.U32.HI R0, RZ, 0x2, R44 ;  /* 0x00000002ff007819 */ /* 0x002fc8000001162c */
[----:B------:R-:W-:-:S04]  /*2f80*/  LOP3.LUT R237, R237, 0x7, R0, 0xf8, !PT ;  /* 0x00000007eded7812 */ /* 0x000fc800078ef800 */
[C---:B------:R-:W-:Y:S01]  /*2f90*/  LOP3.LUT R2, R237.reuse, 0x40, RZ, 0xfc, !PT ;  /* 0x00000040ed027812 */ /* 0x040fe200078efcff */
[C---:B------:R-:W-:Y:S02]  /*2fa0*/  VIADD R3, R237.reuse, 0x8 ;  /* 0x00000008ed037836 */ /* 0x040fe40000000000 */
[C---:B------:R-:W-:Y:S01]  /*2fb0*/  VIADD R0, R237.reuse, 0x48 ;  /* 0x00000048ed007836 */ /* 0x040fe20000000000 */
[----:B------:R-:W-:Y:S02]  /*2fc0*/  ISETP.GE.AND P3, PT, R237, UR38, PT ;  /* 0x00000026ed007c0c */ /* 0x000fe4000bf66270 */
[----:B------:R-:W-:Y:S02]  /*2fd0*/  ISETP.GE.AND P2, PT, R3, UR38, PT ;  /* 0x0000002603007c0c */ /* 0x000fe4000bf46270 */
[----:B------:R-:W-:Y:S02]  /*2fe0*/  ISETP.GE.AND P1, PT, R2, UR38, PT ;  /* 0x0000002602007c0c */ /* 0x000fe4000bf26270 */
[----:B------:R-:W-:Y:S01]  /*2ff0*/  ISETP.GE.AND P0, PT, R0, UR38, PT ;  /* 0x0000002600007c0c */ /* 0x000fe2000bf06270 */
[----:B------:R-:W-:Y:S01]  /*3000*/  IMAD.MOV.U32 R2, RZ, RZ, 0x4 ;  /* 0x00000004ff027424 */ /* 0x000fe200078e00ff */
[----:B------:R-:W-:-:S03]  /*3010*/  SHF.R.U32.HI R5, RZ, 0x6, R44 ;  /* 0x00000006ff057819 */ /* 0x000fc6000001162c */
[----:B------:R-:W-:Y:S01]  /*3020*/  IMAD.WIDE.U32 R2, R237, R2, UR42 ;  /* 0x0000002aed027e25 */ /* 0x000fe2000f8e0002 */
[----:B------:R-:W-:Y:S02]  /*3030*/  LOP3.LUT R5, R5, 0xe, RZ, 0xc0, !PT ;  /* 0x0000000e05057812 */ /* 0x000fe400078ec0ff */
[----:B------:R-:W-:Y:S02]  /*3040*/  SHF.R.U32.HI R4, RZ, 0x4, R44 ;  /* 0x00000004ff047819 */ /* 0x000fe4000001162c */
[----:B------:R-:W5:Y:S01]  /*3050*/  @!P3 LDG.E R250, desc[UR30][R2.64] ;  /* 0x0000001e02fab981 */ /* 0x000f62000c1e1900 */
[----:B------:R-:W-:Y:S01]  /*3060*/  IMAD.U32 R0, RZ, RZ, UR36 ;  /* 0x00000024ff007e24 */ /* 0x000fe2000f8e00ff */
[----:B------:R-:W-:Y:S02]  /*3070*/  UIMAD UR13, UR29, UR39, UR24 ;  /* 0x000000271d0d72a4 */ /* 0x000fe4000f8e0218 */
[----:B------:R-:W5:Y:S04]  /*3080*/  @!P2 LDG.E R249, desc[UR30][R2.64+0x20] ;  /* 0x0000201e02f9a981 */ /* 0x000f68000c1e1900 */
[----:B------:R-:W5:Y:S04]  /*3090*/  @!P1 LDG.E R248, desc[UR30][R2.64+0x100] ;  /* 0x0001001e02f89981 */ /* 0x000f68000c1e1900 */
[----:B------:R1:W5:Y:S01]  /*30a0*/  @!P0 LDG.E R247, desc[UR30][R2.64+0x120] ;  /* 0x0001201e02f78981 */ /* 0x000362000c1e1900 */
[----:B------:R-:W-:Y:S01]  /*30b0*/  IMAD R238, R0, 0x8, R238 ;  /* 0x0000000800ee7824 */ /* 0x000fe200078e02ee */
[----:B------:R-:W4:Y:S01]  /*30c0*/  LDCU UR36, c[0x0][0x590] ;  /* 0x0000b200ff2477ac */ /* 0x000f220008000800 */
[----:B-1----:R-:W-:Y:S01]  /*30d0*/  IMAD.U32 R2, RZ, RZ, UR28 ;  /* 0x0000001cff027e24 */ /* 0x002fe2000f8e00ff */
[----:B------:R-:W-:-:S03]  /*30e0*/  LOP3.LUT R3, R168, 0x1c0, RZ, 0xc0, !PT ;  /* 0x000001c0a8037812 */ /* 0x000fc600078ec0ff */
[----:B------:R-:W-:Y:S01]  /*30f0*/  IMAD R5, R2, 0x4, R5 ;  /* 0x0000000402057824 */ /* 0x000fe200078e0205 */
[----:B------:R-:W-:Y:S02]  /*3100*/  LOP3.LUT R2, R4, 0x8, RZ, 0xc0, !PT ;  /* 0x0000000804027812 */ /* 0x000fe400078ec0ff */
[----:B------:R-:W-:Y:S02]  /*3110*/  LOP3.LUT R0, R3, 0x38, R45, 0xf8, !PT ;  /* 0x0000003803007812 */ /* 0x000fe400078ef82d */
[----:B------:R-:W-:Y:S02]  /*3120*/  LOP3.LUT R4, R168, 0x200, RZ, 0xc0, !PT ;  /* 0x00000200a8047812 */ /* 0x000fe400078ec0ff */
[----:B------:R-:W-:Y:S02]  /*3130*/  LOP3.LUT R3, R0, 0x8, R10, 0x78, !PT ;  /* 0x0000000800037812 */ /* 0x000fe400078e780a */
[----:B------:R-:W-:Y:S02]  /*3140*/  LOP3.LUT R4, R4, 0xc00, R151, 0xf8, !PT ;  /* 0x00000c0004047812 */ /* 0x000fe400078ef897 */
[----:B------:R-:W-:-:S02]  /*3150*/  LOP3.LUT R2, R2, 0x10, R44, 0xf8, !PT ;  /* 0x0000001002027812 */ /* 0x000fc400078ef82c */
[----:B------:R-:W-:Y:S01]  /*3160*/  LOP3.LUT R171, R4, R3, RZ, 0xfc, !PT ;  /* 0x0000000304ab7212 */ /* 0x000fe200078efcff */
[----:B------:R-:W-:Y:S01]  /*3170*/  IMAD.SHL.U32 R3, R174, 0x40, RZ ;  /* 0x00000040ae037824 */ /* 0x000fe200078e00ff */
[----:B------:R-:W-:Y:S01]  /*3180*/  LOP3.LUT R2, R2, R0, RZ, 0x3c, !PT ;  /* 0x0000000002027212 */ /* 0x000fe200078e3cff */
[----:B------:R-:W-:Y:S01]  /*3190*/  IMAD.SHL.U32 R4, R174, 0x10, RZ ;  /* 0x00000010ae047824 */ /* 0x000fe200078e00ff */
[----:B------:R-:W-:Y:S02]  /*31a0*/  LOP3.LUT R0, R0, 0x8, R44, 0x78, !PT ;  /* 0x0000000800007812 */ /* 0x000fe400078e782c */
[----:B------:R-:W-:Y:S02]  /*31b0*/  LOP3.LUT R168, R2, 0x200, R168, 0xf8, !PT ;  /* 0x0000020002a87812 */ /* 0x000fe400078ef8a8 */
[----:B------:R-:W-:Y:S02]  /*31c0*/  LOP3.LUT R2, R47, 0xe006, R3, 0xc8, !PT ;  /* 0x0000e0062f027812 */ /* 0x000fe400078ec803 */
[----:B------:R-:W-:-:S02]  /*31d0*/  LOP3.LUT R4, R4, 0x1c0, RZ, 0xc0, !PT ;  /* 0x000001c004047812 */ /* 0x000fc400078ec0ff */
[----:B------:R-:W-:Y:S02]  /*31e0*/  LOP3.LUT R151, R0, 0x7200, R151, 0xf8, !PT ;  /* 0x0000720000977812 */ /* 0x000fe400078ef897 */
[----:B------:R-:W-:Y:S02]  /*31f0*/  LOP3.LUT R2, R2, 0xc00, R252, 0xf8, !PT ;  /* 0x00000c0002027812 */ /* 0x000fe400078ef8fc */
[----:B------:R-:W-:Y:S02]  /*3200*/  LOP3.LUT R0, R4, 0x38, R47, 0xf8, !PT ;  /* 0x0000003804007812 */ /* 0x000fe400078ef82f */
[C---:B------:R-:W-:Y:S02]  /*3210*/  LOP3.LUT R4, R3.reuse, 0x1c0, RZ, 0xc0, !PT ;  /* 0x000001c003047812 */ /* 0x040fe400078ec0ff */
[----:B------:R-:W-:Y:S01]  /*3220*/  LOP3.LUT R0, R2, R0, RZ, 0xfc, !PT ;  /* 0x0000000002007212 */ /* 0x000fe200078efcff */
[----:B------:R-:W-:Y:S01]  /*3230*/  USHF.L.U32 UR13, UR13, 0x5, URZ ;  /* 0x000000050d0d7899 */ /* 0x000fe200080006ff */
[----:B------:R-:W-:-:S03]  /*3240*/  LOP3.LUT R2, R3, 0x200, RZ, 0xc0, !PT ;  /* 0x0000020003027812 */ /* 0x000fc600078ec0ff */
[----:B------:R1:W-:Y:S01]  /*3250*/  STL [R1+0x8], R0 ;  /* 0x0000080001007387 */ /* 0x0003e20000100800 */
[----:B------:R-:W-:Y:S01]  /*3260*/  SHF.R.U32.HI R10, RZ, 0x1, R174 ;  /* 0x00000001ff0a7819 */ /* 0x000fe200000116ae */
[----:B------:R-:W-:Y:S01]  /*3270*/  USHF.R.S32.HI UR4, URZ, 0x1f, UR13 ;  /* 0x0000001fff047899 */ /* 0x000fe2000801140d */
[----:B------:R-:W-:Y:S02]  /*3280*/  R2P PR, R44, 0x6 ;  /* 0x000000062c007804 */ /* 0x000fe40000000000 */
[----:B------:R-:W-:Y:S02]  /*3290*/  LOP3.LUT R2, R2, 0xc00, R252, 0xf8, !PT ;  /* 0x00000c0002027812 */ /* 0x000fe400078ef8fc */
[----:B-1----:R-:W-:-:S04]  /*32a0*/  LOP3.LUT R0, R4, 0x38, R173, 0xf8, !PT ;  /* 0x0000003804007812 */ /* 0x002fc800078ef8ad */
[C---:B------:R-:W-:Y:S02]  /*32b0*/  LOP3.LUT R3, R0.reuse, 0x8, R174, 0x78, !PT ;  /* 0x0000000800037812 */ /* 0x040fe400078e78ae */
[----:B------:R-:W-:Y:S01]  /*32c0*/  LOP3.LUT R0, R0, 0x8, R10, 0x78, !PT ;  /* 0x0000000800007812 */ /* 0x000fe200078e780a */
[----:B------:R-:W-:-:S03]  /*32d0*/  IMAD.MOV.U32 R10, RZ, RZ, 0x20 ;  /* 0x00000020ff0a7424 */ /* 0x000fc600078e00ff */
[----:B------:R-:W-:Y:S01]  /*32e0*/  LOP3.LUT R172, R2, R0, RZ, 0xfc, !PT ;  /* 0x0000000002ac7212 */ /* 0x000fe200078efcff */
[----:B------:R-:W-:Y:S01]  /*32f0*/  IMAD.MOV.U32 R0, RZ, RZ, 0x10 ;  /* 0x00000010ff007424 */ /* 0x000fe200078e00ff */
[----:B------:R-:W-:Y:S02]  /*3300*/  LOP3.LUT R252, R3, 0x7200, R252, 0xf8, !PT ;  /* 0x0000720003fc7812 */ /* 0x000fe400078ef8fc */
[----:B------:R-:W-:Y:S02]  /*3310*/  SEL R160, R160, 0xffffffc0, !P2 ;  /* 0xffffffc0a0a07807 */ /* 0x000fe40005000000 */
[----:B------:R-:W-:Y:S02]  /*3320*/  LEA R151, R151, UR25, 0x1 ;  /* 0x0000001997977c11 */ /* 0x000fe4000f8e08ff */
[----:B------:R-:W-:Y:S02]  /*3330*/  SEL R170, R170, 0xffffffe0, !P1 ;  /* 0xffffffe0aaaa7807 */ /* 0x000fe40004800000 */
[----:B------:R-:W-:Y:S01]  /*3340*/  LEA R171, R171, UR25, 0x1 ;  /* 0x00000019abab7c11 */ /* 0x000fe2000f8e08ff */
[----:B------:R-:W-:Y:S01]  /*3350*/  IMAD.IADD R164, R160, 0x1, R151 ;  /* 0x00000001a0a47824 */ /* 0x000fe200078e0297 */
[----:B------:R-:W-:Y:S01]  /*3360*/  LEA R168, R168, UR25, 0x1 ;  /* 0x00000019a8a87c11 */ /* 0x000fe2000f8e08ff */
[----:B------:R-:W-:Y:S01]  /*3370*/  VIADD R238, R238, 0xfffffff8 ;  /* 0xfffffff8eeee7836 */ /* 0x000fe20000000000 */
[C---:B------:R-:W-:Y:S01]  /*3380*/  LOP3.LUT P4, RZ, R174.reuse, 0x2, RZ, 0xc0, !PT ;  /* 0x00000002aeff7812 */ /* 0x040fe2000788c0ff */
[----:B------:R-:W-:Y:S01]  /*3390*/  VIADD R171, R171, UR35 ;  /* 0x00000023abab7c36 */ /* 0x000fe20008000000 */
[----:B------:R-:W-:Y:S01]  /*33a0*/  LOP3.LUT P5, RZ, R174, 0x10, RZ, 0xc0, !PT ;  /* 0x00000010aeff7812 */ /* 0x000fe200078ac0ff */
[----:B------:R-:W-:-:S02]  /*33b0*/  VIADD R168, R168, UR35 ;  /* 0x00000023a8a87c36 */ /* 0x000fc40008000000 */
[C---:B------:R-:W-:Y:S02]  /*33c0*/  IMAD.IADD R156, R170.reuse, 0x1, R151 ;  /* 0x00000001aa9c7824 */ /* 0x040fe400078e0297 */
[----:B------:R-:W-:Y:S01]  /*33d0*/  IMAD.IADD R169, R170, 0x1, R164 ;  /* 0x00000001aaa97824 */ /* 0x000fe200078e02a4 */
[----:B----4-:R-:W-:Y:S02]  /*33e0*/  USHF.L.U32 UR29, UR36, 0x7, URZ ;  /* 0x00000007241d7899 */ /* 0x010fe400080006ff */
[----:B------:R-:W-:Y:S02]  /*33f0*/  USHF.L.U64.HI UR34, UR36, 0x6, UR34 ;  /* 0x0000000624227899 */ /* 0x000fe40008010222 */
[----:B------:R-:W-:Y:S02]  /*3400*/  UISETP.GE.AND UP1, UPT, UR5, UR26, UPT ;  /* 0x0000001a0500728c */ /* 0x000fe4000bf26270 */
[----:B------:R-:W-:Y:S01]  /*3410*/  USHF.L.U32 UR36, UR36, 0x6, URZ ;  /* 0x0000000624247899 */ /* 0x000fe200080006ff */
[----:B--2---:R-:W-:-:S04]  /*3420*/  IADD3 R4, P3, P0, R6, UR13, R46 ;  /* 0x0000000d06047c10 */ /* 0x004fc8000f87e02e */
[----:B------:R-:W-:Y:S02]  /*3430*/  IADD3.X R251, PT, PT, R7, UR4, RZ, P3, P0 ;  /* 0x0000000407fb7c10 */ /* 0x000fe40009fe04ff */
[C---:B------:R-:W-:Y:S02]  /*3440*/  LOP3.LUT P3, RZ, R174.reuse, 0x4, RZ, 0xc0, !PT ;  /* 0x00000004aeff7812 */ /* 0x040fe4000786c0ff */
[----:B------:R-:W-:Y:S02]  /*3450*/  LOP3.LUT P0, RZ, R174, 0x8, RZ, 0xc0, !PT ;  /* 0x00000008aeff7812 */ /* 0x000fe4000780c0ff */
[----:B------:R-:W-:Y:S01]  /*3460*/  SEL R2, R0, 0xfffffff0, !P3 ;  /* 0xfffffff000027807 */ /* 0x000fe20005800000 */
[----:B------:R-:W-:Y:S01]  /*3470*/  IMAD.WIDE.U32 R2, R4, -0x2daee0ad, RZ ;  /* 0xd2511f5304027825 */ /* 0x000fe200078e00ff */
[----:B------:R-:W-:Y:S02]  /*3480*/  SEL R4, R10, 0xffffffe0, !P0 ;  /* 0xffffffe00a047807 */ /* 0x000fe40004000000 */
[----:B---3--:R-:W-:-:S02]  /*3490*/  R2UR UR4, R9 ;  /* 0x00000000090472ca */ /* 0x008fc400000e0000 */
[----:B------:R1:W-:Y:S04]  /*34a0*/  STL.64 [R1], R2 ;  /* 0x0000000201007387 */ /* 0x0003e80000100a00 */
[----:B------:R1:W-:Y:S01]  /*34b0*/  STL [R1+0x10], R4 ;  /* 0x0000100401007387 */ /* 0x0003e20000100800 */
[----:B------:R-:W-:Y:S01]  /*34c0*/  VIADD R0, R5, 0x1 ;  /* 0x0000000105007836 */ /* 0x000fe20000000000 */
[----:B------:R-:W-:-:S05]  /*34d0*/  R2UR UR46, R8 ;  /* 0x00000000082e72ca */ /* 0x000fca00000e0000 */
[----:B------:R-:W-:Y:S02]  /*34e0*/  LOP3.LUT R5, R5, UR4, RZ, 0x3c, !PT ;  /* 0x0000000405057c12 */ /* 0x000fe4000f8e3cff */
[----:B------:R-:W-:Y:S02]  /*34f0*/  LOP3.LUT R0, R0, UR4, RZ, 0x3c, !PT ;  /* 0x0000000400007c12 */ /* 0x000fe4000f8e3cff */
[C---:B------:R-:W-:Y:S02]  /*3500*/  LOP3.LUT R5, R3.reuse, R5, RZ, 0x3c, !PT ;  /* 0x0000000503057212 */ /* 0x040fe400078e3cff */
[----:B------:R-:W-:Y:S01]  /*3510*/  LOP3.LUT R0, R3, R0, RZ, 0x3c, !PT ;  /* 0x0000000003007212 */ /* 0x000fe200078e3cff */
[----:B------:R-:W-:Y:S02]  /*3520*/  USHF.L.U32 UR13, UR15, 0x7, URZ ;  /* 0x000000070f0d7899 */ /* 0x000fe400080006ff */
[----:B------:R-:W-:Y:S01]  /*3530*/  IMAD.WIDE.U32 R242, R5, -0x326172a9, RZ ;  /* 0xcd9e8d5705f27825 */ /* 0x000fe200078e00ff */
[----:B------:R-:W-:-:S03]  /*3540*/  USHF.L.U32 UR15, UR15, 0x6, URZ ;  /* 0x000000060f0f7899 */ /* 0x000fc600080006ff */
[----:B------:R-:W-:Y:S01]  /*3550*/  IMAD.WIDE.U32 R240, R0, -0x326172a9, RZ ;  /* 0xcd9e8d5700f07825 */ /* 0x000fe200078e00ff */
[----:B------:R-:W-:Y:S02]  /*3560*/  UIADD3 UR45, UPT, UPT, UR4, -0x4498517b, URZ ;  /* 0xbb67ae85042d7890 */ /* 0x000fe4000fffe0ff */
[----:B------:R-:W-:Y:S02]  /*3570*/  UIADD3 UR44, UPT, UPT, UR4, 0x76cf5d0a, URZ ;  /* 0x76cf5d0a042c7890 */ /* 0x000fe4000fffe0ff */
[----:B------:R-:W-:Y:S02]  /*3580*/  UIADD3 UR41, UPT, UPT, UR4, 0x32370b8f, URZ ;  /* 0x32370b8f04297890 */ /* 0x000fe4000fffe0ff */
[----:B------:R-:W-:Y:S02]  /*3590*/  UIADD3 UR39, UPT, UPT, UR4, -0x126145ec, URZ ;  /* 0xed9eba1404277890 */ /* 0x000fe4000fffe0ff */
[----:B------:R-:W-:Y:S02]  /*35a0*/  UIADD3 UR38, UPT, UPT, UR4, -0x56f99767, URZ ;  /* 0xa906689904267890 */ /* 0x000fe4000fffe0ff */
[----:B-1----:R-:W-:-:S12]  /*35b0*/  UIADD3 UR37, UPT, UPT, UR4, 0x646e171e, URZ ;  /* 0x646e171e04257890 */ /* 0x002fd8000fffe0ff */
.L_x_1837:
[----:B------:R-:W0:Y:S01]  /*35c0*/  LDGDEPBAR ;  /* 0x00000000000079af */ /* 0x000e220000000000 */
[C---:B------:R-:W-:Y:S01]  /*35d0*/  IMAD.IADD R144, R171.reuse, 0x1, R170 ;  /* 0x00000001ab907824 */ /* 0x040fe200078e02aa */
[----:B------:R-:W-:Y:S01]  /*35e0*/  PLOP3.LUT P0, PT, PT, PT, UP1, 0x80, 0x8 ;  /* 0x000000000008781c */ /* 0x000fe20003f0f018 */
[----:B------:R-:W-:Y:S01]  /*35f0*/  IMAD.IADD R0, R171, 0x1, R160 ;  /* 0x00000001ab007824 */ /* 0x000fe200078e02a0 */
[----:B------:R-:W-:Y:S01]  /*3600*/  PLOP3.LUT P6, PT, PT, PT, UP1, 0x80, 0x8 ;  /* 0x000000000008781c */ /* 0x000fe20003fcf018 */
[----:B------:R-:W-:Y:S01]  /*3610*/  IMAD.SHL.U32 R3, R174, 0x2, RZ ;  /* 0x00000002ae037824 */ /* 0x000fe200078e00ff */
[----:B------:R-:W-:Y:S01]  /*3620*/  PLOP3.LUT P2, PT, PT, PT, UP1, 0x80, 0x8 ;  /* 0x000000000008781c */ /* 0x000fe20003f4f018 */
[----:B------:R-:W-:Y:S01]  /*3630*/  UIADD3 UR35, UPT, UPT, UR46, -0x61c88647, URZ ;  /* 0x9e3779b92e237890 */ /* 0x000fe2000fffe0ff */
[----:B------:R-:W-:Y:S01]  /*3640*/  SHF.R.U32.HI R2, RZ, 0x1, R174 ;  /* 0x00000001ff027819 */ /* 0x000fe200000116ae */
[----:B------:R-:W-:Y:S01]  /*3650*/  UIADD3 UR47, UPT, UPT, UR46, 0x3c6ef372, URZ ;  /* 0x3c6ef3722e2f7890 */ /* 0x000fe2000fffe0ff */
[----:B------:R-:W-:Y:S01]  /*3660*/  PLOP3.LUT P1, PT, PT, PT, UP1, 0x80, 0x8 ;  /* 0x000000000008781c */ /* 0x000fe20003f2f018 */
[----:B------:R-:W1:Y:S01]  /*3670*/  S2UR UR4, SR_CgaCtaId ;  /* 0x00000000000479c3 */ /* 0x000e620000008800 */
[----:B------:R-:W-:Y:S01]  /*3680*/  UMOV UR5, 0x400 ;  /* 0x0000040000057882 */ /* 0x000fe20000000000 */
[----:B------:R-:W-:Y:S02]  /*3690*/  UISETP.NE.AND UP0, UPT, UR40, URZ, UPT ;  /* 0x000000ff2800728c */ /* 0x000fe4000bf05270 */
[----:B-1----:R-:W-:Y:S01]  /*36a0*/  ULEA UR4, UR4, UR5, 0x18 ;  /* 0x0000000504047291 */ /* 0x002fe2000f8ec0ff */
        /* <DEDUP_REMOVED lines=41> */
[----:B------:R2:W4:Y:S07]  /*3940*/  LDSM.16.M88.4 R148, [R0+0x2000] ;  /* 0x002000000094783b */ /* 0x00052e0000000200 */
[-C--:B---3--:R-:W-:Y:S08]  /*3950*/  HMMA.16816.F32.BF16 R36, R136, R152.reuse, R36 ;  /* 0x000000988824723c */ /* 0x088ff00000041824 */
[C---:B------:R-:W-:Y:S08]  /*3960*/  HMMA.16816.F32.BF16 R40, R144.reuse, R152, R40 ;  /* 0x000000989028723c */ /* 0x040ff00000041828 */
[-C--:B------:R-:W-:Y:S03]  /*3970*/  HMMA.16816.F32.BF16 R44, R144, R154.reuse, R44 ;  /* 0x0000009a902c723c */ /* 0x080fe6000004182c */
[----:B--2---:R-:W-:Y:S05]  /*3980*/  IMAD.IADD R0, R170, 0x1, R0 ;  /* 0x00000001aa007824 */ /* 0x004fea00078e0200 */
[C---:B------:R-:W-:Y:S01]  /*3990*/  HMMA.16816.F32.BF16 R48, R136.reuse, R154, R48 ;  /* 0x0000009a8830723c */ /* 0x040fe20000041830 */
[----:B------:R-:W2:Y:S07]  /*39a0*/  LDSM.16.M88.4 R152, [R164+0xc800] ;  /* 0x00c80000a498783b */ /* 0x000eae0000000200 */
[-C--:B------:R-:W-:Y:S01]  /*39b0*/  HMMA.16816.F32.BF16 R52, R136, R156.reuse, R52 ;  /* 0x0000009c8834723c */ /* 0x080fe20000041834 */
[----:B------:R-:W3:Y:S07]  /*39c0*/  LDSM.16.M88.4 R164, [R164+0xd800] ;  /* 0x00d80000a4a4783b */ /* 0x000eee0000000200 */
[C---:B------:R-:W-:Y:S08]  /*39d0*/  HMMA.16816.F32.BF16 R56, R144.reuse, R156, R56 ;  /* 0x0000009c9038723c */ /* 0x040ff00000041838 */
[-C--:B------:R-:W-:Y:S01]  /*39e0*/  HMMA.16816.F32.BF16 R60, R144, R158.reuse, R60 ;  /* 0x0000009e903c723c */ /* 0x080fe2000004183c */
[----:B------:R-:W-:Y:S07]  /*39f0*/  LDSM.16.M88.4 R144, [R169+0xc000] ;  /* 0x00c00000a990783b */ /* 0x000fee0000000200 */
[----:B------:R-:W-:Y:S01]  /*3a00*/  HMMA.16816.F32.BF16 R64, R136, R158, R64 ;  /* 0x0000009e8840723c */ /* 0x000fe20000041840 */
[----:B------:R-:W3:Y:S07]  /*3a10*/  LDSM.16.M88.4 R136, [R0] ;  /* 0x000000000088783b */ /* 0x000eee0000000200 */
[-C--:B-1----:R-:W-:Y:S01]  /*3a20*/  HMMA.16816.F32.BF16 R4, R132, R140.reuse, R4 ;  /* 0x0000008c8404723c */ /* 0x082fe20000041804 */
[----:B------:R-:W3:Y:S07]  /*3a30*/  LDL R158, [R1+0x8] ;  /* 0x00000800019e7983 */ /* 0x000eee0000100800 */
[C---:B----4-:R-:W-:Y:S08]  /*3a40*/  HMMA.16816.F32.BF16 R8, R148.reuse, R140, R8 ;  /* 0x0000008c9408723c */ /* 0x050ff00000041808 */
[-C--:B------:R-:W-:Y:S08]  /*3a50*/  HMMA.16816.F32.BF16 R12, R148, R142.reuse, R12 ;  /* 0x0000008e940c723c */ /* 0x080ff0000004180c */
[C---:B------:R-:W-:Y:S01]  /*3a60*/  HMMA.16816.F32.BF16 R16, R132.reuse, R142, R16 ;  /* 0x0000008e8410723c */ /* 0x040fe20000041810 */
[----:B------:R1:W4:Y:S07]  /*3a70*/  LDSM.16.M88.4 R140, [R0+0x2000] ;  /* 0x00200000008c783b */ /* 0x00032e0000000200 */
[-C--:B--2---:R-:W-:Y:S08]  /*3a80*/  HMMA.16816.F32.BF16 R20, R132, R152.reuse, R20 ;  /* 0x000000988414723c */ /* 0x084ff00000041814 */
[C---:B------:R-:W-:Y:S08]  /*3a90*/  HMMA.16816.F32.BF16 R24, R148.reuse, R152, R24 ;  /* 0x000000989418723c */ /* 0x040ff00000041818 */
[-C--:B------:R-:W-:Y:S01]  /*3aa0*/  HMMA.16816.F32.BF16 R28, R148, R154.reuse, R28 ;  /* 0x0000009a941c723c */ /* 0x080fe2000004181c */
[----:B-1----:R-:W-:Y:S07]  /*3ab0*/  IMAD.U32 R0, RZ, RZ, UR28 ;  /* 0x0000001cff007e24 */ /* 0x002fee000f8e00ff */
[C---:B------:R-:W-:Y:S01]  /*3ac0*/  HMMA.16816.F32.BF16 R32, R132.reuse, R154, R32 ;  /* 0x0000009a8420723c */ /* 0x040fe20000041820 */
[----:B------:R-:W2:Y:S07]  /*3ad0*/  LDL.64 R154, [R1] ;  /* 0x00000000019a7983 */ /* 0x000eae0000100a00 */
[-C--:B------:R-:W-:Y:S08]  /*3ae0*/  HMMA.16816.F32.BF16 R36, R132, R160.reuse, R36 ;  /* 0x000000a08424723c */ /* 0x080ff00000041824 */
[C---:B------:R-:W-:Y:S01]  /*3af0*/  HMMA.16816.F32.BF16 R40, R148.reuse, R160, R40 ;  /* 0x000000a09428723c */ /* 0x040fe20000041828 */
[----:B------:R-:W-:Y:S05]  /*3b00*/  IMAD.MOV.U32 R160, RZ, RZ, 0x10 ;  /* 0x00000010ffa07424 */ /* 0x000fea00078e00ff */
[----:B------:R-:W-:Y:S02]  /*3b10*/  SEL R160, R160, 0xfffffff0, !P3 ;  /* 0xfffffff0a0a07807 */ /* 0x000fe40005800000 */
[-C--:B------:R-:W-:Y:S08]  /*3b20*/  HMMA.16816.F32.BF16 R44, R148, R162.reuse, R44 ;  /* 0x000000a2942c723c */ /* 0x080ff0000004182c */
[C---:B------:R-:W-:Y:S08]  /*3b30*/  HMMA.16816.F32.BF16 R48, R132.reuse, R162, R48 ;  /* 0x000000a28430723c */ /* 0x040ff00000041830 */
[-C--:B---3--:R-:W-:Y:S08]  /*3b40*/  HMMA.16816.F32.BF16 R52, R132, R164.reuse, R52 ;  /* 0x000000a48434723c */ /* 0x088ff00000041834 */
[C---:B------:R-:W-:Y:S08]  /*3b50*/  HMMA.16816.F32.BF16 R56, R148.reuse, R164, R56 ;  /* 0x000000a49438723c */ /* 0x040ff00000041838 */
[-C--:B------:R-:W-:Y:S03]  /*3b60*/  HMMA.16816.F32.BF16 R60, R148, R166.reuse, R60 ;  /* 0x000000a6943c723c */ /* 0x080fe6000004183c */
[----:B------:R-:W-:Y:S01]  /*3b70*/  @P0 LOP3.LUT R148, R3, 0x6, RZ, 0xc0, !PT ;  /* 0x0000000603940812 */ /* 0x000fe200078ec0ff */
[----:B-----5:R-:W-:Y:S01]  /*3b80*/  FMUL.FTZ R3, R249, 1.4426950216293334961 ;  /* 0x3fb8aa3bf9037820 */ /* 0x020fe20000410000 */
[----:B------:R-:W-:Y:S02]  /*3b90*/  PLOP3.LUT P0, PT, PT, PT, UP1, 0x80, 0x8 ;  /* 0x000000000008781c */ /* 0x000fe40003f0f018 */
[----:B------:R-:W-:Y:S01]  /*3ba0*/  @P6 LOP3.LUT R148, R148, 0x1c0, R2, 0xf8, !PT ;  /* 0x000001c094946812 */ /* 0x000fe200078ef802 */
[----:B------:R-:W-:Y:S01]  /*3bb0*/  HMMA.16816.F32.BF16 R64, R132, R166, R64 ;  /* 0x000000a68440723c */ /* 0x000fe20000041840 */
[----:B------:R-:W-:Y:S01]  /*3bc0*/  PLOP3.LUT P6, PT, PT, PT, UP1, 0x80, 0x8 ;  /* 0x000000000008781c */ /* 0x000fe20003fcf018 */
[----:B------:R-:W1:Y:S02]  /*3bd0*/  LDSM.16.M88.4 R132, [R169+0xc800] ;  /* 0x00c80000a984783b */ /* 0x000e640000000200 */
[----:B------:R-:W-:Y:S01]  /*3be0*/  @P2 IMAD R148, R0, 0x80, R148 ;  /* 0x0000008000942824 */ /* 0x000fe200078e0294 */
[----:B------:R-:W-:Y:S03]  /*3bf0*/  PLOP3.LUT P2, PT, PT, PT, UP1, 0x80, 0x8 ;  /* 0x000000000008781c */ /* 0x000fe60003f4f018 */
[-C--:B------:R-:W-:Y:S05]  /*3c00*/  HMMA.16816.F32.BF16 R4, R136, R144.reuse, R4 ;  /* 0x000000908804723c */ /* 0x080fea0000041804 */
[----:B------:R-:W-:Y:S03]  /*3c10*/  @P1 ISETP.GE.AND P1, PT, R148, UR26, PT ;  /* 0x0000001a94001c0c */ /* 0x000fe6000bf26270 */
[C---:B----4-:R-:W-:Y:S04]  /*3c20*/  HMMA.16816.F32.BF16 R8, R140.reuse, R144, R8 ;  /* 0x000000908c08723c */ /* 0x050fe80000041808 */
[----:B------:R-:W-:Y:S04]  /*3c30*/  FMUL.FTZ R144, R250, 1.4426950216293334961 ;  /* 0x3fb8aa3bfa907820 */ /* 0x000fe80000410000 */
[-C--:B------:R-:W-:Y:S03]  /*3c40*/  HMMA.16816.F32.BF16 R12, R140, R146.reuse, R12 ;  /* 0x000000928c0c723c */ /* 0x080fe6000004180c */
[----:B------:R-:W-:Y:S02]  /*3c50*/  @P0 FSEL R4, R4, -INF , !P1 ;  /* 0xff80000004040808 */ /* 0x000fe40004800000 */
[----:B------:R-:W-:Y:S02]  /*3c60*/  PLOP3.LUT P0, PT, PT, PT, UP1, 0x80, 0x8 ;  /* 0x000000000008781c */ /* 0x000fe40003f0f018 */
[----:B------:R-:W-:Y:S01]  /*3c70*/  @P6 FSEL R6, R6, -INF , !P1 ;  /* 0xff80000006066808 */ /* 0x000fe20004800000 */
[C---:B------:R-:W-:Y:S01]  /*3c80*/  HMMA.16816.F32.BF16 R16, R136.reuse, R146, R16 ;  /* 0x000000928810723c */ /* 0x040fe20000041810 */
[----:B------:R-:W-:Y:S03]  /*3c90*/  PLOP3.LUT P6, PT, PT, PT, UP1, 0x80, 0x8 ;  /* 0x000000000008781c */ /* 0x000fe60003fcf018 */
[----:B------:R-:W-:Y:S01]  /*3ca0*/  @P2 FSEL R8, R8, -INF , !P1 ;  /* 0xff80000008082808 */ /* 0x000fe20004800000 */
[----:B------:R-:W-:Y:S01]  /*3cb0*/  IMAD.WIDE.U32 R146, R238, -0x326172a9, RZ ;  /* 0xcd9e8d57ee927825 */ /* 0x000fe200078e00ff */
[----:B------:R-:W-:Y:S04]  /*3cc0*/  PLOP3.LUT P2, PT, PT, PT, UP1, 0x80, 0x8 ;  /* 0x000000000008781c */ /* 0x000fe80003f4f018 */
[----:B------:R-:W-:Y:S01]  /*3cd0*/  @P0 FSEL R10, R10, -INF , !P1 ;  /* 0xff8000000a0a0808 */ /* 0x000fe20004800000 */
[-C--:B-1----:R-:W-:Y:S01]  /*3ce0*/  HMMA.16816.F32.BF16 R20, R136, R132.reuse, R20 ;  /* 0x000000848814723c */ /* 0x082fe20000041814 */
[----:B------:R-:W-:Y:S02]  /*3cf0*/  PLOP3.LUT P1, PT, PT, PT, UP1, 0x80, 0x8 ;  /* 0x000000000008781c */ /* 0x000fe40003f2f018 */
[----:B------:R-:W-:Y:S01]  /*3d00*/  PLOP3.LUT P0, PT, PT, PT, UP1, 0x80, 0x8 ;  /* 0x000000000008781c */ /* 0x000fe20003f0f018 */
[C---:B------:R-:W-:Y:S01]  /*3d10*/  @P6 VIADD R0, R148.reuse, 0x1 ;  /* 0x0000000194006836 */ /* 0x040fe20000000000 */
[----:B------:R-:W-:Y:S02]  /*3d20*/  PLOP3.LUT P6, PT, PT, PT, UP1, 0x80, 0x8 ;  /* 0x000000000008781c */ /* 0x000fe40003fcf018 */
[----:B------:R-:W-:Y:S01]  /*3d30*/  LOP3.LUT R149, R251, UR46, R147, 0x96, !PT ;  /* 0x0000002efb957c12 */ /* 0x000fe2000f8e9693 */
[----:B------:R-:W-:Y:S01]  /*3d40*/  @P2 VIADD R2, R148, 0x8 ;  /* 0x0000000894022836 */ /* 0x000fe20000000000 */
[----:B------:R-:W-:Y:S01]  /*3d50*/  PLOP3.LUT P2, PT, PT, PT, UP1, 0x80, 0x8 ;  /* 0x000000000008781c */ /* 0x000fe20003f4f018 */
[C---:B------:R-:W-:Y:S04]  /*3d60*/  HMMA.16816.F32.BF16 R24, R140.reuse, R132, R24 ;  /* 0x000000848c18723c */ /* 0x040fe80000041818 */
[----:B------:R-:W-:Y:S02]  /*3d70*/  @P1 ISETP.GE.AND P1, PT, R0, UR26, PT ;  /* 0x0000001a00001c0c */ /* 0x000fe4000bf26270 */
[C---:B------:R-:W-:Y:S02]  /*3d80*/  LOP3.LUT R147, R146.reuse, UR35, R243, 0x96, !PT ;  /* 0x0000002392937c12 */ /* 0x040fe4000f8e96f3 */
[----:B------:R-:W-:Y:S01]  /*3d90*/  @P0 FSEL R5, R5, -INF , !P1 ;  /* 0xff80000005050808 */ /* 0x000fe20004800000 */
[-C--:B------:R-:W-:Y:S01]  /*3da0*/  HMMA.16816.F32.BF16 R28, R140, R134.reuse, R28 ;  /* 0x000000868c1c723c */ /* 0x080fe2000004181c */
[----:B------:R-:W-:Y:S02]  /*3db0*/  PLOP3.LUT P0, PT, PT, PT, UP1, 0x80, 0x8 ;  /* 0x000000000008781c */ /* 0x000fe40003f0f018 */
[----:B------:R-:W-:Y:S02]  /*3dc0*/  @P6 FSEL R7, R7, -INF , !P1 ;  /* 0xff80000007076808 */ /* 0x000fe40004800000 */
[----:B------:R-:W-:Y:S02]  /*3dd0*/  PLOP3.LUT P6, PT, PT, PT, UP1, 0x80, 0x8 ;  /* 0x000000000008781c */ /* 0x000fe40003fcf018 */
[----:B------:R-:W-:Y:S01]  /*3de0*/  @P2 FSEL R9, R9, -INF , !P1 ;  /* 0xff80000009092808 */ /* 0x000fe20004800000 */
[C---:B------:R-:W-:Y:S01]  /*3df0*/  HMMA.16816.F32.BF16 R32, R136.reuse, R134, R32 ;  /* 0x000000868820723c */ /* 0x040fe20000041820 */
[----:B------:R-:W-:Y:S01]  /*3e00*/  PLOP3.LUT P2, PT, PT, PT, UP1, 0x80, 0x8 ;  /* 0x000000000008781c */ /* 0x000fe20003f4f018 */
[----:B------:R-:W1:Y:S02]  /*3e10*/  LDSM.16.M88.4 R132, [R169+0xd000] ;  /* 0x00d00000a984783b */ /* 0x000e640000000200 */
[----:B------:R-:W-:Y:S01]  /*3e20*/  LOP3.LUT R150, R146, UR35, R241, 0x96, !PT ;  /* 0x0000002392967c12 */ /* 0x000fe2000f8e96f1 */
[----:B------:R-:W-:Y:S01]  /*3e30*/  IMAD.WIDE.U32 R146, R147, -0x2daee0ad, RZ ;  /* 0xd2511f5393927825 */ /* 0x000fe200078e00ff */
[----:B------:R-:W-:Y:S02]  /*3e40*/  @P0 FSEL R11, R11, -INF , !P1 ;  /* 0xff8000000b0b0808 */ /* 0x000fe40004800000 */
[----:B------:R-:W-:Y:S01]  /*3e50*/  PLOP3.LUT P1, PT, PT, PT, UP1, 0x80, 0x8 ;  /* 0x000000000008781c */ /* 0x000fe20003f2f018 */
[----:B------:R-:W-:Y:S01]  /*3e60*/  IMAD.WIDE.U32 R150, R150, -0x2daee0ad, RZ ;  /* 0xd2511f5396967825 */ /* 0x000fe200078e00ff */
[----:B------:R-:W-:Y:S02]  /*3e70*/  @P6 ISETP.GE.AND P6, PT, R2, UR26, PT ;  /* 0x0000001a02006c0c */ /* 0x000fe4000bfc6270 */
[----:B------:R-:W-:Y:S02]  /*3e80*/  PLOP3.LUT P0, PT, PT, PT, UP1, 0x80, 0x8 ;  /* 0x000000000008781c */ /* 0x000fe40003f0f018 */
[----:B------:R-:W-:Y:S02]  /*3e90*/  @P2 FSEL R12, R12, -INF , !P6 ;  /* 0xff8000000c0c2808 */ /* 0x000fe40007000000 */
[----:B------:R-:W-:Y:S05]  /*3ea0*/  PLOP3.LUT P2, PT, PT, PT, UP1, 0x80, 0x8 ;  /* 0x000000000008781c */ /* 0x000fea0003f4f018 */
[----:B------:R-:W-:Y:S02]  /*3eb0*/  @P1 FSEL R14, R14, -INF , !P6 ;  /* 0xff8000000e0e1808 */ /* 0x000fe40007000000 */
[----:B------:R-:W-:Y:S02]  /*3ec0*/  PLOP3.LUT P1, PT, PT, PT, UP1, 0x80, 0x8 ;  /* 0x000000000008781c */ /* 0x000fe40003f2f018 */
[----:B------:R-:W-:Y:S02]  /*3ed0*/  @P0 FSEL R16, R16, -INF , !P6 ;  /* 0xff80000010100808 */ /* 0x000fe40007000000 */
[----:B------:R-:W-:Y:S02]  /*3ee0*/  PLOP3.LUT P0, PT, PT, PT, UP1, 0x80, 0x8 ;  /* 0x000000000008781c */ /* 0x000fe40003f0f018 */
[----:B------:R-:W-:Y:S02]  /*3ef0*/  @P2 FSEL R18, R18, -INF , !P6 ;  /* 0xff80000012122808 */ /* 0x000fe40007000000 */
[----:B------:R-:W-:Y:S02]  /*3f00*/  PLOP3.LUT P6, PT, PT, PT, UP1, 0x80, 0x8 ;  /* 0x000000000008781c */ /* 0x000fe40003fcf018 */
[----:B------:R-:W-:Y:S03]  /*3f10*/  PLOP3.LUT P2, PT, PT, PT, UP1, 0x80, 0x8 ;  /* 0x000000000008781c */ /* 0x000fe60003f4f018 */
[C---:B------:R-:W-:Y:S01]  /*3f20*/  @P1 VIADD R0, R148.reuse, 0x9 ;  /* 0x0000000994001836 */ /* 0x040fe20000000000 */
[----:B------:R-:W-:Y:S03]  /*3f30*/  PLOP3.LUT P1, PT, PT, PT, UP1, 0x80, 0x8 ;  /* 0x000000000008781c */ /* 0x000fe60003f2f018 */
[----:B------:R-:W-:Y:S01]  /*3f40*/  @P0 VIADD R2, R148, 0x10 ;  /* 0x0000001094020836 */ /* 0x000fe20000000000 */
[----:B------:R-:W-:Y:S01]  /*3f50*/  PLOP3.LUT P0, PT, PT, PT, UP1, 0x80, 0x8 ;  /* 0x000000000008781c */ /* 0x000fe20003f0f018 */
[-C--:B-1----:R-:W-:Y:S03]  /*3f60*/  HMMA.16816.F32.BF16 R36, R136, R132.reuse, R36 ;  /* 0x000000848824723c */ /* 0x082fe60000041824 */
[----:B------:R-:W-:Y:S04]  /*3f70*/  @P6 ISETP.GE.AND P6, PT, R0, UR26, PT ;  /* 0x0000001a00006c0c */ /* 0x000fe8000bfc6270 */
[----:B------:R-:W-:Y:S01]  /*3f80*/  @P2 FSEL R13, R13, -INF , !P6 ;  /* 0xff8000000d0d2808 */ /* 0x000fe20007000000 */
[C---:B------:R-:W-:Y:S01]  /*3f90*/  HMMA.16816.F32.BF16 R40, R140.reuse, R132, R40 ;  /* 0x000000848c28723c */ /* 0x040fe20000041828 */
[----:B------:R-:W-:Y:S03]  /*3fa0*/  PLOP3.LUT P2, PT, PT, PT, UP1, 0x80, 0x8 ;  /* 0x000000000008781c */ /* 0x000fe60003f4f018 */
[----:B------:R-:W-:Y:S02]  /*3fb0*/  @P1 FSEL R15, R15, -INF , !P6 ;  /* 0xff8000000f0f1808 */ /* 0x000fe40007000000 */
[----:B------:R-:W-:Y:S02]  /*3fc0*/  PLOP3.LUT P1, PT, PT, PT, UP1, 0x80, 0x8 ;  /* 0x000000000008781c */ /* 0x000fe40003f2f018 */
[----:B------:R-:W-:Y:S01]  /*3fd0*/  @P0 FSEL R17, R17, -INF , !P6 ;  /* 0xff80000011110808 */ /* 0x000fe20007000000 */
[-C--:B------:R-:W-:Y:S01]  /*3fe0*/  HMMA.16816.F32.BF16 R44, R140, R134.reuse, R44 ;  /* 0x000000868c2c723c */ /* 0x080fe2000004182c */
[----:B------:R-:W-:Y:S04]  /*3ff0*/  PLOP3.LUT P0, PT, PT, PT, UP1, 0x80, 0x8 ;  /* 0x000000000008781c */ /* 0x000fe80003f0f018 */
[----:B------:R-:W-:Y:S02]  /*4000*/  @P2 FSEL R19, R19, -INF , !P6 ;  /* 0xff80000013132808 */ /* 0x000fe40007000000 */
[----:B------:R-:W-:Y:S01]  /*4010*/  PLOP3.LUT P6, PT, PT, PT, UP1, 0x80, 0x8 ;  /* 0x000000000008781c */ /* 0x000fe20003fcf018 */
[C---:B------:R-:W-:Y:S01]  /*4020*/  HMMA.16816.F32.BF16 R48, R136.reuse, R134, R48 ;  /* 0x000000868830723c */ /* 0x040fe20000041830 */
[----:B------:R-:W-:Y:S01]  /*4030*/  PLOP3.LUT P2, PT, PT, PT, UP1, 0x80, 0x8 ;  /* 0x000000000008781c */ /* 0x000fe20003f4f018 */
[----:B------:R-:W1:Y:S02]  /*4040*/  LDSM.16.M88.4 R132, [R169+0xd800] ;  /* 0x00d80000a984783b */ /* 0x000e640000000200 */
[----:B------:R-:W-:Y:S04]  /*4050*/  @P1 ISETP.GE.AND P1, PT, R2, UR26, PT ;  /* 0x0000001a02001c0c */ /* 0x000fe8000bf26270 */
[----:B------:R-:W-:Y:S02]  /*4060*/  @P0 FSEL R20, R20, -INF , !P1 ;  /* 0xff80000014140808 */ /* 0x000fe40004800000 */
[----:B------:R-:W-:Y:S02]  /*4070*/  PLOP3.LUT P0, PT, PT, PT, UP1, 0x80, 0x8 ;  /* 0x000000000008781c */ /* 0x000fe40003f0f018 */
[----:B------:R-:W-:Y:S02]  /*4080*/  @P6 FSEL R22, R22, -INF , !P1 ;  /* 0xff80000016166808 */ /* 0x000fe40004800000 */
[----:B------:R-:W-:Y:S02]  /*4090*/  PLOP3.LUT P6, PT, PT, PT, UP1, 0x80, 0x8 ;  /* 0x000000000008781c */ /* 0x000fe40003fcf018 */
[----:B------:R-:W-:Y:S02]  /*40a0*/  @P2 FSEL R24, R24, -INF , !P1 ;  /* 0xff80000018182808 */ /* 0x000fe40004800000 */
[----:B------:R-:W-:Y:S05]  /*40b0*/  PLOP3.LUT P2, PT, PT, PT, UP1, 0x80, 0x8 ;  /* 0x000000000008781c */ /* 0x000fea0003f4f018 */
[----:B------:R-:W-:Y:S02]  /*40c0*/  @P0 FSEL R26, R26, -INF , !P1 ;  /* 0xff8000001a1a0808 */ /* 0x000fe40004800000 */
[----:B------:R-:W-:Y:S02]  /*40d0*/  PLOP3.LUT P1, PT, PT, PT, UP1, 0x80, 0x8 ;  /* 0x000000000008781c */ /* 0x000fe40003f2f018 */
[----:B------:R-:W-:Y:S01]  /*40e0*/  PLOP3.LUT P0, PT, PT, PT, UP1, 0x80, 0x8 ;  /* 0x000000000008781c */ /* 0x000fe20003f0f018 */
[C---:B------:R-:W-:Y:S01]  /*40f0*/  @P6 VIADD R0, R148.reuse, 0x11 ;  /* 0x0000001194006836 */ /* 0x040fe20000000000 */
[----:B------:R-:W-:Y:S02]  /*4100*/  PLOP3.LUT P6, PT, PT, PT, UP1, 0x80, 0x8 ;  /* 0x000000000008781c */ /* 0x000fe40003fcf018 */
[----:B------:R-:W-:Y:S01]  /*4110*/  @P2 VIADD R2, R148, 0x18 ;  /* 0x0000001894022836 */ /* 0x000fe20000000000 */
[----:B------:R-:W-:Y:S06]  /*4120*/  PLOP3.LUT P2, PT, PT, PT, UP1, 0x80, 0x8 ;  /* 0x000000000008781c */ /* 0x000fec0003f4f018 */
[----:B------:R-:W-:Y:S04]  /*4130*/  @P1 ISETP.GE.AND P1, PT, R0, UR26, PT ;  /* 0x0000001a00001c0c */ /* 0x000fe8000bf26270 */
[----:B------:R-:W-:Y:S01]  /*4140*/  @P0 FSEL R21, R21, -INF , !P1 ;  /* 0xff80000015150808 */ /* 0x000fe20004800000 */
[-C--:B-1----:R-:W-:Y:S01]  /*4150*/  HMMA.16816.F32.BF16 R52, R136, R132.reuse, R52 ;  /* 0x000000848834723c */ /* 0x082fe20000041834 */
[----:B------:R-:W-:Y:S02]  /*4160*/  PLOP3.LUT P0, PT, PT, PT, UP1, 0x80, 0x8 ;  /* 0x000000000008781c */ /* 0x000fe40003f0f018 */
[----:B------:R-:W-:Y:S02]  /*4170*/  @P6 FSEL R23, R23, -INF , !P1 ;  /* 0xff80000017176808 */ /* 0x000fe40004800000 */
[----:B------:R-:W-:Y:S02]  /*4180*/  PLOP3.LUT P6, PT, PT, PT, UP1, 0x80, 0x8 ;  /* 0x000000000008781c */ /* 0x000fe40003fcf018 */
[----:B------:R-:W-:Y:S01]  /*4190*/  @P2 FSEL R25, R25, -INF , !P1 ;  /* 0xff80000019192808 */ /* 0x000fe20004800000 */
[C---:B------:R-:W-:Y:S01]  /*41a0*/  HMMA.16816.F32.BF16 R56, R140.reuse, R132, R56 ;  /* 0x000000848c38723c */ /* 0x040fe20000041838 */
[----:B------:R-:W-:Y:S03]  /*41b0*/  PLOP3.LUT P2, PT, PT, PT, UP1, 0x80, 0x8 ;  /* 0x000000000008781c */ /* 0x000fe60003f4f018 */
[----:B------:R-:W-:Y:S03]  /*41c0*/  IMAD.WIDE.U32 R132, R149, -0x2daee0ad, RZ ;  /* 0xd2511f5395847825 */ /* 0x000fe600078e00ff */
[----:B------:R-:W-:Y:S01]  /*41d0*/  @P0 FSEL R27, R27, -INF , !P1 ;  /* 0xff8000001b1b0808 */ /* 0x000fe20004800000 */
[-C--:B------:R-:W-:Y:S01]  /*41e0*/  HMMA.16816.F32.BF16 R60, R140, R134.reuse, R60 ;  /* 0x000000868c3c723c */ /* 0x080fe2000004183c */
[----:B------:R-:W-:Y:S02]  /*41f0*/  PLOP3.LUT P1, PT, PT, PT, UP1, 0x80, 0x8 ;  /* 0x000000000008781c */ /* 0x000fe40003f2f018 */
[----:B------:R-:W-:Y:S02]  /*4200*/  @P6 ISETP.GE.AND P6, PT, R2, UR26, PT ;  /* 0x0000001a02006c0c */ /* 0x000fe4000bfc6270 */
[----:B------:R-:W-:Y:S02]  /*4210*/  PLOP3.LUT P0, PT, PT, PT, UP1, 0x80, 0x8 ;  /* 0x000000000008781c */ /* 0x000fe40003f0f018 */
[----:B------:R-:W-:Y:S01]  /*4220*/  @P2 FSEL R28, R28, -INF , !P6 ;  /* 0xff8000001c1c2808 */ /* 0x000fe20007000000 */
[----:B------:R-:W-:Y:S01]  /*4230*/  HMMA.16816.F32.BF16 R64, R136, R134, R64 ;  /* 0x000000868840723c */ /* 0x000fe20000041840 */
        /* <DEDUP_REMOVED lines=11> */
[----:B------:R-:W-:Y:S03]  /*42f0*/  PLOP3.LUT P0, PT, PT, PT, UP1, 0x80, 0x8 ;  /* 0x000000000008781c */ /* 0x000fe60003f0f018 */
        /* <DEDUP_REMOVED lines=9> */
[----:B------:R-:W-:Y:S01]  /*4390*/  @P1 ISETP.GE.AND P1, PT, R2, UR26, PT ;  /* 0x0000001a02001c0c */ /* 0x000fe2000bf26270 */
[----:B------:R-:W-:Y:S01]  /*43a0*/  FMUL.FTZ R2, R248, 1.4426950216293334961 ;  /* 0x3fb8aa3bf8027820 */ /* 0x000fe20000410000 */
        /* <DEDUP_REMOVED lines=10> */
[----:B------:R-:W-:Y:S01]  /*4450*/  @P2 VIADD R0, R148, 0x21 ;  /* 0x0000002194002836 */ /* 0x000fe20000000000 */
[----:B------:R-:W-:Y:S04]  /*4460*/  PLOP3.LUT P2, PT, PT, PT, UP1, 0x80, 0x8 ;  /* 0x000000000008781c */ /* 0x000fe80003f4f018 */
[----:B------:R-:W-:Y:S04]  /*4470*/  @P6 ISETP.GE.AND P6, PT, R0, UR26, PT ;  /* 0x0000001a00006c0c */ /* 0x000fe8000bfc6270 */
[----:B------:R-:W-:Y:S02]  /*4480*/  @P1 FSEL R39, R39, -INF , !P6 ;  /* 0xff80000027271808 */ /* 0x000fe40007000000 */
[----:B------:R-:W-:Y:S02]  /*4490*/  @P0 FSEL R37, R37, -INF , !P6 ;  /* 0xff80000025250808 */ /* 0x000fe40007000000 */
[----:B------:R-:W-:Y:S02]  /*44a0*/  PLOP3.LUT P1, PT, PT, PT, UP1, 0x80, 0x8 ;  /* 0x000000000008781c */ /* 0x000fe40003f2f018 */
[----:B------:R-:W-:Y:S02]  /*44b0*/  PLOP3.LUT P0, PT, PT, PT, UP1, 0x80, 0x8 ;  /* 0x000000000008781c */ /* 0x000fe40003f0f018 */
[----:B------:R-:W-:Y:S02]  /*44c0*/  @P2 FSEL R41, R41, -INF , !P6 ;  /* 0xff80000029292808 */ /* 0x000fe40007000000 */
[----:B------:R-:W-:Y:S07]  /*44d0*/  PLOP3.LUT P2, PT, PT, PT, UP1, 0x80, 0x8 ;  /* 0x000000000008781c */ /* 0x000fee0003f4f018 */
[----:B------:R-:W-:Y:S01]  /*44e0*/  @P1 VIADD R0, R148, 0x28 ;  /* 0x0000002894001836 */ /* 0x000fe20000000000 */
[----:B------:R-:W-:Y:S02]  /*44f0*/  PLOP3.LUT P1, PT, PT, PT, UP1, 0x80, 0x8 ;  /* 0x000000000008781c */ /* 0x000fe40003f2f018 */
[----:B------:R-:W-:Y:S02]  /*4500*/  @P0 FSEL R43, R43, -INF , !P6 ;  /* 0xff8000002b2b0808 */ /* 0x000fe40007000000 */
[----:B------:R-:W-:Y:S02]  /*4510*/  PLOP3.LUT P0, PT, PT, PT, UP1, 0x80, 0x8 ;  /* 0x000000000008781c */ /* 0x000fe40003f0f018 */
[----:B------:R-:W-:Y:S02]  /*4520*/  @P2 ISETP.GE.AND P2, PT, R0, UR26, PT ;  /* 0x0000001a00002c0c */ /* 0x000fe4000bf46270 */
[----:B------:R-:W-:Y:S05]  /*4530*/  PLOP3.LUT P6, PT, PT, PT, UP1, 0x80, 0x8 ;  /* 0x000000000008781c */ /* 0x000fea0003fcf018 */
[----:B------:R-:W-:Y:S02]  /*4540*/  @P1 FSEL R46, R46, -INF , !P2 ;  /* 0xff8000002e2e1808 */ /* 0x000fe40005000000 */
[----:B------:R-:W-:Y:S02]  /*4550*/  PLOP3.LUT P1, PT, PT, PT, UP1, 0x80, 0x8 ;  /* 0x000000000008781c */ /* 0x000fe40003f2f018 */
[----:B------:R-:W-:Y:S02]  /*4560*/  @P0 FSEL R44, R44, -INF , !P2 ;  /* 0xff8000002c2c0808 */ /* 0x000fe40005000000 */
[----:B------:R-:W-:Y:S02]  /*4570*/  PLOP3.LUT P0, PT, PT, PT, UP1, 0x80, 0x8 ;  /* 0x000000000008781c */ /* 0x000fe40003f0f018 */
[----:B------:R-:W-:Y:S01]  /*4580*/  @P6 VIADD R0, R148, 0x29 ;  /* 0x0000002994006836 */ /* 0x000fe20000000000 */
[----:B------:R-:W-:Y:S06]  /*4590*/  PLOP3.LUT P6, PT, PT, PT, UP1, 0x80, 0x8 ;  /* 0x000000000008781c */ /* 0x000fec0003fcf018 */
[----:B------:R-:W-:Y:S02]  /*45a0*/  @P1 FSEL R50, R50, -INF , !P2 ;  /* 0xff80000032321808 */ /* 0x000fe40005000000 */
[----:B------:R-:W-:Y:S02]  /*45b0*/  FSETP.NEU.FTZ.AND P1, PT, R250, -INF , PT ;  /* 0xff800000fa00780b */ /* 0x000fe40003f3d000 */
[----:B------:R-:W-:Y:S02]  /*45c0*/  @P0 FSEL R48, R48, -INF , !P2 ;  /* 0xff80000030300808 */ /* 0x000fe40005000000 */
[----:B------:R-:W-:Y:S02]  /*45d0*/  PLOP3.LUT P0, PT, PT, PT, UP1, 0x80, 0x8 ;  /* 0x000000000008781c */ /* 0x000fe40003f0f018 */
[----:B------:R-:W-:Y:S02]  /*45e0*/  FSEL R144, R144, RZ, P1 ;  /* 0x000000ff90907208 */ /* 0x000fe40000800000 */
[----:B------:R-:W-:Y:S02]  /*45f0*/  FSETP.NEU.FTZ.AND P2, PT, R249, -INF , PT ;  /* 0xff800000f900780b */ /* 0x000fe40003f5d000 */
[----:B------:R-:W-:Y:S01]  /*4600*/  @P6 ISETP.GE.AND P6, PT, R0, UR26, PT ;  /* 0x0000001a00006c0c */ /* 0x000fe2000bfc6270 */
[--C-:B------:R-:W-:Y:S01]  /*4610*/  FFMA.FTZ R32, R32, UR12, -R144.reuse ;  /* 0x0000000c20207c23 */ /* 0x100fe20008010890 */
[----:B------:R-:W-:Y:S01]  /*4620*/  FSEL R3, R3, RZ, P2 ;  /* 0x000000ff03037208 */ /* 0x000fe20001000000 */
[--C-:B------:R-:W-:Y:S01]  /*4630*/  FFMA.FTZ R4, R4, UR12, -R144.reuse ;  /* 0x0000000c04047c23 */ /* 0x100fe20008010890 */
[----:B------:R-:W-:Y:S01]  /*4640*/  PLOP3.LUT P2, PT, PT, PT, UP1, 0x80, 0x8 ;  /* 0x000000000008781c */ /* 0x000fe20003f4f018 */
[--C-:B------:R-:W-:Y:S01]  /*4650*/  FFMA.FTZ R5, R5, UR12, -R144.reuse ;  /* 0x0000000c05057c23 */ /* 0x100fe20008010890 */
[----:B------:R-:W-:Y:S01]  /*4660*/  PLOP3.LUT P1, PT, PT, PT, UP1, 0x80, 0x8 ;  /* 0x000000000008781c */ /* 0x000fe20003f2f018 */
[----:B------:R1:W3:Y:S01]  /*4670*/  MUFU.EX2 R205, R4 ;  /* 0x0000000400cd7308 */ /* 0x0002e20000000800 */
[----:B------:R-:W-:Y:S01]  /*4680*/  @P0 FSEL R45, R45, -INF , !P6 ;  /* 0xff8000002d2d0808 */ /* 0x000fe20007000000 */
[--C-:B------:R-:W-:Y:S01]  /*4690*/  FFMA.FTZ R34, R34, UR12, -R3.reuse ;  /* 0x0000000c22227c23 */ /* 0x100fe20008010803 */
[----:B------:R-:W-:Y:S01]  /*46a0*/  PLOP3.LUT P0, PT, PT, PT, UP1, 0x80, 0x8 ;  /* 0x000000000008781c */ /* 0x000fe20003f0f018 */
[--C-:B------:R-:W-:Y:S01]  /*46b0*/  FFMA.FTZ R6, R6, UR12, -R3.reuse ;  /* 0x0000000c06067c23 */ /* 0x100fe20008010803 */
[--C-:B------:R-:W-:Y:S01]  /*46c0*/  FFMA.FTZ R33, R33, UR12, -R144.reuse ;  /* 0x0000000c21217c23 */ /* 0x100fe20008010890 */
[--C-:B------:R-:W-:Y:S01]  /*46d0*/  FFMA.FTZ R35, R35, UR12, -R3.reuse ;  /* 0x0000000c23237c23 */ /* 0x100fe20008010803 */
[--C-:B------:R-:W-:Y:S03]  /*46e0*/  FFMA.FTZ R48, R48, UR12, -R144.reuse ;  /* 0x0000000c30307c23 */ /* 0x100fe60008010890 */
[----:B------:R4:W-:Y:S01]  /*46f0*/  MUFU.EX2 R204, R5 ;  /* 0x0000000500cc7308 */ /* 0x0009e20000000800 */
[--C-:B------:R-:W-:Y:S01]  /*4700*/  FFMA.FTZ R50, R50, UR12, -R3.reuse ;  /* 0x0000000c32327c23 */ /* 0x100fe20008010803 */
[----:B------:R-:W-:Y:S01]  /*4710*/  @P2 FSEL R49, R49, -INF , !P6 ;  /* 0xff80000031312808 */ /* 0x000fe20007000000 */
[--C-:B------:R-:W-:Y:S01]  /*4720*/  FFMA.FTZ R7, R7, UR12, -R3.reuse ;  /* 0x0000000c07077c23 */ /* 0x100fe20008010803 */
[----:B------:R-:W-:Y:S01]  /*4730*/  PLOP3.LUT P2, PT, PT, PT, UP1, 0x80, 0x8 ;  /* 0x000000000008781c */ /* 0x000fe20003f4f018 */
[--C-:B------:R-:W-:Y:S01]  /*4740*/  FFMA.FTZ R16, R16, UR12, -R144.reuse ;  /* 0x0000000c10107c23 */ /* 0x100fe20008010890 */
[----:B------:R-:W-:Y:S01]  /*4750*/  @P1 FSEL R47, R47, -INF , !P6 ;  /* 0xff8000002f2f1808 */ /* 0x000fe20007000000 */
[--C-:B------:R-:W-:Y:S01]  /*4760*/  FFMA.FTZ R49, R49, UR12, -R144.reuse ;  /* 0x0000000c31317c23 */ /* 0x100fe20008010890 */
[----:B------:R-:W-:Y:S02]  /*4770*/  @P0 FSEL R51, R51, -INF , !P6 ;  /* 0xff80000033330808 */ /* 0x000fe40007000000 */
[----:B------:R2:W3:Y:S01]  /*4780*/  MUFU.EX2 R202, R6 ;  /* 0x0000000600ca7308 */ /* 0x0004e20000000800 */
[----:B------:R-:W-:Y:S01]  /*4790*/  PLOP3.LUT P6, PT, PT, PT, UP1, 0x80, 0x8 ;  /* 0x000000000008781c */ /* 0x000fe20003fcf018 */
[----:B-1----:R-:W-:Y:S01]  /*47a0*/  VIADD R4, R238, 0x4 ;  /* 0x00000004ee047836 */ /* 0x002fe20000000000 */
[----:B------:R-:W-:Y:S01]  /*47b0*/  PLOP3.LUT P0, PT, PT, PT, UP1, 0x80, 0x8 ;  /* 0x000000000008781c */ /* 0x000fe20003f0f018 */
[--C-:B------:R-:W-:Y:S01]  /*47c0*/  FFMA.FTZ R51, R51, UR12, -R3.reuse ;  /* 0x0000000c33337c23 */ /* 0x100fe20008010803 */
[----:B------:R-:W-:Y:S01]  /*47d0*/  FSETP.NEU.FTZ.AND P1, PT, R248, -INF , PT ;  /* 0xff800000f800780b */ /* 0x000fe20003f3d000 */
[----:B------:R-:W-:Y:S01]  /*47e0*/  FFMA.FTZ R17, R17, UR12, -R144 ;  /* 0x0000000c11117c23 */ /* 0x000fe20008010890 */
[----:B------:R-:W-:Y:S01]  /*47f0*/  FFMA.FTZ R18, R18, UR12, -R3 ;  /* 0x0000000c12127c23 */ /* 0x000fe20008010803 */
[----:B----4-:R-:W-:Y:S01]  /*4800*/  IMAD.WIDE.U32 R4, R4, -0x326172a9, RZ ;  /* 0xcd9e8d5704047825 */ /* 0x010fe200078e00ff */
[----:B------:R-:W-:Y:S01]  /*4810*/  FSEL R2, R2, RZ, P1 ;  /* 0x000000ff02027208 */ /* 0x000fe20000800000 */
[----:B------:R-:W-:Y:S01]  /*4820*/  MUFU.EX2 R188, R32 ;  /* 0x0000002000bc7308 */ /* 0x000fe20000000800 */
[----:B------:R-:W-:Y:S01]  /*4830*/  FSETP.NEU.FTZ.AND P1, PT, R247, -INF , PT ;  /* 0xff800000f700780b */ /* 0x000fe20003f3d000 */
[----:B------:R-:W-:Y:S01]  /*4840*/  @P2 VIADD R0, R148, 0x30 ;  /* 0x0000003094002836 */ /* 0x000fe20000000000 */
[----:B------:R-:W-:Y:S01]  /*4850*/  LOP3.LUT R145, R251, UR46, R5, 0x96, !PT ;  /* 0x0000002efb917c12 */ /* 0x000fe2000f8e9605 */
[--C-:B------:R-:W-:Y:S01]  /*4860*/  FFMA.FTZ R8, R8, UR12, -R2.reuse ;  /* 0x0000000c08087c23 */ /* 0x100fe20008010802 */
[C---:B------:R-:W-:Y:S01]  /*4870*/  LOP3.LUT R5, R4.reuse, UR35, R243, 0x96, !PT ;  /* 0x0000002304057c12 */ /* 0x040fe2000f8e96f3 */
[--C-:B------:R-:W-:Y:S01]  /*4880*/  FFMA.FTZ R9, R9, UR12, -R2.reuse ;  /* 0x0000000c09097c23 */ /* 0x100fe20008010802 */
[----:B--2---:R-:W-:Y:S01]  /*4890*/  LOP3.LUT R6, R4, UR35, R241, 0x96, !PT ;  /* 0x0000002304067c12 */ /* 0x004fe2000f8e96f1 */
[----:B------:R-:W-:Y:S01]  /*48a0*/  FMUL.FTZ R4, R247, 1.4426950216293334961 ;  /* 0x3fb8aa3bf7047820 */ /* 0x000fe20000410000 */
[----:B------:R-:W-:Y:S01]  /*48b0*/  @P6 ISETP.GE.AND P6, PT, R0, UR26, PT ;  /* 0x0000001a00006c0c */ /* 0x000fe2000bfc6270 */
[----:B------:R-:W-:Y:S01]  /*48c0*/  MUFU.EX2 R196, R34 ;  /* 0x0000002200c47308 */ /* 0x000fe20000000800 */
[----:B------:R-:W-:Y:S01]  /*48d0*/  PLOP3.LUT P2, PT, PT, PT, UP1, 0x80, 0x8 ;  /* 0x000000000008781c */ /* 0x000fe20003f4f018 */
[--C-:B------:R-:W-:Y:S01]  /*48e0*/  FFMA.FTZ R12, R12, UR12, -R2.reuse ;  /* 0x0000000c0c0c7c23 */ /* 0x100fe20008010802 */
[----:B------:R-:W-:Y:S01]  /*48f0*/  FSEL R0, R4, RZ, P1 ;  /* 0x000000ff04007208 */ /* 0x000fe20000800000 */
[----:B------:R-:W-:Y:S01]  /*4900*/  FFMA.FTZ R13, R13, UR12, -R2 ;  /* 0x0000000c0d0d7c23 */ /* 0x000fe20008010802 */
[----:B------:R-:W-:Y:S01]  /*4910*/  @P0 FSEL R52, R52, -INF , !P6 ;  /* 0xff80000034340808 */ /* 0x000fe20007000000 */
[--C-:B------:R-:W-:Y:S01]  /*4920*/  FFMA.FTZ R19, R19, UR12, -R3.reuse ;  /* 0x0000000c13137c23 */ /* 0x100fe20008010803 */
[----:B------:R-:W-:Y:S03]  /*4930*/  PLOP3.LUT P1, PT, PT, PT, UP1, 0x80, 0x8 ;  /* 0x000000000008781c */ /* 0x000fe60003f2f018 */
[----:B------:R-:W-:Y:S01]  /*4940*/  MUFU.EX2 R187, R33 ;  /* 0x0000002100bb7308 */ /* 0x000fe20000000800 */
[----:B------:R-:W-:Y:S01]  /*4950*/  PLOP3.LUT P0, PT, PT, PT, UP1, 0x80, 0x8 ;  /* 0x000000000008781c */ /* 0x000fe20003f0f018 */
[--C-:B------:R-:W-:Y:S01]  /*4960*/  FFMA.FTZ R10, R10, UR12, -R0.reuse ;  /* 0x0000000c0a0a7c23 */ /* 0x100fe20008010800 */
[--C-:B------:R-:W-:Y:S01]  /*4970*/  FFMA.FTZ R14, R14, UR12, -R0.reuse ;  /* 0x0000000c0e0e7c23 */ /* 0x100fe20008010800 */
[----:B------:R-:W-:Y:S01]  /*4980*/  FFMA.FTZ R11, R11, UR12, -R0 ;  /* 0x0000000c0b0b7c23 */ /* 0x000fe20008010800 */
[--C-:B------:R-:W-:Y:S01]  /*4990*/  FFMA.FTZ R20, R20, UR12, -R144.reuse ;  /* 0x0000000c14147c23 */ /* 0x100fe20008010890 */
[----:B------:R-:W-:Y:S01]  /*49a0*/  @P2 FSEL R54, R54, -INF , !P6 ;  /* 0xff80000036362808 */ /* 0x000fe20007000000 */
[----:B------:R-:W-:Y:S01]  /*49b0*/  FFMA.FTZ R21, R21, UR12, -R144 ;  /* 0x0000000c15157c23 */ /* 0x000fe20008010890 */
[----:B------:R-:W-:Y:S02]  /*49c0*/  PLOP3.LUT P2, PT, PT, PT, UP1, 0x80, 0x8 ;  /* 0x000000000008781c */ /* 0x000fe40003f4f018 */
[----:B------:R1:W2:Y:S01]  /*49d0*/  MUFU.EX2 R224, R7 ;  /* 0x0000000700e07308 */ /* 0x0002a20000000800 */
[--C-:B------:R-:W-:Y:S01]  /*49e0*/  FFMA.FTZ R22, R22, UR12, -R3.reuse ;  /* 0x0000000c16167c23 */ /* 0x100fe20008010803 */
[----:B------:R-:W-:Y:S01]  /*49f0*/  FFMA.FTZ R23, R23, UR12, -R3 ;  /* 0x0000000c17177c23 */ /* 0x000fe20008010803 */
[----:B------:R-:W-:Y:S01]  /*4a00*/  @P1 FSEL R56, R56, -INF , !P6 ;  /* 0xff80000038381808 */ /* 0x000fe20007000000 */
[--C-:B------:R-:W-:Y:S01]  /*4a10*/  FFMA.FTZ R25, R25, UR12, -R2.reuse ;  /* 0x0000000c19197c23 */ /* 0x100fe20008010802 */
[----:B------:R-:W-:Y:S01]  /*4a20*/  @P0 FSEL R58, R58, -INF , !P6 ;  /* 0xff8000003a3a0808 */ /* 0x000fe20007000000 */
[----:B------:R-:W-:Y:S01]  /*4a30*/  FFMA.FTZ R24, R24, UR12, -R2 ;  /* 0x0000000c18187c23 */ /* 0x000fe20008010802 */
[----:B------:R-:W-:Y:S03]  /*4a40*/  PLOP3.LUT P6, PT, PT, PT, UP1, 0x80, 0x8 ;  /* 0x000000000008781c */ /* 0x000fe60003fcf018 */
[----:B------:R4:W2:Y:S01]  /*4a50*/  MUFU.EX2 R228, R8 ;  /* 0x0000000800e47308 */ /* 0x0008a20000000800 */
[----:B------:R-:W-:Y:S01]  /*4a60*/  PLOP3.LUT P0, PT, PT, PT, UP1, 0x80, 0x8 ;  /* 0x000000000008781c */ /* 0x000fe20003f0f018 */
[----:B------:R-:W-:Y:S01]  /*4a70*/  IMAD.WIDE.U32 R152, R145, -0x2daee0ad, RZ ;  /* 0xd2511f5391987825 */ /* 0x000fe200078e00ff */
[----:B------:R-:W-:Y:S01]  /*4a80*/  PLOP3.LUT P1, PT, PT, PT, UP1, 0x80, 0x8 ;  /* 0x000000000008781c */ /* 0x000fe20003f2f018 */
[----:B------:R-:W-:Y:S02]  /*4a90*/  UIADD3 UR35, UPT, UPT, UR46, -0x255992d5, URZ ;  /* 0xdaa66d2b2e237890 */ /* 0x000fe4000fffe0ff */
[--C-:B------:R-:W-:Y:S01]  /*4aa0*/  FFMA.FTZ R26, R26, UR12, -R0.reuse ;  /* 0x0000000c1a1a7c23 */ /* 0x100fe20008010800 */
[----:B------:R-:W-:Y:S01]  /*4ab0*/  IMAD.WIDE.U32 R4, R5, -0x2daee0ad, RZ ;  /* 0xd2511f5305047825 */ /* 0x000fe200078e00ff */
[C---:B------:R-:W-:Y:S02]  /*4ac0*/  LOP3.LUT R145, R154.reuse, UR45, R153, 0x96, !PT ;  /* 0x0000002d9a917c12 */ /* 0x040fe4000f8e9699 */
[----:B------:R3:W2:Y:S01]  /*4ad0*/  MUFU.EX2 R227, R9 ;  /* 0x0000000900e37308 */ /* 0x0006a20000000800 */
[----:B-1----:R-:W-:Y:S01]  /*4ae0*/  LOP3.LUT R7, R154, UR45, R133, 0x96, !PT ;  /* 0x0000002d9a077c12 */ /* 0x002fe2000f8e9685 */
[----:B------:R-:W-:Y:S01]  /*4af0*/  FFMA.FTZ R27, R27, UR12, -R0 ;  /* 0x0000000c1b1b7c23 */ /* 0x000fe20008010800 */
[----:B------:R-:W-:Y:S01]  /*4b00*/  FFMA.FTZ R28, R28, UR12, -R2 ;  /* 0x0000000c1c1c7c23 */ /* 0x000fe20008010802 */
[----:B------:R-:W-:Y:S01]  /*4b10*/  FFMA.FTZ R30, R30, UR12, -R0 ;  /* 0x0000000c1e1e7c23 */ /* 0x000fe20008010800 */
[----:B------:R-:W-:Y:S01]  /*4b20*/  FFMA.FTZ R29, R29, UR12, -R2 ;  /* 0x0000000c1d1d7c23 */ /* 0x000fe20008010802 */
[----:B------:R-:W-:Y:S01]  /*4b30*/  FFMA.FTZ R31, R31, UR12, -R0 ;  /* 0x0000000c1f1f7c23 */ /* 0x000fe20008010800 */
[--C-:B------:R-:W-:Y:S03]  /*4b40*/  FFMA.FTZ R36, R36, UR12, -R144.reuse ;  /* 0x0000000c24247c23 */ /* 0x100fe60008010890 */
[----:B------:R1:W-:Y:S01]  /*4b50*/  MUFU.EX2 R232, R10 ;  /* 0x0000000a00e87308 */ /* 0x0003e20000000800 */
[----:B----4-:R-:W-:Y:S01]  /*4b60*/  LOP3.LUT R8, R132, UR44, R147, 0x96, !PT ;  /* 0x0000002c84087c12 */ /* 0x010fe2000f8e9693 */
[----:B------:R-:W-:Y:S01]  /*4b70*/  FFMA.FTZ R37, R37, UR12, -R144 ;  /* 0x0000000c25257c23 */ /* 0x000fe20008010890 */
[--C-:B------:R-:W-:Y:S01]  /*4b80*/  FFMA.FTZ R38, R38, UR12, -R3.reuse ;  /* 0x0000000c26267c23 */ /* 0x100fe20008010803 */
[----:B------:R-:W-:Y:S01]  /*4b90*/  FFMA.FTZ R39, R39, UR12, -R3 ;  /* 0x0000000c27277c23 */ /* 0x000fe20008010803 */
[--C-:B------:R-:W-:Y:S01]  /*4ba0*/  FFMA.FTZ R40, R40, UR12, -R2.reuse ;  /* 0x0000000c28287c23 */ /* 0x100fe20008010802 */
[----:B------:R-:W-:Y:S01]  /*4bb0*/  FFMA.FTZ R41, R41, UR12, -R2 ;  /* 0x0000000c29297c23 */ /* 0x000fe20008010802 */
[--C-:B------:R-:W-:Y:S03]  /*4bc0*/  FFMA.FTZ R42, R42, UR12, -R0.reuse ;  /* 0x0000000c2a2a7c23 */ /* 0x100fe60008010800 */
[----:B------:R-:W-:Y:S01]  /*4bd0*/  MUFU.EX2 R195, R35 ;  /* 0x0000002300c37308 */ /* 0x000fe20000000800 */
[----:B---3--:R-:W-:Y:S01]  /*4be0*/  LOP3.LUT R9, R132, UR44, R151, 0x96, !PT ;  /* 0x0000002c84097c12 */ /* 0x008fe2000f8e9697 */
[----:B------:R-:W-:Y:S04]  /*4bf0*/  IMAD.WIDE.U32 R132, R6, -0x2daee0ad, RZ ;  /* 0xd2511f5306847825 */ /* 0x000fe800078e00ff */
[----:B------:R-:W-:Y:S01]  /*4c00*/  FFMA.FTZ R43, R43, UR12, -R0 ;  /* 0x0000000c2b2b7c23 */ /* 0x000fe20008010800 */
[--C-:B------:R-:W-:Y:S01]  /*4c10*/  FFMA.FTZ R45, R45, UR12, -R2.reuse ;  /* 0x0000000c2d2d7c23 */ /* 0x100fe20008010802 */
[----:B------:R-:W-:Y:S01]  /*4c20*/  FFMA.FTZ R44, R44, UR12, -R2 ;  /* 0x0000000c2c2c7c23 */ /* 0x000fe20008010802 */
[C---:B------:R-:W-:Y:S01]  /*4c30*/  LOP3.LUT R147, R152.reuse, UR44, R133, 0x96, !PT ;  /* 0x0000002c98937c12 */ /* 0x040fe2000f8e9685 */
[----:B------:R-:W-:Y:S01]  /*4c40*/  MUFU.EX2 R167, R49 ;  /* 0x0000003100a77308 */ /* 0x000fe20000000800 */
[----:B-1----:R-:W-:Y:S01]  /*4c50*/  LOP3.LUT R10, R152, UR44, R5, 0x96, !PT ;  /* 0x0000002c980a7c12 */ /* 0x002fe2000f8e9605 */
[C---:B------:R-:W-:Y:S01]  /*4c60*/  @P2 VIADD R6, R148.reuse, 0x31 ;  /* 0x0000003194062836 */ /* 0x040fe20000000000 */
[----:B------:R-:W-:Y:S01]  /*4c70*/  PLOP3.LUT P2, PT, PT, PT, UP1, 0x80, 0x8 ;  /* 0x000000000008781c */ /* 0x000fe20003f4f018 */
[C---:B------:R-:W-:Y:S01]  /*4c80*/  @P6 VIADD R5, R148.reuse, 0x38 ;  /* 0x0000003894056836 */ /* 0x040fe20000000000 */
[----:B------:R-:W-:Y:S01]  /*4c90*/  PLOP3.LUT P6, PT, PT, PT, UP1, 0x80, 0x8 ;  /* 0x000000000008781c */ /* 0x000fe20003fcf018 */
[----:B------:R-:W-:Y:S01]  /*4ca0*/  @P0 VIADD R148, R148, 0x39 ;  /* 0x0000003994940836 */ /* 0x000fe20000000000 */
[----:B------:R-:W-:Y:S03]  /*4cb0*/  PLOP3.LUT P0, PT, PT, PT, UP1, 0x80, 0x8 ;  /* 0x000000000008781c */ /* 0x000fe60003f0f018 */
[----:B------:R-:W-:Y:S01]  /*4cc0*/  MUFU.EX2 R176, R48 ;  /* 0x0000003000b07308 */ /* 0x000fe20000000800 */
[----:B------:R-:W-:Y:S01]  /*4cd0*/  @P1 ISETP.GE.AND P1, PT, R6, UR26, PT ;  /* 0x0000001a06001c0c */ /* 0x000fe2000bf26270 */
[----:B------:R-:W-:Y:S01]  /*4ce0*/  FFMA.FTZ R46, R46, UR12, -R0 ;  /* 0x0000000c2e2e7c23 */ /* 0x000fe20008010800 */
[----:B------:R-:W-:Y:S01]  /*4cf0*/  FFMA.FTZ R52, R52, UR12, -R144 ;  /* 0x0000000c34347c23 */ /* 0x000fe20008010890 */
[----:B------:R-:W-:Y:S01]  /*4d00*/  FFMA.FTZ R47, R47, UR12, -R0 ;  /* 0x0000000c2f2f7c23 */ /* 0x000fe20008010800 */
[----:B------:R-:W-:Y:S01]  /*4d10*/  FFMA.FTZ R54, R54, UR12, -R3 ;  /* 0x0000000c36367c23 */ /* 0x000fe20008010803 */
[----:B------:R-:W-:Y:S01]  /*4d20*/  FFMA.FTZ R56, R56, UR12, -R2 ;  /* 0x0000000c38387c23 */ /* 0x000fe20008010802 */
[--C-:B------:R-:W-:Y:S01]  /*4d30*/  FFMA.FTZ R58, R58, UR12, -R0.reuse ;  /* 0x0000000c3a3a7c23 */ /* 0x100fe20008010800 */
[----:B------:R-:W-:Y:S02]  /*4d40*/  @P2 ISETP.GE.AND P2, PT, R5, UR26, PT ;  /* 0x0000001a05002c0c */ /* 0x000fe4000bf46270 */
[----:B------:R-:W-:Y:S01]  /*4d50*/  MUFU.EX2 R182, R50 ;  /* 0x0000003200b67308 */ /* 0x000fe20000000800 */
[----:B------:R-:W-:Y:S01]  /*4d60*/  @P6 ISETP.GE.AND P6, PT, R148, UR26, PT ;  /* 0x0000001a94006c0c */ /* 0x000fe2000bfc6270 */
[----:B------:R-:W-:Y:S01]  /*4d70*/  FFMA.FTZ R5, R15, UR12, -R0 ;  /* 0x0000000c0f057c23 */ /* 0x000fe20008010800 */
[----:B------:R-:W-:Y:S01]  /*4d80*/  @P0 FSEL R53, R53, -INF , !P1 ;  /* 0xff80000035350808 */ /* 0x000fe20004800000 */
[----:B------:R-:W-:Y:S01]  /*4d90*/  IMAD.WIDE.U32 R152, R7, -0x326172a9, RZ ;  /* 0xcd9e8d5707987825 */ /* 0x000fe200078e00ff */
[----:B------:R-:W-:Y:S05]  /*4da0*/  PLOP3.LUT P0, PT, PT, PT, UP1, 0x80, 0x8 ;  /* 0x000000000008781c */ /* 0x000fea0003f0f018 */
[----:B------:R-:W-:Y:S01]  /*4db0*/  MUFU.EX2 R181, R51 ;  /* 0x0000003300b57308 */ /* 0x000fe20000000800 */
[--C-:B------:R-:W-:Y:S01]  /*4dc0*/  LOP3.LUT R133, R242, UR47, R153.reuse, 0x96, !PT ;  /* 0x0000002ff2857c12 */ /* 0x100fe2000f8e9699 */
[----:B------:R-:W-:Y:S01]  /*4dd0*/  IMAD.WIDE.U32 R6, R8, -0x326172a9, RZ ;  /* 0xcd9e8d5708067825 */ /* 0x000fe200078e00ff */
[----:B------:R-:W-:Y:S03]  /*4de0*/  LOP3.LUT R151, R240, UR47, R153, 0x96, !PT ;  /* 0x0000002ff0977c12 */ /* 0x000fe6000f8e9699 */
[----:B------:R-:W-:Y:S01]  /*4df0*/  FFMA.FTZ R53, R53, UR12, -R144 ;  /* 0x0000000c35357c23 */ /* 0x000fe20008010890 */
[----:B------:R-:W-:Y:S01]  /*4e00*/  IMAD.WIDE.U32 R154, R133, -0x2daee0ad, RZ ;  /* 0xd2511f53859a7825 */ /* 0x000fe200078e00ff */
[C---:B------:R-:W-:Y:S02]  /*4e10*/  LOP3.LUT R7, R152.reuse, UR35, R7, 0x96, !PT ;  /* 0x0000002398077c12 */ /* 0x040fe4000f8e9607 */
[----:B------:R-:W-:Y:S01]  /*4e20*/  MUFU.EX2 R219, R18 ;  /* 0x0000001200db7308 */ /* 0x000fe20000000800 */
[----:B------:R-:W-:Y:S01]  /*4e30*/  @P0 FSEL R55, R55, -INF , !P1 ;  /* 0xff80000037370808 */ /* 0x000fe20004800000 */
[----:B------:R-:W-:Y:S01]  /*4e40*/  IMAD.WIDE.U32 R156, R151, -0x2daee0ad, RZ ;  /* 0xd2511f53979c7825 */ /* 0x000fe200078e00ff */
[----:B------:R-:W-:Y:S03]  /*4e50*/  PLOP3.LUT P0, PT, PT, PT, UP1, 0x80, 0x8 ;  /* 0x000000000008781c */ /* 0x000fe60003f0f018 */
[----:B------:R-:W-:Y:S04]  /*4e60*/  FFMA.FTZ R55, R55, UR12, -R3 ;  /* 0x0000000c37377c23 */ /* 0x000fe80008010803 */
[----:B------:R1:W-:Y:S01]  /*4e70*/  MUFU.EX2 R230, R14 ;  /* 0x0000000e00e67308 */ /* 0x0003e20000000800 */
[----:B------:R-:W-:Y:S05]  /*4e80*/  IMAD.WIDE.U32 R8, R9, -0x326172a9, RZ ;  /* 0xcd9e8d5709087825 */ /* 0x000fea00078e00ff */
[----:B------:R-:W-:Y:S01]  /*4e90*/  LOP3.LUT R149, R152, UR35, R9, 0x96, !PT ;  /* 0x0000002398957c12 */ /* 0x000fe2000f8e9609 */
[----:B------:R-:W-:Y:S01]  /*4ea0*/  IMAD.WIDE.U32 R152, R145, -0x326172a9, RZ ;  /* 0xcd9e8d5791987825 */ /* 0x000fe200078e00ff */
[----:B------:R-:W-:Y:S02]  /*4eb0*/  LOP3.LUT R9, R146, UR41, R155, 0x96, !PT ;  /* 0x0000002992097c12 */ /* 0x000fe4000f8e969b */
[----:B------:R3:W-:Y:S01]  /*4ec0*/  MUFU.EX2 R231, R11 ;  /* 0x0000000b00e77308 */ /* 0x0007e20000000800 */
[----:B------:R-:W-:Y:S02]  /*4ed0*/  @P0 FSEL R57, R57, -INF , !P1 ;  /* 0xff80000039390808 */ /* 0x000fe40004800000 */
[----:B------:R-:W-:Y:S03]  /*4ee0*/  PLOP3.LUT P0, PT, PT, PT, UP1, 0x80, 0x8 ;  /* 0x000000000008781c */ /* 0x000fe60003f0f018 */
[----:B------:R-:W-:Y:S04]  /*4ef0*/  FFMA.FTZ R57, R57, UR12, -R2 ;  /* 0x0000000c39397c23 */ /* 0x000fe80008010802 */
[----:B------:R4:W-:Y:S01]  /*4f00*/  MUFU.EX2 R229, R5 ;  /* 0x0000000500e57308 */ /* 0x0009e20000000800 */
[----:B-1----:R-:W-:Y:S01]  /*4f10*/  IMAD.WIDE.U32 R14, R7, -0x2daee0ad, RZ ;  /* 0xd2511f53070e7825 */ /* 0x002fe200078e00ff */
[----:B------:R-:W-:Y:S04]  /*4f20*/  LOP3.LUT R7, R150, UR41, R157, 0x96, !PT ;  /* 0x0000002996077c12 */ /* 0x000fe8000f8e969d */
[----:B------:R-:W-:Y:S02]  /*4f30*/  LOP3.LUT R145, R154, UR39, R15, 0x96, !PT ;  /* 0x000000279a917c12 */ /* 0x000fe4000f8e960f */
[----:B------:R-:W-:Y:S02]  /*4f40*/  @P0 FSEL R59, R59, -INF , !P1 ;  /* 0xff8000003b3b0808 */ /* 0x000fe40004800000 */
[----:B------:R-:W1:Y:S01]  /*4f50*/  MUFU.EX2 R226, R12 ;  /* 0x0000000c00e27308 */ /* 0x000e620000000800 */
[----:B------:R-:W-:Y:S01]  /*4f60*/  PLOP3.LUT P1, PT, PT, PT, UP1, 0x80, 0x8 ;  /* 0x000000000008781c */ /* 0x000fe20003f2f018 */
[----:B------:R-:W-:Y:S01]  /*4f70*/  IMAD.WIDE.U32 R150, R145, -0x326172a9, RZ ;  /* 0xcd9e8d5791967825 */ /* 0x000fe200078e00ff */
[----:B------:R-:W-:Y:S03]  /*4f80*/  PLOP3.LUT P0, PT, PT, PT, UP1, 0x80, 0x8 ;  /* 0x000000000008781c */ /* 0x000fe60003f0f018 */
[----:B------:R-:W-:Y:S01]  /*4f90*/  FFMA.FTZ R59, R59, UR12, -R0 ;  /* 0x0000000c3b3b7c23 */ /* 0x000fe20008010800 */
[----:B---3--:R-:W-:Y:S03]  /*4fa0*/  IMAD.WIDE.U32 R10, R10, -0x326172a9, RZ ;  /* 0xcd9e8d570a0a7825 */ /* 0x008fe600078e00ff */
[----:B------:R3:W1:Y:S01]  /*4fb0*/  MUFU.EX2 R225, R13 ;  /* 0x0000000d00e17308 */ /* 0x0006620000000800 */
[----:B----4-:R-:W-:Y:S02]  /*4fc0*/  LOP3.LUT R5, R242, UR47, R153, 0x96, !PT ;  /* 0x0000002ff2057c12 */ /* 0x010fe4000f8e9699 */
[----:B------:R-:W-:Y:S02]  /*4fd0*/  LOP3.LUT R148, R152, UR35, R11, 0x96, !PT ;  /* 0x0000002398947c12 */ /* 0x000fe4000f8e960b */
[----:B------:R-:W-:Y:S01]  /*4fe0*/  LOP3.LUT R11, R240, UR47, R153, 0x96, !PT ;  /* 0x0000002ff00b7c12 */ /* 0x000fe2000f8e9699 */
[----:B------:R-:W-:Y:S01]  /*4ff0*/  IMAD.WIDE.U32 R154, R5, -0x2daee0ad, RZ ;  /* 0xd2511f53059a7825 */ /* 0x000fe200078e00ff */
[----:B------:R-:W-:Y:S03]  /*5000*/  @P1 FSEL R60, R60, -INF , !P2 ;  /* 0xff8000003c3c1808 */ /* 0x000fe60005000000 */
[----:B------:R-:W4:Y:S01]  /*5010*/  MUFU.EX2 R209, R16 ;  /* 0x0000001000d17308 */ /* 0x000f220000000800 */
[----:B------:R-:W-:Y:S01]  /*5020*/  PLOP3.LUT P1, PT, PT, PT, UP1, 0x80, 0x8 ;  /* 0x000000000008781c */ /* 0x000fe20003f2f018 */
[----:B------:R-:W-:Y:S01]  /*5030*/  UIADD3 UR47, UPT, UPT, UR46, 0x78dde6e4, URZ ;  /* 0x78dde6e42e2f7890 */ /* 0x000fe2000fffe0ff */
[----:B------:R-:W-:Y:S01]  /*5040*/  @P0 FSEL R62, R62, -INF , !P2 ;  /* 0xff8000003e3e0808 */ /* 0x000fe20005000000 */
[----:B------:R-:W-:Y:S01]  /*5050*/  FFMA.FTZ R60, R60, UR12, -R2 ;  /* 0x0000000c3c3c7c23 */ /* 0x000fe20008010802 */
[----:B------:R-:W-:Y:S05]  /*5060*/  PLOP3.LUT P0, PT, PT, PT, UP1, 0x80, 0x8 ;  /* 0x000000000008781c */ /* 0x000fea0003f0f018 */
[----:B------:R2:W-:Y:S01]  /*5070*/  MUFU.EX2 R208, R17 ;  /* 0x0000001100d07308 */ /* 0x0005e20000000800 */
[----:B---3--:R-:W-:Y:S04]  /*5080*/  IMAD.WIDE.U32 R12, R147, -0x326172a9, RZ ;  /* 0xcd9e8d57930c7825 */ /* 0x008fe800078e00ff */
[----:B------:R-:W-:Y:S01]  /*5090*/  FFMA.FTZ R62, R62, UR12, -R0 ;  /* 0x0000000c3e3e7c23 */ /* 0x000fe20008010800 */
[----:B------:R-:W-:Y:S01]  /*50a0*/  IMAD.WIDE.U32 R146, R149, -0x2daee0ad, RZ ;  /* 0xd2511f5395927825 */ /* 0x000fe200078e00ff */
[----:B------:R-:W-:Y:S01]  /*50b0*/  LOP3.LUT R152, R152, UR35, R13, 0x96, !PT ;  /* 0x0000002398987c12 */ /* 0x000fe2000f8e960d */
[----:B------:R-:W-:Y:S01]  /*50c0*/  UIADD3 UR35, UPT, UPT, UR46, 0x1715609d, URZ ;  /* 0x1715609d2e237890 */ /* 0x000fe2000fffe0ff */
[----:B------:R-:W-:Y:S01]  /*50d0*/  LOP3.LUT R13, R4, UR41, R155, 0x96, !PT ;  /* 0x00000029040d7c12 */ /* 0x000fe2000f8e969b */
[----:B------:R3:W4:Y:S01]  /*50e0*/  MUFU.EX2 R218, R19 ;  /* 0x0000001300da7308 */ /* 0x0007220000000800 */
[----:B------:R-:W-:Y:S01]  /*50f0*/  LOP3.LUT R133, R156, UR39, R147, 0x96, !PT ;  /* 0x000000279c857c12 */ /* 0x000fe2000f8e9693 */
[----:B------:R-:W-:Y:S01]  /*5100*/  IMAD.WIDE.U32 R4, R9, -0x326172a9, RZ ;  /* 0xcd9e8d5709047825 */ /* 0x000fe200078e00ff */
[----:B------:R-:W-:Y:S02]  /*5110*/  @P1 FSEL R64, R64, -INF , !P2 ;  /* 0xff80000040401808 */ /* 0x000fe40005000000 */
[----:B------:R-:W-:Y:S01]  /*5120*/  PLOP3.LUT P1, PT, PT, PT, UP1, 0x80, 0x8 ;  /* 0x000000000008781c */ /* 0x000fe20003f2f018 */
[----:B------:R-:W-:Y:S01]  /*5130*/  IMAD.WIDE.U32 R148, R148, -0x2daee0ad, RZ ;  /* 0xd2511f5394947825 */ /* 0x000fe200078e00ff */
[----:B------:R-:W-:Y:S03]  /*5140*/  LOP3.LUT R145, R6, UR47, R5, 0x96, !PT ;  /* 0x0000002f06917c12 */ /* 0x000fe6000f8e9605 */
[----:B------:R-:W4:Y:S01]  /*5150*/  MUFU.EX2 R203, R20 ;  /* 0x0000001400cb7308 */ /* 0x000f220000000800 */
[----:B------:R-:W-:Y:S01]  /*5160*/  @P0 FSEL R66, R66, -INF , !P2 ;  /* 0xff80000042420808 */ /* 0x000fe20005000000 */
[----:B--2---:R-:W-:Y:S01]  /*5170*/  IMAD.WIDE.U32 R16, R11, -0x2daee0ad, RZ ;  /* 0xd2511f530b107825 */ /* 0x004fe200078e00ff */
[----:B------:R-:W-:Y:S02]  /*5180*/  LOP3.LUT R15, R154, UR39, R149, 0x96, !PT ;  /* 0x000000279a0f7c12 */ /* 0x000fe4000f8e9695 */
[----:B------:R-:W-:Y:S01]  /*5190*/  PLOP3.LUT P2, PT, PT, PT, UP1, 0x80, 0x8 ;  /* 0x000000000008781c */ /* 0x000fe20003f4f018 */
[--C-:B------:R-:W-:Y:S01]  /*51a0*/  FFMA.FTZ R64, R64, UR12, -R144.reuse ;  /* 0x0000000c40407c23 */ /* 0x100fe20008010890 */
[----:B------:R-:W-:Y:S03]  /*51b0*/  LOP3.LUT R9, R132, UR41, R17, 0x96, !PT ;  /* 0x0000002984097c12 */ /* 0x000fe6000f8e9611 */
[----:B------:R2:W-:Y:S01]  /*51c0*/  MUFU.EX2 R201, R21 ;  /* 0x0000001500c97308 */ /* 0x0005e20000000800 */
[----:B------:R-:W-:Y:S01]  /*51d0*/  LOP3.LUT R17, R4, UR35, R151, 0x96, !PT ;  /* 0x0000002304117c12 */ /* 0x000fe2000f8e9697 */
[----:B------:R-:W-:Y:S01]  /*51e0*/  IMAD.WIDE.U32 R152, R152, -0x2daee0ad, RZ ;  /* 0xd2511f5398987825 */ /* 0x000fe200078e00ff */
[----:B------:R-:W-:Y:S02]  /*51f0*/  @P1 FSEL R61, R61, -INF , !P6 ;  /* 0xff8000003d3d1808 */ /* 0x000fe40007000000 */
[----:B------:R-:W-:Y:S01]  /*5200*/  PLOP3.LUT P1, PT, PT, PT, UP1, 0x80, 0x8 ;  /* 0x000000000008781c */ /* 0x000fe20003f2f018 */
[----:B------:R-:W-:Y:S01]  /*5210*/  IMAD.WIDE.U32 R132, R133, -0x326172a9, RZ ;  /* 0xcd9e8d5785847825 */ /* 0x000fe200078e00ff */
[----:B------:R-:W-:Y:S03]  /*5220*/  LOP3.LUT R11, R16, UR39, R153, 0x96, !PT ;  /* 0x00000027100b7c12 */ /* 0x000fe6000f8e9699 */
[----:B------:R1:W4:Y:S01]  /*5230*/  MUFU.EX2 R212, R22 ;  /* 0x0000001600d47308 */ /* 0x0003220000000800 */
[----:B------:R-:W-:Y:S01]  /*5240*/  PLOP3.LUT P0, PT, PT, PT, UP1, 0x80, 0x8 ;  /* 0x000000000008781c */ /* 0x000fe20003f0f018 */
[----:B------:R-:W-:Y:S01]  /*5250*/  IMAD.WIDE.U32 R6, R7, -0x326172a9, RZ ;  /* 0xcd9e8d5707067825 */ /* 0x000fe200078e00ff */
[----:B------:R-:W-:Y:S02]  /*5260*/  @P2 FSEL R63, R63, -INF , !P6 ;  /* 0xff8000003f3f2808 */ /* 0x000fe40007000000 */
[----:B------:R-:W-:Y:S01]  /*5270*/  LEA R153, R158, UR4, 0x1 ;  /* 0x000000049e997c11 */ /* 0x000fe2000f8e08ff */
[----:B---3--:R-:W-:Y:S01]  /*5280*/  IMAD.WIDE.U32 R18, R15, -0x326172a9, RZ ;  /* 0xcd9e8d570f127825 */ /* 0x008fe200078e00ff */
[----:B------:R-:W-:Y:S03]  /*5290*/  LOP3.LUT R16, R8, UR47, R7, 0x96, !PT ;  /* 0x0000002f08107c12 */ /* 0x000fe6000f8e9607 */
[----:B------:R-:W-:Y:S01]  /*52a0*/  MUFU.EX2 R161, R64 ;  /* 0x0000004000a17308 */ /* 0x000fe20000000800 */
[----:B------:R-:W-:Y:S01]  /*52b0*/  LOP3.LUT R133, R6, UR35, R133, 0x96, !PT ;  /* 0x0000002306857c12 */ /* 0x000fe2000f8e9685 */
[----:B------:R-:W-:Y:S01]  /*52c0*/  IMAD.WIDE.U32 R4, R13, -0x326172a9, RZ ;  /* 0xcd9e8d570d047825 */ /* 0x000fe200078e00ff */
[----:B------:R-:W-:Y:S02]  /*52d0*/  @P1 FSEL R67, R67, -INF , !P6 ;  /* 0xff80000043431808 */ /* 0x000fe40007000000 */
[----:B------:R-:W-:Y:S01]  /*52e0*/  LEA R151, R252, UR4, 0x1 ;  /* 0x00000004fc977c11 */ /* 0x000fe2000f8e08ff */
[----:B------:R-:W-:Y:S01]  /*52f0*/  IMAD.WIDE.U32 R6, R145, -0x2daee0ad, RZ ;  /* 0xd2511f5391067825 */ /* 0x000fe200078e00ff */
[----:B------:R-:W-:Y:S03]  /*5300*/  LOP3.LUT R15, R10, UR47, R5, 0x96, !PT ;  /* 0x0000002f0a0f7c12 */ /* 0x000fe6000f8e9605 */
[----:B------:R3:W4:Y:S01]  /*5310*/  MUFU.EX2 R211, R23 ;  /* 0x0000001700d37308 */ /* 0x0007220000000800 */
[----:B------:R-:W-:Y:S01]  /*5320*/  LOP3.LUT R19, R4, UR35, R19, 0x96, !PT ;  /* 0x0000002304137c12 */ /* 0x000fe2000f8e9613 */
[----:B------:R-:W-:Y:S01]  /*5330*/  IMAD.WIDE.U32 R8, R9, -0x326172a9, RZ ;  /* 0xcd9e8d5709087825 */ /* 0x000fe200078e00ff */
[----:B------:R-:W-:Y:S02]  /*5340*/  LOP3.LUT R10, R14, UR38, R7, 0x96, !PT ;  /* 0x000000260e0a7c12 */ /* 0x000fe4000f8e9607 */
[----:B------:R-:W-:Y:S01]  /*5350*/  @P0 FSEL R65, R65, -INF , !P6 ;  /* 0xff80000041410808 */ /* 0x000fe20007000000 */
[----:B--2---:R-:W-:Y:S01]  /*5360*/  IMAD.WIDE.U32 R20, R11, -0x326172a9, RZ ;  /* 0xcd9e8d570b147825 */ /* 0x004fe200078e00ff */
[----:B------:R-:W-:Y:S03]  /*5370*/  LOP3.LUT R140, R12, UR47, R9, 0x96, !PT ;  /* 0x0000002f0c8c7c12 */ /* 0x000fe6000f8e9609 */
[----:B------:R-:W2:Y:S01]  /*5380*/  MUFU.EX2 R217, R25 ;  /* 0x0000001900d97308 */ /* 0x000ea20000000800 */
[----:B------:R-:W-:Y:S01]  /*5390*/  FFMA.FTZ R66, R66, UR12, -R3 ;  /* 0x0000000c42427c23 */ /* 0x000fe20008010803 */
[----:B------:R-:W-:Y:S01]  /*53a0*/  IMAD.WIDE.U32 R4, R17, -0x2daee0ad, RZ ;  /* 0xd2511f5311047825 */ /* 0x000fe200078e00ff */
[----:B------:R-:W-:Y:S01]  /*53b0*/  LOP3.LUT R141, R8, UR35, R21, 0x96, !PT ;  /* 0x00000023088d7c12 */ /* 0x000fe2000f8e9615 */
[----:B------:R-:W-:Y:S02]  /*53c0*/  UIADD3 UR35, UPT, UPT, UR46, -0x4ab325aa, URZ ;  /* 0xb54cda562e237890 */ /* 0x000fe4000fffe0ff */
[----:B------:R-:W-:Y:S01]  /*53d0*/  FFMA.FTZ R144, R65, UR12, -R144 ;  /* 0x0000000c41907c23 */ /* 0x000fe20008010890 */
[----:B------:R-:W-:Y:S01]  /*53e0*/  IMAD.WIDE.U32 R8, R133, -0x2daee0ad, RZ ;  /* 0xd2511f5385087825 */ /* 0x000fe200078e00ff */
[----:B------:R-:W-:Y:S02]  /*53f0*/  LOP3.LUT R13, R6, UR37, R5, 0x96, !PT ;  /* 0x00000025060d7c12 */ /* 0x000fe4000f8e9605 */
[----:B------:R-:W2:Y:S01]  /*5400*/  MUFU.EX2 R216, R24 ;  /* 0x0000001800d87308 */ /* 0x000ea20000000800 */
[----:B-1----:R-:W-:Y:S01]  /*5410*/  PRMT R22, R4, 0x7770, RZ ;  /* 0x0000777004167816 */ /* 0x002fe200000000ff */
[----:B------:R-:W-:Y:S01]  /*5420*/  IMAD.WIDE.U32 R16, R16, -0x2daee0ad, RZ ;  /* 0xd2511f5310107825 */ /* 0x000fe200078e00ff */
[C---:B------:R-:W-:Y:S02]  /*5430*/  PRMT R21, R4.reuse, 0x7771, RZ ;  /* 0x0000777104157816 */ /* 0x040fe400000000ff */
[----:B---3--:R-:W-:Y:S01]  /*5440*/  PRMT R23, R4, 0x7773, RZ ;  /* 0x0000777304177816 */ /* 0x008fe200000000ff */
[----:B------:R-:W-:Y:S01]  /*5450*/  IMAD.WIDE.U32 R10, R10, -0x326172a9, RZ ;  /* 0xcd9e8d570a0a7825 */ /* 0x000fe200078e00ff */
[----:B------:R-:W-:Y:S03]  /*5460*/  LOP3.LUT R12, R16, UR37, R9, 0x96, !PT ;  /* 0x00000025100c7c12 */ /* 0x000fe6000f8e9609 */
[----:B------:R-:W1:Y:S01]  /*5470*/  MUFU.EX2 R223, R26 ;  /* 0x0000001a00df7308 */ /* 0x000e620000000800 */
[----:B------:R-:W-:Y:S01]  /*5480*/  LOP3.LUT R146, R146, UR38, R17, 0x96, !PT ;  /* 0x0000002692927c12 */ /* 0x000fe2000f8e9611 */
[----:B------:R-:W-:Y:S01]  /*5490*/  IMAD.WIDE.U32 R14, R15, -0x2daee0ad, RZ ;  /* 0xd2511f530f0e7825 */ /* 0x000fe200078e00ff */
[----:B------:R-:W-:Y:S02]  /*54a0*/  LOP3.LUT R9, R150, UR35, R11, 0x96, !PT ;  /* 0x0000002396097c12 */ /* 0x000fe4000f8e960b */
[----:B------:R-:W-:Y:S01]  /*54b0*/  PRMT R17, R4, 0x7772, RZ ;  /* 0x0000777204117816 */ /* 0x000fe200000000ff */
[----:B------:R-:W-:Y:S01]  /*54c0*/  IMAD.WIDE.U32 R6, R19, -0x2daee0ad, RZ ;  /* 0xd2511f5313067825 */ /* 0x000fe200078e00ff */
[----:B------:R-:W-:Y:S03]  /*54d0*/  LOP3.LUT R11, R9, 0xff, RZ, 0xc0, !PT ;  /* 0x000000ff090b7812 */ /* 0x000fe600078ec0ff */
[----:B------:R-:W3:Y:S01]  /*54e0*/  MUFU.EX2 R222, R27 ;  /* 0x0000001b00de7308 */ /* 0x000ee20000000800 */
[----:B------:R-:W-:Y:S01]  /*54f0*/  LOP3.LUT R4, R148, UR38, R15, 0x96, !PT ;  /* 0x0000002694047c12 */ /* 0x000fe2000f8e960f */
[----:B------:R-:W-:Y:S01]  /*5500*/  FFMA.FTZ R3, R67, UR12, -R3 ;  /* 0x0000000c43037c23 */ /* 0x000fe20008010803 */
[----:B------:R-:W-:Y:S01]  /*5510*/  ISETP.LE.U32.AND P2, PT, R11, UR9, PT ;  /* 0x000000090b007c0c */ /* 0x000fe2000bf43070 */
[----:B------:R-:W-:Y:S01]  /*5520*/  IMAD.IADD R159, R153, 0x1, R160 ;  /* 0x00000001999f7824 */ /* 0x000fe200078e02a0 */
[----:B------:R-:W-:Y:S01]  /*5530*/  LOP3.LUT R7, R14, UR37, R7, 0x96, !PT ;  /* 0x000000250e077c12 */ /* 0x000fe2000f8e9607 */
[----:B------:R-:W-:Y:S01]  /*5540*/  IMAD.WIDE.U32 R4, R4, -0x326172a9, RZ ;  /* 0xcd9e8d5704047825 */ /* 0x000fe200078e00ff */
[--C-:B------:R-:W-:Y:S03]  /*5550*/  SHF.R.U32.HI R14, RZ, 0x18, R9.reuse ;  /* 0x00000018ff0e7819 */ /* 0x100fe60000011609 */
[----:B------:R-:W3:Y:S01]  /*5560*/  MUFU.EX2 R215, R28 ;  /* 0x0000001c00d77308 */ /* 0x000ee20000000800 */
[----:B------:R-:W-:Y:S01]  /*5570*/  LOP3.LUT R11, R9, 0xffff, RZ, 0xc0, !PT ;  /* 0x0000ffff090b7812 */ /* 0x000fe200078ec0ff */
[----:B------:R-:W-:Y:S01]  /*5580*/  FFMA.FTZ R2, R61, UR12, -R2 ;  /* 0x0000000c3d027c23 */ /* 0x000fe20008010802 */
[----:B------:R-:W-:Y:S01]  /*5590*/  PRMT R9, R9, 0x7632, R9 ;  /* 0x0000763209097816 */ /* 0x000fe20000000009 */
[----:B------:R-:W-:Y:S01]  /*55a0*/  FFMA.FTZ R0, R63, UR12, -R0 ;  /* 0x0000000c3f007c23 */ /* 0x000fe20008010800 */
[----:B------:R-:W-:Y:S01]  /*55b0*/  LOP3.LUT R5, R18, UR35, R5, 0x96, !PT ;  /* 0x0000002312057c12 */ /* 0x000fe2000f8e9605 */
[----:B------:R-:W-:Y:S01]  /*55c0*/  IMAD.MOV.U32 R149, RZ, RZ, 0x40 ;  /* 0x00000040ff957424 */ /* 0x000fe200078e00ff */
[----:B------:R-:W-:Y:S01]  /*55d0*/  LOP3.LUT R9, R9, 0xff, RZ, 0xc0, !PT ;  /* 0x000000ff09097812 */ /* 0x000fe200078ec0ff */
[----:B------:R-:W-:Y:S01]  /*55e0*/  @!P2 FADD.FTZ R205, -R205, -RZ ;  /* 0x800000ffcdcda221 */ /* 0x000fe20000010100 */
[----:B------:R-:W-:Y:S01]  /*55f0*/  SHF.R.U32.HI R11, RZ, 0x8, R11 ;  /* 0x00000008ff0b7819 */ /* 0x000fe2000001160b */
[----:B------:R-:W3:Y:S01]  /*5600*/  MUFU.EX2 R221, R30 ;  /* 0x0000001e00dd7308 */ /* 0x000ee20000000800 */
[----:B------:R-:W-:Y:S02]  /*5610*/  ISETP.LE.U32.AND P1, PT, R9, UR9, PT ;  /* 0x0000000909007c0c */ /* 0x000fe4000bf23070 */
[----:B------:R-:W-:Y:S02]  /*5620*/  ISETP.LE.U32.AND P0, PT, R14, UR9, PT ;  /* 0x000000090e007c0c */ /* 0x000fe4000bf03070 */
[C---:B------:R-:W-:Y:S02]  /*5630*/  LOP3.LUT R14, R5.reuse, 0xff, RZ, 0xc0, !PT ;  /* 0x000000ff050e7812 */ /* 0x040fe400078ec0ff */
[----:B------:R-:W-:Y:S03]  /*5640*/  LOP3.LUT R9, R5, 0xffff, RZ, 0xc0, !PT ;  /* 0x0000ffff05097812 */ /* 0x000fe600078ec0ff */
[----:B------:R-:W3:Y:S01]  /*5650*/  MUFU.EX2 R214, R29 ;  /* 0x0000001d00d67308 */ /* 0x000ee20000000800 */
[----:B------:R-:W-:Y:S02]  /*5660*/  LOP3.LUT R11, R11, 0xffff, RZ, 0xc0, !PT ;  /* 0x0000ffff0b0b7812 */ /* 0x000fe400078ec0ff */
[----:B------:R-:W-:Y:S02]  /*5670*/  ISETP.LE.U32.AND P2, PT, R14, UR9, PT ;  /* 0x000000090e007c0c */ /* 0x000fe4000bf43070 */
[----:B------:R-:W-:Y:S01]  /*5680*/  SHF.R.U32.HI R9, RZ, 0x8, R9 ;  /* 0x00000008ff097819 */ /* 0x000fe20000011609 */
[----:B------:R-:W-:Y:S01]  /*5690*/  @!P1 FADD.FTZ R202, -R202, -RZ ;  /* 0x800000ffcaca9221 */ /* 0x000fe20000010100 */
[----:B------:R-:W-:Y:S01]  /*56a0*/  ISETP.LE.U32.AND P6, PT, R11, UR9, PT ;  /* 0x000000090b007c0c */ /* 0x000fe2000bfc3070 */
[----:B------:R-:W-:Y:S01]  /*56b0*/  @!P0 FADD.FTZ R224, -R224, -RZ ;  /* 0x800000ffe0e08221 */ /* 0x000fe20000010100 */
[----:B------:R-:W-:Y:S01]  /*56c0*/  LOP3.LUT R9, R9, 0xffff, RZ, 0xc0, !PT ;  /* 0x0000ffff09097812 */ /* 0x000fe200078ec0ff */
[----:B------:R-:W3:Y:S01]  /*56d0*/  MUFU.EX2 R220, R31 ;  /* 0x0000001f00dc7308 */ /* 0x000ee20000000800 */
[----:B------:R-:W-:Y:S02]  /*56e0*/  PRMT R11, R5, 0x7632, R11 ;  /* 0x00007632050b7816 */ /* 0x000fe4000000000b */
[----:B------:R-:W-:Y:S02]  /*56f0*/  ISETP.LE.U32.AND P1, PT, R9, UR9, PT ;  /* 0x0000000909007c0c */ /* 0x000fe4000bf23070 */
[----:B------:R-:W-:Y:S01]  /*5700*/  PRMT R9, R4, 0x7770, RZ ;  /* 0x0000777004097816 */ /* 0x000fe200000000ff */
[----:B------:R-:W-:Y:S01]  /*5710*/  @!P2 FADD.FTZ R228, -R228, -RZ ;  /* 0x800000ffe4e4a221 */ /* 0x000fe20000010100 */
[----:B------:R-:W-:Y:S03]  /*5720*/  SHF.R.U32.HI R5, RZ, 0x18, R5 ;  /* 0x00000018ff057819 */ /* 0x000fe60000011605 */
[----:B------:R-:W3:Y:S01]  /*5730*/  MUFU.EX2 R184, R36 ;  /* 0x0000002400b87308 */ /* 0x000ee20000000800 */
[----:B------:R-:W-:Y:S01]  /*5740*/  LOP3.LUT R11, R11, 0xff, RZ, 0xc0, !PT ;  /* 0x000000ff0b0b7812 */ /* 0x000fe200078ec0ff */
[----:B------:R-:W-:Y:S01]  /*5750*/  @!P6 FADD.FTZ R204, -R204, -RZ ;  /* 0x800000ffcccce221 */ /* 0x000fe20000010100 */
[----:B------:R-:W-:Y:S02]  /*5760*/  ISETP.LE.U32.AND P0, PT, R9, UR9, PT ;  /* 0x0000000909007c0c */ /* 0x000fe4000bf03070 */
[----:B------:R-:W-:Y:S02]  /*5770*/  ISETP.LE.U32.AND P2, PT, R5, UR9, PT ;  /* 0x0000000905007c0c */ /* 0x000fe4000bf43070 */
[----:B------:R-:W-:Y:S01]  /*5780*/  ISETP.LE.U32.AND P6, PT, R11, UR9, PT ;  /* 0x000000090b007c0c */ /* 0x000fe2000bfc3070 */
[----:B------:R-:W-:Y:S01]  /*5790*/  @!P1 FADD.FTZ R227, -R227, -RZ ;  /* 0x800000ffe3e39221 */ /* 0x000fe20000010100 */
[C---:B------:R-:W-:Y:S01]  /*57a0*/  PRMT R11, R4.reuse, 0x7771, RZ ;  /* 0x00007771040b7816 */ /* 0x040fe200000000ff */
[----:B------:R-:W3:Y:S01]  /*57b0*/  MUFU.EX2 R183, R37 ;  /* 0x0000002500b77308 */ /* 0x000ee20000000800 */
[C---:B------:R-:W-:Y:S02]  /*57c0*/  PRMT R9, R4.reuse, 0x7772, RZ ;  /* 0x0000777204097816 */ /* 0x040fe400000000ff */
[----:B------:R-:W-:Y:S02]  /*57d0*/  PRMT R5, R4, 0x7773, RZ ;  /* 0x0000777304057816 */ /* 0x000fe400000000ff */
[----:B------:R-:W-:Y:S01]  /*57e0*/  PRMT R4, R10, 0x7770, RZ ;  /* 0x000077700a047816 */ /* 0x000fe200000000ff */
[----:B------:R-:W-:Y:S01]  /*57f0*/  @!P0 FADD.FTZ R226, -R226, -RZ ;  /* 0x800000ffe2e28221 */ /* 0x000fe20000010100 */
[----:B------:R-:W-:Y:S01]  /*5800*/  ISETP.GT.U32.AND P1, PT, R11, UR9, PT ;  /* 0x000000090b007c0c */ /* 0x000fe2000bf24070 */
[----:B------:R-:W-:Y:S01]  /*5810*/  @!P2 FADD.FTZ R231, -R231, -RZ ;  /* 0x800000ffe7e7a221 */ /* 0x000fe20000010100 */
[----:B------:R-:W-:Y:S01]  /*5820*/  ISETP.LE.U32.AND P0, PT, R4, UR9, PT ;  /* 0x0000000904007c0c */ /* 0x000fe2000bf03070 */
[----:B------:R-:W-:Y:S01]  /*5830*/  @!P6 FADD.FTZ R232, -R232, -RZ ;  /* 0x800000ffe8e8e221 */ /* 0x000fe20000010100 */
[----:B------:R-:W-:Y:S01]  /*5840*/  ISETP.GT.U32.AND P2, PT, R5, UR9, PT ;  /* 0x0000000905007c0c */ /* 0x000fe2000bf44070 */
[----:B------:R-:W-:Y:S01]  /*5850*/  MUFU.EX2 R192, R38 ;  /* 0x0000002600c07308 */ /* 0x000fe20000000800 */
[----:B------:R-:W-:Y:S02]  /*5860*/  ISETP.GT.U32.AND P6, PT, R9, UR9, PT ;  /* 0x0000000909007c0c */ /* 0x000fe4000bfc4070 */
[C---:B------:R-:W-:Y:S02]  /*5870*/  PRMT R5, R10.reuse, 0x7771, RZ ;  /* 0x000077710a057816 */ /* 0x040fe400000000ff */
[C---:B------:R-:W-:Y:S02]  /*5880*/  PRMT R9, R10.reuse, 0x7772, RZ ;  /* 0x000077720a097816 */ /* 0x040fe400000000ff */
[----:B------:R-:W-:Y:S01]  /*5890*/  PRMT R10, R10, 0x7773, RZ ;  /* 0x000077730a0a7816 */ /* 0x000fe200000000ff */
[----:B------:R-:W-:Y:S01]  /*58a0*/  @P1 FADD.FTZ R225, -R225, -RZ ;  /* 0x800000ffe1e11221 */ /* 0x000fe20000010100 */
[----:B------:R-:W-:Y:S01]  /*58b0*/  LOP3.LUT R4, R13, 0xff, RZ, 0xc0, !PT ;  /* 0x000000ff0d047812 */ /* 0x000fe200078ec0ff */
[----:B----4-:R-:W-:Y:S01]  /*58c0*/  @!P0 FADD.FTZ R209, -R209, -RZ ;  /* 0x800000ffd1d18221 */ /* 0x010fe20000010100 */
[----:B------:R-:W-:Y:S01]  /*58d0*/  ISETP.GT.U32.AND P0, PT, R10, UR9, PT ;  /* 0x000000090a007c0c */ /* 0x000fe2000bf04070 */
[----:B------:R-:W-:Y:S01]  /*58e0*/  @P2 FADD.FTZ R229, -R229, -RZ ;  /* 0x800000ffe5e52221 */ /* 0x000fe20000010100 */
[----:B------:R-:W-:Y:S01]  /*58f0*/  ISETP.GT.U32.AND P2, PT, R9, UR9, PT ;  /* 0x0000000909007c0c */ /* 0x000fe2000bf44070 */
[----:B------:R-:W-:Y:S01]  /*5900*/  @P6 FADD.FTZ R230, -R230, -RZ ;  /* 0x800000ffe6e66221 */ /* 0x000fe20000010100 */
[----:B------:R-:W-:Y:S01]  /*5910*/  ISETP.LE.U32.AND P6, PT, R4, UR9, PT ;  /* 0x0000000904007c0c */ /* 0x000fe2000bfc3070 */
[----:B------:R-:W-:Y:S01]  /*5920*/  IMAD.WIDE.U32 R10, R140, -0x2daee0ad, RZ ;  /* 0xd2511f538c0a7825 */ /* 0x000fe200078e00ff */
[----:B------:R-:W-:Y:S01]  /*5930*/  LOP3.LUT R4, R13, 0xffff, RZ, 0xc0, !PT ;  /* 0x0000ffff0d047812 */ /* 0x000fe200078ec0ff */
[----:B------:R-:W4:Y:S01]  /*5940*/  MUFU.EX2 R191, R39 ;  /* 0x0000002700bf7308 */ /* 0x000f220000000800 */
[----:B------:R-:W-:Y:S02]  /*5950*/  ISETP.GT.U32.AND P1, PT, R5, UR9, PT ;  /* 0x0000000905007c0c */ /* 0x000fe4000bf24070 */
[--C-:B------:R-:W-:Y:S02]  /*5960*/  SHF.R.U32.HI R5, RZ, 0x18, R13.reuse ;  /* 0x00000018ff057819 */ /* 0x100fe4000001160d */
[----:B------:R-:W-:Y:S01]  /*5970*/  PRMT R13, R13, 0x7632, R13 ;  /* 0x000076320d0d7816 */ /* 0x000fe2000000000d */
[----:B------:R-:W-:Y:S01]  /*5980*/  @P0 FADD.FTZ R218, -R218, -RZ ;  /* 0x800000ffdada0221 */ /* 0x000fe20000010100 */
[----:B------:R-:W-:Y:S01]  /*5990*/  SHF.R.U32.HI R4, RZ, 0x8, R4 ;  /* 0x00000008ff047819 */ /* 0x000fe20000011604 */
[----:B------:R-:W-:Y:S01]  /*59a0*/  @P2 FADD.FTZ R219, -R219, -RZ ;  /* 0x800000ffdbdb2221 */ /* 0x000fe20000010100 */
[----:B------:R-:W-:Y:S01]  /*59b0*/  LOP3.LUT R13, R13, 0xff, RZ, 0xc0, !PT ;  /* 0x000000ff0d0d7812 */ /* 0x000fe200078ec0ff */
[----:B------:R-:W-:Y:S01]  /*59c0*/  @!P6 FADD.FTZ R203, -R203, -RZ ;  /* 0x800000ffcbcbe221 */ /* 0x000fe20000010100 */
[----:B------:R-:W-:Y:S01]  /*59d0*/  LOP3.LUT R4, R4, 0xffff, RZ, 0xc0, !PT ;  /* 0x0000ffff04047812 */ /* 0x000fe200078ec0ff */
[----:B------:R-:W4:Y:S01]  /*59e0*/  MUFU.EX2 R200, R40 ;  /* 0x0000002800c87308 */ /* 0x000f220000000800 */
[----:B------:R-:W-:Y:S01]  /*59f0*/  ISETP.LE.U32.AND P0, PT, R13, UR9, PT ;  /* 0x000000090d007c0c */ /* 0x000fe2000bf03070 */
[----:B------:R-:W-:Y:S01]  /*5a00*/  @P1 FADD.FTZ R208, -R208, -RZ ;  /* 0x800000ffd0d01221 */ /* 0x000fe20000010100 */
[----:B------:R-:W-:Y:S02]  /*5a10*/  ISETP.LE.U32.AND P2, PT, R4, UR9, PT ;  /* 0x0000000904007c0c */ /* 0x000fe4000bf43070 */
[C---:B------:R-:W-:Y:S02]  /*5a20*/  LOP3.LUT R4, R7.reuse, 0xffff, RZ, 0xc0, !PT ;  /* 0x0000ffff07047812 */ /* 0x040fe400078ec0ff */
[----:B------:R-:W-:Y:S03]  /*5a30*/  LOP3.LUT R9, R7, 0xff, RZ, 0xc0, !PT ;  /* 0x000000ff07097812 */ /* 0x000fe600078ec0ff */
[----:B------:R-:W4:Y:S01]  /*5a40*/  MUFU.EX2 R199, R41 ;  /* 0x0000002900c77308 */ /* 0x000f220000000800 */
[----:B------:R-:W-:Y:S02]  /*5a50*/  SHF.R.U32.HI R4, RZ, 0x8, R4 ;  /* 0x00000008ff047819 */ /* 0x000fe40000011604 */
[----:B------:R-:W-:Y:S02]  /*5a60*/  ISETP.LE.U32.AND P1, PT, R5, UR9, PT ;  /* 0x0000000905007c0c */ /* 0x000fe4000bf23070 */
[----:B------:R-:W-:Y:S01]  /*5a70*/  LOP3.LUT R4, R4, 0xffff, RZ, 0xc0, !PT ;  /* 0x0000ffff04047812 */ /* 0x000fe200078ec0ff */
[----:B------:R-:W-:Y:S01]  /*5a80*/  @!P0 FADD.FTZ R212, -R212, -RZ ;  /* 0x800000ffd4d48221 */ /* 0x000fe20000010100 */
[----:B------:R-:W-:Y:S01]  /*5a90*/  PRMT R5, R7, 0x7632, R5 ;  /* 0x0000763207057816 */ /* 0x000fe20000000005 */
[----:B------:R-:W-:Y:S01]  /*5aa0*/  @!P2 FADD.FTZ R201, -R201, -RZ ;  /* 0x800000ffc9c9a221 */ /* 0x000fe20000010100 */
[----:B------:R-:W-:Y:S01]  /*5ab0*/  ISETP.LE.U32.AND P0, PT, R4, UR9, PT ;  /* 0x0000000904007c0c */ /* 0x000fe2000bf03070 */
[----:B------:R-:W4:Y:S01]  /*5ac0*/  MUFU.EX2 R213, R42 ;  /* 0x0000002a00d57308 */ /* 0x000f220000000800 */
[----:B------:R-:W-:Y:S02]  /*5ad0*/  ISETP.LE.U32.AND P6, PT, R9, UR9, PT ;  /* 0x0000000909007c0c */ /* 0x000fe4000bfc3070 */
[----:B------:R-:W-:Y:S02]  /*5ae0*/  LOP3.LUT R5, R5, 0xff, RZ, 0xc0, !PT ;  /* 0x000000ff05057812 */ /* 0x000fe400078ec0ff */
[----:B------:R-:W-:Y:S01]  /*5af0*/  SHF.R.U32.HI R7, RZ, 0x18, R7 ;  /* 0x00000018ff077819 */ /* 0x000fe20000011607 */
[----:B------:R-:W-:Y:S01]  /*5b00*/  @!P1 FADD.FTZ R211, -R211, -RZ ;  /* 0x800000ffd3d39221 */ /* 0x000fe20000010100 */
[----:B------:R-:W-:Y:S03]  /*5b10*/  ISETP.LE.U32.AND P2, PT, R5, UR9, PT ;  /* 0x0000000905007c0c */ /* 0x000fe6000bf43070 */
[----:B------:R-:W4:Y:S01]  /*5b20*/  MUFU.EX2 R210, R43 ;  /* 0x0000002b00d27308 */ /* 0x000f220000000800 */
[C---:B------:R-:W-:Y:S02]  /*5b30*/  PRMT R5, R6.reuse, 0x7770, RZ ;  /* 0x0000777006057816 */ /* 0x040fe400000000ff */
[----:B------:R-:W-:Y:S01]  /*5b40*/  PRMT R4, R6, 0x7771, RZ ;  /* 0x0000777106047816 */ /* 0x000fe200000000ff */
[----:B--2---:R-:W-:Y:S01]  /*5b50*/  @!P0 FADD.FTZ R217, -R217, -RZ ;  /* 0x800000ffd9d98221 */ /* 0x004fe20000010100 */
[----:B------:R-:W-:Y:S01]  /*5b60*/  ISETP.LE.U32.AND P0, PT, R7, UR9, PT ;  /* 0x0000000907007c0c */ /* 0x000fe2000bf03070 */
[----:B------:R-:W-:Y:S01]  /*5b70*/  @!P6 FADD.FTZ R216, -R216, -RZ ;  /* 0x800000ffd8d8e221 */ /* 0x000fe20000010100 */
[----:B------:R-:W-:Y:S03]  /*5b80*/  ISETP.LE.U32.AND P1, PT, R5, UR9, PT ;  /* 0x0000000905007c0c */ /* 0x000fe6000bf23070 */
[----:B------:R-:W2:Y:S01]  /*5b90*/  MUFU.EX2 R197, R45 ;  /* 0x0000002d00c57308 */ /* 0x000ea20000000800 */
[----:B------:R-:W-:Y:S02]  /*5ba0*/  ISETP.GT.U32.AND P6, PT, R4, UR9, PT ;  /* 0x0000000904007c0c */ /* 0x000fe4000bfc4070 */
[C---:B------:R-:W-:Y:S01]  /*5bb0*/  PRMT R4, R6.reuse, 0x7772, RZ ;  /* 0x0000777206047816 */ /* 0x040fe200000000ff */
[----:B-1----:R-:W-:Y:S01]  /*5bc0*/  @!P2 FADD.FTZ R223, -R223, -RZ ;  /* 0x800000ffdfdfa221 */ /* 0x002fe20000010100 */
[----:B------:R-:W-:Y:S02]  /*5bd0*/  PRMT R6, R6, 0x7773, RZ ;  /* 0x0000777306067816 */ /* 0x000fe400000000ff */
[----:B------:R-:W-:Y:S03]  /*5be0*/  ISETP.GT.U32.AND P2, PT, R4, UR9, PT ;  /* 0x0000000904007c0c */ /* 0x000fe6000bf44070 */
[----:B------:R-:W1:Y:S01]  /*5bf0*/  MUFU.EX2 R198, R44 ;  /* 0x0000002c00c67308 */ /* 0x000e620000000800 */
[----:B------:R-:W-:Y:S01]  /*5c00*/  PRMT R16, R8, 0x7772, RZ ;  /* 0x0000777208107816 */ /* 0x000fe200000000ff */
[----:B---3--:R-:W-:Y:S01]  /*5c10*/  @!P0 FADD.FTZ R222, -R222, -RZ ;  /* 0x800000ffdede8221 */ /* 0x008fe20000010100 */
[----:B------:R-:W-:Y:S01]  /*5c20*/  ISETP.GT.U32.AND P0, PT, R6, UR9, PT ;  /* 0x0000000906007c0c */ /* 0x000fe2000bf04070 */
[----:B------:R-:W-:Y:S01]  /*5c30*/  @!P1 FADD.FTZ R215, -R215, -RZ ;  /* 0x800000ffd7d79221 */ /* 0x000fe20000010100 */
[C---:B------:R-:W-:Y:S01]  /*5c40*/  PRMT R13, R8.reuse, 0x7770, RZ ;  /* 0x00007770080d7816 */ /* 0x040fe200000000ff */
[----:B------:R-:W-:Y:S01]  /*5c50*/  IMAD.WIDE.U32 R6, R141, -0x2daee0ad, RZ ;  /* 0xd2511f538d067825 */ /* 0x000fe200078e00ff */
[C---:B------:R-:W-:Y:S03]  /*5c60*/  PRMT R15, R8.reuse, 0x7771, RZ ;  /* 0x00007771080f7816 */ /* 0x040fe600000000ff */
[----:B------:R-:W3:Y:S01]  /*5c70*/  MUFU.EX2 R207, R46 ;  /* 0x0000002e00cf7308 */ /* 0x000ee20000000800 */
[----:B------:R-:W-:Y:S01]  /*5c80*/  PRMT R14, R8, 0x7773, RZ ;  /* 0x00007773080e7816 */ /* 0x000fe200000000ff */
[----:B------:R-:W-:Y:S01]  /*5c90*/  IMAD.WIDE.U32 R8, R146, -0x326172a9, RZ ;  /* 0xcd9e8d5792087825 */ /* 0x000fe200078e00ff */
[----:B------:R-:W-:Y:S03]  /*5ca0*/  ISETP.LE.U32.AND P1, PT, R22, UR9, PT ;  /* 0x0000000916007c0c */ /* 0x000fe6000bf23070 */
[----:B------:R-:W-:Y:S01]  /*5cb0*/  @P2 FADD.FTZ R221, -R221, -RZ ;  /* 0x800000ffdddd2221 */ /* 0x000fe20000010100 */
[----:B------:R-:W-:Y:S01]  /*5cc0*/  ISETP.GT.U32.AND P2, PT, R17, UR9, PT ;  /* 0x0000000911007c0c */ /* 0x000fe2000bf44070 */
[----:B------:R-:W-:Y:S01]  /*5cd0*/  @P6 FADD.FTZ R214, -R214, -RZ ;  /* 0x800000ffd6d66221 */ /* 0x000fe20000010100 */
[----:B------:R-:W-:Y:S01]  /*5ce0*/  LOP3.LUT R9, R132, UR35, R9, 0x96, !PT ;  /* 0x0000002384097c12 */ /* 0x000fe2000f8e9609 */
[----:B------:R-:W-:Y:S01]  /*5cf0*/  @P0 FADD.FTZ R220, -R220, -RZ ;  /* 0x800000ffdcdc0221 */ /* 0x000fe20000010100 */
[----:B------:R-:W-:Y:S01]  /*5d00*/  LOP3.LUT R4, R152, UR38, R11, 0x96, !PT ;  /* 0x0000002698047c12 */ /* 0x000fe2000f8e960b */
[----:B------:R-:W-:Y:S01]  /*5d10*/  MUFU.EX2 R165, R52 ;  /* 0x0000003400a57308 */ /* 0x000fe20000000800 */
[----:B------:R-:W-:Y:S01]  /*5d20*/  LOP3.LUT R11, R9, 0xffff, RZ, 0xc0, !PT ;  /* 0x0000ffff090b7812 */ /* 0x000fe200078ec0ff */
[----:B------:R-:W-:Y:S01]  /*5d30*/  VIADD R152, R153, 0x1c040 ;  /* 0x0001c04099987836 */ /* 0x000fe20000000000 */
[----:B------:R-:W-:Y:S01]  /*5d40*/  LOP3.LUT R7, R10, UR37, R7, 0x96, !PT ;  /* 0x000000250a077c12 */ /* 0x000fe2000f8e9607 */
[----:B------:R-:W-:Y:S01]  /*5d50*/  IMAD.WIDE.U32 R4, R4, -0x326172a9, RZ ;  /* 0xcd9e8d5704047825 */ /* 0x000fe200078e00ff */
[----:B------:R-:W-:Y:S02]  /*5d60*/  ISETP.GT.U32.AND P6, PT, R21, UR9, PT ;  /* 0x0000000915007c0c */ /* 0x000fe4000bfc4070 */
[----:B------:R-:W-:Y:S01]  /*5d70*/  ISETP.GT.U32.AND P0, PT, R23, UR9, PT ;  /* 0x0000000917007c0c */ /* 0x000fe2000bf04070 */
[----:B------:R-:W-:Y:S01]  /*5d80*/  @!P1 FADD.FTZ R188, -R188, -RZ ;  /* 0x800000ffbcbc9221 */ /* 0x000fe20000010100 */
[----:B------:R-:W-:Y:S01]  /*5d90*/  LOP3.LUT R10, R9, 0xff, RZ, 0xc0, !PT ;  /* 0x000000ff090a7812 */ /* 0x000fe200078ec0ff */
[----:B------:R-:W-:Y:S01]  /*5da0*/  @P2 FADD.FTZ R196, -R196, -RZ ;  /* 0x800000ffc4c42221 */ /* 0x000fe20000010100 */
[----:B------:R-:W-:Y:S01]  /*5db0*/  SHF.R.U32.HI R11, RZ, 0x8, R11 ;  /* 0x00000008ff0b7819 */ /* 0x000fe2000001160b */
[----:B------:R-:W3:Y:S01]  /*5dc0*/  MUFU.EX2 R206, R47 ;  /* 0x0000002f00ce7308 */ /* 0x000ee20000000800 */
[----:B------:R-:W-:Y:S02]  /*5dd0*/  ISETP.LE.U32.AND P1, PT, R10, UR9, PT ;  /* 0x000000090a007c0c */ /* 0x000fe4000bf23070 */
[--C-:B------:R-:W-:Y:S02]  /*5de0*/  SHF.R.U32.HI R10, RZ, 0x18, R9.reuse ;  /* 0x00000018ff0a7819 */ /* 0x100fe40000011609 */
[----:B------:R-:W-:Y:S01]  /*5df0*/  LOP3.LUT R11, R11, 0xffff, RZ, 0xc0, !PT ;  /* 0x0000ffff0b0b7812 */ /* 0x000fe200078ec0ff */
[----:B------:R-:W-:Y:S01]  /*5e00*/  @P6 FADD.FTZ R187, -R187, -RZ ;  /* 0x800000ffbbbb6221 */ /* 0x000fe20000010100 */
[----:B------:R-:W-:Y:S01]  /*5e10*/  PRMT R9, R9, 0x7632, R9 ;  /* 0x0000763209097816 */ /* 0x000fe20000000009 */
[----:B------:R-:W-:Y:S01]  /*5e20*/  @P0 FADD.FTZ R195, -R195, -RZ ;  /* 0x800000ffc3c30221 */ /* 0x000fe20000010100 */
[----:B------:R-:W-:Y:S01]  /*5e30*/  LOP3.LUT R5, R20, UR35, R5, 0x96, !PT ;  /* 0x0000002314057c12 */ /* 0x000fe2000f8e9605 */
[----:B------:R-:W-:Y:S01]  /*5e40*/  MUFU.EX2 R163, R53 ;  /* 0x0000003500a37308 */ /* 0x000fe20000000800 */
[----:B------:R-:W-:Y:S02]  /*5e50*/  ISETP.LE.U32.AND P2, PT, R11, UR9, PT ;  /* 0x000000090b007c0c */ /* 0x000fe4000bf43070 */
[----:B------:R-:W-:Y:S01]  /*5e60*/  LOP3.LUT R9, R9, 0xff, RZ, 0xc0, !PT ;  /* 0x000000ff09097812 */ /* 0x000fe200078ec0ff */
[----:B------:R-:W-:Y:S01]  /*5e70*/  @!P1 FADD.FTZ R184, -R184, -RZ ;  /* 0x800000ffb8b89221 */ /* 0x000fe20000010100 */
[----:B------:R-:W-:Y:S02]  /*5e80*/  LOP3.LUT R11, R5, 0xffff, RZ, 0xc0, !PT ;  /* 0x0000ffff050b7812 */ /* 0x000fe400078ec0ff */
[----:B------:R-:W-:Y:S03]  /*5e90*/  ISETP.LE.U32.AND P6, PT, R10, UR9, PT ;  /* 0x000000090a007c0c */ /* 0x000fe6000bfc3070 */
[----:B------:R-:W-:Y:S01]  /*5ea0*/  MUFU.EX2 R180, R54 ;  /* 0x0000003600b47308 */ /* 0x000fe20000000800 */
[----:B------:R-:W-:Y:S02]  /*5eb0*/  ISETP.LE.U32.AND P0, PT, R9, UR9, PT ;  /* 0x0000000909007c0c */ /* 0x000fe4000bf03070 */
[----:B------:R-:W-:Y:S02]  /*5ec0*/  SHF.R.U32.HI R9, RZ, 0x8, R11 ;  /* 0x00000008ff097819 */ /* 0x000fe4000001160b */
[----:B------:R-:W-:Y:S01]  /*5ed0*/  LOP3.LUT R10, R5, 0xff, RZ, 0xc0, !PT ;  /* 0x000000ff050a7812 */ /* 0x000fe200078ec0ff */
[----:B------:R-:W-:Y:S01]  /*5ee0*/  @!P2 FADD.FTZ R183, -R183, -RZ ;  /* 0x800000ffb7b7a221 */ /* 0x000fe20000010100 */
[----:B------:R-:W-:Y:S03]  /*5ef0*/  LOP3.LUT R9, R9, 0xffff, RZ, 0xc0, !PT ;  /* 0x0000ffff09097812 */ /* 0x000fe600078ec0ff */
[----:B------:R-:W-:Y:S01]  /*5f00*/  MUFU.EX2 R189, R57 ;  /* 0x0000003900bd7308 */ /* 0x000fe20000000800 */
[----:B------:R-:W-:Y:S02]  /*5f10*/  ISETP.LE.U32.AND P1, PT, R10, UR9, PT ;  /* 0x000000090a007c0c */ /* 0x000fe4000bf23070 */
[----:B------:R-:W-:Y:S01]  /*5f20*/  PRMT R10, R5, 0x7632, R10 ;  /* 0x00007632050a7816 */ /* 0x000fe2000000000a */
[----:B----4-:R-:W-:Y:S01]  /*5f30*/  @!P6 FADD.FTZ R191, -R191, -RZ ;  /* 0x800000ffbfbfe221 */ /* 0x010fe20000010100 */
[----:B------:R-:W-:Y:S01]  /*5f40*/  ISETP.LE.U32.AND P2, PT, R9, UR9, PT ;  /* 0x0000000909007c0c */ /* 0x000fe2000bf43070 */
[----:B------:R-:W-:Y:S01]  /*5f50*/  @!P0 FADD.FTZ R192, -R192, -RZ ;  /* 0x800000ffc0c08221 */ /* 0x000fe20000010100 */
[----:B------:R-:W-:Y:S03]  /*5f60*/  LOP3.LUT R9, R10, 0xff, RZ, 0xc0, !PT ;  /* 0x000000ff0a097812 */ /* 0x000fe600078ec0ff */
[----:B------:R4:W-:Y:S01]  /*5f70*/  MUFU.EX2 R190, R56 ;  /* 0x0000003800be7308 */ /* 0x0009e20000000800 */
[----:B------:R-:W-:Y:S02]  /*5f80*/  SHF.R.U32.HI R5, RZ, 0x18, R5 ;  /* 0x00000018ff057819 */ /* 0x000fe40000011605 */
[----:B------:R-:W-:Y:S02]  /*5f90*/  ISETP.LE.U32.AND P0, PT, R9, UR9, PT ;  /* 0x0000000909007c0c */ /* 0x000fe4000bf03070 */
[----:B------:R-:W-:Y:S01]  /*5fa0*/  ISETP.LE.U32.AND P6, PT, R5, UR9, PT ;  /* 0x0000000905007c0c */ /* 0x000fe2000bfc3070 */
[----:B------:R-:W-:Y:S01]  /*5fb0*/  @!P1 FADD.FTZ R200, -R200, -RZ ;  /* 0x800000ffc8c89221 */ /* 0x000fe20000010100 */
[C---:B------:R-:W-:Y:S03]  /*5fc0*/  PRMT R9, R4.reuse, 0x7771, RZ ;  /* 0x0000777104097816 */ /* 0x040fe600000000ff */
[----:B------:R-:W-:Y:S01]  /*5fd0*/  MUFU.EX2 R194, R58 ;  /* 0x0000003a00c27308 */ /* 0x000fe20000000800 */
[C---:B------:R-:W-:Y:S01]  /*5fe0*/  PRMT R5, R4.reuse, 0x7770, RZ ;  /* 0x0000777004057816 */ /* 0x040fe200000000ff */
[----:B------:R-:W-:Y:S01]  /*5ff0*/  @!P2 FADD.FTZ R199, -R199, -RZ ;  /* 0x800000ffc7c7a221 */ /* 0x000fe20000010100 */
[----:B------:R-:W-:Y:S02]  /*6000*/  ISETP.GT.U32.AND P2, PT, R9, UR9, PT ;  /* 0x0000000909007c0c */ /* 0x000fe4000bf44070 */
[----:B------:R-:W-:Y:S02]  /*6010*/  ISETP.LE.U32.AND P1, PT, R5, UR9, PT ;  /* 0x0000000905007c0c */ /* 0x000fe4000bf23070 */
[C---:B------:R-:W-:Y:S01]  /*6020*/  PRMT R5, R4.reuse, 0x7772, RZ ;  /* 0x0000777204057816 */ /* 0x040fe200000000ff */
[----:B------:R-:W-:Y:S01]  /*6030*/  @!P0 FADD.FTZ R213, -R213, -RZ ;  /* 0x800000ffd5d58221 */ /* 0x000fe20000010100 */
[----:B------:R-:W-:Y:S01]  /*6040*/  PRMT R4, R4, 0x7773, RZ ;  /* 0x0000777304047816 */ /* 0x000fe200000000ff */
[----:B------:R-:W-:Y:S01]  /*6050*/  @!P6 FADD.FTZ R210, -R210, -RZ ;  /* 0x800000ffd2d2e221 */ /* 0x000fe20000010100 */
[----:B------:R-:W-:Y:S01]  /*6060*/  ISETP.GT.U32.AND P0, PT, R5, UR9, PT ;  /* 0x0000000905007c0c */ /* 0x000fe2000bf04070 */
[----:B------:R-:W3:Y:S01]  /*6070*/  MUFU.EX2 R179, R55 ;  /* 0x0000003700b37308 */ /* 0x000ee20000000800 */
[----:B------:R-:W-:Y:S01]  /*6080*/  ISETP.GT.U32.AND P6, PT, R4, UR9, PT ;  /* 0x0000000904007c0c */ /* 0x000fe2000bfc4070 */
[----:B----4-:R-:W-:Y:S01]  /*6090*/  IMAD.MOV.U32 R56, RZ, RZ, 0x20 ;  /* 0x00000020ff387424 */ /* 0x010fe200078e00ff */
[C---:B------:R-:W-:Y:S01]  /*60a0*/  PRMT R5, R8.reuse, 0x7771, RZ ;  /* 0x0000777108057816 */ /* 0x040fe200000000ff */
[----:B--2---:R-:W-:Y:S01]  /*60b0*/  @P2 FADD.FTZ R197, -R197, -RZ ;  /* 0x800000ffc5c52221 */ /* 0x004fe20000010100 */
[----:B------:R-:W-:Y:S01]  /*60c0*/  PRMT R4, R8, 0x7770, RZ ;  /* 0x0000777008047816 */ /* 0x000fe200000000ff */
[----:B-1----:R-:W-:Y:S01]  /*60d0*/  @!P1 FADD.FTZ R198, -R198, -RZ ;  /* 0x800000ffc6c69221 */ /* 0x002fe20000010100 */
[----:B------:R-:W-:Y:S03]  /*60e0*/  ISETP.GT.U32.AND P2, PT, R5, UR9, PT ;  /* 0x0000000905007c0c */ /* 0x000fe6000bf44070 */
[----:B------:R-:W-:Y:S01]  /*60f0*/  MUFU.EX2 R162, R144 ;  /* 0x0000009000a27308 */ /* 0x000fe20000000800 */
[----:B------:R-:W-:Y:S02]  /*6100*/  ISETP.LE.U32.AND P1, PT, R4, UR9, PT ;  /* 0x0000000904007c0c */ /* 0x000fe4000bf23070 */
[----:B------:R-:W-:Y:S01]  /*6110*/  LOP3.LUT R5, R12, 0xff, RZ, 0xc0, !PT ;  /* 0x000000ff0c057812 */ /* 0x000fe200078ec0ff */
[----:B---3--:R-:W-:Y:S01]  /*6120*/  @P0 FADD.FTZ R207, -R207, -RZ ;  /* 0x800000ffcfcf0221 */ /* 0x008fe20000010100 */
[----:B------:R-:W-:Y:S01]  /*6130*/  PRMT R4, R8, 0x7772, RZ ;  /* 0x0000777208047816 */ /* 0x000fe200000000ff */
[----:B------:R-:W-:Y:S01]  /*6140*/  @P6 FADD.FTZ R206, -R206, -RZ ;  /* 0x800000ffcece6221 */ /* 0x000fe20000010100 */
[----:B------:R-:W-:Y:S03]  /*6150*/  ISETP.LE.U32.AND P0, PT, R5, UR9, PT ;  /* 0x0000000905007c0c */ /* 0x000fe6000bf03070 */
[----:B------:R-:W-:Y:S01]  /*6160*/  MUFU.EX2 R166, R3 ;  /* 0x0000000300a67308 */ /* 0x000fe20000000800 */
[----:B------:R-:W-:Y:S02]  /*6170*/  SHF.R.U32.HI R5, RZ, 0x18, R12 ;  /* 0x00000018ff057819 */ /* 0x000fe4000001160c */
[----:B------:R-:W-:Y:S01]  /*6180*/  PRMT R8, R8, 0x7773, RZ ;  /* 0x0000777308087816 */ /* 0x000fe200000000ff */
[----:B------:R-:W-:Y:S01]  /*6190*/  @P2 FADD.FTZ R167, -R167, -RZ ;  /* 0x800000ffa7a72221 */ /* 0x000fe20000010100 */
[----:B------:R-:W-:Y:S01]  /*61a0*/  ISETP.LE.U32.AND P2, PT, R5, UR9, PT ;  /* 0x0000000905007c0c */ /* 0x000fe2000bf43070 */
[----:B------:R-:W-:Y:S01]  /*61b0*/  @!P1 FADD.FTZ R176, -R176, -RZ ;  /* 0x800000ffb0b09221 */ /* 0x000fe20000010100 */
[----:B------:R-:W-:Y:S03]  /*61c0*/  ISETP.GT.U32.AND P1, PT, R8, UR9, PT ;  /* 0x0000000908007c0c */ /* 0x000fe6000bf24070 */
[----:B------:R-:W-:Y:S01]  /*61d0*/  MUFU.EX2 R175, R66 ;  /* 0x0000004200af7308 */ /* 0x000fe20000000800 */
[C---:B------:R-:W-:Y:S02]  /*61e0*/  LOP3.LUT R5, R7.reuse, 0xff, RZ, 0xc0, !PT ;  /* 0x000000ff07057812 */ /* 0x040fe400078ec0ff */
[----:B------:R-:W-:Y:S01]  /*61f0*/  PRMT R8, R7, 0x7632, R8 ;  /* 0x0000763207087816 */ /* 0x000fe20000000008 */
[----:B------:R-:W-:Y:S01]  /*6200*/  @!P0 FADD.FTZ R165, -R165, -RZ ;  /* 0x800000ffa5a58221 */ /* 0x000fe20000010100 */
[----:B------:R-:W-:Y:S02]  /*6210*/  ISETP.LE.U32.AND P0, PT, R5, UR9, PT ;  /* 0x0000000905007c0c */ /* 0x000fe4000bf03070 */
[----:B------:R-:W-:Y:S03]  /*6220*/  LOP3.LUT R5, R8, 0xff, RZ, 0xc0, !PT ;  /* 0x000000ff08057812 */ /* 0x000fe600078ec0ff */
[----:B------:R-:W1:Y:S01]  /*6230*/  MUFU.EX2 R193, R59 ;  /* 0x0000003b00c17308 */ /* 0x000e620000000800 */
[----:B------:R-:W2:Y:S01]  /*6240*/  LDL R8, [R1+0x10] ;  /* 0x0000100001087983 */ /* 0x000ea20000100800 */
[----:B------:R-:W-:Y:S01]  /*6250*/  ISETP.GT.U32.AND P6, PT, R4, UR9, PT ;  /* 0x0000000904007c0c */ /* 0x000fe2000bfc4070 */
[----:B------:R-:W-:Y:S01]  /*6260*/  @!P2 FADD.FTZ R179, -R179, -RZ ;  /* 0x800000ffb3b3a221 */ /* 0x000fe20000010100 */
[C---:B------:R-:W-:Y:S01]  /*6270*/  LOP3.LUT R4, R12.reuse, 0xffff, RZ, 0xc0, !PT ;  /* 0x0000ffff0c047812 */ /* 0x040fe200078ec0ff */
[----:B------:R-:W-:Y:S01]  /*6280*/  @P1 FADD.FTZ R181, -R181, -RZ ;  /* 0x800000ffb5b51221 */ /* 0x000fe20000010100 */
[----:B------:R-:W-:Y:S02]  /*6290*/  PRMT R12, R12, 0x7632, R12 ;  /* 0x000076320c0c7816 */ /* 0x000fe4000000000c */
[----:B------:R-:W-:Y:S02]  /*62a0*/  SHF.R.U32.HI R4, RZ, 0x8, R4 ;  /* 0x00000008ff047819 */ /* 0x000fe40000011604 */
[----:B------:R3:W-:Y:S01]  /*62b0*/  MUFU.EX2 R177, R2 ;  /* 0x0000000200b17308 */ /* 0x0007e20000000800 */
[----:B------:R-:W-:Y:S01]  /*62c0*/  LOP3.LUT R12, R12, 0xff, RZ, 0xc0, !PT ;  /* 0x000000ff0c0c7812 */ /* 0x000fe200078ec0ff */
[----:B------:R-:W-:Y:S01]  /*62d0*/  @!P0 FADD.FTZ R190, -R190, -RZ ;  /* 0x800000ffbebe8221 */ /* 0x000fe20000010100 */
[----:B------:R-:W-:Y:S02]  /*62e0*/  LOP3.LUT R4, R4, 0xffff, RZ, 0xc0, !PT ;  /* 0x0000ffff04047812 */ /* 0x000fe400078ec0ff */
[----:B------:R-:W-:Y:S01]  /*62f0*/  ISETP.LE.U32.AND P1, PT, R12, UR9, PT ;  /* 0x000000090c007c0c */ /* 0x000fe2000bf23070 */
[----:B------:R-:W-:Y:S01]  /*6300*/  @P6 FADD.FTZ R182, -R182, -RZ ;  /* 0x800000ffb6b66221 */ /* 0x000fe20000010100 */
[----:B------:R-:W-:Y:S03]  /*6310*/  ISETP.LE.U32.AND P6, PT, R4, UR9, PT ;  /* 0x0000000904007c0c */ /* 0x000fe6000bfc3070 */
[----:B------:R-:W-:Y:S01]  /*6320*/  MUFU.EX2 R185, R0 ;  /* 0x0000000000b97308 */ /* 0x000fe20000000800 */
[----:B------:R-:W-:Y:S02]  /*6330*/  LOP3.LUT R4, R7, 0xffff, RZ, 0xc0, !PT ;  /* 0x0000ffff07047812 */ /* 0x000fe400078ec0ff */
[----:B------:R-:W-:Y:S02]  /*6340*/  ISETP.LE.U32.AND P0, PT, R13, UR9, PT ;  /* 0x000000090d007c0c */ /* 0x000fe4000bf03070 */
[----:B------:R-:W-:Y:S02]  /*6350*/  SHF.R.U32.HI R4, RZ, 0x8, R4 ;  /* 0x00000008ff047819 */ /* 0x000fe40000011604 */
[----:B------:R-:W-:Y:S03]  /*6360*/  SHF.R.U32.HI R7, RZ, 0x18, R7 ;  /* 0x00000018ff077819 */ /* 0x000fe60000011607 */
[----:B------:R-:W4:Y:S01]  /*6370*/  MUFU.EX2 R178, R60 ;  /* 0x0000003c00b27308 */ /* 0x000f220000000800 */
[----:B------:R-:W-:Y:S01]  /*6380*/  LOP3.LUT R4, R4, 0xffff, RZ, 0xc0, !PT ;  /* 0x0000ffff04047812 */ /* 0x000fe200078ec0ff */
[----:B------:R-:W-:Y:S01]  /*6390*/  @!P1 FADD.FTZ R180, -R180, -RZ ;  /* 0x800000ffb4b49221 */ /* 0x000fe20000010100 */
[----:B------:R-:W-:Y:S01]  /*63a0*/  ISETP.LE.U32.AND P1, PT, R5, UR9, PT ;  /* 0x0000000905007c0c */ /* 0x000fe2000bf23070 */
[----:B------:R-:W-:Y:S01]  /*63b0*/  @!P6 FADD.FTZ R163, -R163, -RZ ;  /* 0x800000ffa3a3e221 */ /* 0x000fe20000010100 */
[----:B------:R-:W-:Y:S01]  /*63c0*/  ISETP.LE.U32.AND P6, PT, R4, UR9, PT ;  /* 0x0000000904007c0c */ /* 0x000fe2000bfc3070 */
[----:B------:R-:W-:Y:S01]  /*63d0*/  VIADD R4, R153, 0x1c000 ;  /* 0x0001c00099047836 */ /* 0x000fe20000000000 */
[----:B------:R-:W-:Y:S01]  /*63e0*/  PRMT R5, R6, 0x7770, RZ ;  /* 0x0000777006057816 */ /* 0x000fe200000000ff */
[----:B------:R-:W-:Y:S01]  /*63f0*/  @!P0 FADD.FTZ R161, -R161, -RZ ;  /* 0x800000ffa1a18221 */ /* 0x000fe20000010100 */
[----:B------:R-:W-:Y:S01]  /*6400*/  ISETP.LE.U32.AND P2, PT, R7, UR9, PT ;  /* 0x0000000907007c0c */ /* 0x000fe2000bf43070 */
[----:B------:R-:W-:Y:S01]  /*6410*/  @P5 VIADD R152, R4, 0xffffffc0 ;  /* 0xffffffc004985836 */ /* 0x000fe20000000000 */
[----:B------:R-:W-:Y:S01]  /*6420*/  PRMT R4, R6, 0x7771, RZ ;  /* 0x0000777106047816 */ /* 0x000fe200000000ff */
[----:B------:R-:W4:Y:S01]  /*6430*/  MUFU.EX2 R186, R62 ;  /* 0x0000003e00ba7308 */ /* 0x000f220000000800 */
[----:B------:R-:W-:Y:S01]  /*6440*/  ISETP.LE.U32.AND P0, PT, R5, UR9, PT ;  /* 0x0000000905007c0c */ /* 0x000fe2000bf03070 */
[----:B---3--:R-:W-:Y:S01]  /*6450*/  IMAD.IADD R2, R160, 0x1, R152 ;  /* 0x00000001a0027824 */ /* 0x008fe200078e0298 */
[----:B------:R-:W-:Y:S01]  /*6460*/  PRMT R3, R6, 0x7772, RZ ;  /* 0x0000777206037816 */ /* 0x000fe200000000ff */
[----:B------:R-:W-:Y:S01]  /*6470*/  @!P1 FADD.FTZ R194, -R194, -RZ ;  /* 0x800000ffc2c29221 */ /* 0x000fe20000010100 */
[----:B------:R-:W-:Y:S01]  /*6480*/  ISETP.GT.U32.AND P1, PT, R16, UR9, PT ;  /* 0x0000000910007c0c */ /* 0x000fe2000bf24070 */
[----:B------:R-:W-:Y:S01]  /*6490*/  @!P6 FADD.FTZ R189, -R189, -RZ ;  /* 0x800000ffbdbde221 */ /* 0x000fe20000010100 */
[----:B------:R-:W-:Y:S02]  /*64a0*/  ISETP.GT.U32.AND P6, PT, R15, UR9, PT ;  /* 0x000000090f007c0c */ /* 0x000fe4000bfc4070 */
[----:B------:R-:W-:Y:S01]  /*64b0*/  F2FP.RELU.BF16.F32.PACK_AB R5, R204, R205 ;  /* 0x000000cdcc05723e */ /* 0x000fe200000018ff */
[----:B-1----:R-:W-:Y:S01]  /*64c0*/  @!P2 FADD.FTZ R193, -R193, -RZ ;  /* 0x800000ffc1c1a221 */ /* 0x002fe20000010100 */
[----:B------:R-:W-:Y:S02]  /*64d0*/  ISETP.GT.U32.AND P2, PT, R14, UR9, PT ;  /* 0x000000090e007c0c */ /* 0x000fe4000bf44070 */
[----:B------:R-:W-:Y:S01]  /*64e0*/  PRMT R6, R6, 0x7773, RZ ;  /* 0x0000777306067816 */ /* 0x000fe200000000ff */
[----:B------:R1:W-:Y:S01]  /*64f0*/  STS [R153+0x1c000], R5 ;  /* 0x01c0000599007388 */ /* 0x0003e20000000800 */
[----:B------:R-:W-:Y:S01]  /*6500*/  F2FP.RELU.BF16.F32.PACK_AB R7, R229, R230 ;  /* 0x000000e6e507723e */ /* 0x000fe200000018ff */
[----:B----4-:R-:W-:Y:S01]  /*6510*/  @!P0 FADD.FTZ R178, -R178, -RZ ;  /* 0x800000ffb2b28221 */ /* 0x010fe20000010100 */
[----:B------:R-:W-:Y:S01]  /*6520*/  LEA R148, R172, UR4, 0x1 ;  /* 0x00000004ac947c11 */ /* 0x000fe2000f8e08ff */
[----:B------:R-:W-:Y:S01]  /*6530*/  @P1 FADD.FTZ R175, -R175, -RZ ;  /* 0x800000ffafaf1221 */ /* 0x000fe20000010100 */
[----:B------:R-:W-:Y:S01]  /*6540*/  ISETP.GT.U32.AND P1, PT, R3, UR9, PT ;  /* 0x0000000903007c0c */ /* 0x000fe2000bf24070 */
[----:B------:R-:W-:Y:S01]  /*6550*/  @P6 FADD.FTZ R162, -R162, -RZ ;  /* 0x800000ffa2a26221 */ /* 0x000fe20000010100 */
[----:B------:R-:W-:Y:S02]  /*6560*/  ISETP.GT.U32.AND P6, PT, R4, UR9, PT ;  /* 0x0000000904007c0c */ /* 0x000fe4000bfc4070 */
[----:B------:R-:W-:Y:S01]  /*6570*/  F2FP.RELU.BF16.F32.PACK_AB R4, R224, R202 ;  /* 0x000000cae004723e */ /* 0x000fe200000018ff */
[----:B------:R-:W-:Y:S01]  /*6580*/  @P2 FADD.FTZ R166, -R166, -RZ ;  /* 0x800000ffa6a62221 */ /* 0x000fe20000010100 */
[----:B------:R-:W-:Y:S02]  /*6590*/  F2FP.RELU.BF16.F32.PACK_AB R3, R208, R209 ;  /* 0x000000d1d003723e */ /* 0x000fe400000018ff */
[----:B------:R-:W-:Y:S01]  /*65a0*/  ISETP.GT.U32.AND P2, PT, R6, UR9, PT ;  /* 0x0000000906007c0c */ /* 0x000fe2000bf44070 */
[----:B------:R3:W-:Y:S01]  /*65b0*/  STS [R153+0x1c400], R4 ;  /* 0x01c4000499007388 */ /* 0x0007e20000000800 */
[----:B------:R-:W-:Y:S02]  /*65c0*/  F2FP.RELU.BF16.F32.PACK_AB R6, R218, R219 ;  /* 0x000000dbda06723e */ /* 0x000fe400000018ff */
[----:B------:R-:W-:Y:S01]  /*65d0*/  F2FP.RELU.BF16.F32.PACK_AB R0, R162, R161 ;  /* 0x000000a1a200723e */ /* 0x000fe200000018ff */
[----:B------:R4:W-:Y:S01]  /*65e0*/  STS [R159+0x1c000], R3 ;  /* 0x01c000039f007388 */ /* 0x0009e20000000800 */
[----:B------:R-:W-:Y:S01]  /*65f0*/  @P1 FADD.FTZ R186, -R186, -RZ ;  /* 0x800000ffbaba1221 */ /* 0x000fe20000010100 */
[----:B------:R-:W-:Y:S01]  /*6600*/  @P6 FADD.FTZ R177, -R177, -RZ ;  /* 0x800000ffb1b16221 */ /* 0x000fe20000010100 */
[----:B------:R-:W-:Y:S01]  /*6610*/  SEL R170, R56, 0xffffffe0, !P4 ;  /* 0xffffffe038aa7807 */ /* 0x000fe20006000000 */
[----:B------:R4:W-:Y:S01]  /*6620*/  STS [R159+0x1c400], R6 ;  /* 0x01c400069f007388 */ /* 0x0009e20000000800 */
[----:B------:R-:W-:Y:S02]  /*6630*/  FSETP.GE.FTZ.AND P1, PT, R204, RZ, PT ;  /* 0x000000ffcc00720b */ /* 0x000fe40003f36000 */
[----:B-1----:R-:W-:Y:S01]  /*6640*/  F2FP.RELU.BF16.F32.PACK_AB R5, R227, R228 ;  /* 0x000000e4e305723e */ /* 0x002fe200000018ff */
[----:B------:R-:W-:Y:S01]  /*6650*/  @P2 FADD.FTZ R185, -R185, -RZ ;  /* 0x800000ffb9b92221 */ /* 0x000fe20000010100 */
[----:B------:R-:W-:Y:S01]  /*6660*/  IMAD.IADD R150, R148, 0x1, R170 ;  /* 0x0000000194967824 */ /* 0x000fe200078e02aa */
[----:B------:R-:W-:Y:S01]  /*6670*/  FSETP.GE.FTZ.AND P2, PT, R205, RZ, PT ;  /* 0x000000ffcd00720b */ /* 0x000fe20003f56000 */
[----:B------:R-:W-:Y:S01]  /*6680*/  IMAD.IADD R156, R170, 0x1, R151 ;  /* 0x00000001aa9c7824 */ /* 0x000fe200078e0297 */
[----:B------:R1:W-:Y:S01]  /*6690*/  STS [R153+0x1e000], R5 ;  /* 0x01e0000599007388 */ /* 0x0003e20000000800 */
[----:B------:R-:W-:Y:S02]  /*66a0*/  FSETP.GE.FTZ.AND P6, PT, R209, RZ, PT ;  /* 0x000000ffd100720b */ /* 0x000fe40003fd6000 */
[----:B---3--:R-:W-:Y:S02]  /*66b0*/  F2FP.RELU.BF16.F32.PACK_AB R4, R231, R232 ;  /* 0x000000e8e704723e */ /* 0x008fe400000018ff */
[----:B----4-:R-:W-:Y:S03]  /*66c0*/  F2FP.RELU.BF16.F32.PACK_AB R3, R225, R226 ;  /* 0x000000e2e103723e */ /* 0x010fe600000018ff */
[----:B------:R3:W-:Y:S01]  /*66d0*/  STS [R153+0x1e400], R4 ;  /* 0x01e4000499007388 */ /* 0x0007e20000000800 */
[----:B------:R-:W-:Y:S03]  /*66e0*/  F2FP.RELU.BF16.F32.PACK_AB R6, R201, R203 ;  /* 0x000000cbc906723e */ /* 0x000fe600000018ff */
[----:B------:R4:W-:Y:S04]  /*66f0*/  STS [R159+0x1e000], R3 ;  /* 0x01e000039f007388 */ /* 0x0009e80000000800 */
[----:B------:R-:W-:Y:S01]  /*6700*/  STS [R159+0x1e400], R7 ;  /* 0x01e400079f007388 */ /* 0x000fe20000000800 */
[----:B-1----:R-:W-:Y:S02]  /*6710*/  F2FP.RELU.BF16.F32.PACK_AB R5, R211, R212 ;  /* 0x000000d4d305723e */ /* 0x002fe400000018ff */
[----:B---3--:R-:W-:Y:S02]  /*6720*/  F2FP.RELU.BF16.F32.PACK_AB R4, R187, R188 ;  /* 0x000000bcbb04723e */ /* 0x008fe400000018ff */
[----:B----4-:R-:W-:Y:S01]  /*6730*/  F2FP.RELU.BF16.F32.PACK_AB R3, R195, R196 ;  /* 0x000000c4c303723e */ /* 0x010fe200000018ff */
[----:B--2---:R-:W-:Y:S02]  /*6740*/  IMAD.IADD R155, R153, 0x1, R8 ;  /* 0x00000001999b7824 */ /* 0x004fe400078e0208 */
[----:B------:R-:W-:Y:S02]  /*6750*/  IMAD.IADD R154, R8, 0x1, R152 ;  /* 0x00000001089a7824 */ /* 0x000fe400078e0298 */
[C---:B------:R-:W-:Y:S01]  /*6760*/  IMAD.IADD R158, R160.reuse, 0x1, R155 ;  /* 0x00000001a09e7824 */ /* 0x040fe200078e029b */
[----:B------:R1:W-:Y:S01]  /*6770*/  STS [R155+0x1c000], R6 ;  /* 0x01c000069b007388 */ /* 0x0003e20000000800 */
[----:B------:R-:W-:Y:S01]  /*6780*/  IMAD.IADD R157, R160, 0x1, R154 ;  /* 0x00000001a09d7824 */ /* 0x000fe200078e029a */
[----:B------:R-:W-:Y:S02]  /*6790*/  SEL R160, R149, 0xffffffc0, !P3 ;  /* 0xffffffc095a07807 */ /* 0x000fe40005800000 */
[----:B------:R2:W-:Y:S03]  /*67a0*/  STS [R155+0x1c400], R5 ;  /* 0x01c400059b007388 */ /* 0x0005e60000000800 */
[----:B------:R-:W-:Y:S01]  /*67b0*/  IMAD.IADD R149, R148, 0x1, R160 ;  /* 0x0000000194957824 */ /* 0x000fe200078e02a0 */
[----:B------:R3:W-:Y:S01]  /*67c0*/  STS [R158+0x1c000], R4 ;  /* 0x01c000049e007388 */ /* 0x0007e20000000800 */
[----:B------:R-:W-:Y:S03]  /*67d0*/  IMAD.IADD R164, R160, 0x1, R151 ;  /* 0x00000001a0a47824 */ /* 0x000fe600078e0297 */
[----:B------:R4:W-:Y:S01]  /*67e0*/  STS [R158+0x1c400], R3 ;  /* 0x01c400039e007388 */ /* 0x0009e20000000800 */
[----:B------:R-:W-:Y:S01]  /*67f0*/  IMAD.IADD R169, R170, 0x1, R164 ;  /* 0x00000001aaa97824 */ /* 0x000fe200078e02a4 */
[----:B-1----:R-:W-:Y:S02]  /*6800*/  F2FP.RELU.BF16.F32.PACK_AB R6, R217, R216 ;  /* 0x000000d8d906723e */ /* 0x002fe400000018ff */
[----:B--2---:R-:W-:Y:S03]  /*6810*/  F2FP.RELU.BF16.F32.PACK_AB R5, R222, R223 ;  /* 0x000000dfde05723e */ /* 0x004fe600000018ff */
[----:B------:R1:W-:Y:S01]  /*6820*/  STS [R155+0x1e000], R6 ;  /* 0x01e000069b007388 */ /* 0x0003e20000000800 */
[----:B---3--:R-:W-:Y:S03]  /*6830*/  F2FP.RELU.BF16.F32.PACK_AB R4, R214, R215 ;  /* 0x000000d7d604723e */ /* 0x008fe600000018ff */
[----:B------:R2:W-:Y:S01]  /*6840*/  STS [R155+0x1e400], R5 ;  /* 0x01e400059b007388 */ /* 0x0005e20000000800 */
[----:B----4-:R-:W-:Y:S03]  /*6850*/  F2FP.RELU.BF16.F32.PACK_AB R3, R220, R221 ;  /* 0x000000dddc03723e */ /* 0x010fe600000018ff */
[----:B------:R3:W-:Y:S04]  /*6860*/  STS [R158+0x1e000], R4 ;  /* 0x01e000049e007388 */ /* 0x0007e80000000800 */
[----:B------:R4:W-:Y:S01]  /*6870*/  STS [R158+0x1e400], R3 ;  /* 0x01e400039e007388 */ /* 0x0009e20000000800 */
[----:B-1----:R-:W-:Y:S02]  /*6880*/  F2FP.RELU.BF16.F32.PACK_AB R6, R199, R200 ;  /* 0x000000c8c706723e */ /* 0x002fe400000018ff */
[----:B--2---:R-:W-:Y:S02]  /*6890*/  F2FP.RELU.BF16.F32.PACK_AB R5, R210, R213 ;  /* 0x000000d5d205723e */ /* 0x004fe400000018ff */
[----:B---3--:R-:W-:Y:S02]  /*68a0*/  F2FP.RELU.BF16.F32.PACK_AB R4, R183, R184 ;  /* 0x000000b8b704723e */ /* 0x008fe400000018ff */
[----:B----4-:R-:W-:Y:S03]  /*68b0*/  F2FP.RELU.BF16.F32.PACK_AB R3, R191, R192 ;  /* 0x000000c0bf03723e */ /* 0x010fe600000018ff */
[----:B------:R1:W-:Y:S04]  /*68c0*/  STS [R152], R4 ;  /* 0x0000000498007388 */ /* 0x0003e80000000800 */
[----:B------:R2:W-:Y:S01]  /*68d0*/  STS [R152+0x400], R3 ;  /* 0x0004000398007388 */ /* 0x0005e20000000800 */
[----:B-1----:R-:W-:Y:S02]  /*68e0*/  F2FP.RELU.BF16.F32.PACK_AB R4, R167, R176 ;  /* 0x000000b0a704723e */ /* 0x002fe400000018ff */
[----:B--2---:R-:W-:Y:S03]  /*68f0*/  F2FP.RELU.BF16.F32.PACK_AB R3, R181, R182 ;  /* 0x000000b6b503723e */ /* 0x004fe600000018ff */
[----:B------:R1:W-:Y:S04]  /*6900*/  STS [R2], R4 ;  /* 0x0000000402007388 */ /* 0x0003e80000000800 */
[----:B------:R2:W-:Y:S04]  /*6910*/  STS [R2+0x400], R3 ;  /* 0x0004000302007388 */ /* 0x0005e80000000800 */
[----:B------:R3:W-:Y:S04]  /*6920*/  STS [R152+0x2000], R6 ;  /* 0x0020000698007388 */ /* 0x0007e80000000800 */
[----:B------:R4:W-:Y:S01]  /*6930*/  STS [R152+0x2400], R5 ;  /* 0x0024000598007388 */ /* 0x0009e20000000800 */
[----:B-1----:R-:W-:Y:S02]  /*6940*/  F2FP.RELU.BF16.F32.PACK_AB R4, R163, R165 ;  /* 0x000000a5a304723e */ /* 0x002fe400000018ff */
[----:B--2---:R-:W-:Y:S02]  /*6950*/  F2FP.RELU.BF16.F32.PACK_AB R3, R179, R180 ;  /* 0x000000b4b303723e */ /* 0x004fe400000018ff */
[----:B---3--:R-:W-:Y:S02]  /*6960*/  F2FP.RELU.BF16.F32.PACK_AB R6, R197, R198 ;  /* 0x000000c6c506723e */ /* 0x008fe400000018ff */
[----:B----4-:R-:W-:Y:S03]  /*6970*/  F2FP.RELU.BF16.F32.PACK_AB R5, R206, R207 ;  /* 0x000000cfce05723e */ /* 0x010fe600000018ff */
[----:B------:R-:W-:Y:S04]  /*6980*/  STS [R2+0x2000], R6 ;  /* 0x0020000602007388 */ /* 0x000fe80000000800 */
[----:B------:R1:W-:Y:S04]  /*6990*/  STS [R2+0x2400], R5 ;  /* 0x0024000502007388 */ /* 0x0003e80000000800 */
[----:B------:R-:W-:Y:S04]  /*69a0*/  STS [R154], R4 ;  /* 0x000000049a007388 */ /* 0x000fe80000000800 */
[----:B------:R2:W-:Y:S04]  /*69b0*/  STS [R154+0x400], R3 ;  /* 0x000400039a007388 */ /* 0x0005e80000000800 */
[----:B------:R3:W-:Y:S01]  /*69c0*/  STS [R157], R0 ;  /* 0x000000009d007388 */ /* 0x0007e20000000800 */
[----:B-1----:R-:W-:Y:S02]  /*69d0*/  F2FP.RELU.BF16.F32.PACK_AB R2, R189, R190 ;  /* 0x000000bebd02723e */ /* 0x002fe400000018ff */
[----:B--2---:R-:W-:Y:S02]  /*69e0*/  F2FP.RELU.BF16.F32.PACK_AB R3, R193, R194 ;  /* 0x000000c2c103723e */ /* 0x004fe400000018ff */
[----:B---3--:R-:W-:Y:S05]  /*69f0*/  F2FP.RELU.BF16.F32.PACK_AB R0, R166, R175 ;  /* 0x000000afa600723e */ /* 0x008fea00000018ff */
[----:B------:R1:W-:Y:S04]  /*6a00*/  STS [R157+0x400], R0 ;  /* 0x000400009d007388 */ /* 0x0003e80000000800 */
[----:B------:R2:W-:Y:S04]  /*6a10*/  STS [R154+0x2000], R2 ;  /* 0x002000029a007388 */ /* 0x0005e80000000800 */
[----:B------:R3:W-:Y:S01]  /*6a20*/  STS [R154+0x2400], R3 ;  /* 0x002400039a007388 */ /* 0x0007e20000000800 */
[----:B-1----:R-:W-:Y:S02]  /*6a30*/  F2FP.RELU.BF16.F32.PACK_AB R0, R185, R186 ;  /* 0x000000bab900723e */ /* 0x002fe400000018ff */
[----:B--2---:R-:W-:Y:S03]  /*6a40*/  F2FP.RELU.BF16.F32.PACK_AB R2, R177, R178 ;  /* 0x000000b2b102723e */ /* 0x004fe600000018ff */
[----:B------:R1:W-:Y:S01]  /*6a50*/  STS [R157+0x2400], R0 ;  /* 0x002400009d007388 */ /* 0x0003e20000000800 */
[----:B---3--:R-:W-:Y:S03]  /*6a60*/  IMAD.U32 R3, RZ, RZ, UR11 ;  /* 0x0000000bff037e24 */ /* 0x008fe6000f8e00ff */
[----:B------:R2:W-:Y:S04]  /*6a70*/  STS [R157+0x2000], R2 ;  /* 0x002000029d007388 */ /* 0x0005e80000000800 */
[----:B------:R-:W-:Y:S08]  /*6a80*/  LDSM.16.M88.4 R64, [R148+0x8000] ;  /* 0x008000009440783b */ /* 0x000ff00000000200 */
[----:B------:R-:W3:Y:S08]  /*6a90*/  LDSM.16.M88.4 R16, [R151+0x10000] ;  /* 0x010000009710783b */ /* 0x000ef00000000200 */
[----:B------:R-:W4:Y:S01]  /*6aa0*/  LDSM.16.M88.4 R60, [R148+0xa000] ;  /* 0x00a00000943c783b */ /* 0x000f220000000200 */
[----:B-1----:R-:W-:Y:S02]  /*6ab0*/  IMAD.IADD R0, R170, 0x1, R149 ;  /* 0x00000001aa007824 */ /* 0x002fe400078e0295 */
[----:B--2---:R-:W-:Y:S05]  /*6ac0*/  IMAD.U32 R2, RZ, RZ, UR10 ;  /* 0x0000000aff027e24 */ /* 0x004fea000f8e00ff */
[----:B------:R-:W1:Y:S01]  /*6ad0*/  LDSM.16.M88.4 R32, [R151+0x10800] ;  /* 0x010800009720783b */ /* 0x000e620000000200 */
[C---:B------:R-:W-:Y:S04]  /*6ae0*/  LEA R2, P0, R237.reuse, R2, 0x2 ;  /* 0x00000002ed027211 */ /* 0x040fe800078010ff */
[----:B------:R-:W-:Y:S03]  /*6af0*/  LEA.HI.X R3, R237, R3, RZ, 0x2, P0 ;  /* 0x00000003ed037211 */ /* 0x000fe600000f14ff */
[----:B------:R-:W2:Y:S01]  /*6b00*/  LDSM.16.M88.4 R48, [R151+0x11000] ;  /* 0x011000009730783b */ /* 0x000ea20000000200 */
[----:B------:R-:W-:Y:S07]  /*6b10*/  FSETP.GE.FTZ.AND P0, PT, R202, RZ, PT ;  /* 0x000000ffca00720b */ /* 0x000fee0003f16000 */
[----:B------:R-:W2:Y:S01]  /*6b20*/  LDSM.16.M88.4 R132, [R151+0x11800] ;  /* 0x011800009784783b */ /* 0x000ea20000000200 */
[-C--:B---3--:R-:W-:Y:S07]  /*6b30*/  HMMA.16816.F32.BF16 R4, R64, R16.reuse, RZ ;  /* 0x000000104004723c */ /* 0x088fee00000418ff */
[----:B------:R-:W-:Y:S01]  /*6b40*/  LDSM.16.M88.4 R136, [R150+0x8000] ;  /* 0x008000009688783b */ /* 0x000fe20000000200 */
[C---:B----4-:R-:W-:Y:S07]  /*6b50*/  HMMA.16816.F32.BF16 R8, R60.reuse, R16, RZ ;  /* 0x000000103c08723c */ /* 0x050fee00000418ff */
[----:B------:R-:W3:Y:S01]  /*6b60*/  LDSM.16.M88.4 R140, [R156+0x10000] ;  /* 0x010000009c8c783b */ /* 0x000ee20000000200 */
[-C--:B------:R-:W-:Y:S07]  /*6b70*/  HMMA.16816.F32.BF16 R12, R60, R18.reuse, RZ ;  /* 0x000000123c0c723c */ /* 0x080fee00000418ff */
[----:B------:R-:W4:Y:S01]  /*6b80*/  LDSM.16.M88.4 R144, [R150+0xa000] ;  /* 0x00a000009690783b */ /* 0x000f220000000200 */
[C---:B------:R-:W-:Y:S08]  /*6b90*/  HMMA.16816.F32.BF16 R16, R64.reuse, R18, RZ ;  /* 0x000000124010723c */ /* 0x040ff000000418ff */
[-C--:B-1----:R-:W-:Y:S08]  /*6ba0*/  HMMA.16816.F32.BF16 R20, R64, R32.reuse, RZ ;  /* 0x000000204014723c */ /* 0x082ff000000418ff */
[C---:B------:R-:W-:Y:S08]  /*6bb0*/  HMMA.16816.F32.BF16 R24, R60.reuse, R32, RZ ;  /* 0x000000203c18723c */ /* 0x040ff000000418ff */
[-C--:B------:R-:W-:Y:S08]  /*6bc0*/  HMMA.16816.F32.BF16 R28, R60, R34.reuse, RZ ;  /* 0x000000223c1c723c */ /* 0x080ff000000418ff */
[C---:B------:R-:W-:Y:S08]  /*6bd0*/  HMMA.16816.F32.BF16 R32, R64.reuse, R34, RZ ;  /* 0x000000224020723c */ /* 0x040ff000000418ff */
[-C--:B--2---:R-:W-:Y:S08]  /*6be0*/  HMMA.16816.F32.BF16 R36, R64, R48.reuse, RZ ;  /* 0x000000304024723c */ /* 0x084ff000000418ff */
[C---:B------:R-:W-:Y:S08]  /*6bf0*/  HMMA.16816.F32.BF16 R40, R60.reuse, R48, RZ ;  /* 0x000000303c28723c */ /* 0x040ff000000418ff */
[-C--:B------:R-:W-:Y:S08]  /*6c00*/  HMMA.16816.F32.BF16 R44, R60, R50.reuse, RZ ;  /* 0x000000323c2c723c */ /* 0x080ff000000418ff */
[C---:B------:R-:W-:Y:S08]  /*6c10*/  HMMA.16816.F32.BF16 R48, R64.reuse, R50, RZ ;  /* 0x000000324030723c */ /* 0x040ff000000418ff */
[-C--:B------:R-:W-:Y:S08]  /*6c20*/  HMMA.16816.F32.BF16 R52, R64, R132.reuse, RZ ;  /* 0x000000844034723c */ /* 0x080ff000000418ff */
[C---:B------:R-:W-:Y:S08]  /*6c30*/  HMMA.16816.F32.BF16 R56, R60.reuse, R132, RZ ;  /* 0x000000843c38723c */ /* 0x040ff000000418ff */
[-C--:B------:R-:W-:Y:S08]  /*6c40*/  HMMA.16816.F32.BF16 R60, R60, R134.reuse, RZ ;  /* 0x000000863c3c723c */ /* 0x080ff000000418ff */
[----:B------:R-:W-:Y:S01]  /*6c50*/  HMMA.16816.F32.BF16 R64, R64, R134, RZ ;  /* 0x000000864040723c */ /* 0x000fe200000418ff */
[----:B------:R-:W1:Y:S07]  /*6c60*/  LDSM.16.M88.4 R132, [R156+0x10800] ;  /* 0x010800009c84783b */ /* 0x000e6e0000000200 */
[-C--:B---3--:R-:W-:Y:S08]  /*6c70*/  HMMA.16816.F32.BF16 R4, R136, R140.reuse, R4 ;  /* 0x0000008c8804723c */ /* 0x088ff00000041804 */
[C---:B----4-:R-:W-:Y:S08]  /*6c80*/  HMMA.16816.F32.BF16 R8, R144.reuse, R140, R8 ;  /* 0x0000008c9008723c */ /* 0x050ff00000041808 */
[-C--:B------:R-:W-:Y:S08]  /*6c90*/  HMMA.16816.F32.BF16 R12, R144, R142.reuse, R12 ;  /* 0x0000008e900c723c */ /* 0x080ff0000004180c */
[C---:B------:R-:W-:Y:S01]  /*6ca0*/  HMMA.16816.F32.BF16 R16, R136.reuse, R142, R16 ;  /* 0x0000008e8810723c */ /* 0x040fe20000041810 */
[----:B------:R-:W2:Y:S07]  /*6cb0*/  LDSM.16.M88.4 R140, [R156+0x11000] ;  /* 0x011000009c8c783b */ /* 0x000eae0000000200 */
        /* <DEDUP_REMOVED lines=29> */
[----:B------:R-:W3:Y:S04]  /*6e90*/  LDG.E R145, desc[UR30][R2.64] ;  /* 0x0000001e02917981 */ /* 0x000ee8000c1e1900 */
[----:B------:R-:W4:Y:S03]  /*6ea0*/  LDG.E R144, desc[UR30][R2.64+0x20] ;  /* 0x0000201e02907981 */ /* 0x000f26000c1e1900 */
[-C--:B------:R-:W-:Y:S08]  /*6eb0*/  HMMA.16816.F32.BF16 R44, R132, R146.reuse, R44 ;  /* 0x00000092842c723c */ /* 0x080ff0000004182c */
[C---:B------:R-:W-:Y:S08]  /*6ec0*/  HMMA.16816.F32.BF16 R48, R140.reuse, R146, R48 ;  /* 0x000000928c30723c */ /* 0x040ff00000041830 */
[-C--:B--2---:R-:W-:Y:S08]  /*6ed0*/  HMMA.16816.F32.BF16 R52, R140, R136.reuse, R52 ;  /* 0x000000888c34723c */ /* 0x084ff00000041834 */
[C---:B------:R-:W-:Y:S08]  /*6ee0*/  HMMA.16816.F32.BF16 R56, R132.reuse, R136, R56 ;  /* 0x000000888438723c */ /* 0x040ff00000041838 */
[-C--:B------:R-:W-:Y:S01]  /*6ef0*/  HMMA.16816.F32.BF16 R60, R132, R138.reuse, R60 ;  /* 0x0000008a843c723c */ /* 0x080fe2000004183c */
[----:B------:R-:W-:Y:S07]  /*6f00*/  LDSM.16.M88.4 R132, [R0+0x8000] ;  /* 0x008000000084783b */ /* 0x000fee0000000200 */
[----:B------:R-:W-:Y:S01]  /*6f10*/  HMMA.16816.F32.BF16 R64, R140, R138, R64 ;  /* 0x0000008a8c40723c */ /* 0x000fe20000041840 */
[----:B------:R-:W1:Y:S07]  /*6f20*/  LDSM.16.M88.4 R136, [R169+0x10000] ;  /* 0x01000000a988783b */ /* 0x000e6e0000000200 */
[-C--:B-1----:R-:W-:Y:S11]  /*6f30*/  HMMA.16816.F32.BF16 R4, R132, R136.reuse, R4 ;  /* 0x000000888404723c */ /* 0x082ff60000041804 */
[----:B------:R-:W-:Y:S08]  /*6f40*/  @!UPT UIADD3 URZ, UPT, UPT, URZ, URZ, URZ ;  /* 0x000000fffffff290 */ /* 0x000ff0000fffe0ff */
[C---:B---3--:R-:W-:Y:S01]  /*6f50*/  FADD.FTZ R140, -R145.reuse, R4 ;  /* 0x00000004918c7221 */ /* 0x048fe20000010100 */
[----:B------:R-:W-:Y:S01]  /*6f60*/  FADD.FTZ R5, -R145, R5 ;  /* 0x0000000591057221 */ /* 0x000fe20000010100 */
[----:B----4-:R-:W-:Y:S03]  /*6f70*/  FADD.FTZ R4, -R144, R6 ;  /* 0x0000000690047221 */ /* 0x010fe60000010100 */
[-C--:B------:R-:W-:Y:S01]  /*6f80*/  FSEL R6, R140, R145.reuse, P2 ;  /* 0x000000918c067208 */ /* 0x080fe20001000000 */
[----:B------:R-:W-:Y:S01]  /*6f90*/  FADD.FTZ R7, -R144, R7 ;  /* 0x0000000790077221 */ /* 0x000fe20000010100 */
[----:B------:R-:W-:Y:S01]  /*6fa0*/  FSEL R5, R5, R145, P1 ;  /* 0x0000009105057208 */ /* 0x000fe20000800000 */
[----:B------:R1:W2:Y:S01]  /*6fb0*/  LDSM.16.M88.4 R140, [R0+0xa000] ;  /* 0x00a00000008c783b */ /* 0x0002a20000000200 */
[----:B------:R-:W-:Y:S01]  /*6fc0*/  FSEL R4, R4, R144, P0 ;  /* 0x0000009004047208 */ /* 0x000fe20000000000 */
[----:B------:R-:W-:Y:S01]  /*6fd0*/  FMUL.FTZ R205, R205, R6 ;  /* 0x00000006cdcd7220 */ /* 0x000fe20000410000 */
[----:B------:R-:W-:Y:S01]  /*6fe0*/  FSETP.GE.FTZ.AND P2, PT, R208, RZ, PT ;  /* 0x000000ffd000720b */ /* 0x000fe20003f56000 */
[----:B------:R-:W-:Y:S01]  /*6ff0*/  FMUL.FTZ R204, R204, R5 ;  /* 0x00000005cccc7220 */ /* 0x000fe20000410000 */
[----:B------:R-:W-:Y:S01]  /*7000*/  FSETP.GE.FTZ.AND P1, PT, R203, RZ, PT ;  /* 0x000000ffcb00720b */ /* 0x000fe20003f36000 */
[----:B------:R-:W-:Y:S01]  /*7010*/  FMUL.FTZ R202, R202, R4 ;  /* 0x00000004caca7220 */ /* 0x000fe20000410000 */
[----:B------:R-:W-:Y:S01]  /*7020*/  IMAD.SHL.U32 R4, R174, 0x40, RZ ;  /* 0x00000040ae047824 */ /* 0x000fe200078e00ff */
[----:B------:R-:W5:Y:S01]  /*7030*/  LDG.E R6, desc[UR30][R2.64+0x100] ;  /* 0x0001001e02067981 */ /* 0x000f62000c1e1900 */
[----:B------:R-:W-:Y:S03]  /*7040*/  FSETP.GE.FTZ.AND P0, PT, R201, RZ, PT ;  /* 0x000000ffc900720b */ /* 0x000fe60003f16000 */
[----:B------:R3:W5:Y:S01]  /*7050*/  LDG.E R5, desc[UR30][R2.64+0x120] ;  /* 0x0001201e02057981 */ /* 0x000762000c1e1900 */
[----:B-1----:R-:W-:Y:S04]  /*7060*/  LOP3.LUT R0, R4, 0x1c0, RZ, 0xc0, !PT ;  /* 0x000001c004007812 */ /* 0x002fe800078ec0ff */
[----:B------:R-:W-:Y:S02]  /*7070*/  LOP3.LUT R0, R0, 0x38, R173, 0xf8, !PT ;  /* 0x0000003800007812 */ /* 0x000fe400078ef8ad */
[--C-:B---3--:R-:W-:Y:S02]  /*7080*/  SHF.R.U32.HI R3, RZ, 0x4, R174.reuse ;  /* 0x00000004ff037819 */ /* 0x108fe400000116ae */
[----:B------:R-:W-:Y:S01]  /*7090*/  SHF.R.U32.HI R2, RZ, 0x1, R174 ;  /* 0x00000001ff027819 */ /* 0x000fe200000116ae */
[C---:B--2---:R-:W-:Y:S08]  /*70a0*/  HMMA.16816.F32.BF16 R8, R140.reuse, R136, R8 ;  /* 0x000000888c08723c */ /* 0x044ff00000041808 */
[-C--:B------:R-:W-:Y:S08]  /*70b0*/  HMMA.16816.F32.BF16 R12, R140, R138.reuse, R12 ;  /* 0x0000008a8c0c723c */ /* 0x080ff0000004180c */
[C---:B------:R-:W-:Y:S01]  /*70c0*/  HMMA.16816.F32.BF16 R16, R132.reuse, R138, R16 ;  /* 0x0000008a8410723c */ /* 0x040fe20000041810 */
[----:B------:R-:W1:Y:S11]  /*70d0*/  LDSM.16.M88.4 R136, [R169+0x10800] ;  /* 0x01080000a988783b */ /* 0x000e760000000200 */
[----:B------:R-:W-:Y:S07]  /*70e0*/  @!UPT UIADD3 URZ, UPT, UPT, URZ, URZ, URZ ;  /* 0x000000fffffff290 */ /* 0x000fee000fffe0ff */
[----:B------:R-:W-:Y:S05]  /*70f0*/  FADD.FTZ R16, -R145, R16 ;  /* 0x0000001091107221 */ /* 0x000fea0000010100 */
[-C--:B------:R-:W-:Y:S02]  /*7100*/  FSEL R16, R16, R145.reuse, P6 ;  /* 0x0000009110107208 */ /* 0x080fe40003000000 */
[----:B------:R-:W-:Y:S03]  /*7110*/  FSETP.GE.FTZ.AND P6, PT, R188, RZ, PT ;  /* 0x000000ffbc00720b */ /* 0x000fe60003fd6000 */
[----:B------:R-:W-:Y:S01]  /*7120*/  FMUL.FTZ R16, R209, R16 ;  /* 0x00000010d1107220 */ /* 0x000fe20000410000 */
[-C--:B-1----:R-:W-:Y:S08]  /*7130*/  HMMA.16816.F32.BF16 R20, R132, R136.reuse, R20 ;  /* 0x000000888414723c */ /* 0x082ff00000041814 */
[C---:B------:R-:W-:Y:S08]  /*7140*/  HMMA.16816.F32.BF16 R24, R140.reuse, R136, R24 ;  /* 0x000000888c18723c */ /* 0x040ff00000041818 */
[-C--:B------:R-:W-:Y:S03]  /*7150*/  HMMA.16816.F32.BF16 R28, R140, R138.reuse, R28 ;  /* 0x0000008a8c1c723c */ /* 0x080fe6000004181c */
[C---:B------:R-:W-:Y:S01]  /*7160*/  FADD.FTZ R20, -R145.reuse, R20 ;  /* 0x0000001491147221 */ /* 0x040fe20000010100 */
[----:B------:R-:W-:Y:S04]  /*7170*/  FADD.FTZ R21, -R145, R21 ;  /* 0x0000001591157221 */ /* 0x000fe80000010100 */
[-C--:B------:R-:W-:Y:S01]  /*7180*/  FSEL R20, R20, R145.reuse, P1 ;  /* 0x0000009114147208 */ /* 0x080fe20000800000 */
[C---:B------:R-:W-:Y:S01]  /*7190*/  HMMA.16816.F32.BF16 R32, R132.reuse, R138, R32 ;  /* 0x0000008a8420723c */ /* 0x040fe20000041820 */
[----:B------:R-:W1:Y:S03]  /*71a0*/  LDSM.16.M88.4 R136, [R169+0x11000] ;  /* 0x01100000a988783b */ /* 0x000e660000000200 */
[----:B------:R-:W-:Y:S02]  /*71b0*/  FSETP.GE.FTZ.AND P1, PT, R184, RZ, PT ;  /* 0x000000ffb800720b */ /* 0x000fe40003f36000 */
[----:B------:R-:W-:Y:S02]  /*71c0*/  FSEL R21, R21, R145, P0 ;  /* 0x0000009115157208 */ /* 0x000fe40000000000 */
[----:B------:R-:W-:Y:S03]  /*71d0*/  FSETP.GE.FTZ.AND P0, PT, R183, RZ, PT ;  /* 0x000000ffb700720b */ /* 0x000fe60003f16000 */
[----:B------:R-:W-:Y:S01]  /*71e0*/  FMUL.FTZ R21, R201, R21 ;  /* 0x00000015c9157220 */ /* 0x000fe20000410000 */
        /* <DEDUP_REMOVED lines=15> */
[----:B------:R-:W-:Y:S01]  /*72e0*/  FADD.FTZ R20, -R145, R32 ;  /* 0x0000002091147221 */ /* 0x000fe20000010100 */
[----:B------:R-:W-:Y:S01]  /*72f0*/  LOP3.LUT R0, R3, 0x1c0, R4, 0xf8, !PT ;  /* 0x000001c003007812 */ /* 0x000fe200078ef804 */
[----:B------:R-:W-:Y:S01]  /*7300*/  FADD.FTZ R3, -R145, R17 ;  /* 0x0000001191037221 */ /* 0x000fe20000010100 */
[----:B------:R-:W-:Y:S01]  /*7310*/  F2FP.BF16.F32.PACK_AB R134, R21, R133 ;  /* 0x000000851586723e */ /* 0x000fe200000010ff */
[----:B------:R-:W-:Y:S01]  /*7320*/  FADD.FTZ R17, -R145, R33 ;  /* 0x0000002191117221 */ /* 0x000fe20000010100 */
[-C--:B------:R-:W-:Y:S02]  /*7330*/  FSEL R20, R20, R145.reuse, P6 ;  /* 0x0000009114147208 */ /* 0x080fe40003000000 */
[----:B------:R-:W-:Y:S02]  /*7340*/  FSEL R3, R3, R145, P2 ;  /* 0x0000009103037208 */ /* 0x000fe40001000000 */
[----:B------:R-:W-:Y:S01]  /*7350*/  FSETP.GE.FTZ.AND P2, PT, R187, RZ, PT ;  /* 0x000000ffbb00720b */ /* 0x000fe20003f56000 */
[----:B------:R-:W-:Y:S01]  /*7360*/  FMUL.FTZ R32, R188, R20 ;  /* 0x00000014bc207220 */ /* 0x000fe20000410000 */
[----:B------:R-:W-:Y:S01]  /*7370*/  FSETP.GE.FTZ.AND P6, PT, R176, RZ, PT ;  /* 0x000000ffb000720b */ /* 0x000fe20003fd6000 */
[----:B------:R-:W-:Y:S01]  /*7380*/  FMUL.FTZ R3, R208, R3 ;  /* 0x00000003d0037220 */ /* 0x000fe20000410000 */
[-C--:B------:R-:W-:Y:S01]  /*7390*/  FSEL R17, R17, R145.reuse, P2 ;  /* 0x0000009111117208 */ /* 0x080fe20001000000 */
[----:B------:R-:W-:Y:S01]  /*73a0*/  FADD.FTZ R20, -R145, R48 ;  /* 0x0000003091147221 */ /* 0x000fe20000010100 */
[----:B------:R-:W-:Y:S01]  /*73b0*/  FSETP.GE.FTZ.AND P2, PT, R167, RZ, PT ;  /* 0x000000ffa700720b */ /* 0x000fe20003f56000 */
[----:B------:R-:W-:Y:S01]  /*73c0*/  FADD.FTZ R64, -R145, R64 ;  /* 0x0000004091407221 */ /* 0x000fe20000010100 */
[----:B------:R-:W-:Y:S01]  /*73d0*/  F2FP.BF16.F32.PACK_AB R132, R3, R16 ;  /* 0x000000100384723e */ /* 0x000fe200000010ff */
[C---:B------:R-:W-:Y:S01]  /*73e0*/  FADD.FTZ R16, -R145.reuse, R36 ;  /* 0x0000002491107221 */ /* 0x040fe20000010100 */
[----:B------:R-:W-:Y:S01]  /*73f0*/  FSEL R20, R20, R145, P6 ;  /* 0x0000009114147208 */ /* 0x000fe20003000000 */
[----:B------:R-:W-:Y:S01]  /*7400*/  FADD.FTZ R3, -R145, R37 ;  /* 0x0000002591037221 */ /* 0x000fe20000010100 */
[----:B------:R-:W-:Y:S01]  /*7410*/  LOP3.LUT R2, R2, 0x200, R4, 0xf8, !PT ;  /* 0x0000020002027812 */ /* 0x000fe200078ef804 */
[----:B------:R-:W-:Y:S01]  /*7420*/  FMUL.FTZ R21, R187, R17 ;  /* 0x00000011bb157220 */ /* 0x000fe20000410000 */
[-C--:B------:R-:W-:Y:S01]  /*7430*/  FSEL R16, R16, R145.reuse, P1 ;  /* 0x0000009110107208 */ /* 0x080fe20000800000 */
[----:B------:R-:W-:Y:S01]  /*7440*/  FADD.FTZ R17, -R145, R49 ;  /* 0x0000003191117221 */ /* 0x000fe20000010100 */
[-C--:B------:R-:W-:Y:S01]  /*7450*/  FSEL R3, R3, R145.reuse, P0 ;  /* 0x0000009103037208 */ /* 0x080fe20000000000 */
[----:B------:R-:W-:Y:S01]  /*7460*/  FMUL.FTZ R20, R176, R20 ;  /* 0x00000014b0147220 */ /* 0x000fe20000410000 */
[----:B------:R-:W-:Y:S01]  /*7470*/  FSETP.GE.FTZ.AND P1, PT, R165, RZ, PT ;  /* 0x000000ffa500720b */ /* 0x000fe20003f36000 */
[----:B------:R-:W-:Y:S01]  /*7480*/  FMUL.FTZ R36, R184, R16 ;  /* 0x00000010b8247220 */ /* 0x000fe20000410000 */
[----:B------:R-:W-:Y:S01]  /*7490*/  FSETP.GE.FTZ.AND P0, PT, R163, RZ, PT ;  /* 0x000000ffa300720b */ /* 0x000fe20003f16000 */
[----:B------:R-:W-:Y:S01]  /*74a0*/  FADD.FTZ R16, -R145, R52 ;  /* 0x0000003491107221 */ /* 0x000fe20000010100 */
[----:B------:R-:W-:Y:S01]  /*74b0*/  FSEL R17, R17, R145, P2 ;  /* 0x0000009111117208 */ /* 0x000fe20001000000 */
[----:B------:R-:W-:Y:S01]  /*74c0*/  FMUL.FTZ R33, R183, R3 ;  /* 0x00000003b7217220 */ /* 0x000fe20000410000 */
[----:B------:R-:W-:Y:S01]  /*74d0*/  F2FP.BF16.F32.PACK_AB R4, R204, R205 ;  /* 0x000000cdcc04723e */ /* 0x000fe200000010ff */
[----:B------:R-:W-:Y:S01]  /*74e0*/  FADD.FTZ R3, -R145, R53 ;  /* 0x0000003591037221 */ /* 0x000fe20000010100 */
[----:B------:R-:W-:Y:S01]  /*74f0*/  FSEL R16, R16, R145, P1 ;  /* 0x0000009110107208 */ /* 0x000fe20000800000 */
[----:B------:R-:W-:Y:S01]  /*7500*/  FMUL.FTZ R17, R167, R17 ;  /* 0x00000011a7117220 */ /* 0x000fe20000410000 */
[----:B------:R-:W-:Y:S02]  /*7510*/  FSETP.GE.FTZ.AND P1, PT, R162, RZ, PT ;  /* 0x000000ffa200720b */ /* 0x000fe40003f36000 */
[----:B------:R-:W-:Y:S01]  /*7520*/  FSEL R3, R3, R145, P0 ;  /* 0x0000009103037208 */ /* 0x000fe20000000000 */
[----:B------:R-:W-:Y:S01]  /*7530*/  FMUL.FTZ R16, R165, R16 ;  /* 0x00000010a5107220 */ /* 0x000fe20000410000 */
[----:B------:R-:W-:Y:S02]  /*7540*/  FSETP.GE.FTZ.AND P0, PT, R161, RZ, PT ;  /* 0x000000ffa100720b */ /* 0x000fe40003f16000 */
[----:B------:R-:W-:Y:S01]  /*7550*/  F2FP.BF16.F32.PACK_AB R133, R21, R32 ;  /* 0x000000201585723e */ /* 0x000fe200000010ff */
[----:B------:R-:W-:Y:S01]  /*7560*/  FMUL.FTZ R3, R163, R3 ;  /* 0x00000003a3037220 */ /* 0x000fe20000410000 */
[----:B------:R-:W-:Y:S02]  /*7570*/  FSEL R64, R64, R145, P0 ;  /* 0x0000009140407208 */ /* 0x000fe40000000000 */
[----:B------:R-:W-:Y:S02]  /*7580*/  FSETP.GE.FTZ.AND P0, PT, R224, RZ, PT ;  /* 0x000000ffe000720b */ /* 0x000fe40003f16000 */
[----:B------:R-:W-:Y:S01]  /*7590*/  F2FP.BF16.F32.PACK_AB R53, R33, R36 ;  /* 0x000000242135723e */ /* 0x000fe200000010ff */
[----:B------:R-:W-:Y:S01]  /*75a0*/  @P1 FADD.FTZ R145, -R145, R65 ;  /* 0x0000004191911221 */ /* 0x000fe20000010100 */
[----:B------:R-:W-:Y:S01]  /*75b0*/  F2FP.BF16.F32.PACK_AB R52, R17, R20 ;  /* 0x000000141134723e */ /* 0x000fe200000010ff */
[----:B------:R-:W-:Y:S01]  /*75c0*/  FMUL.FTZ R64, R161, R64 ;  /* 0x00000040a1407220 */ /* 0x000fe20000410000 */
[----:B------:R-:W-:Y:S02]  /*75d0*/  F2FP.BF16.F32.PACK_AB R49, R3, R16 ;  /* 0x000000100331723e */ /* 0x000fe400000010ff */
[----:B------:R-:W-:Y:S01]  /*75e0*/  FSEL R48, R7, R144, P0 ;  /* 0x0000009007307208 */ /* 0x000fe20000000000 */
        /* <DEDUP_REMOVED lines=27> */
.L_x_1835:
[----:B------:R2:W-:Y:S01]  /*77a0*/  STS [R153+0x14000], R4 ;  /* 0x0140000499007388 */ /* 0x0005e20000000800 */
[C---:B------:R-:W-:Y:S01]  /*77b0*/  FADD.FTZ R19, -R144.reuse, R19 ;  /* 0x0000001390137221 */ /* 0x040fe20000010100 */
[----:B------:R-:W-:Y:S01]  /*77c0*/  FADD.FTZ R18, -R144, R18 ;  /* 0x0000001290127221 */ /* 0x000fe20000010100 */
[----:B------:R-:W-:Y:S01]  /*77d0*/  FSETP.GE.FTZ.AND P1, PT, R218, RZ, PT ;  /* 0x000000ffda00720b */ /* 0x000fe20003f36000 */
[C---:B------:R-:W-:Y:S01]  /*77e0*/  FADD.FTZ R22, -R144.reuse, R22 ;  /* 0x0000001690167221 */ /* 0x040fe20000010100 */
[----:B------:R-:W-:Y:S01]  /*77f0*/  FSETP.GE.FTZ.AND P2, PT, R219, RZ, PT ;  /* 0x000000ffdb00720b */ /* 0x000fe20003f56000 */
[----:B------:R-:W-:Y:S01]  /*7800*/  FADD.FTZ R7, -R144, R23 ;  /* 0x0000001790077221 */ /* 0x000fe20000010100 */
[----:B------:R-:W-:Y:S01]  /*7810*/  FSETP.GE.FTZ.AND P0, PT, R212, RZ, PT ;  /* 0x000000ffd400720b */ /* 0x000fe20003f16000 */
[C---:B------:R-:W-:Y:S01]  /*7820*/  FADD.FTZ R3, -R144.reuse, R34 ;  /* 0x0000002290037221 */ /* 0x040fe20000010100 */
[-C--:B------:R-:W-:Y:S01]  /*7830*/  FSEL R19, R19, R144.reuse, P1 ;  /* 0x0000009013137208 */ /* 0x080fe20000800000 */
[----:B------:R-:W-:Y:S01]  /*7840*/  FADD.FTZ R35, -R144, R35 ;  /* 0x0000002390237221 */ /* 0x000fe20000010100 */
[-C--:B------:R-:W-:Y:S01]  /*7850*/  FSEL R18, R18, R144.reuse, P2 ;  /* 0x0000009012127208 */ /* 0x080fe20001000000 */
[----:B-1----:R-:W-:Y:S01]  /*7860*/  FADD.FTZ R17, -R144, R39 ;  /* 0x0000002790117221 */ /* 0x002fe20000010100 */
[----:B------:R-:W-:Y:S01]  /*7870*/  FSEL R22, R22, R144, P0 ;  /* 0x0000009016167208 */ /* 0x000fe20000000000 */
[----:B------:R-:W-:Y:S01]  /*7880*/  FMUL.FTZ R20, R218, R19 ;  /* 0x00000013da147220 */ /* 0x000fe20000410000 */
[----:B------:R-:W-:Y:S01]  /*7890*/  FSETP.GE.FTZ.AND P1, PT, R211, RZ, PT ;  /* 0x000000ffd300720b */ /* 0x000fe20003f36000 */
[----:B------:R-:W-:Y:S01]  /*78a0*/  FMUL.FTZ R21, R219, R18 ;  /* 0x00000012db157220 */ /* 0x000fe20000410000 */
[----:B------:R-:W-:Y:S01]  /*78b0*/  FSETP.GE.FTZ.AND P2, PT, R195, RZ, PT ;  /* 0x000000ffc300720b */ /* 0x000fe20003f56000 */
[----:B------:R-:W-:Y:S01]  /*78c0*/  FADD.FTZ R18, -R144, R38 ;  /* 0x0000002690127221 */ /* 0x000fe20000010100 */
[----:B------:R-:W-:Y:S01]  /*78d0*/  FSETP.GE.FTZ.AND P0, PT, R196, RZ, PT ;  /* 0x000000ffc400720b */ /* 0x000fe20003f16000 */
[----:B------:R-:W-:Y:S01]  /*78e0*/  FMUL.FTZ R22, R212, R22 ;  /* 0x00000016d4167220 */ /* 0x000fe20000410000 */
[-C--:B------:R-:W-:Y:S01]  /*78f0*/  FSEL R7, R7, R144.reuse, P1 ;  /* 0x0000009007077208 */ /* 0x080fe20000800000 */
[----:B------:R-:W-:Y:S01]  /*7900*/  FADD.FTZ R55, -R144, R55 ;  /* 0x0000003790377221 */ /* 0x000fe20000010100 */
[-C--:B------:R-:W-:Y:S01]  /*7910*/  FSEL R35, R35, R144.reuse, P2 ;  /* 0x0000009023237208 */ /* 0x080fe20001000000 */
[----:B-----5:R-:W-:Y:S01]  /*7920*/  FADD.FTZ R8, -R6, R8 ;  /* 0x0000000806087221 */ /* 0x020fe20000010100 */
[----:B------:R-:W-:Y:S01]  /*7930*/  FSEL R3, R3, R144, P0 ;  /* 0x0000009003037208 */ /* 0x000fe20000000000 */
[----:B--2---:R-:W-:Y:S01]  /*7940*/  FMUL.FTZ R4, R224, R48 ;  /* 0x00000030e0047220 */ /* 0x004fe20000410000 */
[----:B------:R-:W-:Y:S01]  /*7950*/  FMUL.FTZ R19, R211, R7 ;  /* 0x00000007d3137220 */ /* 0x000fe20000410000 */
[----:B------:R-:W-:Y:S01]  /*7960*/  FMUL.FTZ R7, R195, R35 ;  /* 0x00000023c3077220 */ /* 0x000fe20000410000 */
[----:B------:R-:W-:Y:S01]  /*7970*/  FSETP.GE.FTZ.AND P0, PT, R191, RZ, PT ;  /* 0x000000ffbf00720b */ /* 0x000fe20003f16000 */
[----:B------:R-:W-:Y:S01]  /*7980*/  FMUL.FTZ R16, R196, R3 ;  /* 0x00000003c4107220 */ /* 0x000fe20000410000 */
[----:B------:R-:W-:Y:S01]  /*7990*/  F2FP.BF16.F32.PACK_AB R4, R4, R202 ;  /* 0x000000ca0404723e */ /* 0x000fe200000010ff */
[C---:B------:R-:W-:Y:S01]  /*79a0*/  FADD.FTZ R9, -R6.reuse, R9 ;  /* 0x0000000906097221 */ /* 0x040fe20000010100 */
[----:B------:R-:W-:Y:S01]  /*79b0*/  FSEL R17, R17, R144, P0 ;  /* 0x0000009011117208 */ /* 0x000fe20000000000 */
[----:B------:R-:W-:Y:S01]  /*79c0*/  FADD.FTZ R13, -R6, R13 ;  /* 0x0000000d060d7221 */ /* 0x000fe20000010100 */
[----:B------:R-:W-:Y:S01]  /*79d0*/  F2FP.BF16.F32.PACK_AB R32, R7, R16 ;  /* 0x000000100720723e */ /* 0x000fe200000010ff */
[----:B------:R-:W-:Y:S01]  /*79e0*/  FADD.FTZ R7, -R144, R50 ;  /* 0x0000003290077221 */ /* 0x000fe20000010100 */
[----:B------:R-:W-:Y:S01]  /*79f0*/  FSETP.GE.FTZ.AND P0, PT, R182, RZ, PT ;  /* 0x000000ffb600720b */ /* 0x000fe20003f16000 */
[----:B------:R1:W-:Y:S01]  /*7a00*/  STS [R153+0x14400], R4 ;  /* 0x0144000499007388 */ /* 0x0003e20000000800 */
[----:B------:R-:W-:Y:S01]  /*7a10*/  FSETP.GE.FTZ.AND P1, PT, R192, RZ, PT ;  /* 0x000000ffc000720b */ /* 0x000fe20003f36000 */
[C---:B------:R-:W-:Y:S01]  /*7a20*/  FADD.FTZ R24, -R6.reuse, R24 ;  /* 0x0000001806187221 */ /* 0x040fe20000010100 */
[-C--:B------:R-:W-:Y:S01]  /*7a30*/  FSEL R7, R7, R144.reuse, P0 ;  /* 0x0000009007077208 */ /* 0x080fe20000000000 */
[----:B------:R-:W-:Y:S01]  /*7a40*/  FADD.FTZ R25, -R6, R25 ;  /* 0x0000001906197221 */ /* 0x000fe20000010100 */
[----:B------:R-:W-:Y:S01]  /*7a50*/  FSETP.GE.FTZ.AND P0, PT, R166, RZ, PT ;  /* 0x000000ffa600720b */ /* 0x000fe20003f16000 */
[----:B------:R-:W-:Y:S01]  /*7a60*/  FADD.FTZ R12, -R6, R12 ;  /* 0x0000000c060c7221 */ /* 0x000fe20000010100 */
[----:B------:R-:W-:Y:S01]  /*7a70*/  FSEL R18, R18, R144, P1 ;  /* 0x0000009012127208 */ /* 0x000fe20000800000 */
[----:B------:R-:W-:Y:S01]  /*7a80*/  FADD.FTZ R29, -R6, R29 ;  /* 0x0000001d061d7221 */ /* 0x000fe20000010100 */
[----:B------:R-:W-:Y:S01]  /*7a90*/  F2FP.BF16.F32.PACK_AB R3, R20, R21 ;  /* 0x000000151403723e */ /* 0x000fe200000010ff */
[----:B------:R-:W-:Y:S01]  /*7aa0*/  FMUL.FTZ R20, R191, R17 ;  /* 0x00000011bf147220 */ /* 0x000fe20000410000 */
[----:B------:R-:W-:Y:S01]  /*7ab0*/  FSETP.GE.FTZ.AND P1, PT, R179, RZ, PT ;  /* 0x000000ffb300720b */ /* 0x000fe20003f36000 */
[----:B------:R-:W-:Y:S01]  /*7ac0*/  FMUL.FTZ R21, R192, R18 ;  /* 0x00000012c0157220 */ /* 0x000fe20000410000 */
[----:B------:R-:W-:Y:S01]  /*7ad0*/  F2FP.BF16.F32.PACK_AB R33, R19, R22 ;  /* 0x000000161321723e */ /* 0x000fe200000010ff */
[----:B------:R-:W-:Y:S01]  /*7ae0*/  FMUL.FTZ R19, R182, R7 ;  /* 0x00000007b6137220 */ /* 0x000fe20000410000 */
[----:B------:R2:W-:Y:S01]  /*7af0*/  STS [R159+0x14400], R3 ;  /* 0x014400039f007388 */ /* 0x0005e20000000800 */
[----:B------:R-:W-:Y:S01]  /*7b00*/  FSEL R16, R55, R144, P1 ;  /* 0x0000009037107208 */ /* 0x000fe20000800000 */
[C---:B------:R-:W-:Y:S01]  /*7b10*/  FADD.FTZ R18, -R144.reuse, R51 ;  /* 0x0000003390127221 */ /* 0x040fe20000010100 */
[C---:B------:R-:W-:Y:S01]  /*7b20*/  FADD.FTZ R17, -R144.reuse, R54 ;  /* 0x0000003690117221 */ /* 0x040fe20000010100 */
[----:B------:R-:W-:Y:S01]  /*7b30*/  FADD.FTZ R7, -R144, R66 ;  /* 0x0000004290077221 */ /* 0x000fe20000010100 */
[----:B------:R-:W-:Y:S01]  /*7b40*/  FSETP.GE.FTZ.AND P6, PT, R181, RZ, PT ;  /* 0x000000ffb500720b */ /* 0x000fe20003fd6000 */
[----:B------:R-:W-:Y:S01]  /*7b50*/  FMUL.FTZ R16, R179, R16 ;  /* 0x00000010b3107220 */ /* 0x000fe20000410000 */
[----:B------:R-:W-:Y:S01]  /*7b60*/  FSETP.GE.FTZ.AND P2, PT, R180, RZ, PT ;  /* 0x000000ffb400720b */ /* 0x000fe20003f56000 */
[C---:B------:R-:W-:Y:S01]  /*7b70*/  FADD.FTZ R44, -R6.reuse, R44 ;  /* 0x0000002c062c7221 */ /* 0x040fe20000010100 */
[----:B------:R-:W-:Y:S01]  /*7b80*/  FSETP.GE.FTZ.AND P1, PT, R175, RZ, PT ;  /* 0x000000ffaf00720b */ /* 0x000fe20003f36000 */
[----:B------:R-:W-:Y:S01]  /*7b90*/  FADD.FTZ R45, -R6, R45 ;  /* 0x0000002d062d7221 */ /* 0x000fe20000010100 */
[-C--:B------:R-:W-:Y:S01]  /*7ba0*/  FSEL R18, R18, R144.reuse, P6 ;  /* 0x0000009012127208 */ /* 0x080fe20003000000 */
[----:B------:R-:W-:Y:S01]  /*7bb0*/  STS [R159+0x14000], R132 ;  /* 0x014000849f007388 */ /* 0x000fe20000000800 */
[-C--:B------:R-:W-:Y:S01]  /*7bc0*/  FSEL R17, R17, R144.reuse, P2 ;  /* 0x0000009011117208 */ /* 0x080fe20001000000 */
[----:B------:R-:W-:Y:S01]  /*7bd0*/  FADD.FTZ R27, -R5, R27 ;  /* 0x0000001b051b7221 */ /* 0x000fe20000010100 */
[----:B------:R-:W-:Y:S01]  /*7be0*/  FSEL R7, R7, R144, P1 ;  /* 0x0000009007077208 */ /* 0x000fe20000800000 */
[----:B------:R-:W-:Y:S01]  /*7bf0*/  @P0 FADD.FTZ R144, -R144, R67 ;  /* 0x0000004390900221 */ /* 0x000fe20000010100 */
        /* <DEDUP_REMOVED lines=8> */
[----:B-1----:R-:W-:Y:S01]  /*7c80*/  FSEL R4, R9, R6, P2 ;  /* 0x0000000609047208 */ /* 0x002fe20001000000 */
[----:B------:R-:W-:Y:S01]  /*7c90*/  FMUL.FTZ R8, R228, R8 ;  /* 0x00000008e4087220 */ /* 0x000fe20000410000 */
[----:B------:R-:W-:Y:S01]  /*7ca0*/  FSEL R13, R13, R6, P0 ;  /* 0x000000060d0d7208 */ /* 0x000fe20000000000 */
[----:B------:R-:W-:Y:S01]  /*7cb0*/  FADD.FTZ R9, -R6, R28 ;  /* 0x0000001c06097221 */ /* 0x000fe20000010100 */
[----:B------:R-:W-:Y:S01]  /*7cc0*/  FSETP.GE.FTZ.AND P0, PT, R216, RZ, PT ;  /* 0x000000ffd800720b */ /* 0x000fe20003f16000 */
[----:B------:R-:W-:Y:S01]  /*7cd0*/  FMUL.FTZ R4, R227, R4 ;  /* 0x00000004e3047220 */ /* 0x000fe20000410000 */
[----:B------:R-:W-:Y:S01]  /*7ce0*/  FSETP.GE.FTZ.AND P1, PT, R226, RZ, PT ;  /* 0x000000ffe200720b */ /* 0x000fe20003f36000 */
[----:B------:R-:W-:Y:S01]  /*7cf0*/  FMUL.FTZ R13, R225, R13 ;  /* 0x0000000de10d7220 */ /* 0x000fe20000410000 */
[----:B------:R-:W-:Y:S01]  /*7d00*/  FSEL R24, R24, R6, P0 ;  /* 0x0000000618187208 */ /* 0x000fe20000000000 */
[----:B------:R-:W-:Y:S01]  /*7d10*/  FADD.FTZ R26, -R5, R26 ;  /* 0x0000001a051a7221 */ /* 0x000fe20000010100 */
[----:B------:R-:W-:Y:S01]  /*7d20*/  FSETP.GE.FTZ.AND P0, PT, R217, RZ, PT ;  /* 0x000000ffd900720b */ /* 0x000fe20003f16000 */
[----:B------:R-:W-:Y:S01]  /*7d30*/  FADD.FTZ R31, -R5, R31 ;  /* 0x0000001f051f7221 */ /* 0x000fe20000010100 */
[----:B------:R-:W-:Y:S01]  /*7d40*/  F2FP.BF16.F32.PACK_AB R144, R144, R7 ;  /* 0x000000079090723e */ /* 0x000fe200000010ff */
[----:B------:R-:W-:Y:S01]  /*7d50*/  FADD.FTZ R7, -R6, R40 ;  /* 0x0000002806077221 */ /* 0x000fe20000010100 */
[----:B--2---:R-:W-:Y:S01]  /*7d60*/  F2FP.BF16.F32.PACK_AB R3, R4, R8 ;  /* 0x000000080403723e */ /* 0x004fe200000010ff */
[----:B------:R-:W-:Y:S01]  /*7d70*/  FADD.FTZ R4, -R6, R41 ;  /* 0x0000002906047221 */ /* 0x000fe20000010100 */
[-C--:B------:R-:W-:Y:S01]  /*7d80*/  FSEL R8, R25, R6.reuse, P0 ;  /* 0x0000000619087208 */ /* 0x080fe20000000000 */
[----:B------:R-:W-:Y:S01]  /*7d90*/  FADD.FTZ R30, -R5, R30 ;  /* 0x0000001e051e7221 */ /* 0x000fe20000010100 */
[----:B------:R-:W-:Y:S01]  /*7da0*/  FSEL R12, R12, R6, P1 ;  /* 0x000000060c0c7208 */ /* 0x000fe20000800000 */
[----:B------:R1:W-:Y:S01]  /*7db0*/  STS [R153+0x16000], R3 ;  /* 0x0160000399007388 */ /* 0x0003e20000000800 */
[----:B------:R-:W-:Y:S01]  /*7dc0*/  FSETP.GE.FTZ.AND P6, PT, R215, RZ, PT ;  /* 0x000000ffd700720b */ /* 0x000fe20003fd6000 */
[----:B------:R-:W-:Y:S01]  /*7dd0*/  FMUL.FTZ R8, R217, R8 ;  /* 0x00000008d9087220 */ /* 0x000fe20000410000 */
[----:B------:R-:W-:Y:S01]  /*7de0*/  FSETP.GE.FTZ.AND P1, PT, R200, RZ, PT ;  /* 0x000000ffc800720b */ /* 0x000fe20003f36000 */
[----:B------:R-:W-:Y:S01]  /*7df0*/  FMUL.FTZ R12, R226, R12 ;  /* 0x0000000ce20c7220 */ /* 0x000fe20000410000 */
[----:B------:R-:W-:Y:S01]  /*7e00*/  FSETP.GE.FTZ.AND P2, PT, R214, RZ, PT ;  /* 0x000000ffd600720b */ /* 0x000fe20003f56000 */
[----:B------:R-:W-:Y:S01]  /*7e10*/  FADD.FTZ R43, -R5, R43 ;  /* 0x0000002b052b7221 */ /* 0x000fe20000010100 */
[----:B------:R-:W-:Y:S01]  /*7e20*/  FSETP.GE.FTZ.AND P0, PT, R199, RZ, PT ;  /* 0x000000ffc700720b */ /* 0x000fe20003f16000 */
[----:B------:R-:W-:Y:S01]  /*7e30*/  FADD.FTZ R42, -R5, R42 ;  /* 0x0000002a052a7221 */ /* 0x000fe20000010100 */
[----:B------:R-:W-:Y:S01]  /*7e40*/  F2FP.BF16.F32.PACK_AB R22, R18, R19 ;  /* 0x000000131216723e */ /* 0x000fe200000010ff */
[----:B------:R-:W-:Y:S01]  /*7e50*/  FMUL.FTZ R19, R216, R24 ;  /* 0x00000018d8137220 */ /* 0x000fe20000410000 */
[-C--:B------:R-:W-:Y:S01]  /*7e60*/  FSEL R9, R9, R6.reuse, P6 ;  /* 0x0000000609097208 */ /* 0x080fe20003000000 */
[----:B------:R-:W-:Y:S01]  /*7e70*/  FADD.FTZ R47, -R5, R47 ;  /* 0x0000002f052f7221 */ /* 0x000fe20000010100 */
[-C--:B------:R-:W-:Y:S01]  /*7e80*/  FSEL R7, R7, R6.reuse, P1 ;  /* 0x0000000607077208 */ /* 0x080fe20000800000 */
[----:B------:R-:W-:Y:S01]  /*7e90*/  FADD.FTZ R58, -R5, R58 ;  /* 0x0000003a053a7221 */ /* 0x000fe20000010100 */
[-C--:B------:R-:W-:Y:S01]  /*7ea0*/  FSEL R29, R29, R6.reuse, P2 ;  /* 0x000000061d1d7208 */ /* 0x080fe20001000000 */
[----:B------:R-:W-:Y:S01]  /*7eb0*/  FMUL.FTZ R145, R162, R145 ;  /* 0x00000091a2917220 */ /* 0x000fe20000410000 */
[----:B------:R-:W-:Y:S01]  /*7ec0*/  F2FP.BF16.F32.PACK_AB R23, R20, R21 ;  /* 0x000000151417723e */ /* 0x000fe200000010ff */
[----:B------:R-:W-:Y:S01]  /*7ed0*/  IMAD.SHL.U32 R143, R174, 0x20, RZ ;  /* 0x00000020ae8f7824 */ /* 0x000fe200078e00ff */
[-C--:B------:R-:W-:Y:S02]  /*7ee0*/  FSEL R4, R4, R6.reuse, P0 ;  /* 0x0000000604047208 */ /* 0x080fe40000000000 */
[----:B------:R-:W-:Y:S02]  /*7ef0*/  FSETP.GE.FTZ.AND P2, PT, R198, RZ, PT ;  /* 0x000000ffc600720b */ /* 0x000fe40003f56000 */
[----:B------:R-:W-:Y:S01]  /*7f00*/  F2FP.BF16.F32.PACK_AB R21, R16, R17 ;  /* 0x000000111015723e */ /* 0x000fe200000010ff */
[----:B------:R-:W-:Y:S01]  /*7f10*/  FMUL.FTZ R17, R215, R9 ;  /* 0x00000009d7117220 */ /* 0x000fe20000410000 */
[----:B------:R-:W-:Y:S01]  /*7f20*/  FSETP.GE.FTZ.AND P0, PT, R177, RZ, PT ;  /* 0x000000ffb100720b */ /* 0x000fe20003f16000 */
[----:B------:R-:W-:Y:S01]  /*7f30*/  FMUL.FTZ R9, R200, R7 ;  /* 0x00000007c8097220 */ /* 0x000fe20000410000 */
[----:B------:R-:W-:Y:S01]  /*7f40*/  F2FP.BF16.F32.PACK_AB R19, R8, R19 ;  /* 0x000000130813723e */ /* 0x000fe200000010ff */
[C---:B------:R-:W-:Y:S01]  /*7f50*/  FADD.FTZ R8, -R6.reuse, R56 ;  /* 0x0000003806087221 */ /* 0x040fe20000010100 */
[----:B------:R-:W-:Y:S01]  /*7f60*/  FSETP.GE.FTZ.AND P1, PT, R197, RZ, PT ;  /* 0x000000ffc500720b */ /* 0x000fe20003f36000 */
[----:B------:R-:W-:Y:S01]  /*7f70*/  FADD.FTZ R7, -R6, R57 ;  /* 0x0000003906077221 */ /* 0x000fe20000010100 */
[----:B------:R-:W-:Y:S01]  /*7f80*/  FSEL R44, R44, R6, P2 ;  /* 0x000000062c2c7208 */ /* 0x000fe20001000000 */
[----:B------:R-:W-:Y:S01]  /*7f90*/  FMUL.FTZ R16, R214, R29 ;  /* 0x0000001dd6107220 */ /* 0x000fe20000410000 */
[----:B------:R-:W-:Y:S02]  /*7fa0*/  FSETP.GE.FTZ.AND P6, PT, R190, RZ, PT ;  /* 0x000000ffbe00720b */ /* 0x000fe40003fd6000 */
[----:B------:R-:W-:Y:S01]  /*7fb0*/  FSETP.GE.FTZ.AND P2, PT, R189, RZ, PT ;  /* 0x000000ffbd00720b */ /* 0x000fe20003f56000 */
[----:B------:R-:W-:Y:S01]  /*7fc0*/  FMUL.FTZ R44, R198, R44 ;  /* 0x0000002cc62c7220 */ /* 0x000fe20000410000 */
[----:B------:R-:W-:Y:S01]  /*7fd0*/  F2FP.BF16.F32.PACK_AB R20, R13, R12 ;  /* 0x0000000c0d14723e */ /* 0x000fe200000010ff */
[----:B------:R-:W-:Y:S01]  /*7fe0*/  FMUL.FTZ R13, R199, R4 ;  /* 0x00000004c70d7220 */ /* 0x000fe20000410000 */
[-C--:B------:R-:W-:Y:S01]  /*7ff0*/  FSEL R12, R45, R6.reuse, P1 ;  /* 0x000000062d0c7208 */ /* 0x080fe20000800000 */
[----:B------:R-:W-:Y:S01]  /*8000*/  FADD.FTZ R4, -R6, R60 ;  /* 0x0000003c06047221 */ /* 0x000fe20000010100 */
[-C--:B------:R-:W-:Y:S02]  /*8010*/  FSEL R8, R8, R6.reuse, P6 ;  /* 0x0000000608087208 */ /* 0x080fe40003000000 */
[----:B------:R-:W-:Y:S01]  /*8020*/  FSEL R7, R7, R6, P2 ;  /* 0x0000000607077208 */ /* 0x000fe20001000000 */
[----:B------:R-:W-:Y:S01]  /*8030*/  FMUL.FTZ R12, R197, R12 ;  /* 0x0000000cc50c7220 */ /* 0x000fe20000410000 */
[----:B------:R-:W-:Y:S01]  /*8040*/  FSETP.GE.FTZ.AND P1, PT, R178, RZ, PT ;  /* 0x000000ffb200720b */ /* 0x000fe20003f36000 */
[----:B------:R-:W-:Y:S01]  /*8050*/  FMUL.FTZ R8, R190, R8 ;  /* 0x00000008be087220 */ /* 0x000fe20000410000 */
[----:B------:R-:W-:Y:S01]  /*8060*/  F2FP.BF16.F32.PACK_AB R16, R16, R17 ;  /* 0x000000111010723e */ /* 0x000fe200000010ff */
[----:B------:R-:W-:Y:S01]  /*8070*/  FMUL.FTZ R7, R189, R7 ;  /* 0x00000007bd077220 */ /* 0x000fe20000410000 */
[----:B------:R-:W-:Y:S01]  /*8080*/  FSEL R4, R4, R6, P1 ;  /* 0x0000000604047208 */ /* 0x000fe20000800000 */
[----:B------:R-:W-:Y:S01]  /*8090*/  @P0 FADD.FTZ R6, -R6, R61 ;  /* 0x0000003d06060221 */ /* 0x000fe20000010100 */
[----:B------:R-:W-:Y:S02]  /*80a0*/  FSETP.GE.FTZ.AND P6, PT, R232, RZ, PT ;  /* 0x000000ffe800720b */ /* 0x000fe40003fd6000 */
[----:B------:R-:W-:Y:S01]  /*80b0*/  F2FP.BF16.F32.PACK_AB R17, R7, R8 ;  /* 0x000000080711723e */ /* 0x000fe200000010ff */
[----:B------:R-:W-:Y:S01]  /*80c0*/  FMUL.FTZ R4, R178, R4 ;  /* 0x00000004b2047220 */ /* 0x000fe20000410000 */
[----:B------:R-:W-:Y:S01]  /*80d0*/  FMUL.FTZ R18, R177, R6 ;  /* 0x00000006b1127220 */ /* 0x000fe20000410000 */
[C---:B------:R-:W-:Y:S01]  /*80e0*/  FADD.FTZ R8, -R5.reuse, R10 ;  /* 0x0000000a05087221 */ /* 0x040fe20000010100 */
[----:B------:R-:W-:Y:S01]  /*80f0*/  FADD.FTZ R7, -R5, R11 ;  /* 0x0000000b05077221 */ /* 0x000fe20000010100 */
[----:B------:R-:W-:Y:S01]  /*8100*/  FSETP.GE.FTZ.AND P2, PT, R231, RZ, PT ;  /* 0x000000ffe700720b */ /* 0x000fe20003f56000 */
[C---:B------:R-:W-:Y:S01]  /*8110*/  FADD.FTZ R6, -R5.reuse, R14 ;  /* 0x0000000e05067221 */ /* 0x040fe20000010100 */
[----:B------:R-:W-:Y:S01]  /*8120*/  F2FP.BF16.F32.PACK_AB R18, R18, R4 ;  /* 0x000000041212723e */ /* 0x000fe200000010ff */
[----:B------:R-:W-:Y:S01]  /*8130*/  FADD.FTZ R4, -R5, R15 ;  /* 0x0000000f05047221 */ /* 0x000fe20000010100 */
[----:B------:R-:W-:Y:S02]  /*8140*/  FSETP.GE.FTZ.AND P0, PT, R229, RZ, PT ;  /* 0x000000ffe500720b */ /* 0x000fe40003f16000 */
[-C--:B------:R-:W-:Y:S02]  /*8150*/  FSEL R8, R8, R5.reuse, P6 ;  /* 0x0000000508087208 */ /* 0x080fe40003000000 */
[-C--:B------:R-:W-:Y:S02]  /*8160*/  FSEL R7, R7, R5.reuse, P2 ;  /* 0x0000000507077208 */ /* 0x080fe40001000000 */
[----:B------:R-:W-:Y:S01]  /*8170*/  FSETP.GE.FTZ.AND P1, PT, R230, RZ, PT ;  /* 0x000000ffe600720b */ /* 0x000fe20003f36000 */
[----:B------:R-:W-:Y:S01]  /*8180*/  FMUL.FTZ R8, R232, R8 ;  /* 0x00000008e8087220 */ /* 0x000fe20000410000 */
[----:B------:R-:W-:Y:S01]  /*8190*/  FSEL R4, R4, R5, P0 ;  /* 0x0000000504047208 */ /* 0x000fe20000000000 */
[----:B------:R-:W-:Y:S01]  /*81a0*/  FMUL.FTZ R7, R231, R7 ;  /* 0x00000007e7077220 */ /* 0x000fe20000410000 */
[----:B------:R-:W-:Y:S02]  /*81b0*/  FSEL R6, R6, R5, P1 ;  /* 0x0000000506067208 */ /* 0x000fe40000800000 */
[----:B------:R-:W-:Y:S01]  /*81c0*/  FSETP.GE.FTZ.AND P0, PT, R222, RZ, PT ;  /* 0x000000ffde00720b */ /* 0x000fe20003f16000 */
[----:B------:R-:W-:Y:S01]  /*81d0*/  FMUL.FTZ R4, R229, R4 ;  /* 0x00000004e5047220 */ /* 0x000fe20000410000 */
[----:B------:R-:W-:Y:S01]  /*81e0*/  F2FP.BF16.F32.PACK_AB R10, R7, R8 ;  /* 0x00000008070a723e */ /* 0x000fe200000010ff */
[----:B------:R-:W-:Y:S01]  /*81f0*/  FMUL.FTZ R6, R230, R6 ;  /* 0x00000006e6067220 */ /* 0x000fe20000410000 */
[----:B------:R-:W-:Y:S01]  /*8200*/  FSETP.GE.FTZ.AND P1, PT, R223, RZ, PT ;  /* 0x000000ffdf00720b */ /* 0x000fe20003f36000 */
[----:B------:R-:W-:Y:S01]  /*8210*/  FADD.FTZ R7, -R5, R46 ;  /* 0x0000002e05077221 */ /* 0x000fe20000010100 */
[----:B------:R-:W-:Y:S01]  /*8220*/  F2FP.BF16.F32.PACK_AB R13, R13, R9 ;  /* 0x000000090d0d723e */ /* 0x000fe200000010ff */
[----:B------:R-:W-:Y:S01]  /*8230*/  STS [R153+0x16400], R10 ;  /* 0x0164000a99007388 */ /* 0x000fe20000000800 */
[----:B------:R-:W-:Y:S01]  /*8240*/  F2FP.BF16.F32.PACK_AB R9, R4, R6 ;  /* 0x000000060409723e */ /* 0x000fe200000010ff */
[----:B------:R-:W-:Y:S01]  /*8250*/  FADD.FTZ R6, -R5, R59 ;  /* 0x0000003b05067221 */ /* 0x000fe20000010100 */
[-C--:B------:R-:W-:Y:S02]  /*8260*/  FSEL R27, R27, R5.reuse, P0 ;  /* 0x000000051b1b7208 */ /* 0x080fe40000000000 */
[----:B------:R-:W-:Y:S01]  /*8270*/  STS [R159+0x16000], R20 ;  /* 0x016000149f007388 */ /* 0x000fe20000000800 */
[----:B------:R-:W-:Y:S01]  /*8280*/  FSEL R26, R26, R5, P1 ;  /* 0x000000051a1a7208 */ /* 0x000fe20000800000 */
[----:B------:R-:W-:Y:S01]  /*8290*/  FADD.FTZ R4, -R5, R62 ;  /* 0x0000003e05047221 */ /* 0x000fe20000010100 */
[----:B------:R-:W-:Y:S02]  /*82a0*/  FSETP.GE.FTZ.AND P0, PT, R220, RZ, PT ;  /* 0x000000ffdc00720b */ /* 0x000fe40003f16000 */
[----:B------:R2:W-:Y:S01]  /*82b0*/  STS [R159+0x16400], R9 ;  /* 0x016400099f007388 */ /* 0x0005e20000000800 */
[----:B-1----:R-:W-:Y:S01]  /*82c0*/  FMUL.FTZ R3, R222, R27 ;  /* 0x0000001bde037220 */ /* 0x002fe20000410000 */
[----:B------:R-:W-:Y:S01]  /*82d0*/  FMUL.FTZ R26, R223, R26 ;  /* 0x0000001adf1a7220 */ /* 0x000fe20000410000 */
[----:B------:R-:W-:Y:S02]  /*82e0*/  FSETP.GE.FTZ.AND P1, PT, R221, RZ, PT ;  /* 0x000000ffdd00720b */ /* 0x000fe40003f36000 */
[----:B------:R-:W-:Y:S01]  /*82f0*/  STS [R155+0x14000], R134 ;  /* 0x014000869b007388 */ /* 0x000fe20000000800 */
[----:B------:R-:W-:Y:S02]  /*8300*/  FSEL R31, R31, R5, P0 ;  /* 0x000000051f1f7208 */ /* 0x000fe40000000000 */
[----:B------:R-:W-:Y:S02]  /*8310*/  F2FP.BF16.F32.PACK_AB R3, R3, R26 ;  /* 0x0000001a0303723e */ /* 0x000fe400000010ff */
[----:B------:R-:W-:Y:S01]  /*8320*/  STS [R155+0x14400], R33 ;  /* 0x014400219b007388 */ /* 0x000fe20000000800 */
[----:B------:R-:W-:Y:S01]  /*8330*/  FSETP.GE.FTZ.AND P0, PT, R210, RZ, PT ;  /* 0x000000ffd200720b */ /* 0x000fe20003f16000 */
[----:B------:R-:W-:Y:S01]  /*8340*/  FMUL.FTZ R31, R220, R31 ;  /* 0x0000001fdc1f7220 */ /* 0x000fe20000410000 */
[-C--:B------:R-:W-:Y:S02]  /*8350*/  FSEL R30, R30, R5.reuse, P1 ;  /* 0x000000051e1e7208 */ /* 0x080fe40000800000 */
[----:B------:R-:W-:Y:S01]  /*8360*/  STS [R158+0x14000], R133 ;  /* 0x014000859e007388 */ /* 0x000fe20000000800 */
[----:B------:R-:W-:Y:S02]  /*8370*/  FSETP.GE.FTZ.AND P1, PT, R213, RZ, PT ;  /* 0x000000ffd500720b */ /* 0x000fe40003f36000 */
[----:B------:R-:W-:Y:S02]  /*8380*/  FSETP.GE.FTZ.AND P2, PT, R207, RZ, PT ;  /* 0x000000ffcf00720b */ /* 0x000fe40003f56000 */
[----:B------:R-:W-:Y:S01]  /*8390*/  STS [R158+0x14400], R32 ;  /* 0x014400209e007388 */ /* 0x000fe20000000800 */
[-C--:B------:R-:W-:Y:S01]  /*83a0*/  FSEL R43, R43, R5.reuse, P0 ;  /* 0x000000052b2b7208 */ /* 0x080fe20000000000 */
[----:B------:R-:W-:Y:S01]  /*83b0*/  FMUL.FTZ R30, R221, R30 ;  /* 0x0000001edd1e7220 */ /* 0x000fe20000410000 */
[----:B------:R-:W-:Y:S02]  /*83c0*/  FSETP.GE.FTZ.AND P0, PT, R185, RZ, PT ;  /* 0x000000ffb900720b */ /* 0x000fe40003f16000 */
[----:B------:R1:W-:Y:S01]  /*83d0*/  STS [R155+0x16400], R3 ;  /* 0x016400039b007388 */ /* 0x0003e20000000800 */
[----:B------:R-:W-:Y:S01]  /*83e0*/  FSEL R42, R42, R5, P1 ;  /* 0x000000052a2a7208 */ /* 0x000fe20000800000 */
[----:B------:R-:W-:Y:S01]  /*83f0*/  FMUL.FTZ R43, R210, R43 ;  /* 0x0000002bd22b7220 */ /* 0x000fe20000410000 */
[----:B------:R-:W-:Y:S02]  /*8400*/  FSEL R7, R7, R5, P2 ;  /* 0x0000000507077208 */ /* 0x000fe40001000000 */
[----:B------:R-:W-:Y:S01]  /*8410*/  STS [R155+0x16000], R19 ;  /* 0x016000139b007388 */ /* 0x000fe20000000800 */
[----:B------:R-:W-:Y:S01]  /*8420*/  FSETP.GE.FTZ.AND P1, PT, R206, RZ, PT ;  /* 0x000000ffce00720b */ /* 0x000fe20003f36000 */
[----:B--2---:R-:W-:Y:S01]  /*8430*/  IMAD.MOV.U32 R9, RZ, RZ, 0x10 ;  /* 0x00000010ff097424 */ /* 0x004fe200078e00ff */
[----:B------:R-:W-:Y:S01]  /*8440*/  FSETP.GE.FTZ.AND P6, PT, R194, RZ, PT ;  /* 0x000000ffc200720b */ /* 0x000fe20003fd6000 */
[----:B------:R-:W-:Y:S01]  /*8450*/  FMUL.FTZ R15, R207, R7 ;  /* 0x00000007cf0f7220 */ /* 0x000fe20000410000 */
[----:B------:R-:W-:Y:S01]  /*8460*/  FSETP.GE.FTZ.AND P2, PT, R193, RZ, PT ;  /* 0x000000ffc100720b */ /* 0x000fe20003f56000 */
[----:B------:R-:W-:Y:S01]  /*8470*/  STS [R158+0x16000], R16 ;  /* 0x016000109e007388 */ /* 0x000fe20000000800 */
[-C--:B------:R-:W-:Y:S01]  /*8480*/  FSEL R47, R47, R5.reuse, P1 ;  /* 0x000000052f2f7208 */ /* 0x080fe20000800000 */
[----:B------:R-:W-:Y:S01]  /*8490*/  FMUL.FTZ R42, R213, R42 ;  /* 0x0000002ad52a7220 */ /* 0x000fe20000410000 */
[----:B------:R-:W-:Y:S02]  /*84a0*/  FSEL R7, R58, R5, P6 ;  /* 0x000000053a077208 */ /* 0x000fe40003000000 */
[----:B------:R-:W-:Y:S01]  /*84b0*/  FSETP.GE.FTZ.AND P1, PT, R186, RZ, PT ;  /* 0x000000ffba00720b */ /* 0x000fe20003f36000 */
[----:B------:R-:W-:Y:S01]  /*84c0*/  FMUL.FTZ R47, R206, R47 ;  /* 0x0000002fce2f7220 */ /* 0x000fe20000410000 */
[----:B------:R-:W-:Y:S01]  /*84d0*/  FSEL R6, R6, R5, P2 ;  /* 0x0000000506067208 */ /* 0x000fe20001000000 */
[----:B------:R-:W-:Y:S01]  /*84e0*/  FMUL.FTZ R14, R194, R7 ;  /* 0x00000007c20e7220 */ /* 0x000fe20000410000 */
[----:B------:R-:W-:Y:S01]  /*84f0*/  FSEL R4, R4, R5, P1 ;  /* 0x0000000504047208 */ /* 0x000fe20000800000 */
[----:B------:R-:W-:Y:S01]  /*8500*/  @P0 FADD.FTZ R5, -R5, R63 ;  /* 0x0000003f05050221 */ /* 0x000fe20000010100 */
[----:B------:R-:W-:Y:S01]  /*8510*/  LOP3.LUT P0, RZ, R174, 0x4, RZ, 0xc0, !PT ;  /* 0x00000004aeff7812 */ /* 0x000fe2000780c0ff */
[----:B------:R-:W-:Y:S01]  /*8520*/  FMUL.FTZ R7, R193, R6 ;  /* 0x00000006c1077220 */ /* 0x000fe20000410000 */
[----:B------:R-:W-:Y:S01]  /*8530*/  F2FP.BF16.F32.PACK_AB R6, R31, R30 ;  /* 0x0000001e1f06723e */ /* 0x000fe200000010ff */
[----:B------:R-:W-:Y:S01]  /*8540*/  FMUL.FTZ R8, R185, R5 ;  /* 0x00000005b9087220 */ /* 0x000fe20000410000 */
[----:B------:R-:W-:Y:S01]  /*8550*/  SEL R9, R9, 0xfffffff0, !P0 ;  /* 0xfffffff009097807 */ /* 0x000fe20004000000 */
[----:B------:R-:W-:Y:S01]  /*8560*/  FMUL.FTZ R11, R186, R4 ;  /* 0x00000004ba0b7220 */ /* 0x000fe20000410000 */
[----:B------:R-:W-:Y:S01]  /*8570*/  F2FP.BF16.F32.PACK_AB R5, R43, R42 ;  /* 0x0000002a2b05723e */ /* 0x000fe200000010ff */
[----:B------:R-:W-:Y:S01]  /*8580*/  STS [R158+0x16400], R6 ;  /* 0x016400069e007388 */ /* 0x000fe20000000800 */
[----:B------:R-:W-:Y:S01]  /*8590*/  F2FP.BF16.F32.PACK_AB R12, R12, R44 ;  /* 0x0000002c0c0c723e */ /* 0x000fe200000010ff */
[----:B-1----:R-:W-:Y:S01]  /*85a0*/  IMAD.IADD R3, R9, 0x1, R152 ;  /* 0x0000000109037824 */ /* 0x002fe200078e0298 */
[----:B------:R-:W-:Y:S02]  /*85b0*/  F2FP.BF16.F32.PACK_AB R4, R47, R15 ;  /* 0x0000000f2f04723e */ /* 0x000fe400000010ff */
[----:B------:R-:W-:Y:S01]  /*85c0*/  STS [R152+-0x8000], R53 ;  /* 0xff80003598007388 */ /* 0x000fe20000000800 */
[----:B------:R-:W-:Y:S02]  /*85d0*/  F2FP.BF16.F32.PACK_AB R64, R145, R64 ;  /* 0x000000409140723e */ /* 0x000fe400000010ff */
[----:B------:R-:W-:Y:S02]  /*85e0*/  F2FP.BF16.F32.PACK_AB R7, R7, R14 ;  /* 0x0000000e0707723e */ /* 0x000fe400000010ff */
[----:B------:R-:W-:Y:S01]  /*85f0*/  STS [R152+-0x7c00], R23 ;  /* 0xff84001798007388 */ /* 0x000fe20000000800 */
[----:B------:R-:W-:Y:S02]  /*8600*/  F2FP.BF16.F32.PACK_AB R8, R8, R11 ;  /* 0x0000000b0808723e */ /* 0x000fe400000010ff */
[----:B------:R-:W-:Y:S02]  /*8610*/  LOP3.LUT R0, R0, 0x38, R173, 0x78, !PT ;  /* 0x0000003800007812 */ /* 0x000fe400078e78ad */
[----:B------:R-:W-:Y:S01]  /*8620*/  STS [R3+-0x8000], R52 ;  /* 0xff80003403007388 */ /* 0x000fe20000000800 */
[----:B------:R-:W-:Y:S02]  /*8630*/  LEA R2, R2, UR4, 0x1 ;  /* 0x0000000402027c11 */ /* 0x000fe4000f8e08ff */
[----:B------:R-:W-:Y:S02]  /*8640*/  LOP3.LUT R0, R0, 0x200, R143, 0xf8, !PT ;  /* 0x0000020000007812 */ /* 0x000fe400078ef88f */
[----:B------:R-:W-:Y:S02]  /*8650*/  STS [R3+-0x7c00], R22 ;  /* 0xff84001603007388 */ /* 0x000fe40000000800 */
[----:B------:R-:W-:Y:S03]  /*8660*/  LEA R0, R0, UR4, 0x1 ;  /* 0x0000000400007c11 */ /* 0x000fe6000f8e08ff */
[----:B------:R-:W-:Y:S05]  /*8670*/  STS [R152+-0x6000], R13 ;  /* 0xffa0000d98007388 */ /* 0x000fea0000000800 */
[----:B------:R-:W-:Y:S05]  /*8680*/  STS [R152+-0x5c00], R5 ;  /* 0xffa4000598007388 */ /* 0x000fea0000000800 */
[----:B------:R-:W-:Y:S05]  /*8690*/  STS [R3+-0x6000], R12 ;  /* 0xffa0000c03007388 */ /* 0x000fea0000000800 */
[----:B------:R1:W-:Y:S05]  /*86a0*/  STS [R3+-0x5c00], R4 ;  /* 0xffa4000403007388 */ /* 0x0003ea0000000800 */
[----:B------:R-:W-:Y:S05]  /*86b0*/  STS [R154+-0x8000], R49 ;  /* 0xff8000319a007388 */ /* 0x000fea0000000800 */
[----:B------:R-:W-:Y:S05]  /*86c0*/  STS [R154+-0x7c00], R21 ;  /* 0xff8400159a007388 */ /* 0x000fea0000000800 */
[----:B------:R-:W-:Y:S05]  /*86d0*/  STS [R157+-0x8000], R64 ;  /* 0xff8000409d007388 */ /* 0x000fea0000000800 */
[----:B------:R-:W-:Y:S05]  /*86e0*/  STS [R157+-0x7c00], R144 ;  /* 0xff8400909d007388 */ /* 0x000fea0000000800 */
[----:B------:R-:W-:Y:S05]  /*86f0*/  STS [R154+-0x6000], R17 ;  /* 0xffa000119a007388 */ /* 0x000fea0000000800 */
[----:B------:R-:W-:Y:S01]  /*8700*/  STS [R154+-0x5c00], R7 ;  /* 0xffa400079a007388 */ /* 0x000fe20000000800 */
[----:B-1----:R-:W-:Y:S04]  /*8710*/  IMAD.IADD R3, R2, 0x1, R160 ;  /* 0x0000000102037824 */ /* 0x002fe800078e02a0 */
[----:B------:R-:W-:Y:S05]  /*8720*/  STS [R157+-0x6000], R18 ;  /* 0xffa000129d007388 */ /* 0x000fea0000000800 */
[----:B------:R1:W-:Y:S01]  /*8730*/  STS [R157+-0x5c00], R8 ;  /* 0xffa400089d007388 */ /* 0x0003e20000000800 */
[----:B------:R-:W-:Y:S01]  /*8740*/  BAR.SYNC.DEFER_BLOCKING 0x0 ;  /* 0x0000000000007b1d */ /* 0x000fe20000010000 */
[----:B-1----:R-:W-:Y:S05]  /*8750*/  IMAD R157, R236, UR8, RZ ;  /* 0x00000008ec9d7c24 */ /* 0x002fea000f8e02ff */
[----:B------:R-:W-:Y:S05]  /*8760*/  LDSM.16.MT88.4 R4, [R0+0x1c000] ;  /* 0x01c000000004783b */ /* 0x000fea0000004200 */
        /* <DEDUP_REMOVED lines=32> */
[----:B------:R-:W4:Y:S05]  /*8970*/  LDSM.16.MT88.4 R20, [R0+0x1e000] ;  /* 0x01e000000014783b */ /* 0x000f2a0000004200 */
        /* <DEDUP_REMOVED lines=23> */
[----:B------:R-:W3:Y:S05]  /*8af0*/  LDSM.16.MT88.4 R4, [R0+0x1f000] ;  /* 0x01f000000004783b */ /* 0x000eea0000004200 */
        /* <DEDUP_REMOVED lines=12> */
[----:B------:R-:W-:Y:S02]  /*8bc0*/  LDSM.16.MT88.4 R36, [R3+0xb800] ;  /* 0x00b800000324783b */ /* 0x000fe40000004200 */
        /* <DEDUP_REMOVED lines=18> */
[----:B------:R-:W-:Y:S01]  /*8cf0*/  LOP3.LUT R5, R173, 0x1f8, RZ, 0xc0, !PT ;  /* 0x000001f8ad057812 */ /* 0x000fe200078ec0ff */
[----:B------:R-:W-:Y:S03]  /*8d00*/  IMAD.U32 R4, R157, -0x80, RZ ;  /* 0xffffff809d047824 */ /* 0x000fe600078e00ff */
[-C--:B-1----:R-:W-:Y:S05]  /*8d10*/  HMMA.16816.F32.BF16 R68, R12, R20.reuse, R68 ;  /* 0x000000140c44723c */ /* 0x082fea0000041844 */
[C---:B------:R-:W-:Y:S02]  /*8d20*/  LEA R6, P0, R4.reuse, R234, 0x2 ;  /* 0x000000ea04067211 */ /* 0x040fe400078010ff */
[----:B------:R-:W-:Y:S01]  /*8d30*/  LOP3.LUT R5, R5, 0x38, R174, 0x78, !PT ;  /* 0x0000003805057812 */ /* 0x000fe200078e78ae */
[C---:B------:R-:W-:Y:S04]  /*8d40*/  HMMA.16816.F32.BF16 R72, R32.reuse, R20, R72 ;  /* 0x000000142048723c */ /* 0x040fe80000041848 */
[----:B------:R-:W-:Y:S01]  /*8d50*/  LEA.HI.X.SX32 R4, R4, R235, 0x2, P0 ;  /* 0x000000eb04047211 */ /* 0x000fe200000f16ff */
[----:B------:R-:W-:Y:S01]  /*8d60*/  IMAD.MOV.U32 R234, RZ, RZ, R6 ;  /* 0x000000ffffea7224 */ /* 0x000fe200078e0006 */
[----:B------:R-:W-:Y:S02]  /*8d70*/  LOP3.LUT R5, R5, 0x1e00, R173, 0xf8, !PT ;  /* 0x00001e0005057812 */ /* 0x000fe400078ef8ad */
[-C--:B------:R-:W-:Y:S03]  /*8d80*/  HMMA.16816.F32.BF16 R76, R32, R22.reuse, R76 ;  /* 0x00000016204c723c */ /* 0x080fe6000004184c */
[----:B------:R-:W-:Y:S01]  /*8d90*/  LEA R161, R5, UR4, 0x1 ;  /* 0x0000000405a17c11 */ /* 0x000fe2000f8e08ff */
[----:B------:R-:W-:Y:S04]  /*8da0*/  IMAD.MOV.U32 R235, RZ, RZ, R4 ;  /* 0x000000ffffeb7224 */ /* 0x000fe800078e0004 */
        /* <DEDUP_REMOVED lines=28> */
.L_x_1836:
[----:B------:R-:W-:Y:S01]  /*8f70*/  LDSM.16.M88.4 R32, [R148+0x14000] ;  /* 0x014000009420783b */ /* 0x000fe20000000200 */
[----:B------:R-:W-:Y:S01]  /*8f80*/  IMAD.IADD R140, R160, 0x1, R150 ;  /* 0x00000001a08c7824 */ /* 0x000fe200078e0296 */
[----:B------:R-:W-:Y:S01]  /*8f90*/  PLOP3.LUT P1, PT, PT, PT, UP0, 0x80, 0x8 ;  /* 0x000000000008781c */ /* 0x000fe20003f2f008 */
[----:B------:R-:W-:Y:S01]  /*8fa0*/  IMAD.MOV.U32 R165, RZ, RZ, 0x4 ;  /* 0x00000004ffa57424 */ /* 0x000fe200078e00ff */
[----:B------:R-:W-:Y:S01]  /*8fb0*/  ULOP3.LUT UR5, UR40, 0x1, URZ, 0xc0, !UPT ;  /* 0x0000000128057892 */ /* 0x000fe2000f8ec0ff */
[----:B------:R-:W1:Y:S01]  /*8fc0*/  LDSM.16.MT88.4 R16, [R2+0xc000] ;  /* 0x00c000000210783b */ /* 0x000e620000004200 */
[----:B------:R-:W-:Y:S01]  /*8fd0*/  @UP0 UIADD3 UR35, UP3, UPT, UR42, -0x200, URZ ;  /* 0xfffffe002a230890 */ /* 0x000fe2000ff7e0ff */
[----:B------:R-:W-:Y:S01]  /*8fe0*/  VIADD R238, R238, 0xfffffff8 ;  /* 0xfffffff8eeee7836 */ /* 0x000fe20000000000 */
        /* <DEDUP_REMOVED lines=307> */
[C---:B------:R-:W-:Y:S02]  /*a320*/  SHF.L.U32 R3, R174.reuse, 0x4, RZ ;  /* 0x00000004ae037819 */ /* 0x040fe400000006ff */
[----:B------:R-:W-:Y:S01]  /*a330*/  LOP3.LUT R2, R143, 0xc00, RZ, 0xc0, !PT ;  /* 0x00000c008f027812 */ /* 0x000fe200078ec0ff */
[----:B------:R-:W3:Y:S01]  /*a340*/  LDCU UR8, c[0x0][0x4fc] ;  /* 0x00009f80ff0877ac */ /* 0x000ee20008000800 */
[----:B------:R-:W-:Y:S02]  /*a350*/  SHF.L.U32 R0, R174, 0x1, RZ ;  /* 0x00000001ae007819 */ /* 0x000fe400000006ff */
[----:B------:R-:W-:Y:S01]  /*a360*/  LOP3.LUT R3, R3, 0x1c0, RZ, 0xc0, !PT ;  /* 0x000001c003037812 */ /* 0x000fe200078ec0ff */
[----:B------:R-:W-:Y:S01]  /*a370*/  UMOV UR29, UR17 ;  /* 0x00000011001d7c82 */ /* 0x000fe20008000000 */
[----:B------:R-:W-:-:S02]  /*a380*/  LOP3.LUT R2, R2, 0x6, R0, 0xf8, !PT ;  /* 0x0000000602027812 */ /* 0x000fc400078ef800 */
[----:B------:R-:W-:Y:S02]  /*a390*/  LOP3.LUT R0, R3, 0x38, R0, 0xf8, !PT ;  /* 0x0000003803007812 */ /* 0x000fe400078ef800 */
[----:B------:R-:W-:Y:S02]  /*a3a0*/  LOP3.LUT P0, RZ, R174, 0x8, RZ, 0xc0, !PT ;  /* 0x00000008aeff7812 */ /* 0x000fe4000780c0ff */
[----:B------:R-:W-:Y:S02]  /*a3b0*/  LOP3.LUT R0, R2, R0, R142, 0xf6, !PT ;  /* 0x0000000002007212 */ /* 0x000fe400078ef68e */
[----:B------:R-:W-:Y:S01]  /*a3c0*/  LOP3.LUT P1, RZ, R174, 0x10, RZ, 0xc0, !PT ;  /* 0x00000010aeff7812 */ /* 0x000fe2000782c0ff */
        /* <DEDUP_REMOVED lines=8> */
[C---:B------:R-:W-:Y:S01]  /*a450*/  IADD3 R4, PT, PT, R0.reuse, 0xc000, RZ ;  /* 0x0000c00000047810 */ /* 0x040fe20007ffe0ff */
[----:B------:R-:W-:Y:S01]  /*a460*/  FMUL.FTZ R22, R113, UR5 ;  /* 0x0000000571167c20 */ /* 0x000fe20008410000 */
[----:B------:R-:W-:Y:S01]  /*a470*/  IADD3 R3, PT, PT, R0, 0xc020, RZ ;  /* 0x0000c02000037810 */ /* 0x000fe20007ffe0ff */
[----:B------:R-:W-:Y:S01]  /*a480*/  FMUL.FTZ R114, R114, UR5 ;  /* 0x0000000572727c20 */ /* 0x000fe20008410000 */
[----:B------:R-:W-:Y:S01]  /*a490*/  FMUL.FTZ R24, R115, UR5 ;  /* 0x0000000573187c20 */ /* 0x000fe20008410000 */
[----:B------:R-:W-:Y:S01]  /*a4a0*/  @P0 IADD3 R3, PT, PT, R4, -0x20, RZ ;  /* 0xffffffe004030810 */ /* 0x000fe20007ffe0ff */
[----:B------:R-:W-:Y:S01]  /*a4b0*/  FMUL.FTZ R104, R104, UR5 ;  /* 0x0000000568687c20 */ /* 0x000fe20008410000 */
[----:B------:R-:W-:Y:S01]  /*a4c0*/  FMUL.FTZ R26, R105, UR5 ;  /* 0x00000005691a7c20 */ /* 0x000fe20008410000 */
[----:B------:R-:W-:Y:S01]  /*a4d0*/  FMUL.FTZ R106, R106, UR5 ;  /* 0x000000056a6a7c20 */ /* 0x000fe20008410000 */
        /* <DEDUP_REMOVED lines=10> */
[----:B------:R-:W-:Y:S01]  /*a580*/  IADD3 R2, PT, PT, R0, 0xc040, RZ ;  /* 0x0000c04000027810 */ /* 0x000fe20007ffe0ff */
[----:B------:R-:W-:Y:S01]  /*a590*/  FMUL.FTZ R128, R128, UR5 ;  /* 0x0000000580807c20 */ /* 0x000fe20008410000 */
[----:B------:R-:W-:Y:S01]  /*a5a0*/  FMUL.FTZ R129, R129, UR5 ;  /* 0x0000000581817c20 */ /* 0x000fe20008410000 */
[----:B------:R-:W-:Y:S01]  /*a5b0*/  FMUL.FTZ R130, R130, UR5 ;  /* 0x0000000582827c20 */ /* 0x000fe20008410000 */
[----:B------:R1:W-:Y:S01]  /*a5c0*/  STS [R0+0xc000], R21 ;  /* 0x00c0001500007388 */ /* 0x0003e20000000800 */
[----:B------:R-:W-:Y:S01]  /*a5d0*/  FMUL.FTZ R131, R131, UR5 ;  /* 0x0000000583837c20 */ /* 0x000fe20008410000 */
        /* <DEDUP_REMOVED lines=23> */
[----:B-1----:R-:W-:Y:S01]  /*a750*/  MOV R21, 0x20 ;  /* 0x0000002000157802 */ /* 0x002fe20000000f00 */
[----:B------:R-:W-:Y:S01]  /*a760*/  FMUL.FTZ R15, R83, UR8 ;  /* 0x00000008530f7c20 */ /* 0x000fe20008410000 */
[----:B------:R-:W-:Y:S01]  /*a770*/  F2FP.BF16.F32.PACK_AB R27, R27, R116 ;  /* 0x000000741b1b723e */ /* 0x000fe200000010ff */
[----:B------:R-:W-:Y:S01]  /*a780*/  FMUL.FTZ R72, R72, UR8 ;  /* 0x0000000848487c20 */ /* 0x000fe20008410000 */
[----:B------:R-:W-:Y:S01]  /*a790*/  SEL R4, R21, 0xffffffe0, !P0 ;  /* 0xffffffe015047807 */ /* 0x000fe20004000000 */
[----:B------:R-:W-:Y:S01]  /*a7a0*/  FMUL.FTZ R18, R73, UR8 ;  /* 0x0000000849127c20 */ /* 0x000fe20008410000 */
[----:B------:R-:W-:Y:S01]  /*a7b0*/  F2FP.BF16.F32.PACK_AB R119, R119, R118 ;  /* 0x000000767777723e */ /* 0x000fe200000010ff */
[----:B------:R-:W-:Y:S01]  /*a7c0*/  FMUL.FTZ R74, R74, UR8 ;  /* 0x000000084a4a7c20 */ /* 0x000fe20008410000 */
[----:B------:R-:W-:Y:S01]  /*a7d0*/  FMUL.FTZ R17, R75, UR8 ;  /* 0x000000084b117c20 */ /* 0x000fe20008410000 */
[----:B------:R-:W-:Y:S01]  /*a7e0*/  F2FP.BF16.F32.PACK_AB R128, R129, R128 ;  /* 0x000000808180723e */ /* 0x000fe200000010ff */
[----:B------:R1:W-:Y:S01]  /*a7f0*/  STS [R0+0xc400], R23 ;  /* 0x00c4001700007388 */ /* 0x0003e20000000800 */
[----:B------:R-:W-:Y:S01]  /*a800*/  F2FP.BF16.F32.PACK_AB R130, R131, R130 ;  /* 0x000000828382723e */ /* 0x000fe200000010ff */
[----:B------:R-:W-:Y:S01]  /*a810*/  FMUL.FTZ R76, R76, UR8 ;  /* 0x000000084c4c7c20 */ /* 0x000fe20008410000 */
[----:B------:R-:W-:Y:S01]  /*a820*/  IADD3 R4, PT, PT, R4, R2, RZ ;  /* 0x0000000204047210 */ /* 0x000fe20007ffe0ff */
[----:B------:R-:W-:Y:S01]  /*a830*/  FMUL.FTZ R14, R77, UR8 ;  /* 0x000000084d0e7c20 */ /* 0x000fe20008410000 */
        /* <DEDUP_REMOVED lines=86> */
.L_x_1838:
[----:B------:R-:W1:Y:S01]  /*ada0*/  LDCU.64 UR10, c[0x0][0x5c0] ;  /* 0x0000b800ff0a77ac */ /* 0x000e620008000a00 */
[----:B------:R-:W-:-:S05]  /*adb0*/  IADD3 R2, PT, PT, R62, UR27, RZ ;  /* 0x0000001b3e027c10 */ /* 0x000fca000fffe0ff */
[C---:B-1----:R-:W-:Y:S02]  /*adc0*/  IMAD R0, R2.reuse, UR11, RZ ;  /* 0x0000000b02007c24 */ /* 0x042fe4000f8e02ff */
[----:B------:R-:W-:-:S05]  /*add0*/  IMAD.WIDE.U32 R2, R2, UR10, RZ ;  /* 0x0000000a02027c25 */ /* 0x000fca000f8e00ff */
[----:B------:R-:W-:Y:S02]  /*ade0*/  IADD3 R7, PT, PT, R3, R0, RZ ;  /* 0x0000000003077210 */ /* 0x000fe40007ffe0ff */
[----:B------:R-:W-:Y:S02]  /*adf0*/  MOV R6, R2 ;  /* 0x0000000200067202 */ /* 0x000fe40000000f00 */
.L_x_1839:
        /* <DEDUP_REMOVED lines=17> */
.L_x_1840:
[----:B------:R-:W1:Y:S01]  /*af10*/  LDCU.64 UR8, c[0x0][0x5c8] ;  /* 0x0000b900ff0877ac */ /* 0x000e620008000a00 */
[----:B------:R-:W-:-:S05]  /*af20*/  IADD3 R2, PT, PT, R62, UR27, RZ ;  /* 0x0000001b3e027c10 */ /* 0x000fca000fffe0ff */
[C---:B-1----:R-:W-:Y:S02]  /*af30*/  IMAD R0, R2.reuse, UR9, RZ ;  /* 0x0000000902007c24 */ /* 0x042fe4000f8e02ff */
[----:B------:R-:W-:-:S05]  /*af40*/  IMAD.WIDE.U32 R2, R2, UR8, RZ ;  /* 0x0000000802027c25 */ /* 0x000fca000f8e00ff */
[----:B------:R-:W-:Y:S02]  /*af50*/  IADD3 R21, PT, PT, R3, R0, RZ ;  /* 0x0000000003157210 */ /* 0x000fe40007ffe0ff */
[----:B------:R-:W-:-:S07]  /*af60*/  MOV R20, R2 ;  /* 0x0000000200147202 */ /* 0x000fce0000000f00 */
.L_x_1841:
        /* <DEDUP_REMOVED lines=12> */
[----:B------:R-:W-:Y:S01]  /*b030*/  IADD3 R25, P1, PT, R174, 0x20, RZ ;  /* 0x00000020ae197810 */ /* 0x000fe20007f3e0ff */
[----:B------:R-:W3:Y:S01]  /*b040*/  LDC.64 R34, c[0x0][0x5e0] ;  /* 0x00017800ff227b82 */ /* 0x000ee20000000a00 */
[----:B------:R-:W-:Y:S01]  /*b050*/  UIMAD UR4, UR12, UR11, UR4 ;  /* 0x0000000b0c0472a4 */ /* 0x000fe2000f8e0204 */
[----:B------:R-:W-:Y:S01]  /*b060*/  IMAD.U32 R3, RZ, RZ, UR15 ;  /* 0x0000000fff037e24 */ /* 0x000fe2000f8e00ff */
[----:B------:R-:W-:Y:S01]  /*b070*/  LOP3.LUT R2, R2, 0x38, R173, 0xf8, !PT ;  /* 0x0000003802027812 */ /* 0x000fe200078ef8ad */
[C---:B------:R-:W-:Y:S01]  /*b080*/  VIADD R3, R174.reuse, 0x40 ;  /* 0x00000040ae037836 */ /* 0x040fe20000000000 */
[----:B------:R-:W-:Y:S01]  /*b090*/  ISETP.GE.AND P2, PT, R174, UR26, PT ;  /* 0x0000001aae007c0c */ /* 0x000fe2000bf46270 */
        /* <DEDUP_REMOVED lines=23> */
.L_x_1843:
[----:B------:R-:W-:Y:S05]  /*b210*/  BSYNC.RECONVERGENT B0 ;  /* 0x0000000000007941 */ /* 0x000fea0003800200 */
.L_x_1842:
        /* <DEDUP_REMOVED lines=12> */
.L_x_1845:
[----:B------:R-:W-:Y:S05]  /*b2e0*/  BSYNC.RECONVERGENT B0 ;  /* 0x0000000000007941 */ /* 0x000fea0003800200 */
.L_x_1844:
        /* <DEDUP_REMOVED lines=14> */
.L_x_1847:
[----:B------:R-:W-:Y:S05]  /*b3d0*/  BSYNC.RECONVERGENT B0 ;  /* 0x0000000000007941 */ /* 0x000fea0003800200 */
.L_x_1846:
        /* <DEDUP_REMOVED lines=18> */
.L_x_1849:
[----:B------:R-:W-:Y:S05]  /*b500*/  BSYNC.RECONVERGENT B0 ;  /* 0x0000000000007941 */ /* 0x000fea0003800200 */
.L_x_1848:
        /* <DEDUP_REMOVED lines=32> */
.L_x_1851:
[----:B------:R-:W-:Y:S05]  /*b710*/  BSYNC.RECONVERGENT B0 ;  /* 0x0000000000007941 */ /* 0x000fea0003800200 */
.L_x_1850:
        /* <DEDUP_REMOVED lines=12> */
.L_x_1853:
[----:B------:R-:W-:Y:S05]  /*b7e0*/  BSYNC.RECONVERGENT B0 ;  /* 0x0000000000007941 */ /* 0x000fea0003800200 */
.L_x_1852:
        /* <DEDUP_REMOVED lines=11> */
.L_x_1834:
[----:B------:R-:W-:Y:S05]  /*b8a0*/  BSYNC.RECONVERGENT B1 ;  /* 0x0000000000017941 */ /* 0x000fea0003800200 */
.L_x_1808:
        /* <DEDUP_REMOVED lines=11> */
.L_x_1855:
        /* <DEDUP_REMOVED lines=10> */
.L_x_2785:


//--------------------- .text._ZN5flash44flash_bwd_dq_dk_dv_loop_seqk_parallel_kernelI23Flash_bwd_kernel_traitsILi64ELi128ELi128ELi8ELi4ELi4ELi4ELb0ELb0EN7cutlass10bfloat16_tE19Flash_kernel_traitsILi64ELi128ELi128ELi8ES3_EELb0ELb0ELb0ELb0ELb0ELb1ELb1EEEvNS_16Flash_bwd_paramsE --------------------------
	.section	.text._ZN5flash44flash_bwd_dq_dk_dv_loop_seqk_parallel_kernelI23Flash_bwd_kernel_traitsILi64ELi128ELi128ELi8ELi4ELi4ELi4ELb0ELb0EN7cutlass10bfloat16_tE19Flash_kernel_traitsILi64ELi128ELi128ELi8ES3_EELb0ELb0ELb0ELb0ELb0ELb1ELb1EEEvNS_16Flash_bwd_paramsE,"ax",@progbits
	.align	128
        .global         _ZN5flash44flash_bwd_dq_dk_dv_loop_seqk_parallel_kernelI23Flash_bwd_kernel_traitsILi64ELi128ELi128ELi8ELi4ELi4ELi4ELb0ELb0EN7cutlass10bfloat16_tE19Flash_kernel_traitsILi64ELi128ELi128ELi8ES3_EELb0ELb0ELb0ELb0ELb0ELb1ELb1EEEvNS_16Flash_bwd_paramsE
        .type           _ZN5flash44flash_bwd_dq_dk_dv_loop_seqk_parallel_kernelI23Flash_bwd_kernel_traitsILi64ELi128ELi128ELi8ELi4ELi4ELi4ELb0ELb0EN7cutlass10bfloat16_tE19Flash_kernel_traitsILi64ELi128ELi128ELi8ES3_EELb0ELb0ELb0ELb0ELb0ELb1ELb1EEEvNS_16Flash_bwd_paramsE,@function
        .size           _ZN5flash44flash_bwd_dq_dk_dv_loop_seqk_parallel_kernelI23Flash_bwd_kernel_traitsILi64ELi128ELi128ELi8ELi4ELi4ELi4ELb0ELb0EN7cutlass10bfloat16_tE19Flash_kernel_traitsILi64ELi128ELi128ELi8ES3_EELb0ELb0ELb0ELb0ELb0ELb1ELb1EEEvNS_16Flash_bwd_paramsE,(.L_x_2786 - _ZN5flash44flash_bwd_dq_dk_dv_loop_seqk_parallel_kernelI23Flash_bwd_kernel_traitsILi64ELi128ELi128ELi8ELi4ELi4ELi4ELb0ELb0EN7cutlass10bfloat16_tE19Flash_kernel_traitsILi64ELi128ELi128ELi8ES3_EELb0ELb0ELb0ELb0ELb0ELb1ELb1EEEvNS_16Flash_bwd_paramsE)
        .other          _ZN5flash44flash_bwd_dq_dk_dv_loop_seqk_parallel_kernelI23Flash_bwd_kernel_traitsILi64ELi128ELi128ELi8ELi4ELi4ELi4ELb0ELb0EN7cutlass10bfloat16_tE19Flash_kernel_traitsILi64ELi128ELi128ELi8ES3_EELb0ELb0ELb0ELb0ELb0ELb1ELb1EEEvNS_16Flash_bwd_paramsE,@"STO_CUDA_ENTRY STV_DEFAULT"
_ZN5flash44flash_bwd_dq_dk_dv_loop_seqk_parallel_kernelI23Flash_bwd_kernel_traitsILi64ELi128ELi128ELi8ELi4ELi4ELi4ELb0ELb0EN7cutlass10bfloat16_tE19Flash_kernel_traitsILi64ELi128ELi128ELi8ES3_EELb0ELb0ELb0ELb0ELb0ELb1ELb1EEEvNS_16Flash_bwd_paramsE:
.text._ZN5flash44flash_bwd_dq_dk_dv_loop_seqk_parallel_kernelI23Flash_bwd_kernel_traitsILi64ELi128ELi128ELi8ELi4ELi4ELi4ELb0ELb0EN7cutlass10bfloat16_tE19Flash_kernel_traitsILi64ELi128ELi128ELi8ES3_EELb0ELb0ELb0ELb0ELb0ELb1ELb1EEEvNS_16Flash_bwd_paramsE:
        /* <DEDUP_REMOVED lines=41> */
.L_x_1903:
[----:B-1-34-:R-:W3:Y:S01]  /*0290*/  LDC.64 R2, c[0x0][0x470] ;  /* 0x00011c00ff027b82 */ /* 0x01aee20000000a00 */
[----:B------:R-:W5:Y:S01]  /*02a0*/  LDCU.64 UR8, c[0x0][0x478] ;  /* 0x00008f00ff0877ac */ /* 0x000f620008000a00 */
        /* <DEDUP_REMOVED lines=52> */
.L_x_1856:
        /* <DEDUP_REMOVED lines=37> */
.L_x_1858:
[----:B------:R-:W2:Y:S01]  /*0840*/  LDCU.64 UR16, c[0x0][0x3b8] ;  /* 0x00007700ff1077ac */ /* 0x000ea20008000a00 */
[----:B------:R-:W-:-:S05]  /*0850*/  IADD3 R2, PT, PT, R18, UR30, RZ ;  /* 0x0000001e12027c10 */ /* 0x000fca000fffe0ff */
[C---:B--2---:R-:W-:Y:S02]  /*0860*/  IMAD R0, R2.reuse, UR17, RZ ;  /* 0x0000001102007c24 */ /* 0x044fe4000f8e02ff */
[----:B------:R-:W-:-:S05]  /*0870*/  IMAD.WIDE.U32 R2, R2, UR16, RZ ;  /* 0x0000001002027c25 */ /* 0x000fca000f8e00ff */
[----:B------:R-:W-:Y:S02]  /*0880*/  IADD3 R32, PT, PT, R3, R0, RZ ;  /* 0x0000000003207210 */ /* 0x000fe40007ffe0ff */
[----:B------:R-:W-:-:S07]  /*0890*/  MOV R29, R2 ;  /* 0x00000002001d7202 */ /* 0x000fce0000000f00 */
.L_x_1859:
        /* <DEDUP_REMOVED lines=47> */
.L_x_1860:
[----:B------:R-:W2:Y:S01]  /*0b90*/  LDCU.64 UR14, c[0x0][0x3c0] ;  /* 0x00007800ff0e77ac */ /* 0x000ea20008000a00 */
[----:B------:R-:W-:-:S05]  /*0ba0*/  IADD3 R0, PT, PT, R18, UR30, RZ ;  /* 0x0000001e12007c10 */ /* 0x000fca000fffe0ff */
[C---:B--2---:R-:W-:Y:S02]  /*0bb0*/  IMAD R4, R0.reuse, UR15, RZ ;  /* 0x0000000f00047c24 */ /* 0x044fe4000f8e02ff */
[----:B------:R-:W-:-:S05]  /*0bc0*/  IMAD.WIDE.U32 R2, R0, UR14, RZ ;  /* 0x0000000e00027c25 */ /* 0x000fca000f8e00ff */
[----:B------:R-:W-:Y:S02]  /*0bd0*/  IADD3 R24, PT, PT, R3, R4, RZ ;  /* 0x0000000403187210 */ /* 0x000fe40007ffe0ff */
[----:B------:R-:W-:Y:S02]  /*0be0*/  MOV R23, R2 ;  /* 0x0000000200177202 */ /* 0x000fe40000000f00 */
.L_x_1861:
        /* <DEDUP_REMOVED lines=28> */
.L_x_1862:
[----:B------:R-:W-:Y:S02]  /*0db0*/  UIMAD.WIDE.U32 UR50, UR54, UR12, URZ ;  /* 0x0000000c363272a5 */ /* 0x000fe4000f8e00ff */
[----:B------:R-:W-:-:S04]  /*0dc0*/  UIMAD UR44, UR55, UR12, URZ ;  /* 0x0000000c372c72a4 */ /* 0x000fc8000f8e02ff */
[----:B------:R-:W-:Y:S02]  /*0dd0*/  UIADD3 UR44, UPT, UPT, UR51, UR44, URZ ;  /* 0x0000002c332c7290 */ /* 0x000fe4000fffe0ff */
.L_x_1863:
[----:B------:R-:W2:Y:S01]  /*0de0*/  LDCU.U8 UR9, c[0x0][0x548] ;  /* 0x0000a900ff0977ac */ /* 0x000ea20008000000 */
[----:B------:R-:W-:Y:S01]  /*0df0*/  USHF.L.U32 UR8, UR34, 0x7, URZ ;  /* 0x0000000722087899 */ /* 0x000fe200080006ff */
[----:B------:R-:W3:Y:S03]  /*0e00*/  LDCU.U8 UR46, c[0x0][0x5f0] ;  /* 0x0000be00ff2e77ac */ /* 0x000ee60008000000 */
[----:B------:R-:W-:-:S04]  /*0e10*/  USEL UR11, UR8, URZ, UP6 ;  /* 0x000000ff080b7287 */ /* 0x000fc8000b000000 */
[----:B------:R-:W-:Y:S02]  /*0e20*/  UIADD3 UR11, UP0, UPT, UR38, UR11, URZ ;  /* 0x0000000b260b7290 */ /* 0x000fe4000ff1e0ff */
[----:B--2---:R-:W-:Y:S02]  /*0e30*/  UISETP.NE.AND UP1, UPT, UR9, URZ, UPT ;  /* 0x000000ff0900728c */ /* 0x004fe4000bf25270 */
[----:B------:R-:W-:Y:S02]  /*0e40*/  UIADD3.X UR41, UPT, UPT, URZ, UR39, URZ, UP0, !UPT ;  /* 0x00000027ff297290 */ /* 0x000fe400087fe4ff */
[----:B------:R-:W-:Y:S02]  /*0e50*/  UIMAD.WIDE.U32 UR52, UR11, UR54, URZ ;  /* 0x000000360b3472a5 */ /* 0x000fe4000f8e00ff */
[----:B------:R-:W-:-:S04]  /*0e60*/  UIMAD UR41, UR41, UR54, URZ ;  /* 0x00000036292972a4 */ /* 0x000fc8000f8e02ff */
[----:B------:R-:W-:Y:S02]  /*0e70*/  UIMAD UR41, UR55, UR11, UR41 ;  /* 0x0000000b372972a4 */ /* 0x000fe4000f8e0229 */
[----:B------:R-:W-:Y:S02]  /*0e80*/  UIMAD UR11, UR23, UR47, URZ ;  /* 0x0000002f170b72a4 */ /* 0x000fe4000f8e02ff */
        /* <DEDUP_REMOVED lines=9> */
.L_x_1864:
[----:B------:R-:W2:Y:S01]  /*0f20*/  LDCU UR45, c[0x0][0x434] ;  /* 0x00008680ff2d77ac */ /* 0x000ea20008000800 */
[----:B------:R-:W-:-:S04]  /*0f30*/  UIMAD UR9, UR34, UR48, UR23 ;  /* 0x00000030220972a4 */ /* 0x000fc8000f8e0217 */
[----:B--2---:R-:W-:Y:S02]  /*0f40*/  UIMAD UR45, UR9, UR45, URZ ;  /* 0x0000002d092d72a4 */ /* 0x004fe4000f8e02ff */
.L_x_1865:
        /* <DEDUP_REMOVED lines=11> */
.L_x_1866:
[----:B------:R-:W2:Y:S01]  /*1000*/  LDCU UR49, c[0x0][0x444] ;  /* 0x00008880ff3177ac */ /* 0x000ea20008000800 */
[----:B------:R-:W-:-:S04]  /*1010*/  UIMAD UR8, UR34, UR48, UR23 ;  /* 0x00000030220872a4 */ /* 0x000fc8000f8e0217 */
[----:B--2---:R-:W-:-:S12]  /*1020*/  UIMAD UR49, UR8, UR49, URZ ;  /* 0x00000031083172a4 */ /* 0x004fd8000f8e02ff */
.L_x_1867:
        /* <DEDUP_REMOVED lines=22> */
[----:B------:R-:W-:-:S04]  /*1190*/  IMAD.WIDE.U32 R2, R14, UR38, R20 ;  /* 0x000000260e027c25 */ /* 0x000fc8000f8e0014 */
[----:B------:R-:W-:Y:S01]  /*11a0*/  VIADD R33, R40, 0x60 ;  /* 0x0000006028217836 */ /* 0x000fe20000000000 */
[----:B------:R-:W-:Y:S01]  /*11b0*/  IADD3 R2, P0, PT, R2, UR42, RZ ;  /* 0x0000002a02027c10 */ /* 0x000fe2000ff1e0ff */
[----:B------:R-:W-:-:S03]  /*11c0*/  USHF.R.S32.HI UR42, URZ, 0x1f, UR11 ;  /* 0x0000001fff2a7899 */ /* 0x000fc6000801140b */
[----:B------:R-:W-:Y:S01]  /*11d0*/  IADD3.X R3, PT, PT, R3, UR13, R0, P0, !PT ;  /* 0x0000000d03037c10 */ /* 0x000fe200087fe400 */
[----:B----4-:R-:W-:Y:S01]  /*11e0*/  IMAD.U32 R0, RZ, RZ, UR8 ;  /* 0x00000008ff007e24 */ /* 0x010fe2000f8e00ff */
[----:B------:R-:W-:Y:S01]  /*11f0*/  IADD3 R4, P0, PT, R20, UR10, RZ ;  /* 0x0000000a14047c10 */ /* 0x000fe2000ff1e0ff */
[----:B------:R-:W2:Y:S02]  /*1200*/  LDCU.64 UR12, c[0x0][0x380] ;  /* 0x00007000ff0c77ac */ /* 0x000ea40008000a00 */
[----:B------:R-:W-:Y:S01]  /*1210*/  IMAD.WIDE.U32 R2, R0, UR23, R2 ;  /* 0x0000001700027c25 */ /* 0x000fe2000f8e0002 */
[----:B------:R-:W-:Y:S01]  /*1220*/  MOV R0, UR9 ;  /* 0x0000000900007c02 */ /* 0x000fe20008000f00 */
[----:B------:R-:W-:Y:S02]  /*1230*/  UIADD3.X UR41, UPT, UPT, UR41, UR44, UR42, UP1, UP0 ;  /* 0x0000002c29297290 */ /* 0x000fe40008fe042a */
[----:B------:R-:W-:Y:S01]  /*1240*/  IMAD.MOV.U32 R6, RZ, RZ, R2 ;  /* 0x000000ffff067224 */ /* 0x000fe200078e0002 */
[----:B------:R-:W4:Y:S01]  /*1250*/  LDCU.64 UR10, c[0x0][0x550] ;  /* 0x0000aa00ff0a77ac */ /* 0x000f220008000a00 */
[----:B------:R-:W-:-:S02]  /*1260*/  IMAD R7, R0, UR23, R3 ;  /* 0x0000001700077c24 */ /* 0x000fc4000f8e0203 */
[----:B-----5:R-:W-:Y:S01]  /*1270*/  IMAD R0, R10, UR39, RZ ;  /* 0x000000270a007c24 */ /* 0x020fe2000f8e02ff */
[----:B------:R-:W5:Y:S01]  /*1280*/  LDCU.64 UR8, c[0x0][0x570] ;  /* 0x0000ae00ff0877ac */ /* 0x000f620008000a00 */
[----:B------:R-:W-:Y:S02]  /*1290*/  IMAD.X R5, RZ, RZ, UR43, P0 ;  /* 0x0000002bff057e24 */ /* 0x000fe400080e06ff */
[----:B-1----:R-:W-:Y:S01]  /*12a0*/  IMAD.WIDE.U32 R2, R12, UR21, RZ ;  /* 0x000000150c027c25 */ /* 0x002fe2000f8e00ff */
[----:B------:R-:W1:Y:S03]  /*12b0*/  LDCU.64 UR42, c[0x0][0x420] ;  /* 0x00008400ff2a77ac */ /* 0x000e660008000a00 */
[----:B------:R-:W-:Y:S01]  /*12c0*/  IMAD R0, R11, UR38, R0 ;  /* 0x000000260b007c24 */ /* 0x000fe2000f8e0200 */
[----:B------:R-:W-:Y:S01]  /*12d0*/  SEL R2, R2, RZ, P2 ;  /* 0x000000ff02027207 */ /* 0x000fe20001000000 */
[----:B------:R-:W-:Y:S01]  /*12e0*/  IMAD.WIDE.U32 R4, R10, UR38, R4 ;  /* 0x000000260a047c25 */ /* 0x000fe2000f8e0004 */
[----:B------:R-:W5:Y:S02]  /*12f0*/  LDCU.64 UR38, c[0x0][0x5e8] ;  /* 0x0000bd00ff2677ac */ /* 0x000f640008000a00 */
[----:B------:R-:W-:Y:S01]  /*1300*/  IADD3 R12, P1, P0, R8, UR50, R2 ;  /* 0x00000032080c7c10 */ /* 0x000fe2000f83e002 */
[----:B------:R-:W-:Y:S01]  /*1310*/  IMAD R9, R13, UR21, R3 ;  /* 0x000000150d097c24 */ /* 0x000fe2000f8e0203 */
[----:B------:R-:W-:Y:S01]  /*1320*/  IADD3 R3, PT, PT, R5, R0, RZ ;  /* 0x0000000005037210 */ /* 0x000fe20007ffe0ff */
[----:B------:R-:W-:Y:S01]  /*1330*/  IMAD.MOV.U32 R2, RZ, RZ, R4 ;  /* 0x000000ffff027224 */ /* 0x000fe200078e0004 */
[----:B------:R-:W-:Y:S01]  /*1340*/  SHF.R.S32.HI R5, RZ, 0x1f, R8 ;  /* 0x0000001fff057819 */ /* 0x000fe20000011408 */
[----:B------:R-:W-:Y:S01]  /*1350*/  UISETP.GT.AND UP0, UPT, UR37, URZ, UPT ;  /* 0x000000ff2500728c */ /* 0x000fe2000bf04270 */
[----:B------:R-:W-:Y:S01]  /*1360*/  SEL R0, R9, RZ, P2 ;  /* 0x000000ff09007207 */ /* 0x000fe20001000000 */
[----:B---3--:R-:W-:Y:S01]  /*1370*/  IMAD.WIDE.U32 R2, R16, UR23, R2 ;  /* 0x0000001710027c25 */ /* 0x008fe2000f8e0002 */
[----:B------:R-:W-:-:S02]  /*1380*/  SHF.L.U64.HI R9, R14, 0x5, R15 ;  /* 0x000000050e097819 */ /* 0x000fc4000001020f */
[----:B------:R-:W-:Y:S01]  /*1390*/  IADD3.X R8, PT, PT, R5, UR41, R0, P1, P0 ;  /* 0x0000002905087c10 */ /* 0x000fe20008fe0400 */
[----:B------:R-:W-:Y:S01]  /*13a0*/  IMAD.WIDE.U32 R4, R40, R14, R6 ;  /* 0x0000000e28047225 */ /* 0x000fe200078e0006 */
[----:B-1----:R-:W-:-:S03]  /*13b0*/  UIMAD.WIDE UR42, UR45, 0x4, UR42 ;  /* 0x000000042d2a78a5 */ /* 0x002fc6000f8e022a */
[----:B------:R-:W-:Y:S01]  /*13c0*/  IMAD R3, R17, UR23, R3 ;  /* 0x0000001711037c24 */ /* 0x000fe2000f8e0203 */
[----:B--2---:R-:W-:Y:S01]  /*13d0*/  LEA R34, P1, R4, UR12, 0x1 ;  /* 0x0000000c04227c11 */ /* 0x004fe2000f8208ff */
[----:B------:R-:W-:Y:S01]  /*13e0*/  IMAD R6, R40, R15, R5 ;  /* 0x0000000f28067224 */ /* 0x000fe200078e0205 */
[----:B------:R-:W-:Y:S01]  /*13f0*/  IADD3 R5, P0, PT, R12, UR47, RZ ;  /* 0x0000002f0c057c10 */ /* 0x000fe2000ff1e0ff */
[----:B------:R-:W-:Y:S01]  /*1400*/  IMAD.U32 R0, RZ, RZ, UR47 ;  /* 0x0000002fff007e24 */ /* 0x000fe2000f8e00ff */
[C---:B------:R-:W-:Y:S01]  /*1410*/  IADD3 R17, PT, PT, R40.reuse, 0x40, RZ ;  /* 0x0000004028117810 */ /* 0x040fe20007ffe0ff */
[----:B------:R-:W-:Y:S01]  /*1420*/  IMAD.WIDE.U32 R2, R40, R10, R2 ;  /* 0x0000000a28027225 */ /* 0x000fe200078e0002 */
[----:B------:R-:W-:Y:S01]  /*1430*/  LEA.HI.X R35, R4, UR13, R6, 0x1, P1 ;  /* 0x0000000d04237c11 */ /* 0x000fe200088f0c06 */
[----:B------:R-:W-:Y:S01]  /*1440*/  STL [R1+0x54], R34 ;  /* 0x0000542201007387 */ /* 0x000fe20000100800 */
[----:B------:R-:W-:Y:S01]  /*1450*/  LEA.HI.X.SX32 R4, R0, R8, 0x1, P0 ;  /* 0x0000000800047211 */ /* 0x000fe200000f0eff */
[----:B------:R-:W-:Y:S01]  /*1460*/  IMAD R0, R40, R11, R3 ;  /* 0x0000000b28007224 */ /* 0x000fe200078e0203 */
[----:B----4-:R-:W-:Y:S01]  /*1470*/  LEA R36, P1, R2, UR10, 0x1 ;  /* 0x0000000a02247c11 */ /* 0x010fe2000f8208ff */
[----:B------:R-:W-:Y:S01]  /*1480*/  STL [R1+0x50], R35 ;  /* 0x0000502301007387 */ /* 0x000fe20000100800 */
[C---:B-----5:R-:W-:Y:S01]  /*1490*/  LEA R26, P0, R5.reuse, UR8, 0x2 ;  /* 0x00000008051a7c11 */ /* 0x060fe2000f8010ff */
[----:B------:R-:W-:Y:S01]  /*14a0*/  VIADD R12, R40, 0x20 ;  /* 0x00000020280c7836 */ /* 0x000fe20000000000 */
[----:B------:R-:W-:Y:S01]  /*14b0*/  LEA.HI.X R37, R2, UR11, R0, 0x1, P1 ;  /* 0x0000000b02257c11 */ /* 0x000fe200088f0c00 */
[----:B------:R-:W-:Y:S01]  /*14c0*/  STL [R1+0x4c], R36 ;  /* 0x00004c2401007387 */ /* 0x000fe20000100800 */
[----:B------:R-:W-:Y:S01]  /*14d0*/  LEA.HI.X R27, R5, UR9, R4, 0x2, P0 ;  /* 0x00000009051b7c11 */ /* 0x000fe200080f1404 */
[----:B------:R-:W-:Y:S01]  /*14e0*/  IMAD.SHL.U32 R0, R10, 0x20, RZ ;  /* 0x000000200a007824 */ /* 0x000fe200078e00ff */
[----:B------:R-:W-:Y:S01]  /*14f0*/  IADD3 R31, P1, PT, R40, 0x60, RZ ;  /* 0x00000060281f7810 */ /* 0x000fe20007f3e0ff */
[----:B------:R-:W-:Y:S01]  /*1500*/  STL [R1+0x48], R37 ;  /* 0x0000482501007387 */ /* 0x000fe20000100800 */
[----:B------:R-:W-:Y:S01]  /*1510*/  SHF.L.U32 R5, R14, 0x5, RZ ;  /* 0x000000050e057819 */ /* 0x000fe200000006ff */
[----:B------:R-:W-:Y:S01]  /*1520*/  UIMAD.WIDE UR12, UR49, 0x4, UR38 ;  /* 0x00000004310c78a5 */ /* 0x000fe2000f8e0226 */
[----:B------:R-:W-:Y:S01]  /*1530*/  SHF.L.U64.HI R3, R10, 0x5, R11 ;  /* 0x000000050a037819 */ /* 0x000fe2000001020b */
[----:B------:R1:W-:Y:S01]  /*1540*/  STL.64 [R1+0x38], R26 ;  /* 0x0000381a01007387 */ /* 0x0003e20000100a00 */
[----:B------:R-:W-:-:S02]  /*1550*/  IADD3.X R39, PT, PT, RZ, RZ, RZ, P1, !PT ;  /* 0x000000ffff277210 */ /* 0x000fc40000ffe4ff */
[C---:B-1----:R-:W-:Y:S02]  /*1560*/  IADD3 R27, P3, PT, R40.reuse, 0x40, RZ ;  /* 0x00000040281b7810 */ /* 0x042fe40007f7e0ff */
[----:B------:R-:W-:-:S03]  /*1570*/  IADD3 R26, P0, PT, R40, 0x20, RZ ;  /* 0x00000020281a7810 */ /* 0x000fc60007f1e0ff */
[----:B------:R-:W-:Y:S02]  /*1580*/  IMAD.X R30, RZ, RZ, RZ, P3 ;  /* 0x000000ffff1e7224 */ /* 0x000fe400018e06ff */
[----:B------:R-:W-:Y:S01]  /*1590*/  IMAD.X R28, RZ, RZ, RZ, P0 ;  /* 0x000000ffff1c7224 */ /* 0x000fe200000e06ff */
[----:B------:R-:W-:Y:S07]  /*15a0*/  BRA.U UP0, `(.L_x_1868) ;  /* 0x0000000900907547 */ /* 0x000fee000b800000 */
        /* <DEDUP_REMOVED lines=17> */
.L_x_1869:
[----:B------:R-:W1:Y:S01]  /*16c0*/  LDCU.64 UR12, c[0x0][0x5c0] ;  /* 0x0000b800ff0c77ac */ /* 0x000e620008000a00 */
[----:B------:R-:W-:-:S05]  /*16d0*/  IADD3 R0, PT, PT, R18, UR30, RZ ;  /* 0x0000001e12007c10 */ /* 0x000fca000fffe0ff */
[C---:B-1----:R-:W-:Y:S02]  /*16e0*/  IMAD R4, R0.reuse, UR13, RZ ;  /* 0x0000000d00047c24 */ /* 0x042fe4000f8e02ff */
[----:B------:R-:W-:-:S05]  /*16f0*/  IMAD.WIDE.U32 R2, R0, UR12, RZ ;  /* 0x0000000c00027c25 */ /* 0x000fca000f8e00ff */
[----:B------:R-:W-:Y:S02]  /*1700*/  IADD3 R6, PT, PT, R3, R4, RZ ;  /* 0x0000000403067210 */ /* 0x000fe40007ffe0ff */
[----:B------:R-:W-:Y:S02]  /*1710*/  MOV R5, R2 ;  /* 0x0000000200057202 */ /* 0x000fe40000000f00 */
.L_x_1870:
        /* <DEDUP_REMOVED lines=17> */
.L_x_1871:
[----:B------:R-:W1:Y:S01]  /*1830*/  LDCU.64 UR10, c[0x0][0x5c8] ;  /* 0x0000b900ff0a77ac */ /* 0x000e620008000a00 */
[----:B------:R-:W-:-:S05]  /*1840*/  IADD3 R0, PT, PT, R18, UR30, RZ ;  /* 0x0000001e12007c10 */ /* 0x000fca000fffe0ff */
[C---:B-1----:R-:W-:Y:S02]  /*1850*/  IMAD R4, R0.reuse, UR11, RZ ;  /* 0x0000000b00047c24 */ /* 0x042fe4000f8e02ff */
[----:B------:R-:W-:-:S05]  /*1860*/  IMAD.WIDE.U32 R2, R0, UR10, RZ ;  /* 0x0000000a00027c25 */ /* 0x000fca000f8e00ff */
[----:B------:R-:W-:Y:S02]  /*1870*/  IADD3 R11, PT, PT, R3, R4, RZ ;  /* 0x00000004030b7210 */ /* 0x000fe40007ffe0ff */
[----:B------:R-:W-:-:S07]  /*1880*/  MOV R10, R2 ;  /* 0x00000002000a7202 */ /* 0x000fce0000000f00 */
.L_x_1872:
        /* <DEDUP_REMOVED lines=35> */
.L_x_1874:
[----:B------:R-:W-:Y:S05]  /*1ac0*/  BSYNC.RECONVERGENT B0 ;  /* 0x0000000000007941 */ /* 0x000fea0003800200 */
.L_x_1873:
        /* <DEDUP_REMOVED lines=12> */
.L_x_1876:
[----:B------:R-:W-:Y:S05]  /*1b90*/  BSYNC.RECONVERGENT B0 ;  /* 0x0000000000007941 */ /* 0x000fea0003800200 */
.L_x_1875:
        /* <DEDUP_REMOVED lines=12> */
.L_x_1878:
[----:B------:R-:W-:Y:S05]  /*1c60*/  BSYNC.RECONVERGENT B0 ;  /* 0x0000000000007941 */ /* 0x000fea0003800200 */
.L_x_1877:
        /* <DEDUP_REMOVED lines=30> */
.L_x_1880:
[----:B------:R-:W-:Y:S05]  /*1e50*/  BSYNC.RECONVERGENT B0 ;  /* 0x0000000000007941 */ /* 0x000fea0003800200 */
.L_x_1879:
        /* <DEDUP_REMOVED lines=12> */
.L_x_1882:
[----:B------:R-:W-:Y:S05]  /*1f20*/  BSYNC.RECONVERGENT B0 ;  /* 0x0000000000007941 */ /* 0x000fea0003800200 */
.L_x_1881:
        /* <DEDUP_REMOVED lines=12> */
.L_x_1868:
        /* <DEDUP_REMOVED lines=19> */
[----:B------:R-:W-:Y:S01]  /*2120*/  ISETP.GE.AND P2, PT, R17, UR34, PT ;  /* 0x0000002211007c0c */ /* 0x000fe2000bf46270 */
[----:B------:R-:W-:Y:S01]  /*2130*/  IMAD.MOV.U32 R44, RZ, RZ, 0x7f800000 ;  /* 0x7f800000ff2c7424 */ /* 0x000fe200078e00ff */
[----:B------:R-:W-:Y:S01]  /*2140*/  @!P5 IADD3 R8, P3, PT, R2, R6, RZ ;  /* 0x000000060208d210 */ /* 0x000fe20007f7e0ff */
[----:B------:R-:W-:Y:S01]  /*2150*/  UIMAD UR36, UR35, UR15, UR36 ;  /* 0x0000000f232472a4 */ /* 0x000fe2000f8e0224 */
[----:B------:R-:W-:Y:S01]  /*2160*/  @!P0 LEA R6, P1, R10, R2, 0x7 ;  /* 0x000000020a068211 */ /* 0x000fe200078238ff */
[----:B------:R-:W2:Y:S01]  /*2170*/  LDCU.64 UR8, c[0x0][0x3d8] ;  /* 0x00007b00ff0877ac */ /* 0x000ea20008000a00 */
[----:B------:R-:W-:-:S02]  /*2180*/  @!P5 IADD3.X R9, PT, PT, R3, R7, R0, P3, !PT ;  /* 0x000000070309d210 */ /* 0x000fc40001ffe400 */
[----:B------:R-:W-:Y:S01]  /*2190*/  ISETP.GE.AND P3, PT, R12, UR34, PT ;  /* 0x000000220c007c0c */ /* 0x000fe2000bf66270 */
[----:B------:R-:W-:Y:S01]  /*21a0*/  IMAD.WIDE.U32 R12, R14, 0x40, RZ ;  /* 0x000000400e0c7825 */ /* 0x000fe200078e00ff */
[----:B------:R-:W-:Y:S01]  /*21b0*/  @!P0 LEA.HI.X R7, R10, R3, R11, 0x7, P1 ;  /* 0x000000030a078211 */ /* 0x000fe200008f3c0b */
[----:B------:R-:W-:Y:S01]  /*21c0*/  UIMAD UR39, UR35, UR17, UR39 ;  /* 0x00000011232772a4 */ /* 0x000fe2000f8e0227 */
        /* <DEDUP_REMOVED lines=8> */
[----:B------:R-:W-:-:S02]  /*2250*/  @!P0 LEA R18, P1, R14, R4, 0x7 ;  /* 0x000000040e128211 */ /* 0x000fc400078238ff */
[----:B------:R-:W-:Y:S01]  /*2260*/  LOP3.LUT R0, R0, 0x1e00, R42, 0xf8, !PT ;  /* 0x00001e0000007812 */ /* 0x000fe200078ef82a */
[----:B------:R-:W-:Y:S01]  /*2270*/  IMAD.WIDE.U32 R10, R10, UR35, R20 ;  /* 0x000000230a0a7c25 */ /* 0x000fe2000f8e0014 */
[----:B------:R-:W-:Y:S01]  /*2280*/  @!P0 LEA.HI.X R19, R14, R5, R15, 0x7, P1 ;  /* 0x000000050e138211 */ /* 0x000fe200008f3c0f */
[----:B------:R-:W3:Y:S01]  /*2290*/  @!P3 LDC.64 R20, c[0x0][0x388] ;  /* 0x0000e200ff14bb82 */ /* 0x000ee20000000a00 */
[----:B------:R-:W-:Y:S01]  /*22a0*/  LEA R0, R0, UR24, 0x1 ;  /* 0x0000001800007c11 */ /* 0x000fe2000f8e08ff */
[----:B------:R-:W-:Y:S01]  /*22b0*/  @!P4 IMAD.MOV.U32 R14, RZ, RZ, R36 ;  /* 0x000000ffff0ec224 */ /* 0x000fe200078e0024 */
[----:B------:R-:W-:Y:S01]  /*22c0*/  SHF.R.U32.HI R43, RZ, 0x1, R41 ;  /* 0x00000001ff2b7819 */ /* 0x000fe20000011629 */
[----:B------:R-:W-:Y:S02]  /*22d0*/  @!P4 IMAD.MOV.U32 R15, RZ, RZ, R37 ;  /* 0x000000ffff0fc224 */ /* 0x000fe400078e0025 */
[----:B------:R-:W-:-:S03]  /*22e0*/  VIADD R36, R0, UR38 ;  /* 0x0000002600247c36 */ /* 0x000fc60008000000 */
[----:B------:R-:W-:Y:S01]  /*22f0*/  @!PT LDS RZ, [RZ] ;  /* 0x00000000fffff984 */ /* 0x000fe20000000800 */
[----:B------:R-:W-:Y:S01]  /*2300*/  @!PT LDS RZ, [RZ] ;  /* 0x00000000fffff984 */ /* 0x000fe20000000800 */
[----:B------:R-:W-:Y:S01]  /*2310*/  @!PT LDS RZ, [RZ] ;  /* 0x00000000fffff984 */ /* 0x000fe20000000800 */
[----:B------:R-:W-:Y:S04]  /*2320*/  @!P4 LDGSTS.E.BYPASS.LTC128B.128 [R0+0x8000], desc[UR26][R14.64] ;  /* 0x080000000e00cfae */ /* 0x000fe8000b981a1a */
[----:B------:R-:W-:Y:S04]  /*2330*/  @P4 STS.128 [R0+0x8000], RZ ;  /* 0x008000ff00004388 */ /* 0x000fe80000000c00 */
        /* <DEDUP_REMOVED lines=15> */
[----:B------:R-:W-:Y:S01]  /*2430*/  STL [R1+0x40], R36 ;  /* 0x0000402401007387 */ /* 0x000fe20000100800 */
[----:B----4-:R-:W-:-:S02]  /*2440*/  @!P4 IMAD.MOV.U32 R2, RZ, RZ, R34 ;  /* 0x000000ffff02c224 */ /* 0x010fc400078e0022 */
[----:B------:R-:W-:Y:S02]  /*2450*/  @!P4 IMAD.MOV.U32 R3, RZ, RZ, R35 ;  /* 0x000000ffff03c224 */ /* 0x000fe400078e0023 */
[----:B------:R-:W4:Y:S03]  /*2460*/  @!P2 LDC.64 R34, c[0x0][0x388] ;  /* 0x0000e200ff22ab82 */ /* 0x000f260000000a00 */
[----:B------:R2:W-:Y:S01]  /*2470*/  @!P4 LDGSTS.E.BYPASS.LTC128B.128 [R36], desc[UR26][R2.64] ;  /* 0x000000000224cfae */ /* 0x0005e2000b981a1a */
[----:B-----5:R-:W-:-:S03]  /*2480*/  SHF.R.U32.HI R8, RZ, 0x2, R41 ;  /* 0x00000002ff087819 */ /* 0x020fc60000011629 */
[----:B------:R-:W-:Y:S04]  /*2490*/  @P4 STS.128 [R36], RZ ;  /* 0x000000ff24004388 */ /* 0x000fe80000000c00 */
[----:B------:R-:W-:Y:S01]  /*24a0*/  @P6 STS.128 [R36+0x1000], RZ ;  /* 0x001000ff24006388 */ /* 0x000fe20000000c00 */
[----:B-1----:R-:W-:Y:S02]  /*24b0*/  LOP3.LUT R7, R43, 0x30, RZ, 0xc0, !PT ;  /* 0x000000302b077812 */ /* 0x002fe400078ec0ff */
[----:B------:R-:W-:Y:S01]  /*24c0*/  IADD3 R6, P4, PT, R23, R12, RZ ;  /* 0x0000000c17067210 */ /* 0x000fe20007f9e0ff */
[----:B------:R-:W-:Y:S01]  /*24d0*/  @!PT LDS RZ, [RZ] ;  /* 0x00000000fffff984 */ /* 0x000fe20000000800 */
[----:B------:R-:W-:Y:S01]  /*24e0*/  @!PT LDS RZ, [RZ] ;  /* 0x00000000fffff984 */ /* 0x000fe20000000800 */
[----:B------:R-:W-:Y:S01]  /*24f0*/  @!PT LDS RZ, [RZ] ;  /* 0x00000000fffff984 */ /* 0x000fe20000000800 */
[----:B------:R1:W-:Y:S01]  /*2500*/  @!P6 LDGSTS.E.BYPASS.LTC128B.128 [R36+0x1000], desc[UR26][R4.64] ;  /* 0x010000000424efae */ /* 0x0003e2000b981a1a */
[----:B------:R-:W-:Y:S01]  /*2510*/  LOP3.LUT R45, R7, 0x7, R8, 0xf8, !PT ;  /* 0x00000007072d7812 */ /* 0x000fe200078ef808 */
[----:B------:R-:W-:Y:S01]  /*2520*/  IMAD R8, R25, UR10, RZ ;  /* 0x0000000a19087c24 */ /* 0x000fe2000f8e02ff */
[----:B------:R-:W-:Y:S01]  /*2530*/  IADD3.X R7, PT, PT, R24, UR36, R13, P4, !PT ;  /* 0x0000002418077c10 */ /* 0x000fe2000a7fe40d */
[----:B------:R-:W-:Y:S01]  /*2540*/  @P5 STS.128 [R36+0x2000], RZ ;  /* 0x002000ff24005388 */ /* 0x000fe20000000c00 */
[----:B------:R-:W-:Y:S01]  /*2550*/  ISETP.GE.AND P4, PT, R40, UR34, PT ;  /* 0x0000002228007c0c */ /* 0x000fe2000bf86270 */
[----:B------:R-:W-:-:S02]  /*2560*/  IMAD R9, R22, UR11, R8 ;  /* 0x0000000b16097c24 */ /* 0x000fc4000f8e0208 */
[----:B------:R-:W-:Y:S01]  /*2570*/  @!PT LDS RZ, [RZ] ;  /* 0x00000000fffff984 */ /* 0x000fe20000000800 */
[----:B------:R-:W-:Y:S01]  /*2580*/  @!PT LDS RZ, [RZ] ;  /* 0x00000000fffff984 */ /* 0x000fe20000000800 */
[----:B------:R-:W-:Y:S01]  /*2590*/  @!PT LDS RZ, [RZ] ;  /* 0x00000000fffff984 */ /* 0x000fe20000000800 */
[----:B------:R5:W-:Y:S01]  /*25a0*/  @!P5 LDGSTS.E.BYPASS.LTC128B.128 [R36+0x2000], desc[UR26][R16.64] ;  /* 0x020000001024dfae */ /* 0x000be2000b981a1a */
[----:B------:R-:W-:-:S03]  /*25b0*/  VIADD R8, R45, 0x8 ;  /* 0x000000082d087836 */ /* 0x000fc60000000000 */
[----:B------:R3:W-:Y:S02]  /*25c0*/  @P0 STS.128 [R36+0x3000], RZ ;  /* 0x003000ff24000388 */ /* 0x0007e40000000c00 */
[----:B------:R-:W-:Y:S02]  /*25d0*/  ISETP.GE.AND P6, PT, R8, UR37, PT ;  /* 0x0000002508007c0c */ /* 0x000fe4000bfc6270 */
[----:B--2---:R-:W-:Y:S01]  /*25e0*/  IADD3 R2, P1, PT, R29, R10, RZ ;  /* 0x0000000a1d027210 */ /* 0x004fe20007f3e0ff */
[----:B------:R-:W-:Y:S01]  /*25f0*/  @!P3 IMAD R10, R28, UR16, RZ ;  /* 0x000000101c0abc24 */ /* 0x000fe2000f8e02ff */
[----:B------:R-:W-:Y:S01]  /*2600*/  @!PT LDS RZ, [RZ] ;  /* 0x00000000fffff984 */ /* 0x000fe20000000800 */
[----:B------:R-:W-:Y:S01]  /*2610*/  @!PT LDS RZ, [RZ] ;  /* 0x00000000fffff984 */ /* 0x000fe20000000800 */
[----:B------:R-:W-:Y:S01]  /*2620*/  @!PT LDS RZ, [RZ] ;  /* 0x00000000fffff984 */ /* 0x000fe20000000800 */
[----:B------:R3:W-:Y:S02]  /*2630*/  @!P0 LDGSTS.E.BYPASS.LTC128B.128 [R36+0x3000], desc[UR26][R18.64] ;  /* 0x0300000012248fae */ /* 0x0007e4000b981a1a */
[----:B------:R-:W-:Y:S01]  /*2640*/  IADD3.X R3, PT, PT, R32, UR39, R11, P1, !PT ;  /* 0x0000002720037c10 */ /* 0x000fe20008ffe40b */
[----:B------:R-:W-:Y:S01]  /*2650*/  @!P3 IMAD R10, R26, UR17, R10 ;  /* 0x000000111a0abc24 */ /* 0x000fe2000f8e020a */
[----:B------:R-:W-:Y:S01]  /*2660*/  ISETP.GE.AND P1, PT, R33, UR34, PT ;  /* 0x0000002221007c0c */ /* 0x000fe2000bf26270 */
[----:B------:R-:W2:Y:S01]  /*2670*/  S2R R188, SR_TID.X ;  /* 0x0000000000bc7919 */ /* 0x000ea20000002100 */
[----:B------:R-:W2:Y:S01]  /*2680*/  LDCU UR34, c[0x0][0x590] ;  /* 0x0000b200ff2277ac */ /* 0x000ea20008000800 */
[----:B------:R-:W-:Y:S01]  /*2690*/  IMAD.WIDE.U32 R2, R22, UR10, R2 ;  /* 0x0000000a16027c25 */ /* 0x000fe2000f8e0002 */
[----:B-1----:R-:W-:Y:S01]  /*26a0*/  LOP3.LUT R5, R45, 0x40, RZ, 0xfc, !PT ;  /* 0x000000402d057812 */ /* 0x002fe200078efcff */
[----:B------:R-:W-:Y:S02]  /*26b0*/  STL [R1+0x44], R45 ;  /* 0x0000442d01007387 */ /* 0x000fe40000100800 */
[----:B------:R-:W-:-:S02]  /*26c0*/  IMAD R4, R25, UR8, RZ ;  /* 0x0000000819047c24 */ /* 0x000fc4000f8e02ff */
[----:B------:R-:W-:Y:S01]  /*26d0*/  IMAD.MOV.U32 R185, RZ, RZ, 0x40 ;  /* 0x00000040ffb97424 */ /* 0x000fe200078e00ff */
[----:B------:R-:W-:Y:S01]  /*26e0*/  ISETP.GE.AND P5, PT, R5, UR37, PT ;  /* 0x0000002505007c0c */ /* 0x000fe2000bfa6270 */
[----:B------:R-:W-:Y:S02]  /*26f0*/  IMAD.IADD R3, R3, 0x1, R9 ;  /* 0x0000000103037824 */ /* 0x000fe400078e0209 */
[----:B------:R-:W-:Y:S01]  /*2700*/  IMAD.MOV.U32 R172, RZ, RZ, 0x20 ;  /* 0x00000020ffac7424 */ /* 0x000fe200078e00ff */
[----:B-----5:R-:W1:Y:S01]  /*2710*/  @!P4 LDC.64 R16, c[0x0][0x388] ;  /* 0x0000e200ff10cb82 */ /* 0x020e620000000a00 */
[C---:B------:R-:W-:Y:S02]  /*2720*/  IMAD R11, R22.reuse, UR9, R4 ;  /* 0x00000009160b7c24 */ /* 0x040fe4000f8e0204 */
[----:B------:R-:W-:Y:S01]  /*2730*/  IMAD.MOV.U32 R184, RZ, RZ, 0x40 ;  /* 0x00000040ffb87424 */ /* 0x000fe200078e00ff */
[----:B------:R-:W-:Y:S01]  /*2740*/  UIADD3 UR35, UPT, UPT, UR35, 0x80, URZ ;  /* 0x0000008023237890 */ /* 0x000fe2000fffe0ff */
[----:B------:R-:W-:Y:S01]  /*2750*/  IMAD.WIDE.U32 R4, R22, UR8, R6 ;  /* 0x0000000816047c25 */ /* 0x000fe2000f8e0006 */
[----:B------:R-:W-:-:S02]  /*2760*/  CS2R R126, SRZ ;  /* 0x00000000007e7805 */ /* 0x000fc4000001ff00 */
[----:B------:R-:W-:Y:S01]  /*2770*/  CS2R R124, SRZ ;  /* 0x00000000007c7805 */ /* 0x000fe2000001ff00 */
[----:B------:R-:W5:Y:S01]  /*2780*/  @!P1 LDC.64 R32, c[0x0][0x388] ;  /* 0x0000e200ff209b82 */ /* 0x000f620000000a00 */
[--C-:B------:R-:W-:Y:S01]  /*2790*/  @!P4 IMAD.MOV.U32 R6, RZ, RZ, R2.reuse ;  /* 0x000000ffff06c224 */ /* 0x100fe200078e0002 */
[----:B------:R-:W-:Y:S01]  /*27a0*/  CS2R R130, SRZ ;  /* 0x0000000000827805 */ /* 0x000fe2000001ff00 */
[--C-:B------:R-:W-:Y:S01]  /*27b0*/  @!P4 IMAD.MOV.U32 R7, RZ, RZ, R3.reuse ;  /* 0x000000ffff07c224 */ /* 0x100fe200078e0003 */
[----:B------:R-:W-:Y:S01]  /*27c0*/  CS2R R128, SRZ ;  /* 0x0000000000807805 */ /* 0x000fe2000001ff00 */
[--C-:B------:R-:W-:Y:S01]  /*27d0*/  @!P2 IMAD.MOV.U32 R8, RZ, RZ, R2.reuse ;  /* 0x000000ffff08a224 */ /* 0x100fe200078e0002 */
[----:B------:R-:W-:Y:S01]  /*27e0*/  CS2R R122, SRZ ;  /* 0x00000000007a7805 */ /* 0x000fe2000001ff00 */
[--C-:B------:R-:W-:Y:S01]  /*27f0*/  @!P2 IMAD.MOV.U32 R9, RZ, RZ, R3.reuse ;  /* 0x000000ffff09a224 */ /* 0x100fe200078e0003 */
[----:B---3--:R-:W3:Y:S01]  /*2800*/  @!P4 LDC.64 R36, c[0x0][0x390] ;  /* 0x0000e400ff24cb82 */ /* 0x008ee20000000a00 */
        /* <DEDUP_REMOVED lines=15> */
[----:B-1----:R-:W-:Y:S01]  /*2900*/  @!P4 LEA R18, P0, R6, R16, 0x1 ;  /* 0x000000100612c211 */ /* 0x002fe200078008ff */
[----:B------:R-:W-:Y:S01]  /*2910*/  @!P3 IMAD R2, R28, UR14, RZ ;  /* 0x0000000e1c02bc24 */ /* 0x000fe2000f8e02ff */
[----:B------:R-:W-:Y:S01]  /*2920*/  CS2R R106, SRZ ;  /* 0x00000000006a7805 */ /* 0x000fe2000001ff00 */
[----:B------:R-:W-:Y:S01]  /*2930*/  IMAD.IADD R5, R5, 0x1, R11 ;  /* 0x0000000105057824 */ /* 0x000fe200078e020b */
[----:B------:R-:W1:Y:S01]  /*2940*/  @!P3 LDC.64 R28, c[0x0][0x390] ;  /* 0x0000e400ff1cbb82 */ /* 0x000e620000000a00 */
        /* <DEDUP_REMOVED lines=11> */
[----:B----4-:R-:W-:Y:S01]  /*2a00*/  @!P2 LEA R16, P0, R2, R34, 0x1 ;  /* 0x000000220210a211 */ /* 0x010fe200078008ff */
        /* <DEDUP_REMOVED lines=31> */
[----:B---3--:R-:W-:Y:S01]  /*2c00*/  @!P4 LEA R14, P0, R2, R36, 0x1 ;  /* 0x00000024020ec211 */ /* 0x008fe200078008ff */
[----:B------:R-:W-:Y:S01]  /*2c10*/  @!P4 IMAD R3, R40, UR15, R3 ;  /* 0x0000000f2803cc24 */ /* 0x000fe2000f8e0203 */
[----:B------:R-:W-:Y:S01]  /*2c20*/  @P1 STS.128 [R0+0xf000], RZ ;  /* 0x00f000ff00001388 */ /* 0x000fe20000000c00 */
[----:B------:R-:W-:Y:S01]  /*2c30*/  @!P1 IMAD.MOV.U32 R22, RZ, RZ, R4 ;  /* 0x000000ffff169224 */ /* 0x000fe200078e0004 */
[----:B------:R-:W-:Y:S01]  /*2c40*/  CS2R R76, SRZ ;  /* 0x00000000004c7805 */ /* 0x000fe2000001ff00 */
[----:B------:R-:W-:Y:S01]  /*2c50*/  @!P1 IMAD.MOV.U32 R23, RZ, RZ, R5 ;  /* 0x000000ffff179224 */ /* 0x000fe200078e0005 */
[----:B----4-:R-:W3:Y:S01]  /*2c60*/  @!P1 LDC.64 R18, c[0x0][0x390] ;  /* 0x0000e400ff129b82 */ /* 0x010ee20000000a00 */
[C---:B------:R-:W-:Y:S01]  /*2c70*/  @!P1 IMAD R6, R31.reuse, UR17, R6 ;  /* 0x000000111f069c24 */ /* 0x040fe2000f8e0206 */
[----:B------:R-:W-:Y:S01]  /*2c80*/  @!P4 LEA.HI.X R15, R2, R37, R3, 0x1, P0 ;  /* 0x00000025020fc211 */ /* 0x000fe200000f0c03 */
[----:B------:R-:W-:Y:S01]  /*2c90*/  @!P1 IMAD.WIDE.U32 R4, R31, UR16, R24 ;  /* 0x000000101f049c25 */ /* 0x000fe2000f8e0018 */
[----:B------:R-:W4:Y:S03]  /*2ca0*/  LDCU UR17, c[0x0][0x594] ;  /* 0x0000b280ff1177ac */ /* 0x000f260008000800 */
[----:B------:R-:W-:Y:S01]  /*2cb0*/  @!P1 IMAD.IADD R3, R5, 0x1, R6 ;  /* 0x0000000105039824 */ /* 0x000fe200078e0206 */
[C---:B-----5:R-:W-:Y:S01]  /*2cc0*/  @!P1 LEA R2, P0, R4.reuse, R32, 0x1 ;  /* 0x0000002004029211 */ /* 0x060fe200078008ff */
[----:B------:R-:W-:Y:S01]  /*2cd0*/  @!P1 IMAD R7, R39, UR14, RZ ;  /* 0x0000000e27079c24 */ /* 0x000fe2000f8e02ff */
[----:B------:R-:W-:Y:S01]  /*2ce0*/  CS2R R82, SRZ ;  /* 0x0000000000527805 */ /* 0x000fe2000001ff00 */
[----:B------:R-:W-:Y:S01]  /*2cf0*/  @!P2 IMAD.IADD R5, R11, 0x1, R30 ;  /* 0x000000010b05a824 */ /* 0x000fe200078e021e */
[----:B------:R-:W-:Y:S01]  /*2d00*/  @!P1 LEA.HI.X R3, R4, R33, R3, 0x1, P0 ;  /* 0x0000002104039211 */ /* 0x000fe200000f0c03 */
[----:B------:R-:W-:Y:S01]  /*2d10*/  @!P3 IMAD.IADD R4, R13, 0x1, R38 ;  /* 0x000000010d04b824 */ /* 0x000fe200078e0226 */
[C---:B-1----:R-:W-:Y:S01]  /*2d20*/  @!P3 LEA R6, P0, R12.reuse, R28, 0x1 ;  /* 0x0000001c0c06b211 */ /* 0x042fe200078008ff */
[C---:B------:R-:W-:Y:S01]  /*2d30*/  @!P1 IMAD R24, R31.reuse, UR15, R7 ;  /* 0x0000000f1f189c24 */ /* 0x040fe2000f8e0207 */
[----:B------:R-:W1:Y:S01]  /*2d40*/  LDCU UR15, c[0x0][0x3b0] ;  /* 0x00007600ff0f77ac */ /* 0x000e620008000800 */
[----:B------:R-:W-:Y:S01]  /*2d50*/  @!P1 IMAD.WIDE.U32 R8, R31, UR14, R22 ;  /* 0x0000000e1f089c25 */ /* 0x000fe2000f8e0016 */
[----:B------:R-:W-:Y:S01]  /*2d60*/  @!P3 LEA.HI.X R7, R12, R29, R4, 0x1, P0 ;  /* 0x0000001d0c07b211 */ /* 0x000fe200000f0c04 */
[----:B------:R-:W-:Y:S01]  /*2d70*/  @!PT LDS RZ, [RZ] ;  /* 0x00000000fffff984 */ /* 0x000fe20000000800 */
[----:B------:R-:W-:Y:S01]  /*2d80*/  @!PT LDS RZ, [RZ] ;  /* 0x00000000fffff984 */ /* 0x000fe20000000800 */
[----:B------:R-:W-:Y:S01]  /*2d90*/  @!PT LDS RZ, [RZ] ;  /* 0x00000000fffff984 */ /* 0x000fe20000000800 */
[----:B------:R5:W-:Y:S01]  /*2da0*/  @!P1 LDGSTS.E.BYPASS.LTC128B.128 [R0+0xf000], desc[UR26][R2.64] ;  /* 0x0f00000002009fae */ /* 0x000be2000b981a1a */
[----:B--2---:R-:W-:Y:S01]  /*2db0*/  @!P2 LEA R4, P0, R10, R26, 0x1 ;  /* 0x0000001a0a04a211 */ /* 0x004fe200078008ff */
[----:B------:R-:W-:Y:S01]  /*2dc0*/  IMAD.SHL.U32 R189, R188, 0x40, RZ ;  /* 0x00000040bcbd7824 */ /* 0x000fe200078e00ff */
[----:B------:R-:W2:Y:S01]  /*2dd0*/  LDCU UR14, c[0x0][0x3b4] ;  /* 0x00007680ff0e77ac */ /* 0x000ea20008000800 */
[----:B------:R-:W-:Y:S01]  /*2de0*/  @!P4 LDGSTS.E.BYPASS.LTC128B.128 [R0+0x10000], desc[UR26][R14.64] ;  /* 0x100000000e00cfae */ /* 0x000fe2000b981a1a */
[----:B------:R-:W-:Y:S01]  /*2df0*/  @!P2 LEA.HI.X R5, R10, R27, R5, 0x1, P0 ;  /* 0x0000001b0a05a211 */ /* 0x000fe200000f0c05 */
[----:B------:R-:W-:Y:S01]  /*2e00*/  VIADD R10, R45, 0x48 ;  /* 0x000000482d0a7836 */ /* 0x000fe20000000000 */
[----:B------:R-:W-:Y:S01]  /*2e10*/  CS2R R80, SRZ ;  /* 0x0000000000507805 */ /* 0x000fe2000001ff00 */
[----:B------:R-:W-:Y:S01]  /*2e20*/  @P4 STS.128 [R0+0x10000], RZ ;  /* 0x010000ff00004388 */ /* 0x000fe20000000c00 */
[C---:B------:R-:W-:Y:S01]  /*2e30*/  IMAD.SHL.U32 R187, R188.reuse, 0x8, RZ ;  /* 0x00000008bcbb7824 */ /* 0x040fe200078e00ff */
[----:B------:R-:W-:Y:S01]  /*2e40*/  CS2R R74, SRZ ;  /* 0x00000000004a7805 */ /* 0x000fe2000001ff00 */
[----:B------:R-:W-:Y:S01]  /*2e50*/  IMAD.SHL.U32 R190, R188, 0x20, RZ ;  /* 0x00000020bcbe7824 */ /* 0x000fe200078e00ff */
[----:B------:R-:W-:Y:S01]  /*2e60*/  @P3 STS.128 [R0+0x11000], RZ ;  /* 0x011000ff00003388 */ /* 0x000fe20000000c00 */
[----:B------:R-:W-:-:S02]  /*2e70*/  CS2R R72, SRZ ;  /* 0x0000000000487805 */ /* 0x000fc4000001ff00 */
[----:B------:R-:W-:Y:S02]  /*2e80*/  CS2R R70, SRZ ;  /* 0x0000000000467805 */ /* 0x000fe4000001ff00 */
[----:B------:R-:W-:Y:S01]  /*2e90*/  CS2R R68, SRZ ;  /* 0x0000000000447805 */ /* 0x000fe2000001ff00 */
[----:B------:R-:W-:Y:S01]  /*2ea0*/  @!PT LDS RZ, [RZ] ;  /* 0x00000000fffff984 */ /* 0x000fe20000000800 */
[----:B------:R-:W-:Y:S01]  /*2eb0*/  @!PT LDS RZ, [RZ] ;  /* 0x00000000fffff984 */ /* 0x000fe20000000800 */
[----:B------:R-:W-:Y:S01]  /*2ec0*/  @!PT LDS RZ, [RZ] ;  /* 0x00000000fffff984 */ /* 0x000fe20000000800 */
[----:B------:R4:W-:Y:S01]  /*2ed0*/  @!P3 LDGSTS.E.BYPASS.LTC128B.128 [R0+0x11000], desc[UR26][R6.64] ;  /* 0x110000000600bfae */ /* 0x0009e2000b981a1a */
[----:B------:R-:W-:Y:S01]  /*2ee0*/  ISETP.GE.AND P3, PT, R10, UR37, PT ;  /* 0x000000250a007c0c */ /* 0x000fe2000bf66270 */
[----:B------:R-:W1:Y:S02]  /*2ef0*/  LDCU UR8, c[0x0][0x3e0] ;  /* 0x00007c00ff0877ac */ /* 0x000e640008000800 */
[----:B------:R-:W-:Y:S01]  /*2f00*/  @P2 STS.128 [R0+0x12000], RZ ;  /* 0x012000ff00002388 */ /* 0x000fe20000000c00 */
[----:B------:R-:W1:Y:S03]  /*2f10*/  LDCU UR10, c[0x0][0x50c] ;  /* 0x0000a180ff0a77ac */ /* 0x000e660008000800 */
[----:B------:R-:W-:Y:S01]  /*2f20*/  @!PT LDS RZ, [RZ] ;  /* 0x00000000fffff984 */ /* 0x000fe20000000800 */
[----:B------:R-:W-:Y:S01]  /*2f30*/  @!PT LDS RZ, [RZ] ;  /* 0x00000000fffff984 */ /* 0x000fe20000000800 */
[----:B------:R-:W-:Y:S01]  /*2f40*/  @!PT LDS RZ, [RZ] ;  /* 0x00000000fffff984 */ /* 0x000fe20000000800 */
[----:B------:R2:W-:Y:S01]  /*2f50*/  @!P2 LDGSTS.E.BYPASS.LTC128B.128 [R0+0x12000], desc[UR26][R4.64] ;  /* 0x120000000400afae */ /* 0x0005e2000b981a1a */
[----:B------:R-:W1:Y:S01]  /*2f60*/  LDCU UR9, c[0x0][0x45c] ;  /* 0x00008b80ff0977ac */ /* 0x000e620008000800 */
[----:B-----5:R-:W-:Y:S01]  /*2f70*/  @!P1 IMAD.IADD R3, R9, 0x1, R24 ;  /* 0x0000000109039824 */ /* 0x020fe200078e0218 */
[C---:B---3--:R-:W-:Y:S01]  /*2f80*/  @!P1 LEA R2, P0, R8.reuse, R18, 0x1 ;  /* 0x0000001208029211 */ /* 0x048fe200078008ff */
[----:B------:R3:W-:Y:S03]  /*2f90*/  @P1 STS.128 [R0+0x13000], RZ ;  /* 0x013000ff00001388 */ /* 0x0007e60000000c00 */
[----:B------:R-:W-:-:S02]  /*2fa0*/  @!P1 LEA.HI.X R3, R8, R19, R3, 0x1, P0 ;  /* 0x0000001308039211 */ /* 0x000fc400000f0c03 */
[----:B------:R-:W-:-:S03]  /*2fb0*/  ISETP.GE.AND P0, PT, R45, UR37, PT ;  /* 0x000000252d007c0c */ /* 0x000fc6000bf06270 */
[----:B------:R-:W-:Y:S01]  /*2fc0*/  @!PT LDS RZ, [RZ] ;  /* 0x00000000fffff984 */ /* 0x000fe20000000800 */
[----:B------:R-:W-:Y:S01]  /*2fd0*/  @!PT LDS RZ, [RZ] ;  /* 0x00000000fffff984 */ /* 0x000fe20000000800 */
[----:B------:R-:W-:Y:S01]  /*2fe0*/  @!PT LDS RZ, [RZ] ;  /* 0x00000000fffff984 */ /* 0x000fe20000000800 */
[----:B------:R3:W-:Y:S01]  /*2ff0*/  @!P1 LDGSTS.E.BYPASS.LTC128B.128 [R0+0x13000], desc[UR26][R2.64] ;  /* 0x1300000002009fae */ /* 0x0007e2000b981a1a */
[----:B----4-:R-:W-:Y:S02]  /*3000*/  IMAD.MOV.U32 R6, RZ, RZ, 0x7f800000 ;  /* 0x7f800000ff067424 */ /* 0x010fe400078e00ff */
[----:B--2---:R-:W-:Y:S02]  /*3010*/  IMAD.MOV.U32 R4, RZ, RZ, 0x4 ;  /* 0x00000004ff047424 */ /* 0x004fe400078e00ff */
[----:B------:R-:W-:Y:S02]  /*3020*/  IMAD.MOV.U32 R5, RZ, RZ, 0x7f800000 ;  /* 0x7f800000ff057424 */ /* 0x000fe400078e00ff */
[----:B---3--:R-:W-:Y:S02]  /*3030*/  IMAD.MOV.U32 R0, RZ, RZ, 0x7f800000 ;  /* 0x7f800000ff007424 */ /* 0x008fe400078e00ff */
[C---:B------:R-:W-:Y:S02]  /*3040*/  IMAD.SHL.U32 R7, R41.reuse, 0x40, RZ ;  /* 0x0000004029077824 */ /* 0x040fe400078e00ff */
[----:B------:R-:W-:Y:S01]  /*3050*/  IMAD.SHL.U32 R8, R41, 0x20, RZ ;  /* 0x0000002029087824 */ /* 0x000fe200078e00ff */
[----:B------:R-:W-:Y:S01]  /*3060*/  SHF.R.U32.HI R9, RZ, 0x1, R188 ;  /* 0x00000001ff097819 */ /* 0x000fe200000116bc */
[----:B------:R-:W-:Y:S01]  /*3070*/  IMAD.WIDE.U32 R2, R45, R4, UR42 ;  /* 0x0000002a2d027e25 */ /* 0x000fe2000f8e0004 */
[----:B------:R-:W-:Y:S01]  /*3080*/  R2P PR, R41, 0x6 ;  /* 0x0000000629007804 */ /* 0x000fe20000000000 */
[----:B------:R-:W0:Y:S04]  /*3090*/  LDGDEPBAR ;  /* 0x00000000000079af */ /* 0x000e280000000000 */
[----:B------:R-:W2:Y:S04]  /*30a0*/  @!P3 LDG.E R0, desc[UR26][R2.64+0x120] ;  /* 0x0001201a0200b981 */ /* 0x000ea8000c1e1900 */
[----:B------:R-:W3:Y:S04]  /*30b0*/  @!P5 LDG.E R5, desc[UR26][R2.64+0x100] ;  /* 0x0001001a0205d981 */ /* 0x000ee8000c1e1900 */
[----:B------:R-:W4:Y:S04]  /*30c0*/  @!P6 LDG.E R6, desc[UR26][R2.64+0x20] ;  /* 0x0000201a0206e981 */ /* 0x000f28000c1e1900 */
[----:B------:R5:W4:Y:S02]  /*30d0*/  @!P0 LDG.E R44, desc[UR26][R2.64] ;  /* 0x0000001a022c8981 */ /* 0x000b24000c1e1900 */
[----:B-----5:R-:W-:-:S04]  /*30e0*/  SHF.R.U32.HI R2, RZ, 0x4, R41 ;  /* 0x00000004ff027819 */ /* 0x020fc80000011629 */
[----:B------:R-:W-:-:S04]  /*30f0*/  LOP3.LUT R2, R2, 0x8, RZ, 0xc0, !PT ;  /* 0x0000000802027812 */ /* 0x000fc800078ec0ff */
[----:B------:R-:W-:Y:S01]  /*3100*/  LOP3.LUT R2, R2, 0x10, R41, 0xf8, !PT ;  /* 0x0000001002027812 */ /* 0x000fe200078ef829 */
[----:B------:R-:W-:Y:S01]  /*3110*/  IMAD.MOV.U32 R10, RZ, RZ, 0x10 ;  /* 0x00000010ff0a7424 */ /* 0x000fe200078e00ff */
[C---:B------:R-:W-:Y:S02]  /*3120*/  LOP3.LUT P0, RZ, R188.reuse, 0x4, RZ, 0xc0, !PT ;  /* 0x00000004bcff7812 */ /* 0x040fe4000780c0ff */
[----:B------:R-:W-:Y:S02]  /*3130*/  LOP3.LUT P3, RZ, R188, 0x8, RZ, 0xc0, !PT ;  /* 0x00000008bcff7812 */ /* 0x000fe4000786c0ff */
[----:B------:R-:W-:Y:S02]  /*3140*/  SEL R185, R185, 0xffffffc0, !P2 ;  /* 0xffffffc0b9b97807 */ /* 0x000fe40005000000 */
[----:B------:R-:W-:Y:S02]  /*3150*/  SEL R172, R172, 0xffffffe0, !P1 ;  /* 0xffffffe0acac7807 */ /* 0x000fe40004800000 */
[----:B------:R-:W-:-:S02]  /*3160*/  LOP3.LUT P1, RZ, R188, 0x2, RZ, 0xc0, !PT ;  /* 0x00000002bcff7812 */ /* 0x000fc4000782c0ff */
[----:B------:R-:W-:Y:S02]  /*3170*/  LOP3.LUT P2, RZ, R188, 0x10, RZ, 0xc0, !PT ;  /* 0x00000010bcff7812 */ /* 0x000fe4000784c0ff */
[----:B------:R-:W-:Y:S01]  /*3180*/  SEL R184, R184, 0xffffffc0, !P0 ;  /* 0xffffffc0b8b87807 */ /* 0x000fe20004000000 */
[----:B-1----:R-:W-:Y:S02]  /*3190*/  USHF.L.U32 UR11, UR15, 0x7, URZ ;  /* 0x000000070f0b7899 */ /* 0x002fe400080006ff */
[----:B------:R-:W-:Y:S02]  /*31a0*/  USHF.L.U64.HI UR14, UR15, 0x6, UR14 ;  /* 0x000000060f0e7899 */ /* 0x000fe4000801020e */
[----:B------:R-:W-:Y:S02]  /*31b0*/  USHF.L.U32 UR16, UR34, 0x7, URZ ;  /* 0x0000000722107899 */ /* 0x000fe400080006ff */
[----:B------:R-:W-:Y:S02]  /*31c0*/  USHF.L.U64.HI UR17, UR34, 0x6, UR17 ;  /* 0x0000000622117899 */ /* 0x000fe40008010211 */
[----:B------:R-:W-:-:S02]  /*31d0*/  UISETP.GE.AND UP0, UPT, UR35, UR29, UPT ;  /* 0x0000001d2300728c */ /* 0x000fc4000bf06270 */
[----:B------:R-:W-:Y:S02]  /*31e0*/  USHF.L.U32 UR15, UR15, 0x6, URZ ;  /* 0x000000060f0f7899 */ /* 0x000fe400080006ff */
[----:B------:R-:W-:Y:S01]  /*31f0*/  USHF.L.U32 UR34, UR34, 0x6, URZ ;  /* 0x0000000622227899 */ /* 0x000fe200080006ff */
[----:B--2---:R1:W-:Y:S04]  /*3200*/  STL [R1+0x58], R0 ;  /* 0x0000580001007387 */ /* 0x0043e80000100800 */
[----:B---3--:R2:W-:Y:S04]  /*3210*/  STL [R1+0x5c], R5 ;  /* 0x00005c0501007387 */ /* 0x0085e80000100800 */
[----:B----4-:R3:W-:Y:S01]  /*3220*/  STL [R1+0x60], R6 ;  /* 0x0000600601007387 */ /* 0x0107e20000100800 */
[----:B-1----:R-:W-:-:S04]  /*3230*/  LOP3.LUT R0, R7, 0x1c0, RZ, 0xc0, !PT ;  /* 0x000001c007007812 */ /* 0x002fc800078ec0ff */
[----:B------:R-:W-:-:S04]  /*3240*/  LOP3.LUT R0, R0, 0x38, R42, 0xf8, !PT ;  /* 0x0000003800007812 */ /* 0x000fc800078ef82a */
[----:B------:R-:W-:Y:S02]  /*3250*/  LOP3.LUT R4, R0, 0x8, R43, 0x78, !PT ;  /* 0x0000000800047812 */ /* 0x000fe400078e782b */
[----:B--2---:R-:W-:Y:S02]  /*3260*/  LOP3.LUT R5, R2, R0, RZ, 0x3c, !PT ;  /* 0x0000000002057212 */ /* 0x004fe400078e3cff */
[----:B------:R-:W-:Y:S02]  /*3270*/  LOP3.LUT R3, R0, 0x8, R41, 0x78, !PT ;  /* 0x0000000800037812 */ /* 0x000fe400078e7829 */
[----:B------:R-:W-:Y:S02]  /*3280*/  LOP3.LUT R0, R7, 0x200, RZ, 0xc0, !PT ;  /* 0x0000020007007812 */ /* 0x000fe400078ec0ff */
[----:B---3--:R-:W-:Y:S02]  /*3290*/  LOP3.LUT R6, R189, 0x1c0, RZ, 0xc0, !PT ;  /* 0x000001c0bd067812 */ /* 0x008fe400078ec0ff */
[----:B------:R-:W-:-:S02]  /*32a0*/  LOP3.LUT R0, R0, 0xc00, R8, 0xf8, !PT ;  /* 0x00000c0000007812 */ /* 0x000fc400078ef808 */
[----:B------:R-:W-:Y:S02]  /*32b0*/  LOP3.LUT R2, R189, 0x200, RZ, 0xc0, !PT ;  /* 0x00000200bd027812 */ /* 0x000fe400078ec0ff */
[----:B------:R-:W-:Y:S02]  /*32c0*/  LOP3.LUT R6, R6, 0x38, R187, 0xf8, !PT ;  /* 0x0000003806067812 */ /* 0x000fe400078ef8bb */
[----:B------:R-:W-:Y:S02]  /*32d0*/  LOP3.LUT R4, R0, R4, RZ, 0xfc, !PT ;  /* 0x0000000400047212 */ /* 0x000fe400078efcff */
[----:B------:R-:W-:Y:S02]  /*32e0*/  LOP3.LUT R0, R2, 0xc00, R190, 0xf8, !PT ;  /* 0x00000c0002007812 */ /* 0x000fe400078ef8be */
[----:B------:R-:W-:Y:S02]  /*32f0*/  LOP3.LUT R2, R6, 0x8, R9, 0x78, !PT ;  /* 0x0000000806027812 */ /* 0x000fe400078e7809 */
[----:B------:R-:W-:Y:S01]  /*3300*/  LOP3.LUT R5, R5, 0x200, R7, 0xf8, !PT ;  /* 0x0000020005057812 */ /* 0x000fe200078ef807 */
[----:B------:R-:W-:Y:S01]  /*3310*/  IMAD.SHL.U32 R7, R188, 0x2, RZ ;  /* 0x00000002bc077824 */ /* 0x000fe200078e00ff */
[----:B------:R-:W-:Y:S01]  /*3320*/  LOP3.LUT R186, R0, R2, RZ, 0xfc, !PT ;  /* 0x0000000200ba7212 */ /* 0x000fe200078efcff */
[----:B------:R-:W-:-:S03]  /*3330*/  IMAD.SHL.U32 R2, R188, 0x10, RZ ;  /* 0x00000010bc027824 */ /* 0x000fc600078e00ff */
[----:B------:R-:W-:Y:S02]  /*3340*/  LOP3.LUT R0, R7, 0xe006, R189, 0xc8, !PT ;  /* 0x0000e00607007812 */ /* 0x000fe400078ec8bd */
[----:B------:R-:W-:Y:S01]  /*3350*/  LOP3.LUT R2, R2, 0x1c0, RZ, 0xc0, !PT ;  /* 0x000001c002027812 */ /* 0x000fe200078ec0ff */
[----:B------:R-:W-:Y:S01]  /*3360*/  IMAD.MOV.U32 R9, RZ, RZ, 0x20 ;  /* 0x00000020ff097424 */ /* 0x000fe200078e00ff */
[----:B------:R-:W-:Y:S02]  /*3370*/  LOP3.LUT R0, R0, 0xc00, R190, 0xf8, !PT ;  /* 0x00000c0000007812 */ /* 0x000fe400078ef8be */
[----:B------:R-:W-:Y:S02]  /*3380*/  LOP3.LUT R2, R2, 0x38, R7, 0xf8, !PT ;  /* 0x0000003802027812 */ /* 0x000fe400078ef807 */
[----:B------:R-:W-:Y:S02]  /*3390*/  LOP3.LUT R3, R3, 0x7200, R8, 0xf8, !PT ;  /* 0x0000720003037812 */ /* 0x000fe400078ef808 */
[----:B------:R-:W-:-:S02]  /*33a0*/  SEL R8, R10, 0xfffffff0, !P0 ;  /* 0xfffffff00a087807 */ /* 0x000fc40004000000 */
[----:B------:R-:W-:Y:S02]  /*33b0*/  SEL R7, R9, 0xffffffe0, !P3 ;  /* 0xffffffe009077807 */ /* 0x000fe40005800000 */
[----:B------:R-:W-:Y:S01]  /*33c0*/  LOP3.LUT R0, R0, R2, RZ, 0xfc, !PT ;  /* 0x0000000200007212 */ /* 0x000fe200078efcff */
[----:B------:R-:W-:Y:S01]  /*33d0*/  STL [R1+0x64], R44 ;  /* 0x0000642c01007387 */ /* 0x000fe20000100800 */
[----:B------:R-:W-:-:S03]  /*33e0*/  LOP3.LUT R6, R6, 0x8, R188, 0x78, !PT ;  /* 0x0000000806067812 */ /* 0x000fc600078e78bc */
[----:B------:R-:W-:Y:S04]  /*33f0*/  STL [R1+0x74], R8 ;  /* 0x0000740801007387 */ /* 0x000fe80000100800 */
[----:B------:R-:W-:Y:S04]  /*3400*/  STL [R1+0x78], R7 ;  /* 0x0000780701007387 */ /* 0x000fe80000100800 */
[----:B------:R1:W-:Y:S01]  /*3410*/  STL [R1+0x6c], R0 ;  /* 0x00006c0001007387 */ /* 0x0003e20000100800 */
[----:B------:R-:W-:Y:S02]  /*3420*/  LEA R149, R3, UR24, 0x1 ;  /* 0x0000001803957c11 */ /* 0x000fe4000f8e08ff */
[----:B------:R-:W-:-:S02]  /*3430*/  LEA R181, R4, UR24, 0x1 ;  /* 0x0000001804b57c11 */ /* 0x000fc4000f8e08ff */
[----:B------:R-:W-:Y:S02]  /*3440*/  LEA R180, R5, UR24, 0x1 ;  /* 0x0000001805b47c11 */ /* 0x000fe4000f8e08ff */
[----:B-1----:R-:W-:-:S05]  /*3450*/  LOP3.LUT R0, R6, 0x7200, R190, 0xf8, !PT ;  /* 0x0000720006007812 */ /* 0x002fca00078ef8be */
[----:B------:R1:W-:Y:S01]  /*3460*/  STL [R1+0x68], R0 ;  /* 0x0000680001007387 */ /* 0x0003e20000100800 */
[--C-:B------:R-:W-:Y:S02]  /*3470*/  IMAD.IADD R182, R185, 0x1, R149.reuse ;  /* 0x00000001b9b67824 */ /* 0x100fe400078e0295 */
[----:B------:R-:W-:Y:S02]  /*3480*/  VIADD R181, R181, UR38 ;  /* 0x00000026b5b57c36 */ /* 0x000fe40008000000 */
[----:B------:R-:W-:Y:S02]  /*3490*/  VIADD R180, R180, UR38 ;  /* 0x00000026b4b47c36 */ /* 0x000fe40008000000 */
[C---:B------:R-:W-:Y:S02]  /*34a0*/  IMAD.IADD R152, R172.reuse, 0x1, R149 ;  /* 0x00000001ac987824 */ /* 0x040fe400078e0295 */
[----:B------:R-:W-:-:S07]  /*34b0*/  IMAD.IADD R183, R172, 0x1, R182 ;  /* 0x00000001acb77824 */ /* 0x000fce00078e02b6 */
.L_x_1886:
[----:B------:R-:W0:Y:S01]  /*34c0*/  LDGDEPBAR ;  /* 0x00000000000079af */ /* 0x000e220000000000 */
[C---:B------:R-:W-:Y:S01]  /*34d0*/  IMAD.IADD R144, R181.reuse, 0x1, R172 ;  /* 0x00000001b5907824 */ /* 0x040fe200078e02ac */
[----:B------:R-:W-:Y:S01]  /*34e0*/  PLOP3.LUT P0, PT, PT, PT, UP0, 0x80, 0x8 ;  /* 0x000000000008781c */ /* 0x000fe20003f0f008 */
[----:B-1----:R-:W-:Y:S05]  /*34f0*/  IMAD.IADD R0, R181, 0x1, R185 ;  /* 0x00000001b5007824 */ /* 0x002fea00078e02b9 */
[----:B------:R-:W2:Y:S01]  /*3500*/  LDL R3, [R1+0x64] ;  /* 0x0000640001037983 */ /* 0x000ea20000100800 */
[----:B------:R-:W-:Y:S01]  /*3510*/  PLOP3.LUT P4, PT, PT, PT, UP0, 0x80, 0x8 ;  /* 0x000000000008781c */ /* 0x000fe20003f8f008 */
[----:B------:R-:W-:Y:S01]  /*3520*/  UISETP.NE.AND UP3, UPT, UR40, URZ, UPT ;  /* 0x000000ff2800728c */ /* 0x000fe2000bf65270 */
[----:B------:R-:W-:Y:S01]  /*3530*/  PLOP3.LUT P3, PT, PT, PT, UP0, 0x80, 0x8 ;  /* 0x000000000008781c */ /* 0x000fe20003f6f008 */
[----:B------:R-:W3:Y:S01]  /*3540*/  LDL R2, [R1+0x60] ;  /* 0x0000600001027983 */ /* 0x000ee20000100800 */
[----:B------:R-:W-:Y:S02]  /*3550*/  PLOP3.LUT P5, PT, PT, PT, UP0, 0x80, 0x8 ;  /* 0x000000000008781c */ /* 0x000fe40003faf008 */
[----:B------:R-:W-:Y:S01]  /*3560*/  PLOP3.LUT P6, PT, PT, PT, UP0, 0x80, 0x8 ;  /* 0x000000000008781c */ /* 0x000fe20003fcf008 */
[----:B------:R-:W-:Y:S04]  /*3570*/  STL [R1+0xe0], R93 ;  /* 0x0000e05d01007387 */ /* 0x000fe80000100800 */
        /* <DEDUP_REMOVED lines=24> */
[----:B------:R-:W-:Y:S01]  /*3700*/  STL [R1+0x7c], R68 ;  /* 0x00007c4401007387 */ /* 0x000fe20000100800 */
[----:B------:R-:W1:Y:S01]  /*3710*/  S2R R187, SR_TID.X ;  /* 0x0000000000bb7919 */ /* 0x000e620000002100 */
[----:B------:R-:W-:Y:S04]  /*3720*/  DEPBAR.LE SB0, 0x0 ;  /* 0x000080000000791a */ /* 0x000fe80000000000 */
[----:B------:R-:W-:Y:S06]  /*3730*/  BAR.SYNC.DEFER_BLOCKING 0x0 ;  /* 0x0000000000007b1d */ /* 0x000fec0000010000 */
[----:B------:R-:W-:Y:S01]  /*3740*/  LDSM.16.M88.4 R64, [R181] ;  /* 0x00000000b540783b */ /* 0x000fe20000000200 */
[----:B-1----:R-:W-:Y:S07]  /*3750*/  IMAD.SHL.U32 R187, R187, 0x2, RZ ;  /* 0x00000002bbbb7824 */ /* 0x002fee00078e00ff */
[----:B------:R-:W1:Y:S08]  /*3760*/  LDSM.16.M88.4 R16, [R149+0xc000] ;  /* 0x00c000009510783b */ /* 0x000e700000000200 */
[----:B------:R-:W4:Y:S08]  /*3770*/  LDSM.16.M88.4 R60, [R181+0x2000] ;  /* 0x00200000b53c783b */ /* 0x000f300000000200 */
[----:B------:R-:W4:Y:S08]  /*3780*/  LDSM.16.M88.4 R32, [R149+0xc800] ;  /* 0x00c800009520783b */ /* 0x000f300000000200 */
[----:B------:R-:W4:Y:S08]  /*3790*/  LDSM.16.M88.4 R48, [R149+0xd000] ;  /* 0x00d000009530783b */ /* 0x000f300000000200 */
[----:B------:R-:W2:Y:S01]  /*37a0*/  LDSM.16.M88.4 R132, [R149+0xd800] ;  /* 0x00d800009584783b */ /* 0x000ea20000000200 */
[-C--:B-1----:R-:W-:Y:S07]  /*37b0*/  HMMA.16816.F32.BF16 R4, R64, R16.reuse, RZ ;  /* 0x000000104004723c */ /* 0x082fee00000418ff */
[----:B------:R-:W-:Y:S01]  /*37c0*/  LDSM.16.M88.4 R136, [R144] ;  /* 0x000000009088783b */ /* 0x000fe20000000200 */
[C---:B----4-:R-:W-:Y:S07]  /*37d0*/  HMMA.16816.F32.BF16 R8, R60.reuse, R16, RZ ;  /* 0x000000103c08723c */ /* 0x050fee00000418ff */
[----:B------:R-:W1:Y:S01]  /*37e0*/  LDSM.16.M88.4 R140, [R152+0xc000] ;  /* 0x00c00000988c783b */ /* 0x000e620000000200 */
[-C--:B------:R-:W-:Y:S07]  /*37f0*/  HMMA.16816.F32.BF16 R12, R60, R18.reuse, RZ ;  /* 0x000000123c0c723c */ /* 0x080fee00000418ff */
[----:B------:R-:W4:Y:S01]  /*3800*/  LDSM.16.M88.4 R144, [R144+0x2000] ;  /* 0x002000009090783b */ /* 0x000f220000000200 */
[C---:B------:R-:W-:Y:S07]  /*3810*/  HMMA.16816.F32.BF16 R16, R64.reuse, R18, RZ ;  /* 0x000000124010723c */ /* 0x040fee00000418ff */
[----:B------:R-:W4:Y:S01]  /*3820*/  LDSM.16.M88.4 R148, [R152+0xc800] ;  /* 0x00c800009894783b */ /* 0x000f220000000200 */
[-C--:B------:R-:W-:Y:S07]  /*3830*/  HMMA.16816.F32.BF16 R20, R64, R32.reuse, RZ ;  /* 0x000000204014723c */ /* 0x080fee00000418ff */
        /* <DEDUP_REMOVED lines=9> */
[C---:B------:R-:W-:Y:S02]  /*38d0*/  HMMA.16816.F32.BF16 R40, R60.reuse, R48, RZ ;  /* 0x000000303c28723c */ /* 0x040fe400000418ff */
[----:B-1----:R-:W-:Y:S05]  /*38e0*/  IADD3 R0, PT, PT, R172, R0, RZ ;  /* 0x00000000ac007210 */ /* 0x002fea0007ffe0ff */
[----:B------:R-:W-:Y:S01]  /*38f0*/  LDSM.16.M88.4 R172, [R182+0xd800] ;  /* 0x00d80000b6ac783b */ /* 0x000fe20000000200 */
[-C--:B------:R-:W-:Y:S08]  /*3900*/  HMMA.16816.F32.BF16 R44, R60, R50.reuse, RZ ;  /* 0x000000323c2c723c */ /* 0x080ff000000418ff */
[C---:B------:R-:W-:Y:S08]  /*3910*/  HMMA.16816.F32.BF16 R48, R64.reuse, R50, RZ ;  /* 0x000000324030723c */ /* 0x040ff000000418ff */
[-C--:B--2---:R-:W-:Y:S08]  /*3920*/  HMMA.16816.F32.BF16 R52, R64, R132.reuse, RZ ;  /* 0x000000844034723c */ /* 0x084ff000000418ff */
[C---:B------:R-:W-:Y:S08]  /*3930*/  HMMA.16816.F32.BF16 R56, R60.reuse, R132, RZ ;  /* 0x000000843c38723c */ /* 0x040ff000000418ff */
[-C--:B------:R-:W-:Y:S08]  /*3940*/  HMMA.16816.F32.BF16 R60, R60, R134.reuse, RZ ;  /* 0x000000863c3c723c */ /* 0x080ff000000418ff */
[----:B------:R-:W-:Y:S01]  /*3950*/  HMMA.16816.F32.BF16 R64, R64, R134, RZ ;  /* 0x000000864040723c */ /* 0x000fe200000418ff */
[----:B------:R-:W1:Y:S07]  /*3960*/  LDSM.16.M88.4 R132, [R152+0xd000] ;  /* 0x00d000009884783b */ /* 0x000e6e0000000200 */
[-C--:B------:R-:W-:Y:S01]  /*3970*/  HMMA.16816.F32.BF16 R4, R136, R140.reuse, R4 ;  /* 0x0000008c8804723c */ /* 0x080fe20000041804 */
[----:B------:R-:W2:Y:S07]  /*3980*/  LDSM.16.M88.4 R152, [R152+0xd800] ;  /* 0x00d800009898783b */ /* 0x000eae0000000200 */
[C---:B----4-:R-:W-:Y:S08]  /*3990*/  HMMA.16816.F32.BF16 R8, R144.reuse, R140, R8 ;  /* 0x0000008c9008723c */ /* 0x050ff00000041808 */
[-C--:B------:R-:W-:Y:S08]  /*39a0*/  HMMA.16816.F32.BF16 R12, R144, R142.reuse, R12 ;  /* 0x0000008e900c723c */ /* 0x080ff0000004180c */
[C---:B------:R-:W-:Y:S01]  /*39b0*/  HMMA.16816.F32.BF16 R16, R136.reuse, R142, R16 ;  /* 0x0000008e8810723c */ /* 0x040fe20000041810 */
[----:B------:R-:W4:Y:S07]  /*39c0*/  LDSM.16.M88.4 R140, [R182+0xc800] ;  /* 0x00c80000b68c783b */ /* 0x000f2e0000000200 */
[-C--:B------:R-:W-:Y:S08]  /*39d0*/  HMMA.16816.F32.BF16 R20, R136, R148.reuse, R20 ;  /* 0x000000948814723c */ /* 0x080ff00000041814 */
[C---:B------:R-:W-:Y:S08]  /*39e0*/  HMMA.16816.F32.BF16 R24, R144.reuse, R148, R24 ;  /* 0x000000949018723c */ /* 0x040ff00000041818 */
[-C--:B------:R-:W-:Y:S08]  /*39f0*/  HMMA.16816.F32.BF16 R28, R144, R150.reuse, R28 ;  /* 0x00000096901c723c */ /* 0x080ff0000004181c */
[C---:B------:R-:W-:Y:S01]  /*3a00*/  HMMA.16816.F32.BF16 R32, R136.reuse, R150, R32 ;  /* 0x000000968820723c */ /* 0x040fe20000041820 */
[----:B------:R-:W3:Y:S07]  /*3a10*/  LDSM.16.M88.4 R148, [R0] ;  /* 0x000000000094783b */ /* 0x000eee0000000200 */
[-C--:B-1----:R-:W-:Y:S08]  /*3a20*/  HMMA.16816.F32.BF16 R36, R136, R132.reuse, R36 ;  /* 0x000000848824723c */ /* 0x082ff00000041824 */
[C---:B------:R-:W-:Y:S08]  /*3a30*/  HMMA.16816.F32.BF16 R40, R144.reuse, R132, R40 ;  /* 0x000000849028723c */ /* 0x040ff00000041828 */
[-C--:B------:R-:W-:Y:S08]  /*3a40*/  HMMA.16816.F32.BF16 R44, R144, R134.reuse, R44 ;  /* 0x00000086902c723c */ /* 0x080ff0000004182c */
[C---:B------:R-:W-:Y:S01]  /*3a50*/  HMMA.16816.F32.BF16 R48, R136.reuse, R134, R48 ;  /* 0x000000868830723c */ /* 0x040fe20000041830 */
[----:B------:R1:W3:Y:S07]  /*3a60*/  LDSM.16.M88.4 R132, [R0+0x2000] ;  /* 0x002000000084783b */ /* 0x0002ee0000000200 */
[-C--:B--2---:R-:W-:Y:S08]  /*3a70*/  HMMA.16816.F32.BF16 R52, R136, R152.reuse, R52 ;  /* 0x000000988834723c */ /* 0x084ff00000041834 */
[C---:B------:R-:W-:Y:S08]  /*3a80*/  HMMA.16816.F32.BF16 R56, R144.reuse, R152, R56 ;  /* 0x000000989038723c */ /* 0x040ff00000041838 */
[-C--:B------:R-:W-:Y:S01]  /*3a90*/  HMMA.16816.F32.BF16 R60, R144, R154.reuse, R60 ;  /* 0x0000009a903c723c */ /* 0x080fe2000004183c */
[----:B-1----:R-:W-:Y:S07]  /*3aa0*/  IMAD.U32 R0, RZ, RZ, UR31 ;  /* 0x0000001fff007e24 */ /* 0x002fee000f8e00ff */
[----:B------:R-:W-:Y:S08]  /*3ab0*/  HMMA.16816.F32.BF16 R64, R136, R154, R64 ;  /* 0x0000009a8840723c */ /* 0x000ff00000041840 */
[-C--:B------:R-:W-:Y:S08]  /*3ac0*/  HMMA.16816.F32.BF16 R4, R156, R160.reuse, R4 ;  /* 0x000000a09c04723c */ /* 0x080ff00000041804 */
[C---:B------:R-:W-:Y:S08]  /*3ad0*/  HMMA.16816.F32.BF16 R8, R164.reuse, R160, R8 ;  /* 0x000000a0a408723c */ /* 0x040ff00000041808 */
[-C--:B------:R-:W-:Y:S08]  /*3ae0*/  HMMA.16816.F32.BF16 R12, R164, R162.reuse, R12 ;  /* 0x000000a2a40c723c */ /* 0x080ff0000004180c */
[C---:B------:R-:W-:Y:S08]  /*3af0*/  HMMA.16816.F32.BF16 R16, R156.reuse, R162, R16 ;  /* 0x000000a29c10723c */ /* 0x040ff00000041810 */
[-C--:B----4-:R-:W-:Y:S08]  /*3b00*/  HMMA.16816.F32.BF16 R20, R156, R140.reuse, R20 ;  /* 0x0000008c9c14723c */ /* 0x090ff00000041814 */
        /* <DEDUP_REMOVED lines=23> */
[----:B------:R-:W1:Y:S01]  /*3c80*/  MUFU.TANH R188, R5 ;  /* 0x0000000500bc7308 */ /* 0x000e620000002400 */
        /* <DEDUP_REMOVED lines=10> */
[----:B------:R3:W-:Y:S10]  /*3d30*/  MUFU.TANH R239, R11 ;  /* 0x0000000b00ef7308 */ /* 0x0007f40000002400 */
[----:B------:R4:W-:Y:S01]  /*3d40*/  MUFU.TANH R221, R9 ;  /* 0x0000000900dd7308 */ /* 0x0009e20000002400 */
[----:B--2---:R-:W2:Y:S09]  /*3d50*/  LDL R12, [R1+0x5c] ;  /* 0x00005c00010c7983 */ /* 0x004eb20000100800 */
[----:B------:R1:W-:Y:S01]  /*3d60*/  MUFU.TANH R223, R8 ;  /* 0x0000000800df7308 */ /* 0x0003e20000002400 */
[----:B---3--:R-:W3:Y:S09]  /*3d70*/  LDL R11, [R1+0x58] ;  /* 0x00005800010b7983 */ /* 0x008ef20000100800 */
[----:B------:R1:W-:Y:S01]  /*3d80*/  MUFU.TANH R240, R10 ;  /* 0x0000000a00f07308 */ /* 0x0003e20000002400 */
[----:B----4-:R-:W-:Y:S02]  /*3d90*/  @P0 LOP3.LUT R9, R187, 0x6, RZ, 0xc0, !PT ;  /* 0x00000006bb090812 */ /* 0x010fe400078ec0ff */
[----:B------:R-:W4:Y:S01]  /*3da0*/  S2R R187, SR_TID.X ;  /* 0x0000000000bb7919 */ /* 0x000f220000002100 */
[----:B------:R-:W-:Y:S06]  /*3db0*/  PLOP3.LUT P0, PT, PT, PT, UP0, 0x80, 0x8 ;  /* 0x000000000008781c */ /* 0x000fec0003f0f008 */
[----:B------:R-:W-:Y:S01]  /*3dc0*/  MUFU.TANH R204, R6 ;  /* 0x0000000600cc7308 */ /* 0x000fe20000002400 */
[----:B-1----:R-:W-:Y:S09]  /*3dd0*/  FMUL.FTZ R8, R3, 1.4426950216293334961 ;  /* 0x3fb8aa3b03087820 */ /* 0x002ff20000410000 */
[----:B------:R1:W4:Y:S01]  /*3de0*/  MUFU.TANH R203, R7 ;  /* 0x0000000700cb7308 */ /* 0x0003220000002400 */
[----:B------:R-:W-:Y:S09]  /*3df0*/  MOV R10, R188 ;  /* 0x000000bc000a7202 */ /* 0x000ff20000000f00 */
[----:B------:R-:W-:Y:S10]  /*3e00*/  MUFU.TANH R216, R13 ;  /* 0x0000000d00d87308 */ /* 0x000ff40000002400 */
[----:B------:R4:W-:Y:S01]  /*3e10*/  MUFU.TANH R234, R15 ;  /* 0x0000000f00ea7308 */ /* 0x0009e20000002400 */
[----:B-1----:R-:W1:Y:S01]  /*3e20*/  LDSM.16.M88.4 R4, [R183+0xc800] ;  /* 0x00c80000b704783b */ /* 0x002e620000000200 */
[----:B----4-:R-:W-:Y:S04]  /*3e30*/  SHF.R.U32.HI R187, RZ, 0x1, R187 ;  /* 0x00000001ffbb7819 */ /* 0x010fe800000116bb */
[----:B------:R-:W-:Y:S04]  /*3e40*/  @P4 LOP3.LUT R9, R9, 0x1c0, R187, 0xf8, !PT ;  /* 0x000001c009094812 */ /* 0x000fe800078ef8bb */
[----:B------:R4:W-:Y:S01]  /*3e50*/  MUFU.TANH R235, R14 ;  /* 0x0000000e00eb7308 */ /* 0x0009e20000002400 */
[----:B------:R-:W-:Y:S01]  /*3e60*/  FSETP.NEU.FTZ.AND P4, PT, R3, -INF , PT ;  /* 0xff8000000300780b */ /* 0x000fe20003f9d000 */
[----:B------:R-:W-:Y:S01]  /*3e70*/  FMUL.FTZ R3, R2, 1.4426950216293334961 ;  /* 0x3fb8aa3b02037820 */ /* 0x000fe20000410000 */
[----:B------:R-:W-:Y:S02]  /*3e80*/  @P3 LEA R9, R0, R9, 0x7 ;  /* 0x0000000900093211 */ /* 0x000fe400078e38ff */
[----:B------:R-:W-:Y:S02]  /*3e90*/  PLOP3.LUT P3, PT, PT, PT, UP0, 0x80, 0x8 ;  /* 0x000000000008781c */ /* 0x000fe40003f6f008 */
[C---:B------:R-:W-:Y:S03]  /*3ea0*/  @P5 ISETP.GE.AND P5, PT, R9.reuse, UR29, PT ;  /* 0x0000001d09005c0c */ /* 0x040fe6000bfa6270 */
[----:B------:R-:W-:Y:S01]  /*3eb0*/  MUFU.TANH R88, R16 ;  /* 0x0000001000587308 */ /* 0x000fe20000002400 */
[----:B------:R-:W-:Y:S01]  /*3ec0*/  @P0 VIADD R0, R9, 0x1 ;  /* 0x0000000109000836 */ /* 0x000fe20000000000 */
[----:B------:R-:W-:Y:S01]  /*3ed0*/  FSEL R8, R8, RZ, P4 ;  /* 0x000000ff08087208 */ /* 0x000fe20002000000 */
[----:B------:R-:W3:Y:S01]  /*3ee0*/  LDL R15, [R1+0x6c] ;  /* 0x00006c00010f7983 */ /* 0x000ee20000100800 */
[----:B------:R-:W-:Y:S02]  /*3ef0*/  PLOP3.LUT P0, PT, PT, PT, UP0, 0x80, 0x8 ;  /* 0x000000000008781c */ /* 0x000fe40003f0f008 */
[----:B------:R-:W-:Y:S01]  /*3f00*/  @P6 ISETP.GE.AND P6, PT, R0, UR29, PT ;  /* 0x0000001d00006c0c */ /* 0x000fe2000bfc6270 */
[----:B------:R-:W-:Y:S03]  /*3f10*/  IMAD.MOV.U32 R0, RZ, RZ, R157 ;  /* 0x000000ffff007224 */ /* 0x000fe600078e009d */
[----:B------:R-:W-:Y:S01]  /*3f20*/  MUFU.TANH R196, R18 ;  /* 0x0000001200c47308 */ /* 0x000fe20000002400 */
[----:B------:R-:W-:Y:S01]  /*3f30*/  PLOP3.LUT P4, PT, PT, PT, UP0, 0x80, 0x8 ;  /* 0x000000000008781c */ /* 0x000fe20003f8f008 */
[----:B----4-:R-:W4:Y:S01]  /*3f40*/  LDL R14, [R1+0x74] ;  /* 0x00007400010e7983 */ /* 0x010f220000100800 */
[----:B------:R-:W-:Y:S02]  /*3f50*/  @P3 FSEL R0, R157, -INF , !P5 ;  /* 0xff8000009d003808 */ /* 0x000fe40006800000 */
[----:B------:R-:W-:Y:S05]  /*3f60*/  PLOP3.LUT P3, PT, PT, PT, UP0, 0x80, 0x8 ;  /* 0x000000000008781c */ /* 0x000fea0003f6f008 */
[----:B------:R-:W-:Y:S01]  /*3f70*/  MUFU.TANH R195, R19 ;  /* 0x0000001300c37308 */ /* 0x000fe20000002400 */
[--C-:B------:R-:W-:Y:S01]  /*3f80*/  FFMA.FTZ R0, R0, UR9, -R8.reuse ;  /* 0x0000000900007c23 */ /* 0x100fe20008010808 */
[----:B------:R-:W-:Y:S02]  /*3f90*/  @P0 FSEL R10, R188, -INF , !P6 ;  /* 0xff800000bc0a0808 */ /* 0x000fe40007000000 */
[----:B------:R-:W-:Y:S01]  /*3fa0*/  FSETP.NEU.FTZ.AND P0, PT, R2, -INF , PT ;  /* 0xff8000000200780b */ /* 0x000fe20003f1d000 */
[----:B------:R-:W-:Y:S05]  /*3fb0*/  IMAD.MOV.U32 R2, RZ, RZ, R203 ;  /* 0x000000ffff027224 */ /* 0x000fea00078e00cb */
[----:B------:R1:W-:Y:S01]  /*3fc0*/  MUFU.EX2 R93, R0 ;  /* 0x00000000005d7308 */ /* 0x0003e20000000800 */
[----:B------:R-:W-:Y:S01]  /*3fd0*/  FSEL R3, R3, RZ, P0 ;  /* 0x000000ff03037208 */ /* 0x000fe20000000000 */
[-C--:B-1----:R-:W-:Y:S01]  /*3fe0*/  HMMA.16816.F32.BF16 R20, R148, R4.reuse, R20 ;  /* 0x000000049414723c */ /* 0x082fe20000041814 */
[----:B------:R-:W-:Y:S02]  /*3ff0*/  PLOP3.LUT P0, PT, PT, PT, UP0, 0x80, 0x8 ;  /* 0x000000000008781c */ /* 0x000fe40003f0f008 */
[----:B------:R-:W-:Y:S02]  /*4000*/  @P3 FSEL R2, R203, -INF , !P6 ;  /* 0xff800000cb023808 */ /* 0x000fe40007000000 */
[----:B------:R-:W-:Y:S03]  /*4010*/  PLOP3.LUT P3, PT, PT, PT, UP0, 0x80, 0x8 ;  /* 0x000000000008781c */ /* 0x000fe60003f6f008 */
[----:B------:R-:W1:Y:S01]  /*4020*/  MUFU.TANH R87, R17 ;  /* 0x0000001100577308 */ /* 0x000e620000002400 */
[C---:B------:R-:W-:Y:S04]  /*4030*/  HMMA.16816.F32.BF16 R24, R132.reuse, R4, R24 ;  /* 0x000000048418723c */ /* 0x040fe80000041818 */
[----:B------:R-:W-:Y:S01]  /*4040*/  FFMA.FTZ R4, R10, UR9, -R8 ;  /* 0x000000090a047c23 */ /* 0x000fe20008010808 */
[----:B------:R-:W-:Y:S01]  /*4050*/  IMAD.MOV.U32 R10, RZ, RZ, R221 ;  /* 0x000000ffff0a7224 */ /* 0x000fe200078e00dd */
[----:B------:R-:W-:Y:S01]  /*4060*/  @P0 FSEL R10, R221, -INF , !P6 ;  /* 0xff800000dd0a0808 */ /* 0x000fe20007000000 */
[----:B------:R-:W-:Y:S02]  /*4070*/  IMAD.MOV.U32 R0, RZ, RZ, R204 ;  /* 0x000000ffff007224 */ /* 0x000fe400078e00cc */
[----:B------:R-:W-:Y:S01]  /*4080*/  MUFU.EX2 R160, R4 ;  /* 0x0000000400a07308 */ /* 0x000fe20000000800 */
[----:B------:R-:W-:Y:S01]  /*4090*/  @P4 FSEL R0, R204, -INF , !P5 ;  /* 0xff800000cc004808 */ /* 0x000fe20006800000 */
[----:B------:R-:W-:Y:S02]  /*40a0*/  IMAD.MOV.U32 R5, RZ, RZ, R240 ;  /* 0x000000ffff057224 */ /* 0x000fe400078e00f0 */
[----:B------:R-:W-:Y:S01]  /*40b0*/  FMUL.FTZ R23, R23, UR10 ;  /* 0x0000000a17177c20 */ /* 0x000fe20008410000 */
[-C--:B------:R-:W-:Y:S03]  /*40c0*/  HMMA.16816.F32.BF16 R28, R132, R6.reuse, R28 ;  /* 0x00000006841c723c */ /* 0x080fe6000004181c */
[--C-:B------:R-:W-:Y:S02]  /*40d0*/  FFMA.FTZ R0, R0, UR9, -R3.reuse ;  /* 0x0000000900007c23 */ /* 0x100fe40008010803 */
[----:B------:R-:W-:Y:S01]  /*40e0*/  MUFU.TANH R191, R23 ;  /* 0x0000001700bf7308 */ /* 0x000fe20000002400 */
[----:B------:R-:W-:Y:S01]  /*40f0*/  FMUL.FTZ R22, R22, UR10 ;  /* 0x0000000a16167c20 */ /* 0x000fe20008410000 */
[----:B------:R-:W-:Y:S01]  /*4100*/  FMUL.FTZ R20, R20, UR10 ;  /* 0x0000000a14147c20 */ /* 0x000fe20008410000 */
[----:B------:R-:W-:Y:S01]  /*4110*/  FMUL.FTZ R27, R27, UR10 ;  /* 0x0000000a1b1b7c20 */ /* 0x000fe20008410000 */
[C---:B------:R-:W-:Y:S06]  /*4120*/  HMMA.16816.F32.BF16 R32, R148.reuse, R6, R32 ;  /* 0x000000069420723c */ /* 0x040fec0000041820 */
[----:B------:R1:W-:Y:S01]  /*4130*/  MUFU.EX2 R250, R0 ;  /* 0x0000000000fa7308 */ /* 0x0003e20000000800 */
[----:B------:R-:W-:Y:S01]  /*4140*/  FMUL.FTZ R26, R26, UR10 ;  /* 0x0000000a1a1a7c20 */ /* 0x000fe20008410000 */
[----:B------:R-:W-:Y:S01]  /*4150*/  FMUL.FTZ R24, R24, UR10 ;  /* 0x0000000a18187c20 */ /* 0x000fe20008410000 */
[----:B------:R-:W-:Y:S01]  /*4160*/  FMUL.FTZ R25, R25, UR10 ;  /* 0x0000000a19197c20 */ /* 0x000fe20008410000 */
[----:B------:R-:W-:Y:S01]  /*4170*/  FMUL.FTZ R21, R21, UR10 ;  /* 0x0000000a15157c20 */ /* 0x000fe20008410000 */
[----:B------:R-:W-:Y:S05]  /*4180*/  FMUL.FTZ R28, R28, UR10 ;  /* 0x0000000a1c1c7c20 */ /* 0x000fea0008410000 */
[----:B------:R-:W-:Y:S01]  /*4190*/  MUFU.TANH R227, R27 ;  /* 0x0000001b00e37308 */ /* 0x000fe20000002400 */
[----:B------:R-:W-:Y:S01]  /*41a0*/  FMUL.FTZ R29, R29, UR10 ;  /* 0x0000000a1d1d7c20 */ /* 0x000fe20008410000 */
[----:B------:R-:W-:Y:S01]  /*41b0*/  FMUL.FTZ R31, R31, UR10 ;  /* 0x0000000a1f1f7c20 */ /* 0x000fe20008410000 */
[----:B------:R-:W-:Y:S01]  /*41c0*/  FMUL.FTZ R30, R30, UR10 ;  /* 0x0000000a1e1e7c20 */ /* 0x000fe20008410000 */
[----:B------:R-:W-:Y:S06]  /*41d0*/  FMUL.FTZ R32, R32, UR10 ;  /* 0x0000000a20207c20 */ /* 0x000fec0008410000 */
[----:B------:R-:W-:Y:S01]  /*41e0*/  MUFU.TANH R229, R26 ;  /* 0x0000001a00e57308 */ /* 0x000fe20000002400 */
[----:B-1----:R-:W-:Y:S01]  /*41f0*/  FFMA.FTZ R0, R2, UR9, -R3 ;  /* 0x0000000902007c23 */ /* 0x002fe20008010803 */
[----:B------:R-:W-:Y:S01]  /*4200*/  FMUL.FTZ R34, R34, UR10 ;  /* 0x0000000a22227c20 */ /* 0x000fe20008410000 */
[----:B------:R-:W-:Y:S01]  /*4210*/  FMUL.FTZ R35, R35, UR10 ;  /* 0x0000000a23237c20 */ /* 0x000fe20008410000 */
[----:B------:R-:W-:Y:S06]  /*4220*/  FMUL.FTZ R33, R33, UR10 ;  /* 0x0000000a21217c20 */ /* 0x000fec0008410000 */
[----:B------:R1:W-:Y:S10]  /*4230*/  MUFU.EX2 R249, R0 ;  /* 0x0000000000f97308 */ /* 0x0003f40000000800 */
[----:B------:R-:W-:Y:S10]  /*4240*/  MUFU.TANH R210, R24 ;  /* 0x0000001800d27308 */ /* 0x000ff40000002400 */
[----:B------:R-:W-:Y:S01]  /*4250*/  MUFU.TANH R192, R22 ;  /* 0x0000001600c07308 */ /* 0x000fe20000002400 */
[----:B-1----:R-:W-:Y:S02]  /*4260*/  MOV R0, R223 ;  /* 0x000000df00007202 */ /* 0x002fe40000000f00 */
[----:B------:R-:W-:Y:S02]  /*4270*/  @P3 FSEL R0, R223, -INF , !P5 ;  /* 0xff800000df003808 */ /* 0x000fe40006800000 */
[----:B------:R-:W-:Y:S05]  /*4280*/  PLOP3.LUT P3, PT, PT, PT, UP0, 0x80, 0x8 ;  /* 0x000000000008781c */ /* 0x000fea0003f6f008 */
[----:B------:R-:W-:Y:S10]  /*4290*/  MUFU.TANH R209, R25 ;  /* 0x0000001900d17308 */ /* 0x000ff40000002400 */
        /* <DEDUP_REMOVED lines=9> */
[----:B------:R-:W-:Y:S01]  /*4330*/  MUFU.TANH R81, R33 ;  /* 0x0000002100517308 */ /* 0x000fe20000002400 */
[C---:B--2---:R-:W-:Y:S01]  /*4340*/  FMUL.FTZ R2, R12.reuse, 1.4426950216293334961 ;  /* 0x3fb8aa3b0c027820 */ /* 0x044fe20000410000 */
[----:B------:R-:W-:Y:S01]  /*4350*/  FSETP.NEU.FTZ.AND P4, PT, R12, -INF , PT ;  /* 0xff8000000c00780b */ /* 0x000fe20003f9d000 */
[----:B------:R-:W-:Y:S03]  /*4360*/  IMAD.MOV.U32 R12, RZ, RZ, R87 ;  /* 0x000000ffff0c7224 */ /* 0x000fe600078e0057 */
[----:B------:R-:W-:Y:S02]  /*4370*/  FSEL R2, R2, RZ, P4 ;  /* 0x000000ff02027208 */ /* 0x000fe40002000000 */
[----:B------:R-:W-:Y:S01]  /*4380*/  PLOP3.LUT P4, PT, PT, PT, UP0, 0x80, 0x8 ;  /* 0x000000000008781c */ /* 0x000fe20003f8f008 */
[C---:B---3--:R-:W-:Y:S01]  /*4390*/  FMUL.FTZ R4, R11.reuse, 1.4426950216293334961 ;  /* 0x3fb8aa3b0b047820 */ /* 0x048fe20000410000 */
[----:B------:R-:W-:Y:S01]  /*43a0*/  FSETP.NEU.FTZ.AND P0, PT, R11, -INF , PT ;  /* 0xff8000000b00780b */ /* 0x000fe20003f1d000 */
[--C-:B------:R-:W-:Y:S01]  /*43b0*/  FFMA.FTZ R0, R0, UR9, -R2.reuse ;  /* 0x0000000900007c23 */ /* 0x100fe20008010802 */
[----:B------:R-:W-:Y:S01]  /*43c0*/  FFMA.FTZ R10, R10, UR9, -R2 ;  /* 0x000000090a0a7c23 */ /* 0x000fe20008010802 */
[----:B------:R-:W-:Y:S02]  /*43d0*/  MOV R11, R196 ;  /* 0x000000c4000b7202 */ /* 0x000fe40000000f00 */
[----:B------:R1:W2:Y:S06]  /*43e0*/  MUFU.EX2 R136, R0 ;  /* 0x0000000000887308 */ /* 0x0002ac0000000800 */
[----:B------:R-:W-:Y:S04]  /*43f0*/  @P4 FSEL R5, R240, -INF , !P5 ;  /* 0xff800000f0054808 */ /* 0x000fe80006800000 */
[----:B------:R-:W3:Y:S01]  /*4400*/  MUFU.EX2 R137, R10 ;  /* 0x0000000a00897308 */ /* 0x000ee20000000800 */
[----:B------:R-:W-:Y:S02]  /*4410*/  PLOP3.LUT P5, PT, PT, PT, UP0, 0x80, 0x8 ;  /* 0x000000000008781c */ /* 0x000fe40003faf008 */
[----:B------:R-:W-:Y:S02]  /*4420*/  PLOP3.LUT P4, PT, PT, PT, UP0, 0x80, 0x8 ;  /* 0x000000000008781c */ /* 0x000fe40003f8f008 */
[----:B-1----:R-:W-:Y:S01]  /*4430*/  FSEL R0, R4, RZ, P0 ;  /* 0x000000ff04007208 */ /* 0x002fe20000000000 */
[----:B--2---:R-:W-:Y:S01]  /*4440*/  STL [R1+0x1c], R136 ;  /* 0x00001c8801007387 */ /* 0x004fe20000100800 */
[----:B------:R-:W-:Y:S02]  /*4450*/  MOV R4, R239 ;  /* 0x000000ef00047202 */ /* 0x000fe40000000f00 */
[----:B------:R-:W-:Y:S01]  /*4460*/  @P3 FSEL R4, R239, -INF , !P6 ;  /* 0xff800000ef043808 */ /* 0x000fe20007000000 */
[--C-:B------:R-:W-:Y:S01]  /*4470*/  FFMA.FTZ R5, R5, UR9, -R0.reuse ;  /* 0x0000000905057c23 */ /* 0x100fe20008010800 */
[----:B------:R-:W-:Y:S01]  /*4480*/  PLOP3.LUT P0, PT, PT, PT, UP0, 0x80, 0x8 ;  /* 0x000000000008781c */ /* 0x000fe20003f0f008 */
[----:B---3--:R-:W-:Y:S02]  /*4490*/  STL [R1+0x18], R137 ;  /* 0x0000188901007387 */ /* 0x008fe40000100800 */
[----:B------:R1:W2:Y:S01]  /*44a0*/  MUFU.EX2 R26, R5 ;  /* 0x00000005001a7308 */ /* 0x0002a20000000800 */
[----:B------:R-:W-:Y:S01]  /*44b0*/  FFMA.FTZ R4, R4, UR9, -R0 ;  /* 0x0000000904047c23 */ /* 0x000fe20008010800 */
[----:B------:R-:W-:Y:S02]  /*44c0*/  PLOP3.LUT P6, PT, PT, PT, UP0, 0x80, 0x8 ;  /* 0x000000000008781c */ /* 0x000fe40003fcf008 */
[----:B------:R-:W-:Y:S02]  /*44d0*/  PLOP3.LUT P3, PT, PT, PT, UP0, 0x80, 0x8 ;  /* 0x000000000008781c */ /* 0x000fe40003f6f008 */
[----:B------:R-:W-:Y:S04]  /*44e0*/  MOV R10, R234 ;  /* 0x000000ea000a7202 */ /* 0x000fe80000000f00 */
[----:B------:R3:W3:Y:S07]  /*44f0*/  MUFU.EX2 R27, R4 ;  /* 0x00000004001b7308 */ /* 0x0006ee0000000800 */
[----:B-1----:R-:W-:Y:S01]  /*4500*/  @P3 IADD3 R5, PT, PT, R9, 0x9, RZ ;  /* 0x0000000909053810 */ /* 0x002fe20007ffe0ff */
[----:B--2---:R-:W-:Y:S01]  /*4510*/  STL [R1+0x34], R26 ;  /* 0x0000341a01007387 */ /* 0x004fe20000100800 */
[----:B------:R-:W-:Y:S02]  /*4520*/  PLOP3.LUT P3, PT, PT, PT, UP0, 0x80, 0x8 ;  /* 0x000000000008781c */ /* 0x000fe40003f6f008 */
[----:B------:R-:W-:Y:S01]  /*4530*/  @P6 ISETP.GE.AND P6, PT, R5, UR29, PT ;  /* 0x0000001d05006c0c */ /* 0x000fe2000bfc6270 */
[----:B------:R-:W-:Y:S02]  /*4540*/  IMAD.MOV.U32 R5, RZ, RZ, R216 ;  /* 0x000000ffff057224 */ /* 0x000fe400078e00d8 */
[----:B---3--:R-:W-:Y:S01]  /*4550*/  @P0 VIADD R4, R9, 0x8 ;  /* 0x0000000809040836 */ /* 0x008fe20000000000 */
[----:B------:R-:W-:Y:S01]  /*4560*/  PLOP3.LUT P0, PT, PT, PT, UP0, 0x80, 0x8 ;  /* 0x000000000008781c */ /* 0x000fe20003f0f008 */
[----:B------:R-:W-:Y:S03]  /*4570*/  STL [R1+0x30], R27 ;  /* 0x0000301b01007387 */ /* 0x000fe60000100800 */
[----:B------:R-:W-:Y:S01]  /*4580*/  @P5 ISETP.GE.AND P5, PT, R4, UR29, PT ;  /* 0x0000001d04005c0c */ /* 0x000fe2000bfa6270 */
[----:B------:R-:W-:Y:S03]  /*4590*/  IMAD.MOV.U32 R4, RZ, RZ, R217 ;  /* 0x000000ffff047224 */ /* 0x000fe600078e00d9 */
[----:B------:R-:W-:Y:S02]  /*45a0*/  @P4 FSEL R4, R217, -INF , !P5 ;  /* 0xff800000d9044808 */ /* 0x000fe40006800000 */
[----:B------:R-:W-:Y:S03]  /*45b0*/  PLOP3.LUT P4, PT, PT, PT, UP0, 0x80, 0x8 ;  /* 0x000000000008781c */ /* 0x000fe60003f8f008 */
[----:B------:R-:W-:Y:S01]  /*45c0*/  @P0 FSEL R5, R216, -INF , !P6 ;  /* 0xff800000d8050808 */ /* 0x000fe20007000000 */
[--C-:B------:R-:W-:Y:S01]  /*45d0*/  FFMA.FTZ R4, R4, UR9, -R2.reuse ;  /* 0x0000000904047c23 */ /* 0x100fe20008010802 */
[----:B------:R-:W-:Y:S03]  /*45e0*/  PLOP3.LUT P0, PT, PT, PT, UP0, 0x80, 0x8 ;  /* 0x000000000008781c */ /* 0x000fe60003f0f008 */
[----:B------:R-:W1:Y:S01]  /*45f0*/  MUFU.EX2 R24, R4 ;  /* 0x0000000400187308 */ /* 0x000e620000000800 */
[----:B------:R-:W-:Y:S04]  /*4600*/  FFMA.FTZ R5, R5, UR9, -R2 ;  /* 0x0000000905057c23 */ /* 0x000fe80008010802 */
[----:B------:R-:W-:Y:S02]  /*4610*/  @P4 FSEL R11, R196, -INF , !P5 ;  /* 0xff800000c40b4808 */ /* 0x000fe40006800000 */
[----:B------:R-:W-:Y:S03]  /*4620*/  PLOP3.LUT P4, PT, PT, PT, UP0, 0x80, 0x8 ;  /* 0x000000000008781c */ /* 0x000fe60003f8f008 */
[----:B------:R-:W2:Y:S01]  /*4630*/  MUFU.EX2 R25, R5 ;  /* 0x0000000500197308 */ /* 0x000ea20000000800 */
[----:B------:R-:W-:Y:S01]  /*4640*/  @P0 FSEL R10, R234, -INF , !P6 ;  /* 0xff800000ea0a0808 */ /* 0x000fe20007000000 */
[----:B------:R-:W-:Y:S01]  /*4650*/  FFMA.FTZ R11, R11, UR9, -R3 ;  /* 0x000000090b0b7c23 */ /* 0x000fe20008010803 */
[----:B------:R-:W-:Y:S03]  /*4660*/  PLOP3.LUT P0, PT, PT, PT, UP0, 0x80, 0x8 ;  /* 0x000000000008781c */ /* 0x000fe60003f0f008 */
[--C-:B------:R-:W-:Y:S04]  /*4670*/  FFMA.FTZ R10, R10, UR9, -R0.reuse ;  /* 0x000000090a0a7c23 */ /* 0x100fe80008010800 */
[----:B------:R3:W-:Y:S01]  /*4680*/  MUFU.EX2 R242, R11 ;  /* 0x0000000b00f27308 */ /* 0x0007e20000000800 */
[----:B-1----:R-:W-:Y:S01]  /*4690*/  STL [R1+0xc], R24 ;  /* 0x00000c1801007387 */ /* 0x002fe20000100800 */
[----:B------:R-:W-:Y:S01]  /*46a0*/  IMAD.MOV.U32 R4, RZ, RZ, R235 ;  /* 0x000000ffff047224 */ /* 0x000fe200078e00eb */
[----:B------:R-:W-:Y:S02]  /*46b0*/  @P3 FSEL R4, R235, -INF , !P5 ;  /* 0xff800000eb043808 */ /* 0x000fe40006800000 */
[----:B------:R-:W-:Y:S05]  /*46c0*/  PLOP3.LUT P3, PT, PT, PT, UP0, 0x80, 0x8 ;  /* 0x000000000008781c */ /* 0x000fea0003f6f008 */
[----:B------:R1:W-:Y:S01]  /*46d0*/  MUFU.EX2 R23, R10 ;  /* 0x0000000a00177308 */ /* 0x0003e20000000800 */
[----:B------:R-:W-:Y:S01]  /*46e0*/  FFMA.FTZ R4, R4, UR9, -R0 ;  /* 0x0000000904047c23 */ /* 0x000fe20008010800 */
[----:B--2---:R-:W-:Y:S01]  /*46f0*/  STL [R1+0x8], R25 ;  /* 0x0000081901007387 */ /* 0x004fe20000100800 */
[----:B------:R-:W-:Y:S02]  /*4700*/  @P0 FSEL R12, R87, -INF , !P6 ;  /* 0xff800000570c0808 */ /* 0x000fe40007000000 */
[----:B------:R-:W-:Y:S05]  /*4710*/  PLOP3.LUT P0, PT, PT, PT, UP0, 0x80, 0x8 ;  /* 0x000000000008781c */ /* 0x000fea0003f0f008 */
[----:B------:R2:W4:Y:S01]  /*4720*/  MUFU.EX2 R22, R4 ;  /* 0x0000000400167308 */ /* 0x0005220000000800 */
[----:B---3--:R-:W-:Y:S01]  /*4730*/  @P4 VIADD R11, R9, 0x11 ;  /* 0x00000011090b4836 */ /* 0x008fe20000000000 */
[----:B------:R-:W-:Y:S01]  /*4740*/  PLOP3.LUT P4, PT, PT, PT, UP0, 0x80, 0x8 ;  /* 0x000000000008781c */ /* 0x000fe20003f8f008 */
[----:B------:R-:W-:Y:S07]  /*4750*/  FFMA.FTZ R12, R12, UR9, -R8 ;  /* 0x000000090c0c7c23 */ /* 0x000fee0008010808 */
[----:B------:R3:W-:Y:S01]  /*4760*/  MUFU.EX2 R91, R12 ;  /* 0x0000000c005b7308 */ /* 0x0007e20000000800 */
[----:B-1----:R-:W-:Y:S01]  /*4770*/  IMAD.MOV.U32 R10, RZ, RZ, R88 ;  /* 0x000000ffff0a7224 */ /* 0x002fe200078e0058 */
[----:B------:R-:W-:Y:S02]  /*4780*/  @P3 FSEL R10, R88, -INF , !P5 ;  /* 0xff800000580a3808 */ /* 0x000fe40006800000 */
[----:B------:R-:W-:Y:S02]  /*4790*/  PLOP3.LUT P3, PT, PT, PT, UP0, 0x80, 0x8 ;  /* 0x000000000008781c */ /* 0x000fe40003f6f008 */
[----:B------:R-:W-:Y:S01]  /*47a0*/  PLOP3.LUT P5, PT, PT, PT, UP0, 0x80, 0x8 ;  /* 0x000000000008781c */ /* 0x000fe20003faf008 */
[--C-:B------:R-:W-:Y:S01]  /*47b0*/  FFMA.FTZ R10, R10, UR9, -R8.reuse ;  /* 0x000000090a0a7c23 */ /* 0x100fe20008010808 */
[----:B--2---:R-:W1:Y:S03]  /*47c0*/  LDSM.16.M88.4 R4, [R183+0xd000] ;  /* 0x00d00000b704783b */ /* 0x004e660000000200 */
[----:B------:R2:W-:Y:S01]  /*47d0*/  MUFU.EX2 R92, R10 ;  /* 0x0000000a005c7308 */ /* 0x0005e20000000800 */
[----:B---3--:R-:W-:Y:S04]  /*47e0*/  IMAD.MOV.U32 R12, RZ, RZ, R81 ;  /* 0x000000ffff0c7224 */ /* 0x008fe800078e0051 */
[----:B----4-:R-:W-:Y:S04]  /*47f0*/  STL [R1+0x2c], R22 ;  /* 0x00002c1601007387 */ /* 0x010fe80000100800 */
[----:B------:R-:W-:Y:S01]  /*4800*/  STL [R1+0x28], R23 ;  /* 0x0000281701007387 */ /* 0x000fe20000100800 */
[----:B--2---:R-:W-:Y:S01]  /*4810*/  IMAD.MOV.U32 R10, RZ, RZ, R195 ;  /* 0x000000ffff0a7224 */ /* 0x004fe200078e00c3 */
[----:B------:R-:W-:Y:S02]  /*4820*/  @P3 FSEL R10, R195, -INF , !P6 ;  /* 0xff800000c30a3808 */ /* 0x000fe40007000000 */
[----:B------:R-:W-:Y:S02]  /*4830*/  PLOP3.LUT P3, PT, PT, PT, UP0, 0x80, 0x8 ;  /* 0x000000000008781c */ /* 0x000fe40003f6f008 */
[----:B------:R-:W-:Y:S01]  /*4840*/  PLOP3.LUT P6, PT, PT, PT, UP0, 0x80, 0x8 ;  /* 0x000000000008781c */ /* 0x000fe20003fcf008 */
[----:B------:R-:W-:Y:S04]  /*4850*/  FFMA.FTZ R10, R10, UR9, -R3 ;  /* 0x000000090a0a7c23 */ /* 0x000fe80008010803 */
[----:B------:R2:W-:Y:S08]  /*4860*/  MUFU.EX2 R241, R10 ;  /* 0x0000000a00f17308 */ /* 0x0005f00000000800 */
[----:B------:R-:W-:Y:S01]  /*4870*/  @P6 ISETP.GE.AND P6, PT, R11, UR29, PT ;  /* 0x0000001d0b006c0c */ /* 0x000fe2000bfc6270 */
[----:B------:R-:W-:Y:S01]  /*4880*/  IMAD.MOV.U32 R11, RZ, RZ, R85 ;  /* 0x000000ffff0b7224 */ /* 0x000fe200078e0055 */
[-C--:B-1----:R-:W-:Y:S03]  /*4890*/  HMMA.16816.F32.BF16 R36, R148, R4.reuse, R36 ;  /* 0x000000049424723c */ /* 0x082fe60000041824 */
[----:B--2---:R-:W-:Y:S01]  /*48a0*/  @P0 VIADD R10, R9, 0x10 ;  /* 0x00000010090a0836 */ /* 0x004fe20000000000 */
[----:B------:R-:W-:Y:S04]  /*48b0*/  PLOP3.LUT P0, PT, PT, PT, UP0, 0x80, 0x8 ;  /* 0x000000000008781c */ /* 0x000fe80003f0f008 */
[C---:B------:R-:W-:Y:S04]  /*48c0*/  HMMA.16816.F32.BF16 R40, R132.reuse, R4, R40 ;  /* 0x000000048428723c */ /* 0x040fe80000041828 */
[----:B------:R-:W-:Y:S01]  /*48d0*/  @P5 ISETP.GE.AND P5, PT, R10, UR29, PT ;  /* 0x0000001d0a005c0c */ /* 0x000fe2000bfa6270 */
[----:B------:R-:W-:Y:S01]  /*48e0*/  IMAD.MOV.U32 R5, RZ, RZ, R191 ;  /* 0x000000ffff057224 */ /* 0x000fe200078e00bf */
[----:B------:R-:W-:Y:S02]  /*48f0*/  MOV R4, R192 ;  /* 0x000000c000047202 */ /* 0x000fe40000000f00 */
[----:B------:R-:W-:Y:S01]  /*4900*/  @P4 FSEL R4, R192, -INF , !P5 ;  /* 0xff800000c0044808 */ /* 0x000fe20006800000 */
[-C--:B------:R-:W-:Y:S01]  /*4910*/  HMMA.16816.F32.BF16 R44, R132, R6.reuse, R44 ;  /* 0x00000006842c723c */ /* 0x080fe2000004182c */
[----:B------:R-:W-:Y:S02]  /*4920*/  PLOP3.LUT P4, PT, PT, PT, UP0, 0x80, 0x8 ;  /* 0x000000000008781c */ /* 0x000fe40003f8f008 */
[----:B------:R-:W-:Y:S01]  /*4930*/  MOV R10, R86 ;  /* 0x00000056000a7202 */ /* 0x000fe20000000f00 */
[--C-:B------:R-:W-:Y:S01]  /*4940*/  FFMA.FTZ R4, R4, UR9, -R3.reuse ;  /* 0x0000000904047c23 */ /* 0x100fe20008010803 */
[----:B------:R-:W-:Y:S01]  /*4950*/  @P3 FSEL R10, R86, -INF , !P5 ;  /* 0xff800000560a3808 */ /* 0x000fe20006800000 */
[----:B------:R-:W-:Y:S01]  /*4960*/  FMUL.FTZ R36, R36, UR10 ;  /* 0x0000000a24247c20 */ /* 0x000fe20008410000 */
[----:B------:R-:W-:Y:S01]  /*4970*/  PLOP3.LUT P3, PT, PT, PT, UP0, 0x80, 0x8 ;  /* 0x000000000008781c */ /* 0x000fe20003f6f008 */
[----:B------:R1:W-:Y:S01]  /*4980*/  MUFU.EX2 R232, R4 ;  /* 0x0000000400e87308 */ /* 0x0003e20000000800 */
[----:B------:R-:W-:Y:S01]  /*4990*/  @P0 FSEL R11, R85, -INF , !P6 ;  /* 0xff800000550b0808 */ /* 0x000fe20007000000 */
[--C-:B------:R-:W-:Y:S01]  /*49a0*/  FFMA.FTZ R10, R10, UR9, -R8.reuse ;  /* 0x000000090a0a7c23 */ /* 0x100fe20008010808 */
[C---:B------:R-:W-:Y:S01]  /*49b0*/  HMMA.16816.F32.BF16 R48, R148.reuse, R6, R48 ;  /* 0x000000069430723c */ /* 0x040fe20000041830 */
[----:B------:R-:W-:Y:S03]  /*49c0*/  PLOP3.LUT P0, PT, PT, PT, UP0, 0x80, 0x8 ;  /* 0x000000000008781c */ /* 0x000fe60003f0f008 */
[----:B------:R-:W-:Y:S03]  /*49d0*/  FMUL.FTZ R37, R37, UR10 ;  /* 0x0000000a25257c20 */ /* 0x000fe60008410000 */
[----:B------:R2:W-:Y:S01]  /*49e0*/  MUFU.EX2 R90, R10 ;  /* 0x0000000a005a7308 */ /* 0x0005e20000000800 */
[----:B------:R-:W-:Y:S01]  /*49f0*/  FMUL.FTZ R38, R38, UR10 ;  /* 0x0000000a26267c20 */ /* 0x000fe20008410000 */
[----:B------:R-:W-:Y:S01]  /*4a00*/  FMUL.FTZ R39, R39, UR10 ;  /* 0x0000000a27277c20 */ /* 0x000fe20008410000 */
[----:B------:R-:W-:Y:S01]  /*4a10*/  FMUL.FTZ R40, R40, UR10 ;  /* 0x0000000a28287c20 */ /* 0x000fe20008410000 */
[----:B------:R-:W-:Y:S01]  /*4a20*/  @P3 FSEL R5, R191, -INF , !P6 ;  /* 0xff800000bf053808 */ /* 0x000fe20007000000 */
[----:B------:R-:W-:Y:S01]  /*4a30*/  FMUL.FTZ R42, R42, UR10 ;  /* 0x0000000a2a2a7c20 */ /* 0x000fe20008410000 */
[----:B------:R-:W-:Y:S01]  /*4a40*/  PLOP3.LUT P3, PT, PT, PT, UP0, 0x80, 0x8 ;  /* 0x000000000008781c */ /* 0x000fe20003f6f008 */
[----:B------:R-:W-:Y:S03]  /*4a50*/  FMUL.FTZ R43, R43, UR10 ;  /* 0x0000000a2b2b7c20 */ /* 0x000fe60008410000 */
[----:B------:R-:W-:Y:S01]  /*4a60*/  MUFU.TANH R168, R38 ;  /* 0x0000002600a87308 */ /* 0x000fe20000002400 */
[----:B-1----:R-:W-:Y:S01]  /*4a70*/  FFMA.FTZ R4, R5, UR9, -R3 ;  /* 0x0000000905047c23 */ /* 0x002fe20008010803 */
[----:B------:R-:W-:Y:S01]  /*4a80*/  FMUL.FTZ R41, R41, UR10 ;  /* 0x0000000a29297c20 */ /* 0x000fe20008410000 */
[----:B------:R-:W-:Y:S01]  /*4a90*/  FMUL.FTZ R44, R44, UR10 ;  /* 0x0000000a2c2c7c20 */ /* 0x000fe20008410000 */
[----:B------:R-:W-:Y:S01]  /*4aa0*/  FMUL.FTZ R46, R46, UR10 ;  /* 0x0000000a2e2e7c20 */ /* 0x000fe20008410000 */
[----:B------:R-:W-:Y:S01]  /*4ab0*/  FMUL.FTZ R45, R45, UR10 ;  /* 0x0000000a2d2d7c20 */ /* 0x000fe20008410000 */
[----:B------:R-:W-:Y:S01]  /*4ac0*/  FMUL.FTZ R48, R48, UR10 ;  /* 0x0000000a30307c20 */ /* 0x000fe20008410000 */
[----:B------:R-:W-:Y:S03]  /*4ad0*/  FMUL.FTZ R49, R49, UR10 ;  /* 0x0000000a31317c20 */ /* 0x000fe60008410000 */
[----:B------:R1:W-:Y:S01]  /*4ae0*/  MUFU.EX2 R231, R4 ;  /* 0x0000000400e77308 */ /* 0x0003e20000000800 */
[----:B--2---:R-:W-:Y:S01]  /*4af0*/  FFMA.FTZ R10, R11, UR9, -R8 ;  /* 0x000000090b0a7c23 */ /* 0x004fe20008010808 */
[----:B------:R-:W-:Y:S01]  /*4b00*/  FMUL.FTZ R51, R51, UR10 ;  /* 0x0000000a33337c20 */ /* 0x000fe20008410000 */
[----:B------:R-:W-:Y:S01]  /*4b10*/  FMUL.FTZ R50, R50, UR10 ;  /* 0x0000000a32327c20 */ /* 0x000fe20008410000 */
[----:B------:R-:W-:Y:S01]  /*4b20*/  FMUL.FTZ R47, R47, UR10 ;  /* 0x0000000a2f2f7c20 */ /* 0x000fe20008410000 */
[----:B------:R-:W-:Y:S01]  /*4b30*/  IMAD.MOV.U32 R5, RZ, RZ, R229 ;  /* 0x000000ffff057224 */ /* 0x000fe200078e00e5 */
[----:B------:R-:W-:Y:S01]  /*4b40*/  @P4 FSEL R5, R229, -INF , !P5 ;  /* 0xff800000e5054808 */ /* 0x000fe20006800000 */
[----:B------:R-:W-:Y:S03]  /*4b50*/  IMAD.MOV.U32 R11, RZ, RZ, R173 ;  /* 0x000000ffff0b7224 */ /* 0x000fe600078e00ad */
[----:B------:R2:W-:Y:S01]  /*4b60*/  MUFU.EX2 R89, R10 ;  /* 0x0000000a00597308 */ /* 0x0005e20000000800 */
[----:B------:R-:W-:Y:S01]  /*4b70*/  PLOP3.LUT P4, PT, PT, PT, UP0, 0x80, 0x8 ;  /* 0x000000000008781c */ /* 0x000fe20003f8f008 */
[----:B------:R-:W-:Y:S08]  /*4b80*/  FFMA.FTZ R5, R5, UR9, -R0 ;  /* 0x0000000905057c23 */ /* 0x000ff00008010800 */
[----:B------:R-:W3:Y:S01]  /*4b90*/  MUFU.EX2 R20, R5 ;  /* 0x0000000500147308 */ /* 0x000ee20000000800 */
[----:B-1----:R-:W-:Y:S01]  /*4ba0*/  IMAD.MOV.U32 R4, RZ, RZ, R210 ;  /* 0x000000ffff047224 */ /* 0x002fe200078e00d2 */
[----:B------:R-:W-:Y:S02]  /*4bb0*/  @P3 FSEL R4, R210, -INF , !P5 ;  /* 0xff800000d2043808 */ /* 0x000fe40006800000 */
[----:B------:R-:W-:Y:S02]  /*4bc0*/  PLOP3.LUT P3, PT, PT, PT, UP0, 0x80, 0x8 ;  /* 0x000000000008781c */ /* 0x000fe40003f6f008 */
[----:B------:R-:W-:Y:S01]  /*4bd0*/  PLOP3.LUT P5, PT, PT, PT, UP0, 0x80, 0x8 ;  /* 0x000000000008781c */ /* 0x000fe20003faf008 */
[--C-:B------:R-:W-:Y:S03]  /*4be0*/  FFMA.FTZ R4, R4, UR9, -R2.reuse ;  /* 0x0000000904047c23 */ /* 0x100fe60008010802 */
[----:B------:R-:W-:Y:S01]  /*4bf0*/  MUFU.TANH R78, R36 ;  /* 0x00000024004e7308 */ /* 0x000fe20000002400 */
[----:B--2---:R-:W-:Y:S02]  /*4c00*/  MOV R10, R209 ;  /* 0x000000d1000a7202 */ /* 0x004fe40000000f00 */
[----:B------:R-:W-:Y:S02]  /*4c10*/  @P0 FSEL R10, R209, -INF , !P6 ;  /* 0xff800000d10a0808 */ /* 0x000fe40007000000 */
[----:B------:R-:W-:Y:S05]  /*4c20*/  PLOP3.LUT P0, PT, PT, PT, UP0, 0x80, 0x8 ;  /* 0x000000000008781c */ /* 0x000fea0003f0f008 */
[----:B------:R1:W-:Y:S01]  /*4c30*/  MUFU.EX2 R252, R4 ;  /* 0x0000000400fc7308 */ /* 0x0003e20000000800 */
[----:B------:R-:W-:Y:S01]  /*4c40*/  FFMA.FTZ R10, R10, UR9, -R2 ;  /* 0x000000090a0a7c23 */ /* 0x000fe20008010802 */
[----:B---3--:R-:W-:Y:S08]  /*4c50*/  STL [R1+0x24], R20 ;  /* 0x0000241401007387 */ /* 0x008ff00000100800 */
[----:B------:R2:W-:Y:S10]  /*4c60*/  MUFU.EX2 R251, R10 ;  /* 0x0000000a00fb7308 */ /* 0x0005f40000000800 */
[----:B------:R-:W-:Y:S01]  /*4c70*/  MUFU.TANH R167, R39 ;  /* 0x0000002700a77308 */ /* 0x000fe20000002400 */
[----:B-1----:R-:W-:Y:S01]  /*4c80*/  IMAD.MOV.U32 R4, RZ, RZ, R227 ;  /* 0x000000ffff047224 */ /* 0x002fe200078e00e3 */
[----:B------:R-:W-:Y:S02]  /*4c90*/  @P3 FSEL R4, R227, -INF , !P6 ;  /* 0xff800000e3043808 */ /* 0x000fe40007000000 */
[----:B------:R-:W-:Y:S02]  /*4ca0*/  PLOP3.LUT P3, PT, PT, PT, UP0, 0x80, 0x8 ;  /* 0x000000000008781c */ /* 0x000fe40003f6f008 */
[----:B------:R-:W-:Y:S01]  /*4cb0*/  PLOP3.LUT P6, PT, PT, PT, UP0, 0x80, 0x8 ;  /* 0x000000000008781c */ /* 0x000fe20003fcf008 */
[----:B------:R-:W-:Y:S03]  /*4cc0*/  FFMA.FTZ R4, R4, UR9, -R0 ;  /* 0x0000000904047c23 */ /* 0x000fe60008010800 */
[----:B------:R-:W-:Y:S01]  /*4cd0*/  MUFU.TANH R200, R40 ;  /* 0x0000002800c87308 */ /* 0x000fe20000002400 */
[----:B--2---:R-:W-:Y:S09]  /*4ce0*/  IMAD.MOV.U32 R10, RZ, RZ, R225 ;  /* 0x000000ffff0a7224 */ /* 0x004ff200078e00e1 */
[----:B------:R1:W2:Y:S01]  /*4cf0*/  MUFU.EX2 R21, R4 ;  /* 0x0000000400157308 */ /* 0x0002a20000000800 */
[----:B------:R-:W-:Y:S01]  /*4d00*/  @P3 VIADD R5, R9, 0x19 ;  /* 0x0000001909053836 */ /* 0x000fe20000000000 */
[----:B------:R-:W-:Y:S04]  /*4d10*/  PLOP3.LUT P3, PT, PT, PT, UP0, 0x80, 0x8 ;  /* 0x000000000008781c */ /* 0x000fe80003f6f008 */
[----:B------:R-:W-:Y:S04]  /*4d20*/  @P6 ISETP.GE.AND P6, PT, R5, UR29, PT ;  /* 0x0000001d05006c0c */ /* 0x000fe8000bfc6270 */
[----:B------:R-:W-:Y:S01]  /*4d30*/  MUFU.TANH R214, R42 ;  /* 0x0000002a00d67308 */ /* 0x000fe20000002400 */
[----:B------:R-:W-:Y:S09]  /*4d40*/  MOV R5, R205 ;  /* 0x000000cd00057202 */ /* 0x000ff20000000f00 */
[----:B------:R-:W-:Y:S01]  /*4d50*/  MUFU.TANH R213, R43 ;  /* 0x0000002b00d57308 */ /* 0x000fe20000002400 */
[----:B-1----:R-:W-:Y:S01]  /*4d60*/  @P0 IADD3 R4, PT, PT, R9, 0x18, RZ ;  /* 0x0000001809040810 */ /* 0x002fe20007ffe0ff */
[----:B--2---:R-:W-:Y:S01]  /*4d70*/  STL [R1+0x20], R21 ;  /* 0x0000201501007387 */ /* 0x004fe20000100800 */
[----:B------:R-:W-:Y:S02]  /*4d80*/  PLOP3.LUT P0, PT, PT, PT, UP0, 0x80, 0x8 ;  /* 0x000000000008781c */ /* 0x000fe40003f0f008 */
[----:B------:R-:W-:Y:S01]  /*4d90*/  @P5 ISETP.GE.AND P5, PT, R4, UR29, PT ;  /* 0x0000001d04005c0c */ /* 0x000fe2000bfa6270 */
[----:B------:R-:W-:Y:S04]  /*4da0*/  IMAD.MOV.U32 R4, RZ, RZ, R206 ;  /* 0x000000ffff047224 */ /* 0x000fe800078e00ce */
[----:B------:R-:W-:Y:S01]  /*4db0*/  MUFU.TANH R77, R37 ;  /* 0x00000025004d7308 */ /* 0x000fe20000002400 */
[----:B------:R-:W-:Y:S02]  /*4dc0*/  @P4 FSEL R4, R206, -INF , !P5 ;  /* 0xff800000ce044808 */ /* 0x000fe40006800000 */
[----:B------:R-:W-:Y:S03]  /*4dd0*/  PLOP3.LUT P4, PT, PT, PT, UP0, 0x80, 0x8 ;  /* 0x000000000008781c */ /* 0x000fe60003f8f008 */
[--C-:B------:R-:W-:Y:S01]  /*4de0*/  FFMA.FTZ R4, R4, UR9, -R2.reuse ;  /* 0x0000000904047c23 */ /* 0x100fe20008010802 */
[----:B------:R-:W-:Y:S03]  /*4df0*/  @P0 FSEL R5, R205, -INF , !P6 ;  /* 0xff800000cd050808 */ /* 0x000fe60007000000 */
[----:B------:R-:W-:Y:S01]  /*4e00*/  MUFU.TANH R199, R41 ;  /* 0x0000002900c77308 */ /* 0x000fe20000002400 */
[----:B------:R-:W-:Y:S01]  /*4e10*/  PLOP3.LUT P0, PT, PT, PT, UP0, 0x80, 0x8 ;  /* 0x000000000008781c */ /* 0x000fe20003f0f008 */
[----:B------:R-:W-:Y:S04]  /*4e20*/  FFMA.FTZ R5, R5, UR9, -R2 ;  /* 0x0000000905057c23 */ /* 0x000fe80008010802 */
[----:B------:R-:W-:Y:S04]  /*4e30*/  @P4 FSEL R11, R173, -INF , !P5 ;  /* 0xff800000ad0b4808 */ /* 0x000fe80006800000 */
[----:B------:R1:W-:Y:S01]  /*4e40*/  MUFU.EX2 R246, R4 ;  /* 0x0000000400f67308 */ /* 0x0003e20000000800 */
[----:B------:R-:W-:Y:S01]  /*4e50*/  PLOP3.LUT P4, PT, PT, PT, UP0, 0x80, 0x8 ;  /* 0x000000000008781c */ /* 0x000fe20003f8f008 */
[--C-:B------:R-:W-:Y:S02]  /*4e60*/  FFMA.FTZ R11, R11, UR9, -R3.reuse ;  /* 0x000000090b0b7c23 */ /* 0x100fe40008010803 */
[----:B------:R-:W-:Y:S06]  /*4e70*/  @P0 FSEL R10, R225, -INF , !P6 ;  /* 0xff800000e10a0808 */ /* 0x000fec0007000000 */
[----:B------:R-:W-:Y:S01]  /*4e80*/  MUFU.EX2 R245, R5 ;  /* 0x0000000500f57308 */ /* 0x000fe20000000800 */
[----:B------:R-:W-:Y:S01]  /*4e90*/  PLOP3.LUT P0, PT, PT, PT, UP0, 0x80, 0x8 ;  /* 0x000000000008781c */ /* 0x000fe20003f0f008 */
[----:B------:R-:W-:Y:S08]  /*4ea0*/  FFMA.FTZ R10, R10, UR9, -R0 ;  /* 0x000000090a0a7c23 */ /* 0x000ff00008010800 */
[----:B------:R2:W-:Y:S01]  /*4eb0*/  MUFU.EX2 R19, R10 ;  /* 0x0000000a00137308 */ /* 0x0005e20000000800 */
[----:B-1----:R-:W-:Y:S01]  /*4ec0*/  IMAD.MOV.U32 R4, RZ, RZ, R226 ;  /* 0x000000ffff047224 */ /* 0x002fe200078e00e2 */
[----:B------:R-:W-:Y:S02]  /*4ed0*/  @P3 FSEL R4, R226, -INF , !P5 ;  /* 0xff800000e2043808 */ /* 0x000fe40006800000 */
[----:B------:R-:W-:Y:S02]  /*4ee0*/  PLOP3.LUT P3, PT, PT, PT, UP0, 0x80, 0x8 ;  /* 0x000000000008781c */ /* 0x000fe40003f6f008 */
[----:B------:R-:W-:Y:S01]  /*4ef0*/  @P0 FSEL R12, R81, -INF , !P6 ;  /* 0xff800000510c0808 */ /* 0x000fe20007000000 */
[----:B------:R-:W-:Y:S03]  /*4f00*/  FFMA.FTZ R4, R4, UR9, -R0 ;  /* 0x0000000904047c23 */ /* 0x000fe60008010800 */
[----:B------:R1:W-:Y:S01]  /*4f10*/  MUFU.EX2 R220, R11 ;  /* 0x0000000b00dc7308 */ /* 0x0003e20000000800 */
[----:B------:R-:W-:Y:S01]  /*4f20*/  PLOP3.LUT P0, PT, PT, PT, UP0, 0x80, 0x8 ;  /* 0x000000000008781c */ /* 0x000fe20003f0f008 */
[--C-:B------:R-:W-:Y:S08]  /*4f30*/  FFMA.FTZ R12, R12, UR9, -R8.reuse ;  /* 0x000000090c0c7c23 */ /* 0x100ff00008010808 */
[----:B------:R3:W4:Y:S01]  /*4f40*/  MUFU.EX2 R18, R4 ;  /* 0x0000000400127308 */ /* 0x0007220000000800 */
[----:B--2---:R-:W-:Y:S02]  /*4f50*/  MOV R10, R82 ;  /* 0x00000052000a7202 */ /* 0x004fe40000000f00 */
[----:B------:R-:W-:Y:S02]  /*4f60*/  @P3 FSEL R10, R82, -INF , !P5 ;  /* 0xff800000520a3808 */ /* 0x000fe40006800000 */
[----:B------:R-:W-:Y:S02]  /*4f70*/  PLOP3.LUT P3, PT, PT, PT, UP0, 0x80, 0x8 ;  /* 0x000000000008781c */ /* 0x000fe40003f6f008 */
[----:B------:R-:W-:Y:S01]  /*4f80*/  PLOP3.LUT P5, PT, PT, PT, UP0, 0x80, 0x8 ;  /* 0x000000000008781c */ /* 0x000fe20003faf008 */
[----:B------:R-:W-:Y:S01]  /*4f90*/  FFMA.FTZ R10, R10, UR9, -R8 ;  /* 0x000000090a0a7c23 */ /* 0x000fe20008010808 */
[----:B-1----:R-:W-:Y:S01]  /*4fa0*/  @P4 IADD3 R11, PT, PT, R9, 0x21, RZ ;  /* 0x00000021090b4810 */ /* 0x002fe20007ffe0ff */
[----:B------:R-:W-:Y:S01]  /*4fb0*/  MUFU.TANH R177, R44 ;  /* 0x0000002c00b17308 */ /* 0x000fe20000002400 */
[----:B------:R-:W-:Y:S01]  /*4fc0*/  PLOP3.LUT P4, PT, PT, PT, UP0, 0x80, 0x8 ;  /* 0x000000000008781c */ /* 0x000fe20003f8f008 */
[----:B---3--:R-:W1:Y:S08]  /*4fd0*/  LDSM.16.M88.4 R4, [R183+0xd800] ;  /* 0x00d80000b704783b */ /* 0x008e700000000200 */
[----:B------:R2:W-:Y:S01]  /*4fe0*/  MUFU.EX2 R84, R10 ;  /* 0x0000000a00547308 */ /* 0x0005e20000000800 */
[----:B----4-:R-:W-:Y:S09]  /*4ff0*/  STL [R1+0x14], R18 ;  /* 0x0000141201007387 */ /* 0x010ff20000100800 */
[----:B------:R-:W-:Y:S01]  /*5000*/  MUFU.TANH R74, R48 ;  /* 0x00000030004a7308 */ /* 0x000fe20000002400 */
[----:B------:R-:W-:Y:S09]  /*5010*/  STL [R1+0x10], R19 ;  /* 0x0000101301007387 */ /* 0x000ff20000100800 */
[----:B------:R-:W-:Y:S01]  /*5020*/  MUFU.TANH R73, R49 ;  /* 0x0000003100497308 */ /* 0x000fe20000002400 */
[----:B--2---:R-:W-:Y:S02]  /*5030*/  MOV R10, R171 ;  /* 0x000000ab000a7202 */ /* 0x004fe40000000f00 */
[----:B------:R-:W-:Y:S02]  /*5040*/  @P3 FSEL R10, R171, -INF , !P6 ;  /* 0xff800000ab0a3808 */ /* 0x000fe40007000000 */
[----:B------:R-:W-:Y:S02]  /*5050*/  PLOP3.LUT P3, PT, PT, PT, UP0, 0x80, 0x8 ;  /* 0x000000000008781c */ /* 0x000fe40003f6f008 */
[----:B------:R-:W-:Y:S01]  /*5060*/  PLOP3.LUT P6, PT, PT, PT, UP0, 0x80, 0x8 ;  /* 0x000000000008781c */ /* 0x000fe20003fcf008 */
[----:B------:R-:W-:Y:S02]  /*5070*/  FFMA.FTZ R10, R10, UR9, -R3 ;  /* 0x000000090a0a7c23 */ /* 0x000fe40008010803 */
[----:B------:R-:W2:Y:S10]  /*5080*/  MUFU.TANH R163, R51 ;  /* 0x0000003300a37308 */ /* 0x000eb40000002400 */
[----:B------:R3:W-:Y:S01]  /*5090*/  MUFU.EX2 R219, R10 ;  /* 0x0000000a00db7308 */ /* 0x0007e20000000800 */
[----:B------:R-:W-:Y:S01]  /*50a0*/  @P6 ISETP.GE.AND P6, PT, R11, UR29, PT ;  /* 0x0000001d0b006c0c */ /* 0x000fe2000bfc6270 */
[----:B------:R-:W-:Y:S01]  /*50b0*/  IMAD.MOV.U32 R11, RZ, RZ, R77 ;  /* 0x000000ffff0b7224 */ /* 0x000fe200078e004d */
[-C--:B-1----:R-:W-:Y:S07]  /*50c0*/  HMMA.16816.F32.BF16 R52, R148, R4.reuse, R52 ;  /* 0x000000049434723c */ /* 0x082fee0000041834 */
[----:B------:R-:W-:Y:S01]  /*50d0*/  MUFU.TANH R164, R50 ;  /* 0x0000003200a47308 */ /* 0x000fe20000002400 */
[C---:B------:R-:W-:Y:S09]  /*50e0*/  HMMA.16816.F32.BF16 R56, R132.reuse, R4, R56 ;  /* 0x000000048438723c */ /* 0x040ff20000041838 */
[----:B------:R-:W-:Y:S01]  /*50f0*/  MUFU.EX2 R83, R12 ;  /* 0x0000000c00537308 */ /* 0x000fe20000000800 */
[----:B---3--:R-:W-:Y:S01]  /*5100*/  @P0 VIADD R10, R9, 0x20 ;  /* 0x00000020090a0836 */ /* 0x008fe20000000000 */
[----:B------:R-:W-:Y:S01]  /*5110*/  MOV R5, R167 ;  /* 0x000000a700057202 */ /* 0x000fe20000000f00 */
[----:B------:R-:W-:Y:S01]  /*5120*/  IMAD.MOV.U32 R4, RZ, RZ, R168 ;  /* 0x000000ffff047224 */ /* 0x000fe200078e00a8 */
[----:B------:R-:W-:Y:S01]  /*5130*/  PLOP3.LUT P0, PT, PT, PT, UP0, 0x80, 0x8 ;  /* 0x000000000008781c */ /* 0x000fe20003f0f008 */
[-C--:B------:R-:W-:Y:S05]  /*5140*/  HMMA.16816.F32.BF16 R60, R132, R6.reuse, R60 ;  /* 0x00000006843c723c */ /* 0x080fea000004183c */
[----:B------:R-:W-:Y:S01]  /*5150*/  MUFU.TANH R208, R46 ;  /* 0x0000002e00d07308 */ /* 0x000fe20000002400 */
[----:B------:R-:W-:Y:S01]  /*5160*/  @P5 ISETP.GE.AND P5, PT, R10, UR29, PT ;  /* 0x0000001d0a005c0c */ /* 0x000fe2000bfa6270 */
[----:B------:R-:W-:Y:S02]  /*5170*/  IMAD.MOV.U32 R10, RZ, RZ, R78 ;  /* 0x000000ffff0a7224 */ /* 0x000fe400078e004e */
[----:B------:R-:W-:Y:S01]  /*5180*/  FMUL.FTZ R53, R53, UR10 ;  /* 0x0000000a35357c20 */ /* 0x000fe20008410000 */
[----:B------:R-:W-:Y:S01]  /*5190*/  FMUL.FTZ R54, R54, UR10 ;  /* 0x0000000a36367c20 */ /* 0x000fe20008410000 */
[----:B------:R-:W-:Y:S01]  /*51a0*/  @P4 FSEL R4, R168, -INF , !P5 ;  /* 0xff800000a8044808 */ /* 0x000fe20006800000 */
[----:B------:R-:W-:Y:S01]  /*51b0*/  HMMA.16816.F32.BF16 R64, R148, R6, R64 ;  /* 0x000000069440723c */ /* 0x000fe20000041840 */
[----:B------:R-:W-:Y:S02]  /*51c0*/  PLOP3.LUT P4, PT, PT, PT, UP0, 0x80, 0x8 ;  /* 0x000000000008781c */ /* 0x000fe40003f8f008 */
[----:B------:R-:W1:Y:S01]  /*51d0*/  MUFU.TANH R176, R45 ;  /* 0x0000002d00b07308 */ /* 0x000e620000002400 */
[----:B------:R-:W-:Y:S01]  /*51e0*/  FFMA.FTZ R4, R4, UR9, -R3 ;  /* 0x0000000904047c23 */ /* 0x000fe20008010803 */
[----:B------:R-:W-:Y:S01]  /*51f0*/  @P3 FSEL R10, R78, -INF , !P5 ;  /* 0xff8000004e0a3808 */ /* 0x000fe20006800000 */
[----:B--2---:R-:W-:Y:S01]  /*5200*/  IMAD.MOV.U32 R7, RZ, RZ, R163 ;  /* 0x000000ffff077224 */ /* 0x004fe200078e00a3 */
[----:B------:R-:W-:Y:S01]  /*5210*/  PLOP3.LUT P3, PT, PT, PT, UP0, 0x80, 0x8 ;  /* 0x000000000008781c */ /* 0x000fe20003f6f008 */
[----:B------:R-:W-:Y:S01]  /*5220*/  FMUL.FTZ R52, R52, UR10 ;  /* 0x0000000a34347c20 */ /* 0x000fe20008410000 */
[----:B------:R-:W-:Y:S04]  /*5230*/  LEA R151, R15, UR4, 0x1 ;  /* 0x000000040f977c11 */ /* 0x000fe8000f8e08ff */
[----:B------:R2:W-:Y:S01]  /*5240*/  MUFU.EX2 R212, R4 ;  /* 0x0000000400d47308 */ /* 0x0005e20000000800 */
[--C-:B------:R-:W-:Y:S01]  /*5250*/  FFMA.FTZ R10, R10, UR9, -R8.reuse ;  /* 0x000000090a0a7c23 */ /* 0x100fe20008010808 */
[----:B------:R-:W-:Y:S01]  /*5260*/  @P0 FSEL R11, R77, -INF , !P6 ;  /* 0xff8000004d0b0808 */ /* 0x000fe20007000000 */
[----:B------:R-:W-:Y:S01]  /*5270*/  FMUL.FTZ R56, R56, UR10 ;  /* 0x0000000a38387c20 */ /* 0x000fe20008410000 */
[----:B------:R-:W-:Y:S01]  /*5280*/  PLOP3.LUT P0, PT, PT, PT, UP0, 0x80, 0x8 ;  /* 0x000000000008781c */ /* 0x000fe20003f0f008 */
[----:B------:R-:W-:Y:S01]  /*5290*/  FMUL.FTZ R57, R57, UR10 ;  /* 0x0000000a39397c20 */ /* 0x000fe20008410000 */
[----:B------:R-:W-:Y:S01]  /*52a0*/  IADD3 R154, PT, PT, R151, 0x1c040, RZ ;  /* 0x0001c040979a7810 */ /* 0x000fe20007ffe0ff */
[----:B------:R-:W-:Y:S03]  /*52b0*/  FMUL.FTZ R55, R55, UR10 ;  /* 0x0000000a37377c20 */ /* 0x000fe60008410000 */
[----:B------:R3:W-:Y:S01]  /*52c0*/  MUFU.EX2 R80, R10 ;  /* 0x0000000a00507308 */ /* 0x0007e20000000800 */
[----:B------:R-:W-:Y:S01]  /*52d0*/  FMUL.FTZ R58, R58, UR10 ;  /* 0x0000000a3a3a7c20 */ /* 0x000fe20008410000 */
[----:B------:R-:W-:Y:S01]  /*52e0*/  @P3 FSEL R5, R167, -INF , !P6 ;  /* 0xff800000a7053808 */ /* 0x000fe20007000000 */
[----:B------:R-:W-:Y:S01]  /*52f0*/  FMUL.FTZ R59, R59, UR10 ;  /* 0x0000000a3b3b7c20 */ /* 0x000fe20008410000 */
[----:B------:R-:W-:Y:S01]  /*5300*/  PLOP3.LUT P3, PT, PT, PT, UP0, 0x80, 0x8 ;  /* 0x000000000008781c */ /* 0x000fe20003f6f008 */
[----:B------:R-:W-:Y:S01]  /*5310*/  FMUL.FTZ R61, R61, UR10 ;  /* 0x0000000a3d3d7c20 */ /* 0x000fe20008410000 */
[----:B------:R-:W-:Y:S01]  /*5320*/  FMUL.FTZ R60, R60, UR10 ;  /* 0x0000000a3c3c7c20 */ /* 0x000fe20008410000 */
[----:B------:R-:W-:Y:S03]  /*5330*/  FMUL.FTZ R64, R64, UR10 ;  /* 0x0000000a40407c20 */ /* 0x000fe60008410000 */
[----:B------:R-:W-:Y:S01]  /*5340*/  MUFU.TANH R207, R47 ;  /* 0x0000002f00cf7308 */ /* 0x000fe20000002400 */
[----:B--2---:R-:W-:Y:S01]  /*5350*/  FFMA.FTZ R4, R5, UR9, -R3 ;  /* 0x0000000905047c23 */ /* 0x004fe20008010803 */
[----:B------:R-:W-:Y:S02]  /*5360*/  IMAD.MOV.U32 R5, RZ, RZ, R213 ;  /* 0x000000ffff057224 */ /* 0x000fe400078e00d5 */
[----:B------:R-:W-:Y:S01]  /*5370*/  FMUL.FTZ R65, R65, UR10 ;  /* 0x0000000a41417c20 */ /* 0x000fe20008410000 */
[----:B------:R-:W-:Y:S01]  /*5380*/  FMUL.FTZ R66, R66, UR10 ;  /* 0x0000000a42427c20 */ /* 0x000fe20008410000 */
[----:B------:R-:W-:Y:S01]  /*5390*/  FMUL.FTZ R67, R67, UR10 ;  /* 0x0000000a43437c20 */ /* 0x000fe20008410000 */
[----:B------:R-:W-:Y:S01]  /*53a0*/  FMUL.FTZ R62, R62, UR10 ;  /* 0x0000000a3e3e7c20 */ /* 0x000fe20008410000 */
[----:B------:R-:W-:Y:S02]  /*53b0*/  FMUL.FTZ R63, R63, UR10 ;  /* 0x0000000a3f3f7c20 */ /* 0x000fe40008410000 */
[----:B------:R2:W-:Y:S01]  /*53c0*/  MUFU.EX2 R211, R4 ;  /* 0x0000000400d37308 */ /* 0x0005e20000000800 */
[----:B---3--:R-:W-:Y:S01]  /*53d0*/  FFMA.FTZ R10, R11, UR9, -R8 ;  /* 0x000000090b0a7c23 */ /* 0x008fe20008010808 */
[----:B------:R-:W-:Y:S08]  /*53e0*/  LEA R148, R186, UR4, 0x1 ;  /* 0x00000004ba947c11 */ /* 0x000ff0000f8e08ff */
[----:B------:R3:W-:Y:S10]  /*53f0*/  MUFU.EX2 R79, R10 ;  /* 0x0000000a004f7308 */ /* 0x0007f40000000800 */
[----:B------:R-:W-:Y:S01]  /*5400*/  MUFU.TANH R69, R53 ;  /* 0x0000003500457308 */ /* 0x000fe20000002400 */
[----:B--2---:R-:W-:Y:S01]  /*5410*/  IMAD.MOV.U32 R4, RZ, RZ, R200 ;  /* 0x000000ffff047224 */ /* 0x004fe200078e00c8 */
[----:B------:R-:W-:Y:S02]  /*5420*/  @P3 FSEL R4, R200, -INF , !P5 ;  /* 0xff800000c8043808 */ /* 0x000fe40006800000 */
[----:B------:R-:W-:Y:S03]  /*5430*/  PLOP3.LUT P3, PT, PT, PT, UP0, 0x80, 0x8 ;  /* 0x000000000008781c */ /* 0x000fe60003f6f008 */
[--C-:B------:R-:W-:Y:S03]  /*5440*/  FFMA.FTZ R4, R4, UR9, -R2.reuse ;  /* 0x0000000904047c23 */ /* 0x100fe60008010802 */
[----:B------:R-:W-:Y:S01]  /*5450*/  MUFU.TANH R161, R54 ;  /* 0x0000003600a17308 */ /* 0x000fe20000002400 */
[----:B---3--:R-:W-:Y:S01]  /*5460*/  IMAD.MOV.U32 R10, RZ, RZ, R199 ;  /* 0x000000ffff0a7224 */ /* 0x008fe200078e00c7 */
[----:B------:R-:W-:Y:S02]  /*5470*/  @P0 FSEL R10, R199, -INF , !P6 ;  /* 0xff800000c70a0808 */ /* 0x000fe40007000000 */
[----:B------:R-:W-:Y:S03]  /*5480*/  PLOP3.LUT P0, PT, PT, PT, UP0, 0x80, 0x8 ;  /* 0x000000000008781c */ /* 0x000fe60003f0f008 */
[----:B------:R-:W-:Y:S03]  /*5490*/  FFMA.FTZ R10, R10, UR9, -R2 ;  /* 0x000000090a0a7c23 */ /* 0x000fe60008010802 */
[----:B------:R2:W-:Y:S01]  /*54a0*/  MUFU.EX2 R238, R4 ;  /* 0x0000000400ee7308 */ /* 0x0005e20000000800 */
[----:B------:R-:W-:Y:S02]  /*54b0*/  @P3 FSEL R5, R213, -INF , !P6 ;  /* 0xff800000d5053808 */ /* 0x000fe40007000000 */
[----:B------:R-:W-:Y:S02]  /*54c0*/  PLOP3.LUT P6, PT, PT, PT, UP0, 0x80, 0x8 ;  /* 0x000000000008781c */ /* 0x000fe40003fcf008 */
[----:B------:R-:W-:Y:S05]  /*54d0*/  PLOP3.LUT P3, PT, PT, PT, UP0, 0x80, 0x8 ;  /* 0x000000000008781c */ /* 0x000fea0003f6f008 */
[----:B------:R1:W-:Y:S10]  /*54e0*/  MUFU.EX2 R237, R10 ;  /* 0x0000000a00ed7308 */ /* 0x0003f40000000800 */
[----:B------:R-:W-:Y:S01]  /*54f0*/  MUFU.TANH R70, R52 ;  /* 0x0000003400467308 */ /* 0x000fe20000002400 */
[----:B--2---:R-:W-:Y:S02]  /*5500*/  MOV R4, R214 ;  /* 0x000000d600047202 */ /* 0x004fe40000000f00 */
[----:B------:R-:W-:Y:S02]  /*5510*/  @P4 FSEL R4, R214, -INF , !P5 ;  /* 0xff800000d6044808 */ /* 0x000fe40006800000 */
[----:B------:R-:W-:Y:S02]  /*5520*/  PLOP3.LUT P5, PT, PT, PT, UP0, 0x80, 0x8 ;  /* 0x000000000008781c */ /* 0x000fe40003faf008 */
[----:B------:R-:W-:Y:S01]  /*5530*/  PLOP3.LUT P4, PT, PT, PT, UP0, 0x80, 0x8 ;  /* 0x000000000008781c */ /* 0x000fe20003f8f008 */
[----:B------:R-:W-:Y:S01]  /*5540*/  FFMA.FTZ R4, R4, UR9, -R0 ;  /* 0x0000000904047c23 */ /* 0x000fe20008010800 */
[----:B-1----:R-:W-:Y:S01]  /*5550*/  IMAD.MOV.U32 R10, RZ, RZ, R176 ;  /* 0x000000ffff0a7224 */ /* 0x002fe200078e00b0 */
[----:B------:R-:W-:Y:S10]  /*5560*/  MUFU.TANH R169, R56 ;  /* 0x0000003800a97308 */ /* 0x000ff40000002400 */
[----:B------:R1:W2:Y:S10]  /*5570*/  MUFU.EX2 R16, R4 ;  /* 0x0000000400107308 */ /* 0x0002b40000000800 */
[----:B------:R-:W-:Y:S10]  /*5580*/  MUFU.TANH R170, R57 ;  /* 0x0000003900aa7308 */ /* 0x000ff40000002400 */
[----:B------:R-:W-:Y:S01]  /*5590*/  MUFU.TANH R162, R55 ;  /* 0x0000003700a27308 */ /* 0x000fe20000002400 */
[----:B-1----:R-:W-:Y:S01]  /*55a0*/  FFMA.FTZ R4, R5, UR9, -R0 ;  /* 0x0000000905047c23 */ /* 0x002fe20008010800 */
[----:B--2---:R-:W-:Y:S01]  /*55b0*/  STL [R1+0x4], R16 ;  /* 0x0000041001007387 */ /* 0x004fe20000100800 */
[C---:B------:R-:W-:Y:S01]  /*55c0*/  @P5 VIADD R5, R9.reuse, 0x29 ;  /* 0x0000002909055836 */ /* 0x040fe20000000000 */
[----:B------:R-:W-:Y:S06]  /*55d0*/  PLOP3.LUT P5, PT, PT, PT, UP0, 0x80, 0x8 ;  /* 0x000000000008781c */ /* 0x000fec0003faf008 */
[----:B------:R-:W1:Y:S10]  /*55e0*/  MUFU.EX2 R17, R4 ;  /* 0x0000000400117308 */ /* 0x000e740000000800 */
[----:B------:R-:W2:Y:S10]  /*55f0*/  MUFU.TANH R202, R58 ;  /* 0x0000003a00ca7308 */ /* 0x000eb40000002400 */
[----:B------:R-:W3:Y:S01]  /*5600*/  MUFU.TANH R201, R59 ;  /* 0x0000003b00c97308 */ /* 0x000ee20000002400 */
[----:B-1----:R-:W-:Y:S01]  /*5610*/  STL [R1], R17 ;  /* 0x0000001101007387 */ /* 0x002fe20000100800 */
[----:B------:R-:W-:Y:S01]  /*5620*/  @P0 VIADD R4, R9, 0x28 ;  /* 0x0000002809040836 */ /* 0x000fe20000000000 */
[----:B------:R-:W-:Y:S02]  /*5630*/  PLOP3.LUT P0, PT, PT, PT, UP0, 0x80, 0x8 ;  /* 0x000000000008781c */ /* 0x000fe40003f0f008 */
[----:B------:R-:W4:Y:S02]  /*5640*/  LDL R15, [R1+0x78] ;  /* 0x00007800010f7983 */ /* 0x000f240000100800 */
[----:B------:R-:W-:Y:S03]  /*5650*/  @P6 ISETP.GE.AND P6, PT, R4, UR29, PT ;  /* 0x0000001d04006c0c */ /* 0x000fe6000bfc6270 */
[----:B------:R-:W1:Y:S01]  /*5660*/  MUFU.TANH R165, R61 ;  /* 0x0000003d00a57308 */ /* 0x000e620000002400 */
[----:B------:R-:W-:Y:S02]  /*5670*/  MOV R4, R177 ;  /* 0x000000b100047202 */ /* 0x000fe40000000f00 */
[----:B------:R-:W-:Y:S02]  /*5680*/  @P3 FSEL R4, R177, -INF , !P6 ;  /* 0xff800000b1043808 */ /* 0x000fe40007000000 */
[----:B------:R-:W-:Y:S02]  /*5690*/  @P4 ISETP.GE.AND P3, PT, R5, UR29, PT ;  /* 0x0000001d05004c0c */ /* 0x000fe4000bf66270 */
[----:B------:R-:W-:Y:S01]  /*56a0*/  MOV R5, R208 ;  /* 0x000000d000057202 */ /* 0x000fe20000000f00 */
[----:B------:R-:W-:Y:S01]  /*56b0*/  FFMA.FTZ R4, R4, UR9, -R2 ;  /* 0x0000000904047c23 */ /* 0x000fe20008010802 */
[----:B------:R-:W-:Y:S01]  /*56c0*/  @P5 FSEL R5, R208, -INF , !P6 ;  /* 0xff800000d0055808 */ /* 0x000fe20007000000 */
[----:B------:R-:W1:Y:S01]  /*56d0*/  MUFU.TANH R166, R60 ;  /* 0x0000003c00a67308 */ /* 0x000e620000002400 */
[----:B------:R-:W-:Y:S02]  /*56e0*/  PLOP3.LUT P4, PT, PT, PT, UP0, 0x80, 0x8 ;  /* 0x000000000008781c */ /* 0x000fe40003f8f008 */
[----:B------:R-:W-:Y:S01]  /*56f0*/  @P0 FSEL R10, R176, -INF , !P3 ;  /* 0xff800000b00a0808 */ /* 0x000fe20005800000 */
[----:B------:R-:W-:Y:S01]  /*5700*/  FFMA.FTZ R5, R5, UR9, -R0 ;  /* 0x0000000905057c23 */ /* 0x000fe20008010800 */
[----:B------:R-:W-:Y:S02]  /*5710*/  PLOP3.LUT P0, PT, PT, PT, UP0, 0x80, 0x8 ;  /* 0x000000000008781c */ /* 0x000fe40003f0f008 */
[----:B------:R-:W-:Y:S03]  /*5720*/  PLOP3.LUT P5, PT, PT, PT, UP0, 0x80, 0x8 ;  /* 0x000000000008781c */ /* 0x000fe60003faf008 */
[----:B------:R2:W-:Y:S01]  /*5730*/  MUFU.EX2 R230, R4 ;  /* 0x0000000400e67308 */ /* 0x0005e20000000800 */
[----:B------:R-:W-:Y:S01]  /*5740*/  FFMA.FTZ R6, R10, UR9, -R2 ;  /* 0x000000090a067c23 */ /* 0x000fe20008010802 */
[----:B------:R-:W-:Y:S08]  /*5750*/  MOV R10, R164 ;  /* 0x000000a4000a7202 */ /* 0x000ff00000000f00 */
[----:B------:R3:W-:Y:S01]  /*5760*/  MUFU.EX2 R248, R5 ;  /* 0x0000000500f87308 */ /* 0x0007e20000000800 */
[----:B------:R-:W-:Y:S02]  /*5770*/  @P5 FSEL R10, R164, -INF , !P6 ;  /* 0xff800000a40a5808 */ /* 0x000fe40007000000 */
[----:B------:R-:W-:Y:S07]  /*5780*/  PLOP3.LUT P5, PT, PT, PT, UP0, 0x80, 0x8 ;  /* 0x000000000008781c */ /* 0x000fee0003faf008 */
[----:B------:R1:W-:Y:S01]  /*5790*/  MUFU.EX2 R228, R6 ;  /* 0x0000000600e47308 */ /* 0x0003e20000000800 */
[----:B--2---:R-:W-:Y:S01]  /*57a0*/  IMAD.MOV.U32 R4, RZ, RZ, R207 ;  /* 0x000000ffff047224 */ /* 0x004fe200078e00cf */
[----:B------:R-:W-:Y:S02]  /*57b0*/  @P4 FSEL R4, R207, -INF , !P3 ;  /* 0xff800000cf044808 */ /* 0x000fe40005800000 */
[----:B------:R-:W-:Y:S03]  /*57c0*/  PLOP3.LUT P4, PT, PT, PT, UP0, 0x80, 0x8 ;  /* 0x000000000008781c */ /* 0x000fe60003f8f008 */
[----:B------:R-:W-:Y:S03]  /*57d0*/  FFMA.FTZ R4, R4, UR9, -R0 ;  /* 0x0000000904047c23 */ /* 0x000fe60008010800 */
[----:B------:R-:W-:Y:S01]  /*57e0*/  MUFU.TANH R68, R64 ;  /* 0x0000004000447308 */ /* 0x000fe20000002400 */
[----:B---3--:R-:W-:Y:S01]  /*57f0*/  IMAD.MOV.U32 R5, RZ, RZ, R74 ;  /* 0x000000ffff057224 */ /* 0x008fe200078e004a */
[----:B------:R-:W-:Y:S02]  /*5800*/  @P0 FSEL R5, R74, -INF , !P6 ;  /* 0xff8000004a050808 */ /* 0x000fe40007000000 */
[----:B------:R-:W-:Y:S02]  /*5810*/  PLOP3.LUT P0, PT, PT, PT, UP0, 0x80, 0x8 ;  /* 0x000000000008781c */ /* 0x000fe40003f0f008 */
[----:B------:R-:W-:Y:S01]  /*5820*/  PLOP3.LUT P6, PT, PT, PT, UP0, 0x80, 0x8 ;  /* 0x000000000008781c */ /* 0x000fe20003fcf008 */
[--C-:B------:R-:W-:Y:S03]  /*5830*/  FFMA.FTZ R5, R5, UR9, -R8.reuse ;  /* 0x0000000905057c23 */ /* 0x100fe60008010808 */
[----:B------:R2:W-:Y:S01]  /*5840*/  MUFU.EX2 R247, R4 ;  /* 0x0000000400f77308 */ /* 0x0005e20000000800 */
[----:B-1----:R-:W-:Y:S02]  /*5850*/  @P5 IADD3 R6, PT, PT, R9, 0x30, RZ ;  /* 0x0000003009065810 */ /* 0x002fe40007ffe0ff */
[----:B------:R-:W-:Y:S07]  /*5860*/  PLOP3.LUT P5, PT, PT, PT, UP0, 0x80, 0x8 ;  /* 0x000000000008781c */ /* 0x000fee0003faf008 */
[----:B------:R1:W-:Y:S01]  /*5870*/  MUFU.EX2 R76, R5 ;  /* 0x00000005004c7308 */ /* 0x0003e20000000800 */
[----:B------:R-:W-:Y:S02]  /*5880*/  @P0 FSEL R7, R163, -INF , !P3 ;  /* 0xff800000a3070808 */ /* 0x000fe40005800000 */
[----:B------:R-:W-:Y:S01]  /*5890*/  PLOP3.LUT P0, PT, PT, PT, UP0, 0x80, 0x8 ;  /* 0x000000000008781c */ /* 0x000fe20003f0f008 */
[----:B------:R-:W-:Y:S01]  /*58a0*/  @P6 VIADD R11, R9, 0x31 ;  /* 0x00000031090b6836 */ /* 0x000fe20000000000 */
[----:B------:R-:W-:Y:S01]  /*58b0*/  PLOP3.LUT P6, PT, PT, PT, UP0, 0x80, 0x8 ;  /* 0x000000000008781c */ /* 0x000fe20003fcf008 */
[----:B------:R-:W-:Y:S01]  /*58c0*/  FFMA.FTZ R7, R7, UR9, -R3 ;  /* 0x0000000907077c23 */ /* 0x000fe20008010803 */
[----:B------:R-:W-:Y:S01]  /*58d0*/  @P5 IADD3 R12, PT, PT, R9, 0x39, RZ ;  /* 0x00000039090c5810 */ /* 0x000fe20007ffe0ff */
[----:B--2---:R-:W-:Y:S01]  /*58e0*/  IMAD.MOV.U32 R4, RZ, RZ, R73 ;  /* 0x000000ffff047224 */ /* 0x004fe200078e0049 */
[----:B------:R-:W-:Y:S01]  /*58f0*/  @P4 FSEL R4, R73, -INF , !P3 ;  /* 0xff80000049044808 */ /* 0x000fe20005800000 */
[----:B------:R2:W-:Y:S01]  /*5900*/  MUFU.EX2 R197, R7 ;  /* 0x0000000700c57308 */ /* 0x0005e20000000800 */
[----:B------:R-:W-:Y:S02]  /*5910*/  PLOP3.LUT P3, PT, PT, PT, UP0, 0x80, 0x8 ;  /* 0x000000000008781c */ /* 0x000fe40003f6f008 */
[----:B------:R-:W-:Y:S01]  /*5920*/  PLOP3.LUT P4, PT, PT, PT, UP0, 0x80, 0x8 ;  /* 0x000000000008781c */ /* 0x000fe20003f8f008 */
[----:B------:R-:W-:Y:S02]  /*5930*/  FFMA.FTZ R4, R4, UR9, -R8 ;  /* 0x0000000904047c23 */ /* 0x000fe40008010808 */
[----:B------:R-:W-:Y:S01]  /*5940*/  @P0 ISETP.GE.AND P0, PT, R11, UR29, PT ;  /* 0x0000001d0b000c0c */ /* 0x000fe2000bf06270 */
[----:B-1----:R-:W-:Y:S01]  /*5950*/  FFMA.FTZ R5, R10, UR9, -R3 ;  /* 0x000000090a057c23 */ /* 0x002fe20008010803 */
[----:B------:R-:W-:Y:S02]  /*5960*/  PLOP3.LUT P5, PT, PT, PT, UP0, 0x80, 0x8 ;  /* 0x000000000008781c */ /* 0x000fe40003faf008 */
[----:B------:R1:W-:Y:S01]  /*5970*/  MUFU.EX2 R75, R4 ;  /* 0x00000004004b7308 */ /* 0x0003e20000000800 */
[----:B------:R-:W-:Y:S02]  /*5980*/  MOV R10, R169 ;  /* 0x000000a9000a7202 */ /* 0x000fe40000000f00 */
[----:B------:R-:W-:Y:S02]  /*5990*/  MOV R11, R170 ;  /* 0x000000aa000b7202 */ /* 0x000fe40000000f00 */
[----:B------:R-:W-:Y:S01]  /*59a0*/  @P3 IADD3 R13, PT, PT, R9, 0x38, RZ ;  /* 0x00000038090d3810 */ /* 0x000fe20007ffe0ff */
[----:B------:R-:W-:Y:S01]  /*59b0*/  IMAD.MOV.U32 R9, RZ, RZ, R162 ;  /* 0x000000ffff097224 */ /* 0x000fe200078e00a2 */
[----:B------:R-:W-:Y:S03]  /*59c0*/  PLOP3.LUT P3, PT, PT, PT, UP0, 0x80, 0x8 ;  /* 0x000000000008781c */ /* 0x000fe60003f6f008 */
[----:B------:R3:W-:Y:S01]  /*59d0*/  MUFU.EX2 R198, R5 ;  /* 0x0000000500c67308 */ /* 0x0007e20000000800 */
[----:B------:R-:W-:Y:S01]  /*59e0*/  @P4 ISETP.GE.AND P4, PT, R6, UR29, PT ;  /* 0x0000001d06004c0c */ /* 0x000fe2000bf86270 */
[----:B------:R-:W-:Y:S01]  /*59f0*/  IMAD.MOV.U32 R6, RZ, RZ, R70 ;  /* 0x000000ffff067224 */ /* 0x000fe200078e0046 */
[----:B--2---:R-:W-:Y:S02]  /*5a00*/  F2FP.BF16.F32.PACK_AB R7, R249, R250 ;  /* 0x000000faf907723e */ /* 0x004fe400000010ff */
[----:B------:R-:W-:Y:S02]  /*5a10*/  @P6 FSEL R6, R70, -INF , !P4 ;  /* 0xff80000046066808 */ /* 0x000fe40006000000 */
[----:B------:R-:W-:Y:S01]  /*5a20*/  PLOP3.LUT P6, PT, PT, PT, UP0, 0x80, 0x8 ;  /* 0x000000000008781c */ /* 0x000fe20003fcf008 */
[----:B-1----:R-:W-:Y:S01]  /*5a30*/  IMAD.MOV.U32 R4, RZ, RZ, R69 ;  /* 0x000000ffff047224 */ /* 0x002fe200078e0045 */
[----:B------:R1:W-:Y:S01]  /*5a40*/  STS [R151+0x1c400], R7 ;  /* 0x01c4000797007388 */ /* 0x0003e20000000800 */
[--C-:B------:R-:W-:Y:S01]  /*5a50*/  FFMA.FTZ R6, R6, UR9, -R8.reuse ;  /* 0x0000000906067c23 */ /* 0x100fe20008010808 */
[----:B------:R-:W2:Y:S01]  /*5a60*/  MUFU.TANH R190, R65 ;  /* 0x0000004100be7308 */ /* 0x000ea20000002400 */
[----:B------:R-:W-:Y:S02]  /*5a70*/  @P3 FSEL R4, R69, -INF , !P0 ;  /* 0xff80000045043808 */ /* 0x000fe40004000000 */
[----:B------:R-:W-:Y:S03]  /*5a80*/  PLOP3.LUT P3, PT, PT, PT, UP0, 0x80, 0x8 ;  /* 0x000000000008781c */ /* 0x000fe60003f6f008 */
[----:B------:R-:W-:Y:S01]  /*5a90*/  FFMA.FTZ R4, R4, UR9, -R8 ;  /* 0x0000000904047c23 */ /* 0x000fe20008010808 */
[----:B---3--:R-:W-:Y:S03]  /*5aa0*/  MOV R5, R161 ;  /* 0x000000a100057202 */ /* 0x008fe60000000f00 */
[----:B------:R3:W-:Y:S01]  /*5ab0*/  MUFU.EX2 R72, R6 ;  /* 0x0000000600487308 */ /* 0x0007e20000000800 */
[----:B------:R-:W-:Y:S02]  /*5ac0*/  @P5 FSEL R5, R161, -INF , !P4 ;  /* 0xff800000a1055808 */ /* 0x000fe40006000000 */
[----:B------:R-:W-:Y:S02]  /*5ad0*/  @P6 FSEL R9, R162, -INF , !P0 ;  /* 0xff800000a2096808 */ /* 0x000fe40004000000 */
[----:B------:R-:W-:Y:S02]  /*5ae0*/  PLOP3.LUT P6, PT, PT, PT, UP0, 0x80, 0x8 ;  /* 0x000000000008781c */ /* 0x000fe40003fcf008 */
[----:B------:R-:W-:Y:S03]  /*5af0*/  PLOP3.LUT P5, PT, PT, PT, UP0, 0x80, 0x8 ;  /* 0x000000000008781c */ /* 0x000fe60003faf008 */
[----:B------:R2:W-:Y:S01]  /*5b00*/  MUFU.EX2 R71, R4 ;  /* 0x0000000400477308 */ /* 0x0005e20000000800 */
[----:B------:R-:W-:Y:S01]  /*5b10*/  @P3 FSEL R10, R169, -INF , !P4 ;  /* 0xff800000a90a3808 */ /* 0x000fe20006000000 */
[--C-:B------:R-:W-:Y:S01]  /*5b20*/  FFMA.FTZ R9, R9, UR9, -R3.reuse ;  /* 0x0000000909097c23 */ /* 0x100fe20008010803 */
[----:B------:R-:W-:Y:S03]  /*5b30*/  PLOP3.LUT P3, PT, PT, PT, UP0, 0x80, 0x8 ;  /* 0x000000000008781c */ /* 0x000fe60003f6f008 */
[----:B-1----:R-:W-:Y:S04]  /*5b40*/  FFMA.FTZ R7, R10, UR9, -R2 ;  /* 0x000000090a077c23 */ /* 0x002fe80008010802 */
[----:B------:R1:W-:Y:S01]  /*5b50*/  MUFU.EX2 R178, R9 ;  /* 0x0000000900b27308 */ /* 0x0003e20000000800 */
[----:B---3--:R-:W-:Y:S01]  /*5b60*/  VIADD R6, R151, 0x1c000 ;  /* 0x0001c00097067836 */ /* 0x008fe20000000000 */
[----:B------:R-:W-:Y:S02]  /*5b70*/  MOV R10, R202 ;  /* 0x000000ca000a7202 */ /* 0x000fe40000000f00 */
[----:B------:R-:W-:Y:S01]  /*5b80*/  @P6 ISETP.GE.AND P6, PT, R12, UR29, PT ;  /* 0x0000001d0c006c0c */ /* 0x000fe2000bfc6270 */
[----:B------:R-:W-:Y:S01]  /*5b90*/  @P2 VIADD R154, R6, 0xffffffc0 ;  /* 0xffffffc0069a2836 */ /* 0x000fe20000000000 */
[----:B------:R-:W-:Y:S04]  /*5ba0*/  F2FP.BF16.F32.PACK_AB R6, R91, R92 ;  /* 0x0000005c5b06723e */ /* 0x000fe800000010ff */
[----:B------:R3:W-:Y:S01]  /*5bb0*/  MUFU.EX2 R224, R7 ;  /* 0x0000000700e07308 */ /* 0x0007e20000000800 */
[----:B--2---:R-:W-:Y:S01]  /*5bc0*/  FFMA.FTZ R4, R5, UR9, -R3 ;  /* 0x0000000905047c23 */ /* 0x004fe20008010803 */
[----:B------:R-:W-:Y:S02]  /*5bd0*/  F2FP.BF16.F32.PACK_AB R5, R160, R93 ;  /* 0x0000005da005723e */ /* 0x000fe400000010ff */
[----:B------:R-:W-:Y:S02]  /*5be0*/  @P3 FSEL R11, R170, -INF , !P0 ;  /* 0xff800000aa0b3808 */ /* 0x000fe40004000000 */
[----:B------:R-:W-:Y:S01]  /*5bf0*/  PLOP3.LUT P3, PT, PT, PT, UP0, 0x80, 0x8 ;  /* 0x000000000008781c */ /* 0x000fe20003f6f008 */
[----:B------:R2:W-:Y:S03]  /*5c00*/  STS [R151+0x1c000], R5 ;  /* 0x01c0000597007388 */ /* 0x0005e60000000800 */
[----:B------:R2:W-:Y:S01]  /*5c10*/  MUFU.EX2 R179, R4 ;  /* 0x0000000400b37308 */ /* 0x0005e20000000800 */
[----:B-1----:R-:W-:Y:S02]  /*5c20*/  MOV R9, R201 ;  /* 0x000000c900097202 */ /* 0x002fe40000000f00 */
[----:B------:R-:W-:Y:S02]  /*5c30*/  @P5 ISETP.GE.AND P5, PT, R13, UR29, PT ;  /* 0x0000001d0d005c0c */ /* 0x000fe4000bfa6270 */
[----:B------:R-:W-:Y:S05]  /*5c40*/  IADD3 R156, PT, PT, R14, R154, RZ ;  /* 0x0000009a0e9c7210 */ /* 0x000fea0007ffe0ff */
[----:B------:R-:W-:Y:S01]  /*5c50*/  MUFU.TANH R159, R66 ;  /* 0x00000042009f7308 */ /* 0x000fe20000002400 */
[----:B---3--:R-:W-:Y:S02]  /*5c60*/  F2FP.BF16.F32.PACK_AB R7, R25, R24 ;  /* 0x000000181907723e */ /* 0x008fe400000010ff */
[----:B------:R-:W-:Y:S02]  /*5c70*/  @P3 FSEL R10, R202, -INF , !P4 ;  /* 0xff800000ca0a3808 */ /* 0x000fe40006000000 */
[----:B------:R-:W-:Y:S02]  /*5c80*/  PLOP3.LUT P3, PT, PT, PT, UP0, 0x80, 0x8 ;  /* 0x000000000008781c */ /* 0x000fe40003f6f008 */
[----:B------:R-:W-:Y:S03]  /*5c90*/  PLOP3.LUT P4, PT, PT, PT, UP0, 0x80, 0x8 ;  /* 0x000000000008781c */ /* 0x000fe60003f8f008 */
[----:B------:R-:W1:Y:S01]  /*5ca0*/  MUFU.TANH R158, R67 ;  /* 0x00000043009e7308 */ /* 0x000e620000002400 */
[----:B--2---:R-:W-:Y:S02]  /*5cb0*/  IMAD.IADD R4, R151, 0x1, R14 ;  /* 0x0000000197047824 */ /* 0x004fe400078e020e */
[----:B------:R-:W-:Y:S03]  /*5cc0*/  FFMA.FTZ R10, R10, UR9, -R0 ;  /* 0x000000090a0a7c23 */ /* 0x000fe60008010800 */
[----:B------:R2:W-:Y:S01]  /*5cd0*/  STS [R4+0x1c000], R6 ;  /* 0x01c0000604007388 */ /* 0x0005e20000000800 */
[----:B------:R-:W-:Y:S03]  /*5ce0*/  F2FP.BF16.F32.PACK_AB R5, R241, R242 ;  /* 0x000000f2f105723e */ /* 0x000fe600000010ff */
[----:B------:R-:W-:Y:S01]  /*5cf0*/  MUFU.TANH R194, R62 ;  /* 0x0000003e00c27308 */ /* 0x000fe20000002400 */
[----:B------:R-:W-:Y:S02]  /*5d00*/  @P3 FSEL R9, R201, -INF , !P0 ;  /* 0xff800000c9093808 */ /* 0x000fe40004000000 */
[----:B------:R-:W-:Y:S01]  /*5d10*/  PLOP3.LUT P0, PT, PT, PT, UP0, 0x80, 0x8 ;  /* 0x000000000008781c */ /* 0x000fe20003f0f008 */
[----:B------:R3:W-:Y:S01]  /*5d20*/  STS [R4+0x1c400], R5 ;  /* 0x01c4000504007388 */ /* 0x0007e20000000800 */
[----:B------:R-:W-:Y:S05]  /*5d30*/  PLOP3.LUT P3, PT, PT, PT, UP0, 0x80, 0x8 ;  /* 0x000000000008781c */ /* 0x000fea0003f6f008 */
[----:B------:R-:W1:Y:S10]  /*5d40*/  MUFU.TANH R193, R63 ;  /* 0x0000003f00c17308 */ /* 0x000e740000002400 */
[----:B------:R-:W-:Y:S01]  /*5d50*/  MUFU.EX2 R244, R10 ;  /* 0x0000000a00f47308 */ /* 0x000fe20000000800 */
[----:B--2---:R-:W-:Y:S05]  /*5d60*/  F2FP.BF16.F32.PACK_AB R6, R137, R136 ;  /* 0x000000888906723e */ /* 0x004fea00000010ff */
[----:B------:R2:W-:Y:S01]  /*5d70*/  STS [R151+0x1e000], R6 ;  /* 0x01e0000697007388 */ /* 0x0005e20000000800 */
[----:B---3--:R-:W-:Y:S05]  /*5d80*/  F2FP.BF16.F32.PACK_AB R5, R27, R26 ;  /* 0x0000001a1b05723e */ /* 0x008fea00000010ff */
[----:B------:R3:W-:Y:S04]  /*5d90*/  STS [R151+0x1e400], R5 ;  /* 0x01e4000597007388 */ /* 0x0007e80000000800 */
[----:B------:R1:W-:Y:S01]  /*5da0*/  STS [R4+0x1e000], R7 ;  /* 0x01e0000704007388 */ /* 0x0003e20000000800 */
[----:B--2---:R-:W-:Y:S05]  /*5db0*/  F2FP.BF16.F32.PACK_AB R6, R23, R22 ;  /* 0x000000161706723e */ /* 0x004fea00000010ff */
[----:B------:R2:W-:Y:S01]  /*5dc0*/  STS [R4+0x1e400], R6 ;  /* 0x01e4000604007388 */ /* 0x0005e20000000800 */
[----:B---3--:R-:W-:Y:S04]  /*5dd0*/  FFMA.FTZ R5, R11, UR9, -R2 ;  /* 0x000000090b057c23 */ /* 0x008fe80008010802 */
[----:B------:R3:W4:Y:S01]  /*5de0*/  MUFU.EX2 R222, R5 ;  /* 0x0000000500de7308 */ /* 0x0007220000000800 */
[----:B-1----:R-:W-:Y:S02]  /*5df0*/  F2FP.BF16.F32.PACK_AB R7, R83, R84 ;  /* 0x000000545307723e */ /* 0x002fe400000010ff */
[----:B---3--:R-:W-:Y:S01]  /*5e00*/  F2FP.BF16.F32.PACK_AB R5, R89, R90 ;  /* 0x0000005a5905723e */ /* 0x008fe200000010ff */
[----:B--2---:R-:W-:Y:S01]  /*5e10*/  FFMA.FTZ R4, R9, UR9, -R0 ;  /* 0x0000000909047c23 */ /* 0x004fe20008010800 */
[----:B------:R-:W-:Y:S01]  /*5e20*/  IMAD.MOV.U32 R9, RZ, RZ, R165 ;  /* 0x000000ffff097224 */ /* 0x000fe200078e00a5 */
[----:B------:R-:W-:Y:S01]  /*5e30*/  @P0 FSEL R9, R165, -INF , !P6 ;  /* 0xff800000a5090808 */ /* 0x000fe20007000000 */
[----:B------:R-:W-:Y:S03]  /*5e40*/  IMAD.MOV.U32 R6, RZ, RZ, R166 ;  /* 0x000000ffff067224 */ /* 0x000fe600078e00a6 */
[----:B------:R-:W-:Y:S01]  /*5e50*/  MUFU.EX2 R243, R4 ;  /* 0x0000000400f37308 */ /* 0x000fe20000000800 */
[----:B------:R-:W-:Y:S02]  /*5e60*/  PLOP3.LUT P0, PT, PT, PT, UP0, 0x80, 0x8 ;  /* 0x000000000008781c */ /* 0x000fe40003f0f008 */
[----:B------:R-:W-:Y:S02]  /*5e70*/  @P4 FSEL R6, R166, -INF , !P5 ;  /* 0xff800000a6064808 */ /* 0x000fe40006800000 */
[----:B------:R-:W-:Y:S03]  /*5e80*/  PLOP3.LUT P4, PT, PT, PT, UP0, 0x80, 0x8 ;  /* 0x000000000008781c */ /* 0x000fe60003f8f008 */
[--C-:B------:R-:W-:Y:S01]  /*5e90*/  FFMA.FTZ R6, R6, UR9, -R2.reuse ;  /* 0x0000000906067c23 */ /* 0x100fe20008010802 */
[----:B------:R-:W-:Y:S01]  /*5ea0*/  FFMA.FTZ R2, R9, UR9, -R2 ;  /* 0x0000000909027c23 */ /* 0x000fe20008010802 */
[----:B------:R-:W-:Y:S02]  /*5eb0*/  IMAD.MOV.U32 R9, RZ, RZ, R190 ;  /* 0x000000ffff097224 */ /* 0x000fe400078e00be */
[----:B------:R1:W-:Y:S02]  /*5ec0*/  MUFU.EX2 R218, R6 ;  /* 0x0000000600da7308 */ /* 0x0003e40000000800 */
[----:B------:R-:W-:Y:S02]  /*5ed0*/  @P0 FSEL R9, R190, -INF , !P6 ;  /* 0xff800000be090808 */ /* 0x000fe40007000000 */
[----:B------:R-:W-:Y:S06]  /*5ee0*/  PLOP3.LUT P0, PT, PT, PT, UP0, 0x80, 0x8 ;  /* 0x000000000008781c */ /* 0x000fec0003f0f008 */
[----:B------:R2:W-:Y:S01]  /*5ef0*/  MUFU.EX2 R215, R2 ;  /* 0x0000000200d77308 */ /* 0x0005e20000000800 */
[----:B-1----:R-:W-:Y:S02]  /*5f00*/  F2FP.BF16.F32.PACK_AB R6, R21, R20 ;  /* 0x000000141506723e */ /* 0x002fe400000010ff */
[----:B--2---:R-:W-:Y:S01]  /*5f10*/  F2FP.BF16.F32.PACK_AB R2, R245, R246 ;  /* 0x000000f6f502723e */ /* 0x004fe200000010ff */
[----:B----4-:R-:W-:Y:S02]  /*5f20*/  IMAD.IADD R155, R151, 0x1, R15 ;  /* 0x00000001979b7824 */ /* 0x010fe400078e020f */
[----:B------:R-:W-:Y:S03]  /*5f30*/  IMAD.IADD R153, R15, 0x1, R154 ;  /* 0x000000010f997824 */ /* 0x000fe600078e029a */
[----:B------:R1:W-:Y:S01]  /*5f40*/  STS [R155+0x1c000], R5 ;  /* 0x01c000059b007388 */ /* 0x0003e20000000800 */
[----:B------:R-:W-:Y:S02]  /*5f50*/  IADD3 R4, PT, PT, R14, R155, RZ ;  /* 0x0000009b0e047210 */ /* 0x000fe40007ffe0ff */
[----:B-1----:R-:W-:Y:S05]  /*5f60*/  F2FP.BF16.F32.PACK_AB R5, R231, R232 ;  /* 0x000000e8e705723e */ /* 0x002fea00000010ff */
[----:B------:R1:W-:Y:S04]  /*5f70*/  STS [R155+0x1c400], R5 ;  /* 0x01c400059b007388 */ /* 0x0003e80000000800 */
[----:B------:R2:W-:Y:S01]  /*5f80*/  STS [R4+0x1c000], R7 ;  /* 0x01c0000704007388 */ /* 0x0005e20000000800 */
[----:B-1----:R-:W-:Y:S02]  /*5f90*/  F2FP.BF16.F32.PACK_AB R5, R219, R220 ;  /* 0x000000dcdb05723e */ /* 0x002fe400000010ff */
[----:B--2---:R-:W-:Y:S03]  /*5fa0*/  MOV R7, R68 ;  /* 0x0000004400077202 */ /* 0x004fe60000000f00 */
[----:B------:R1:W-:Y:S01]  /*5fb0*/  STS [R4+0x1c400], R5 ;  /* 0x01c4000504007388 */ /* 0x0003e20000000800 */
[----:B------:R-:W-:Y:S02]  /*5fc0*/  @P3 FSEL R7, R68, -INF , !P5 ;  /* 0xff80000044073808 */ /* 0x000fe40006800000 */
[----:B------:R-:W-:Y:S01]  /*5fd0*/  PLOP3.LUT P3, PT, PT, PT, UP0, 0x80, 0x8 ;  /* 0x000000000008781c */ /* 0x000fe20003f6f008 */
[----:B------:R2:W-:Y:S02]  /*5fe0*/  STS [R155+0x1e400], R6 ;  /* 0x01e400069b007388 */ /* 0x0005e40000000800 */
[--C-:B------:R-:W-:Y:S01]  /*5ff0*/  FFMA.FTZ R7, R7, UR9, -R8.reuse ;  /* 0x0000000907077c23 */ /* 0x100fe20008010808 */
[----:B------:R-:W-:Y:S02]  /*6000*/  FFMA.FTZ R8, R9, UR9, -R8 ;  /* 0x0000000909087c23 */ /* 0x000fe40008010808 */
[----:B------:R-:W3:Y:S01]  /*6010*/  LDL R9, [R1+0x68] ;  /* 0x0000680001097983 */ /* 0x000ee20000100800 */
[----:B------:R4:W-:Y:S10]  /*6020*/  MUFU.EX2 R189, R7 ;  /* 0x0000000700bd7308 */ /* 0x0009f40000000800 */
[----:B------:R2:W-:Y:S01]  /*6030*/  MUFU.EX2 R187, R8 ;  /* 0x0000000800bb7308 */ /* 0x0005e20000000800 */
[----:B-1----:R-:W-:Y:S01]  /*6040*/  F2FP.BF16.F32.PACK_AB R5, R251, R252 ;  /* 0x000000fcfb05723e */ /* 0x002fe200000010ff */
[----:B----4-:R-:W-:Y:S01]  /*6050*/  IMAD.MOV.U32 R7, RZ, RZ, R158 ;  /* 0x000000ffff077224 */ /* 0x010fe200078e009e */
[----:B------:R-:W-:Y:S03]  /*6060*/  @P0 FSEL R7, R158, -INF , !P6 ;  /* 0xff8000009e070808 */ /* 0x000fe60007000000 */
[----:B------:R1:W-:Y:S01]  /*6070*/  STS [R155+0x1e000], R5 ;  /* 0x01e000059b007388 */ /* 0x0003e20000000800 */
[----:B--2---:R-:W-:Y:S02]  /*6080*/  MOV R6, R159 ;  /* 0x0000009f00067202 */ /* 0x004fe40000000f00 */
[----:B------:R-:W-:Y:S01]  /*6090*/  @P3 FSEL R6, R159, -INF , !P5 ;  /* 0xff8000009f063808 */ /* 0x000fe20006800000 */
[----:B------:R2:W-:Y:S01]  /*60a0*/  STS [R4+0x1e000], R2 ;  /* 0x01e0000204007388 */ /* 0x0005e20000000800 */
[----:B------:R-:W-:Y:S03]  /*60b0*/  PLOP3.LUT P3, PT, PT, PT, UP0, 0x80, 0x8 ;  /* 0x000000000008781c */ /* 0x000fe60003f6f008 */
[--C-:B------:R-:W-:Y:S01]  /*60c0*/  FFMA.FTZ R8, R6, UR9, -R3.reuse ;  /* 0x0000000906087c23 */ /* 0x100fe20008010803 */
[----:B------:R-:W-:Y:S01]  /*60d0*/  F2FP.BF16.F32.PACK_AB R6, R211, R212 ;  /* 0x000000d4d306723e */ /* 0x000fe200000010ff */
[----:B------:R-:W-:Y:S01]  /*60e0*/  FFMA.FTZ R3, R7, UR9, -R3 ;  /* 0x0000000907037c23 */ /* 0x000fe20008010803 */
[----:B------:R-:W-:Y:S01]  /*60f0*/  IMAD.MOV.U32 R7, RZ, RZ, 0x20 ;  /* 0x00000020ff077424 */ /* 0x000fe200078e00ff */
[----:B------:R-:W-:Y:S04]  /*6100*/  MUFU.EX2 R175, R8 ;  /* 0x0000000800af7308 */ /* 0x000fe80000000800 */
[----:B------:R-:W-:Y:S06]  /*6110*/  SEL R172, R7, 0xffffffe0, !P1 ;  /* 0xffffffe007ac7807 */ /* 0x000fec0004800000 */
[----:B------:R4:W4:Y:S01]  /*6120*/  MUFU.EX2 R174, R3 ;  /* 0x0000000300ae7308 */ /* 0x0009220000000800 */
[----:B------:R-:W-:Y:S02]  /*6130*/  IADD3 R150, PT, PT, R148, R172, RZ ;  /* 0x000000ac94967210 */ /* 0x000fe40007ffe0ff */
[----:B-1----:R-:W-:Y:S02]  /*6140*/  F2FP.BF16.F32.PACK_AB R5, R19, R18 ;  /* 0x000000121305723e */ /* 0x002fe400000010ff */
[----:B--2---:R-:W-:Y:S03]  /*6150*/  F2FP.BF16.F32.PACK_AB R2, R79, R80 ;  /* 0x000000504f02723e */ /* 0x004fe600000010ff */
[----:B------:R1:W-:Y:S04]  /*6160*/  STS [R4+0x1e400], R5 ;  /* 0x01e4000504007388 */ /* 0x0003e80000000800 */
[----:B------:R2:W-:Y:S01]  /*6170*/  STS [R154], R2 ;  /* 0x000000029a007388 */ /* 0x0005e20000000800 */
[----:B----4-:R-:W-:Y:S03]  /*6180*/  F2FP.BF16.F32.PACK_AB R3, R237, R238 ;  /* 0x000000eeed03723e */ /* 0x010fe600000010ff */
[----:B------:R4:W-:Y:S01]  /*6190*/  STS [R154+0x400], R6 ;  /* 0x000400069a007388 */ /* 0x0009e20000000800 */
[----:B-1----:R-:W-:Y:S01]  /*61a0*/  F2FP.BF16.F32.PACK_AB R4, R75, R76 ;  /* 0x0000004c4b04723e */ /* 0x002fe200000010ff */
[----:B------:R-:W-:Y:S01]  /*61b0*/  IMAD.MOV.U32 R5, RZ, RZ, R193 ;  /* 0x000000ffff057224 */ /* 0x000fe200078e00c1 */
[----:B------:R-:W-:Y:S02]  /*61c0*/  @P3 FSEL R5, R193, -INF , !P6 ;  /* 0xff800000c1053808 */ /* 0x000fe40007000000 */
[----:B--2---:R-:W-:Y:S01]  /*61d0*/  MOV R2, R194 ;  /* 0x000000c200027202 */ /* 0x004fe20000000f00 */
[----:B------:R1:W-:Y:S01]  /*61e0*/  STS [R156], R4 ;  /* 0x000000049c007388 */ /* 0x0003e20000000800 */
[----:B------:R-:W-:Y:S05]  /*61f0*/  @P4 FSEL R2, R194, -INF , !P5 ;  /* 0xff800000c2024808 */ /* 0x000fea0006800000 */
[--C-:B----4-:R-:W-:Y:S01]  /*6200*/  FFMA.FTZ R6, R2, UR9, -R0.reuse ;  /* 0x0000000902067c23 */ /* 0x110fe20008010800 */
[----:B------:R-:W-:Y:S01]  /*6210*/  F2FP.BF16.F32.PACK_AB R2, R197, R198 ;  /* 0x000000c6c502723e */ /* 0x000fe200000010ff */
[----:B------:R-:W-:Y:S01]  /*6220*/  FFMA.FTZ R0, R5, UR9, -R0 ;  /* 0x0000000905007c23 */ /* 0x000fe20008010800 */
[----:B------:R-:W-:Y:S01]  /*6230*/  F2FP.BF16.F32.PACK_AB R5, R178, R179 ;  /* 0x000000b3b205723e */ /* 0x000fe200000010ff */
[----:B------:R2:W-:Y:S02]  /*6240*/  MUFU.EX2 R236, R6 ;  /* 0x0000000600ec7308 */ /* 0x0005e40000000800 */
[----:B------:R4:W-:Y:S04]  /*6250*/  STS [R156+0x400], R2 ;  /* 0x000400029c007388 */ /* 0x0009e80000000800 */
[----:B------:R4:W-:Y:S04]  /*6260*/  STS [R154+0x2000], R3 ;  /* 0x002000039a007388 */ /* 0x0009e80000000800 */
[----:B------:R4:W4:Y:S01]  /*6270*/  MUFU.EX2 R233, R0 ;  /* 0x0000000000e97308 */ /* 0x0009220000000800 */
[----:B-1----:R-:W-:Y:S02]  /*6280*/  F2FP.BF16.F32.PACK_AB R4, R17, R16 ;  /* 0x000000101104723e */ /* 0x002fe400000010ff */
[----:B--2---:R-:W-:Y:S03]  /*6290*/  F2FP.BF16.F32.PACK_AB R6, R71, R72 ;  /* 0x000000484706723e */ /* 0x004fe600000010ff */
[----:B------:R1:W-:Y:S01]  /*62a0*/  STS [R154+0x2400], R4 ;  /* 0x002400049a007388 */ /* 0x0003e20000000800 */
[----:B----4-:R-:W-:Y:S02]  /*62b0*/  IADD3 R0, PT, PT, R14, R153, RZ ;  /* 0x000000990e007210 */ /* 0x010fe40007ffe0ff */
[----:B------:R-:W-:Y:S02]  /*62c0*/  F2FP.BF16.F32.PACK_AB R2, R247, R248 ;  /* 0x000000f8f702723e */ /* 0x000fe400000010ff */
[----:B------:R-:W-:Y:S03]  /*62d0*/  F2FP.BF16.F32.PACK_AB R3, R228, R230 ;  /* 0x000000e6e403723e */ /* 0x000fe600000010ff */
[----:B------:R2:W-:Y:S04]  /*62e0*/  STS [R156+0x2400], R2 ;  /* 0x002400029c007388 */ /* 0x0005e80000000800 */
[----:B------:R4:W-:Y:S04]  /*62f0*/  STS [R156+0x2000], R3 ;  /* 0x002000039c007388 */ /* 0x0009e80000000800 */
[----:B------:R-:W-:Y:S04]  /*6300*/  STS [R153], R6 ;  /* 0x0000000699007388 */ /* 0x000fe80000000800 */
[----:B------:R-:W-:Y:S01]  /*6310*/  STS [R153+0x400], R5 ;  /* 0x0004000599007388 */ /* 0x000fe20000000800 */
[----:B-1----:R-:W-:Y:S02]  /*6320*/  F2FP.BF16.F32.PACK_AB R4, R222, R224 ;  /* 0x000000e0de04723e */ /* 0x002fe400000010ff */
[----:B--2---:R-:W-:Y:S02]  /*6330*/  F2FP.BF16.F32.PACK_AB R2, R174, R175 ;  /* 0x000000afae02723e */ /* 0x004fe400000010ff */
[----:B----4-:R-:W-:Y:S03]  /*6340*/  F2FP.BF16.F32.PACK_AB R3, R187, R189 ;  /* 0x000000bdbb03723e */ /* 0x010fe600000010ff */
[----:B------:R1:W-:Y:S04]  /*6350*/  STS [R0+0x400], R2 ;  /* 0x0004000200007388 */ /* 0x0003e80000000800 */
[----:B------:R2:W-:Y:S04]  /*6360*/  STS [R0], R3 ;  /* 0x0000000300007388 */ /* 0x0005e80000000800 */
[----:B------:R4:W-:Y:S01]  /*6370*/  STS [R153+0x2000], R4 ;  /* 0x0020000499007388 */ /* 0x0009e20000000800 */
[----:B-1----:R-:W-:Y:S02]  /*6380*/  F2FP.BF16.F32.PACK_AB R2, R233, R236 ;  /* 0x000000ece902723e */ /* 0x002fe400000010ff */
[----:B--2---:R-:W-:Y:S02]  /*6390*/  F2FP.BF16.F32.PACK_AB R3, R215, R218 ;  /* 0x000000dad703723e */ /* 0x004fe400000010ff */
[----:B----4-:R-:W-:Y:S05]  /*63a0*/  F2FP.BF16.F32.PACK_AB R4, R243, R244 ;  /* 0x000000f4f304723e */ /* 0x010fea00000010ff */
[----:B------:R-:W-:Y:S04]  /*63b0*/  STS [R153+0x2400], R4 ;  /* 0x0024000499007388 */ /* 0x000fe80000000800 */
[----:B------:R1:W-:Y:S04]  /*63c0*/  STS [R0+0x2000], R3 ;  /* 0x0020000300007388 */ /* 0x0003e80000000800 */
[----:B------:R2:W-:Y:S04]  /*63d0*/  STS [R0+0x2400], R2 ;  /* 0x0024000200007388 */ /* 0x0005e80000000800 */
[----:B------:R-:W-:Y:S08]  /*63e0*/  LDSM.16.M88.4 R64, [R148+0x8000] ;  /* 0x008000009440783b */ /* 0x000ff00000000200 */
[----:B------:R-:W-:Y:S08]  /*63f0*/  LDSM.16.M88.4 R60, [R148+0xa000] ;  /* 0x00a00000943c783b */ /* 0x000ff00000000200 */
[----:B------:R-:W-:Y:S01]  /*6400*/  LDSM.16.M88.4 R136, [R150+0x8000] ;  /* 0x008000009688783b */ /* 0x000fe20000000200 */
[----:B-1----:R-:W-:Y:S01]  /*6410*/  IMAD.U32 R3, RZ, RZ, UR13 ;  /* 0x0000000dff037e24 */ /* 0x002fe2000f8e00ff */
[----:B--2---:R-:W-:Y:S06]  /*6420*/  MOV R2, UR12 ;  /* 0x0000000c00027c02 */ /* 0x004fec0008000f00 */
[----:B------:R-:W-:Y:S01]  /*6430*/  LDSM.16.M88.4 R144, [R150+0xa000] ;  /* 0x00a000009690783b */ /* 0x000fe20000000200 */
[----:B---3--:R-:W-:Y:S07]  /*6440*/  LEA R149, R9, UR4, 0x1 ;  /* 0x0000000409957c11 */ /* 0x008fee000f8e08ff */
[----:B------:R-:W1:Y:S01]  /*6450*/  LDSM.16.M88.4 R16, [R149+0x10000] ;  /* 0x010000009510783b */ /* 0x000e620000000200 */
[----:B------:R-:W-:Y:S02]  /*6460*/  IMAD.IADD R152, R172, 0x1, R149 ;  /* 0x00000001ac987824 */ /* 0x000fe400078e0295 */
[----:B------:R-:W-:Y:S05]  /*6470*/  IMAD.IADD R0, R149, 0x1, R184 ;  /* 0x0000000195007824 */ /* 0x000fea00078e02b8 */
[----:B------:R-:W2:Y:S08]  /*6480*/  LDSM.16.M88.4 R32, [R149+0x10800] ;  /* 0x010800009520783b */ /* 0x000eb00000000200 */
[----:B------:R-:W3:Y:S08]  /*6490*/  LDSM.16.M88.4 R48, [R149+0x11000] ;  /* 0x011000009530783b */ /* 0x000ef00000000200 */
[----:B------:R-:W4:Y:S08]  /*64a0*/  LDSM.16.M88.4 R132, [R149+0x11800] ;  /* 0x011800009584783b */ /* 0x000f300000000200 */
[----:B------:R-:W4:Y:S01]  /*64b0*/  LDSM.16.M88.4 R140, [R152+0x10000] ;  /* 0x01000000988c783b */ /* 0x000f220000000200 */
        /* <DEDUP_REMOVED lines=12> */
[-C--:B----4-:R-:W-:Y:S08]  /*6580*/  HMMA.16816.F32.BF16 R52, R64, R132.reuse, RZ ;  /* 0x000000844034723c */ /* 0x090ff000000418ff */
[C---:B------:R-:W-:Y:S08]  /*6590*/  HMMA.16816.F32.BF16 R56, R60.reuse, R132, RZ ;  /* 0x000000843c38723c */ /* 0x040ff000000418ff */
[-C--:B------:R-:W-:Y:S08]  /*65a0*/  HMMA.16816.F32.BF16 R60, R60, R134.reuse, RZ ;  /* 0x000000863c3c723c */ /* 0x080ff000000418ff */
[----:B------:R-:W-:Y:S01]  /*65b0*/  HMMA.16816.F32.BF16 R64, R64, R134, RZ ;  /* 0x000000864040723c */ /* 0x000fe200000418ff */
[----:B------:R-:W1:Y:S07]  /*65c0*/  LDSM.16.M88.4 R132, [R152+0x10800] ;  /* 0x010800009884783b */ /* 0x000e6e0000000200 */
[-C--:B------:R-:W-:Y:S08]  /*65d0*/  HMMA.16816.F32.BF16 R4, R136, R140.reuse, R4 ;  /* 0x0000008c8804723c */ /* 0x080ff00000041804 */
        /* <DEDUP_REMOVED lines=13> */
[-C--:B-1----:R-:W-:Y:S08]  /*66b0*/  HMMA.16816.F32.BF16 R52, R136, R132.reuse, R52 ;  /* 0x000000848834723c */ /* 0x082ff00000041834 */
[C---:B------:R-:W-:Y:S08]  /*66c0*/  HMMA.16816.F32.BF16 R56, R144.reuse, R132, R56 ;  /* 0x000000849038723c */ /* 0x040ff00000041838 */
[-C--:B------:R-:W-:Y:S01]  /*66d0*/  HMMA.16816.F32.BF16 R60, R144, R134.reuse, R60 ;  /* 0x00000086903c723c */ /* 0x080fe2000004183c */
[----:B------:R-:W2:Y:S02]  /*66e0*/  LDL R145, [R1+0x44] ;  /* 0x0000440001917983 */ /* 0x000ea40000100800 */
[----:B------:R-:W-:Y:S05]  /*66f0*/  IADD3 R144, PT, PT, R148, R184, RZ ;  /* 0x000000b894907210 */ /* 0x000fea0007ffe0ff */
[----:B------:R-:W-:Y:S01]  /*6700*/  HMMA.16816.F32.BF16 R64, R136, R134, R64 ;  /* 0x000000868840723c */ /* 0x000fe20000041840 */
[----:B------:R-:W-:Y:S08]  /*6710*/  LDSM.16.M88.4 R140, [R144+0x8000] ;  /* 0x00800000908c783b */ /* 0x000ff00000000200 */
[----:B------:R-:W1:Y:S08]  /*6720*/  LDSM.16.M88.4 R132, [R0+0x10000] ;  /* 0x010000000084783b */ /* 0x000e700000000200 */
[----:B------:R-:W3:Y:S01]  /*6730*/  LDSM.16.M88.4 R136, [R144+0xa000] ;  /* 0x00a000009088783b */ /* 0x000ee20000000200 */
[-C--:B-1----:R-:W-:Y:S08]  /*6740*/  HMMA.16816.F32.BF16 R4, R140, R132.reuse, R4 ;  /* 0x000000848c04723c */ /* 0x082ff00000041804 */
[C---:B---3--:R-:W-:Y:S08]  /*6750*/  HMMA.16816.F32.BF16 R8, R136.reuse, R132, R8 ;  /* 0x000000848808723c */ /* 0x048ff00000041808 */
        /* <DEDUP_REMOVED lines=12> */
[----:B------:R1:W3:Y:S03]  /*6820*/  LDSM.16.M88.4 R132, [R0+0x11800] ;  /* 0x011800000084783b */ /* 0x0002e60000000200 */
[C---:B-1----:R-:W-:Y:S04]  /*6830*/  IMAD.IADD R0, R172.reuse, 0x1, R0 ;  /* 0x00000001ac007824 */ /* 0x042fe800078e0200 */
[-C--:B---3--:R-:W-:Y:S08]  /*6840*/  HMMA.16816.F32.BF16 R52, R140, R132.reuse, R52 ;  /* 0x000000848c34723c */ /* 0x088ff00000041834 */
[C---:B------:R-:W-:Y:S08]  /*6850*/  HMMA.16816.F32.BF16 R56, R136.reuse, R132, R56 ;  /* 0x000000848838723c */ /* 0x040ff00000041838 */
[-C--:B------:R-:W-:Y:S01]  /*6860*/  HMMA.16816.F32.BF16 R60, R136, R134.reuse, R60 ;  /* 0x00000086883c723c */ /* 0x080fe2000004183c */
[----:B------:R-:W-:Y:S07]  /*6870*/  LDSM.16.M88.4 R136, [R0+0x10000] ;  /* 0x010000000088783b */ /* 0x000fee0000000200 */
[----:B------:R-:W-:Y:S04]  /*6880*/  HMMA.16816.F32.BF16 R64, R140, R134, R64 ;  /* 0x000000868c40723c */ /* 0x000fe80000041840 */
[C---:B--2---:R-:W-:Y:S02]  /*6890*/  LEA R146, P0, R145.reuse, R2, 0x2 ;  /* 0x0000000291927211 */ /* 0x044fe400078010ff */
[----:B------:R-:W-:Y:S02]  /*68a0*/  IADD3 R2, PT, PT, R172, R144, RZ ;  /* 0x00000090ac027210 */ /* 0x000fe40007ffe0ff */
[----:B------:R-:W-:Y:S03]  /*68b0*/  LEA.HI.X R147, R145, R3, RZ, 0x2, P0 ;  /* 0x0000000391937211 */ /* 0x000fe600000f14ff */
[----:B------:R-:W1:Y:S08]  /*68c0*/  LDSM.16.M88.4 R132, [R2+0x8000] ;  /* 0x008000000284783b */ /* 0x000e700000000200 */
[----:B------:R-:W2:Y:S04]  /*68d0*/  LDG.E R145, desc[UR26][R146.64] ;  /* 0x0000001a92917981 */ /* 0x000ea8000c1e1900 */
[----:B------:R3:W4:Y:S08]  /*68e0*/  LDSM.16.M88.4 R140, [R2+0xa000] ;  /* 0x00a00000028c783b */ /* 0x0007300000000200 */
[----:B------:R2:W5:Y:S01]  /*68f0*/  LDG.E R3, desc[UR26][R146.64+0x100] ;  /* 0x0001001a92037981 */ /* 0x000562000c1e1900 */
[----:B---3--:R-:W-:Y:S04]  /*6900*/  FFMA.FTZ R2, -R157, R157, 1 ;  /* 0x3f8000009d027423 */ /* 0x008fe8000001019d */
[----:B------:R-:W-:Y:S01]  /*6910*/  FMUL.FTZ R2, R2, UR10 ;  /* 0x0000000a02027c20 */ /* 0x000fe20008410000 */
        /* <DEDUP_REMOVED lines=24> */
[----:B------:R-:W-:Y:S01]  /*6aa0*/  FFMA.FTZ R5, -R188, R188, 1 ;  /* 0x3f800000bc057423 */ /* 0x000fe200000101bc */
[----:B------:R-:W-:Y:S01]  /*6ab0*/  FMUL.FTZ R4, R93, R4 ;  /* 0x000000045d047220 */ /* 0x000fe20000410000 */
[----:B------:R-:W1:Y:S01]  /*6ac0*/  S2R R188, SR_TID.X ;  /* 0x0000000000bc7919 */ /* 0x000e620000002100 */
[----:B------:R-:W-:Y:S01]  /*6ad0*/  FMUL.FTZ R21, R92, R16 ;  /* 0x000000105c157220 */ /* 0x000fe20000410000 */
[----:B------:R-:W-:Y:S01]  /*6ae0*/  FMUL.FTZ R134, R89, R134 ;  /* 0x0000008659867220 */ /* 0x000fe20000410000 */
[----:B------:R-:W-:Y:S01]  /*6af0*/  FFMA.FTZ R16, -R85, R85, 1 ;  /* 0x3f80000055107423 */ /* 0x000fe20000010155 */
[----:B------:R2:W5:Y:S01]  /*6b00*/  LDL.LU R93, [R1+0xe0] ;  /* 0x0000e000015d7983 */ /* 0x0005620000300800 */
[C---:B------:R-:W-:Y:S01]  /*6b10*/  FADD.FTZ R17, -R145.reuse, R17 ;  /* 0x0000001191117221 */ /* 0x040fe20000010100 */
[----:B------:R-:W-:Y:S01]  /*6b20*/  FMUL.FTZ R157, R4, R2 ;  /* 0x00000002049d7220 */ /* 0x000fe20000410000 */
[----:B------:R-:W-:Y:S01]  /*6b30*/  FADD.FTZ R20, -R145, R20 ;  /* 0x0000001491147221 */ /* 0x000fe20000010100 */
[----:B------:R2:W5:Y:S01]  /*6b40*/  LDL.LU R92, [R1+0xdc] ;  /* 0x0000dc00015c7983 */ /* 0x0005620000300800 */
[----:B------:R-:W-:Y:S01]  /*6b50*/  FMUL.FTZ R132, R91, R17 ;  /* 0x000000115b847220 */ /* 0x000fe20000410000 */
[----:B------:R-:W-:Y:S01]  /*6b60*/  FFMA.FTZ R17, -R86, R86, 1 ;  /* 0x3f80000056117423 */ /* 0x000fe20000010156 */
[----:B------:R-:W-:Y:S01]  /*6b70*/  FMUL.FTZ R133, R90, R20 ;  /* 0x000000145a857220 */ /* 0x000fe20000410000 */
[----:B------:R2:W5:Y:S01]  /*6b80*/  LDL.LU R91, [R1+0xd8] ;  /* 0x0000d800015b7983 */ /* 0x0005620000300800 */
[----:B------:R-:W-:Y:S01]  /*6b90*/  FFMA.FTZ R20, -R87, R87, 1 ;  /* 0x3f80000057147423 */ /* 0x000fe20000010157 */
[C---:B------:R-:W-:Y:S01]  /*6ba0*/  FADD.FTZ R32, -R145.reuse, R32 ;  /* 0x0000002091207221 */ /* 0x040fe20000010100 */
[C---:B------:R-:W-:Y:S01]  /*6bb0*/  FADD.FTZ R36, -R145.reuse, R36 ;  /* 0x0000002491247221 */ /* 0x040fe20000010100 */
[----:B------:R2:W5:Y:S01]  /*6bc0*/  LDL.LU R90, [R1+0xd4] ;  /* 0x0000d400015a7983 */ /* 0x0005620000300800 */
[C---:B------:R-:W-:Y:S01]  /*6bd0*/  FADD.FTZ R37, -R145.reuse, R37 ;  /* 0x0000002591257221 */ /* 0x040fe20000010100 */
[----:B------:R-:W-:Y:S01]  /*6be0*/  FADD.FTZ R48, -R145, R48 ;  /* 0x0000003091307221 */ /* 0x000fe20000010100 */
[----:B------:R-:W-:Y:S01]  /*6bf0*/  FMUL.FTZ R36, R80, R36 ;  /* 0x0000002450247220 */ /* 0x000fe20000410000 */
[----:B------:R2:W5:Y:S01]  /*6c00*/  LDL.LU R89, [R1+0xd0] ;  /* 0x0000d00001597983 */ /* 0x0005620000300800 */
[----:B------:R-:W-:Y:S01]  /*6c10*/  FMUL.FTZ R17, R17, UR10 ;  /* 0x0000000a11117c20 */ /* 0x000fe20008410000 */
[----:B------:R-:W-:Y:S01]  /*6c20*/  FMUL.FTZ R16, R16, UR10 ;  /* 0x0000000a10107c20 */ /* 0x000fe20008410000 */
[----:B------:R-:W-:Y:S01]  /*6c30*/  FMUL.FTZ R20, R20, UR10 ;  /* 0x0000000a14147c20 */ /* 0x000fe20008410000 */
[----:B------:R2:W5:Y:S01]  /*6c40*/  LDG.E R4, desc[UR26][R146.64+0x20] ;  /* 0x0000201a92047981 */ /* 0x000562000c1e1900 */
[----:B------:R-:W-:Y:S01]  /*6c50*/  FMUL.FTZ R17, R133, R17 ;  /* 0x0000001185117220 */ /* 0x000fe20000410000 */
[----:B------:R-:W-:Y:S01]  /*6c60*/  FMUL.FTZ R16, R134, R16 ;  /* 0x0000001086107220 */ /* 0x000fe20000410000 */
[----:B------:R-:W-:Y:S01]  /*6c70*/  FMUL.FTZ R20, R132, R20 ;  /* 0x0000001484147220 */ /* 0x000fe20000410000 */
[----:B------:R2:W5:Y:S01]  /*6c80*/  LDG.E R2, desc[UR26][R146.64+0x120] ;  /* 0x0001201a92027981 */ /* 0x000562000c1e1900 */
[----:B------:R-:W-:Y:S01]  /*6c90*/  FMUL.FTZ R37, R79, R37 ;  /* 0x000000254f257220 */ /* 0x000fe20000410000 */
[----:B------:R-:W-:Y:S01]  /*6ca0*/  FMUL.FTZ R48, R76, R48 ;  /* 0x000000304c307220 */ /* 0x000fe20000410000 */
[----:B------:R-:W-:Y:S01]  /*6cb0*/  F2FP.BF16.F32.PACK_AB R132, R16, R17 ;  /* 0x000000111084723e */ /* 0x000fe200000010ff */
[----:B------:R-:W-:Y:S01]  /*6cc0*/  FMUL.FTZ R17, R84, R32 ;  /* 0x0000002054117220 */ /* 0x000fe20000410000 */
[----:B-1----:R-:W-:Y:S01]  /*6cd0*/  LOP3.LUT P0, R0, R188, 0x4, RZ, 0xc0, !PT ;  /* 0x00000004bc007812 */ /* 0x002fe2000780c0ff */
[----:B------:R-:W-:Y:S01]  /*6ce0*/  FFMA.FTZ R32, -R81, R81, 1 ;  /* 0x3f80000051207423 */ /* 0x000fe20000010151 */
[----:B------:R-:W-:Y:S01]  /*6cf0*/  FFMA.FTZ R16, -R78, R78, 1 ;  /* 0x3f8000004e107423 */ /* 0x000fe2000001014e */
[C---:B------:R-:W-:Y:S01]  /*6d00*/  FADD.FTZ R49, -R145.reuse, R49 ;  /* 0x0000003191317221 */ /* 0x040fe20000010100 */
[----:B------:R-:W-:Y:S01]  /*6d10*/  ISETP.NE.AND P4, PT, R0, RZ, PT ;  /* 0x000000ff0000720c */ /* 0x000fe20003f85270 */
[----:B------:R-:W-:Y:S01]  /*6d20*/  FFMA.FTZ R0, -R88, R88, 1 ;  /* 0x3f80000058007423 */ /* 0x000fe20000010158 */
[----:B------:R-:W-:Y:S01]  /*6d30*/  FADD.FTZ R52, -R145, R52 ;  /* 0x0000003491347221 */ /* 0x000fe20000010100 */
[----:B------:R2:W5:Y:S01]  /*6d40*/  LDL.LU R88, [R1+0xcc] ;  /* 0x0000cc0001587983 */ /* 0x0005620000300800 */
[----:B------:R-:W-:Y:S01]  /*6d50*/  FMUL.FTZ R49, R75, R49 ;  /* 0x000000314b317220 */ /* 0x000fe20000410000 */
[----:B------:R-:W-:Y:S01]  /*6d60*/  FADD.FTZ R53, -R145, R53 ;  /* 0x0000003591357221 */ /* 0x000fe20000010100 */
[----:B------:R-:W-:Y:S01]  /*6d70*/  FMUL.FTZ R52, R72, R52 ;  /* 0x0000003448347220 */ /* 0x000fe20000410000 */
[----:B------:R2:W5:Y:S01]  /*6d80*/  LDL.LU R87, [R1+0xc8] ;  /* 0x0000c80001577983 */ /* 0x0005620000300800 */
[----:B------:R-:W-:Y:S01]  /*6d90*/  FMUL.FTZ R0, R0, UR10 ;  /* 0x0000000a00007c20 */ /* 0x000fe20008410000 */
[----:B------:R-:W-:Y:S01]  /*6da0*/  FMUL.FTZ R53, R71, R53 ;  /* 0x0000003547357220 */ /* 0x000fe20000410000 */
[----:B------:R-:W-:Y:S01]  /*6db0*/  FMUL.FTZ R32, R32, UR10 ;  /* 0x0000000a20207c20 */ /* 0x000fe20008410000 */
[----:B------:R2:W5:Y:S01]  /*6dc0*/  LDL.LU R86, [R1+0xc4] ;  /* 0x0000c40001567983 */ /* 0x0005620000300800 */
[----:B------:R-:W-:Y:S01]  /*6dd0*/  FMUL.FTZ R0, R21, R0 ;  /* 0x0000000015007220 */ /* 0x000fe20000410000 */
[----:B------:R-:W-:Y:S01]  /*6de0*/  FADD.FTZ R21, -R145, R33 ;  /* 0x0000002191157221 */ /* 0x000fe20000010100 */
[----:B------:R-:W-:Y:S01]  /*6df0*/  FFMA.FTZ R33, -R82, R82, 1 ;  /* 0x3f80000052217423 */ /* 0x000fe20000010152 */
[----:B------:R2:W5:Y:S01]  /*6e00*/  LDL.LU R85, [R1+0xc0] ;  /* 0x0000c00001557983 */ /* 0x0005620000300800 */
[----:B------:R-:W-:Y:S01]  /*6e10*/  FMUL.FTZ R16, R16, UR10 ;  /* 0x0000000a10107c20 */ /* 0x000fe20008410000 */
[----:B------:R-:W-:Y:S01]  /*6e20*/  FMUL.FTZ R21, R83, R21 ;  /* 0x0000001553157220 */ /* 0x000fe20000410000 */
[----:B------:R-:W-:Y:S01]  /*6e30*/  F2FP.BF16.F32.PACK_AB R20, R20, R0 ;  /* 0x000000001414723e */ /* 0x000fe200000010ff */
[----:B------:R2:W5:Y:S01]  /*6e40*/  LDL.LU R84, [R1+0xbc] ;  /* 0x0000bc0001547983 */ /* 0x0005620000300800 */
[----:B------:R-:W-:Y:S01]  /*6e50*/  FFMA.FTZ R0, -R77, R77, 1 ;  /* 0x3f8000004d007423 */ /* 0x000fe2000001014d */
[----:B------:R-:W-:Y:S01]  /*6e60*/  FMUL.FTZ R32, R21, R32 ;  /* 0x0000002015207220 */ /* 0x000fe20000410000 */
[----:B------:R-:W-:Y:S01]  /*6e70*/  FFMA.FTZ R21, -R74, R74, 1 ;  /* 0x3f8000004a157423 */ /* 0x000fe2000001014a */
[----:B------:R2:W5:Y:S01]  /*6e80*/  LDL.LU R83, [R1+0xb8] ;  /* 0x0000b80001537983 */ /* 0x0005620000300800 */
[----:B------:R-:W-:Y:S01]  /*6e90*/  FMUL.FTZ R16, R36, R16 ;  /* 0x0000001024107220 */ /* 0x000fe20000410000 */
[----:B------:R-:W-:Y:S01]  /*6ea0*/  FFMA.FTZ R36, -R70, R70, 1 ;  /* 0x3f80000046247423 */ /* 0x000fe20000010146 */
[----:B------:R-:W-:Y:S01]  /*6eb0*/  FMUL.FTZ R33, R33, UR10 ;  /* 0x0000000a21217c20 */ /* 0x000fe20008410000 */
[----:B------:R2:W5:Y:S01]  /*6ec0*/  LDL.LU R82, [R1+0xb4] ;  /* 0x0000b40001527983 */ /* 0x0005620000300800 */
[----:B------:R-:W-:Y:S01]  /*6ed0*/  FMUL.FTZ R0, R0, UR10 ;  /* 0x0000000a00007c20 */ /* 0x000fe20008410000 */
[----:B------:R-:W-:Y:S01]  /*6ee0*/  FMUL.FTZ R21, R21, UR10 ;  /* 0x0000000a15157c20 */ /* 0x000fe20008410000 */
[----:B------:R-:W-:Y:S01]  /*6ef0*/  FMUL.FTZ R33, R17, R33 ;  /* 0x0000002111217220 */ /* 0x000fe20000410000 */
[----:B------:R2:W5:Y:S01]  /*6f00*/  LDL.LU R81, [R1+0xb0] ;  /* 0x0000b00001517983 */ /* 0x0005620000300800 */
[----:B------:R-:W-:Y:S01]  /*6f10*/  FFMA.FTZ R17, -R73, R73, 1 ;  /* 0x3f80000049117423 */ /* 0x000fe20000010149 */
[----:B------:R-:W-:Y:S01]  /*6f20*/  FMUL.FTZ R0, R37, R0 ;  /* 0x0000000025007220 */ /* 0x000fe20000410000 */
[----:B------:R-:W-:Y:S01]  /*6f30*/  FFMA.FTZ R37, -R69, R69, 1 ;  /* 0x3f80000045257423 */ /* 0x000fe20000010145 */
[----:B------:R2:W5:Y:S01]  /*6f40*/  LDL.LU R80, [R1+0xac] ;  /* 0x0000ac0001507983 */ /* 0x0005620000300800 */
[----:B------:R-:W-:Y:S01]  /*6f50*/  FMUL.FTZ R21, R48, R21 ;  /* 0x0000001530157220 */ /* 0x000fe20000410000 */
[----:B------:R-:W-:Y:S01]  /*6f60*/  FMUL.FTZ R17, R17, UR10 ;  /* 0x0000000a11117c20 */ /* 0x000fe20008410000 */
[----:B------:R-:W-:Y:S01]  /*6f70*/  FMUL.FTZ R37, R37, UR10 ;  /* 0x0000000a25257c20 */ /* 0x000fe20008410000 */
[----:B------:R2:W5:Y:S01]  /*6f80*/  LDL.LU R79, [R1+0xa8] ;  /* 0x0000a800014f7983 */ /* 0x0005620000300800 */
[----:B------:R-:W-:Y:S01]  /*6f90*/  F2FP.BF16.F32.PACK_AB R48, R0, R16 ;  /* 0x000000100030723e */ /* 0x000fe200000010ff */
[----:B------:R-:W-:Y:S01]  /*6fa0*/  FMUL.FTZ R17, R49, R17 ;  /* 0x0000001131117220 */ /* 0x000fe20000410000 */
[----:B------:R-:W-:Y:S01]  /*6fb0*/  FMUL.FTZ R0, R53, R37 ;  /* 0x0000002535007220 */ /* 0x000fe20000410000 */
[----:B------:R2:W5:Y:S01]  /*6fc0*/  LDL.LU R78, [R1+0xa4] ;  /* 0x0000a400014e7983 */ /* 0x0005620000300800 */
[----:B------:R-:W-:Y:S01]  /*6fd0*/  F2FP.BF16.F32.PACK_AB R49, R32, R33 ;  /* 0x000000212031723e */ /* 0x000fe200000010ff */
[----:B------:R-:W-:Y:S01]  /*6fe0*/  FMUL.FTZ R5, R5, UR10 ;  /* 0x0000000a05057c20 */ /* 0x000fe20008410000 */
[----:B------:R-:W-:Y:S01]  /*6ff0*/  F2FP.BF16.F32.PACK_AB R37, R17, R21 ;  /* 0x000000151125723e */ /* 0x000fe200000010ff */
[----:B------:R2:W5:Y:S01]  /*7000*/  LDL.LU R77, [R1+0xa0] ;  /* 0x0000a000014d7983 */ /* 0x0005620000300800 */
[----:B------:R-:W-:Y:S01]  /*7010*/  FFMA.FTZ R21, -R68, R68, 1 ;  /* 0x3f80000044157423 */ /* 0x000fe20000010144 */
[----:B------:R-:W-:Y:S01]  /*7020*/  FMUL.FTZ R36, R36, UR10 ;  /* 0x0000000a24247c20 */ /* 0x000fe20008410000 */
[C---:B------:R-:W-:Y:S01]  /*7030*/  FADD.FTZ R32, -R145.reuse, R64 ;  /* 0x0000004091207221 */ /* 0x040fe20000010100 */
[----:B------:R2:W5:Y:S01]  /*7040*/  LDL.LU R76, [R1+0x9c] ;  /* 0x00009c00014c7983 */ /* 0x0005620000300800 */
[----:B------:R-:W-:Y:S01]  /*7050*/  FADD.FTZ R33, -R145, R65 ;  /* 0x0000004191217221 */ /* 0x000fe20000010100 */
[----:B------:R-:W-:Y:S01]  /*7060*/  FFMA.FTZ R17, -R190, R190, 1 ;  /* 0x3f800000be117423 */ /* 0x000fe200000101be */
[----:B------:R-:W-:Y:S01]  /*7070*/  FMUL.FTZ R5, R160, R5 ;  /* 0x00000005a0057220 */ /* 0x000fe20000410000 */
[----:B------:R2:W5:Y:S01]  /*7080*/  LDL.LU R75, [R1+0x98] ;  /* 0x00009800014b7983 */ /* 0x0005620000300800 */
[----:B------:R-:W-:Y:S01]  /*7090*/  FMUL.FTZ R16, R52, R36 ;  /* 0x0000002434107220 */ /* 0x000fe20000410000 */
[----:B------:R-:W-:Y:S01]  /*70a0*/  FMUL.FTZ R32, R189, R32 ;  /* 0x00000020bd207220 */ /* 0x000fe20000410000 */
[----:B------:R-:W-:Y:S01]  /*70b0*/  IMAD.SHL.U32 R189, R188, 0x40, RZ ;  /* 0x00000040bcbd7824 */ /* 0x000fe200078e00ff */
[----:B------:R2:W5:Y:S01]  /*70c0*/  LDL.LU R74, [R1+0x94] ;  /* 0x00009400014a7983 */ /* 0x0005620000300800 */
[----:B------:R-:W-:Y:S01]  /*70d0*/  FMUL.FTZ R21, R21, UR10 ;  /* 0x0000000a15157c20 */ /* 0x000fe20008410000 */
[----:B------:R-:W-:Y:S01]  /*70e0*/  FMUL.FTZ R33, R187, R33 ;  /* 0x00000021bb217220 */ /* 0x000fe20000410000 */
[----:B------:R-:W-:Y:S01]  /*70f0*/  FMUL.FTZ R17, R17, UR10 ;  /* 0x0000000a11117c20 */ /* 0x000fe20008410000 */
[----:B------:R2:W5:Y:S01]  /*7100*/  LDL.LU R73, [R1+0x90] ;  /* 0x0000900001497983 */ /* 0x0005620000300800 */
[----:B------:R-:W-:Y:S01]  /*7110*/  FMUL.FTZ R32, R32, R21 ;  /* 0x0000001520207220 */ /* 0x000fe20000410000 */
[----:B------:R-:W-:Y:S01]  /*7120*/  F2FP.BF16.F32.PACK_AB R5, R5, R157 ;  /* 0x0000009d0505723e */ /* 0x000fe200000010ff */
[----:B------:R-:W-:Y:S01]  /*7130*/  FMUL.FTZ R21, R33, R17 ;  /* 0x0000001121157220 */ /* 0x000fe20000410000 */
[----:B------:R2:W5:Y:S01]  /*7140*/  LDL.LU R72, [R1+0x8c] ;  /* 0x00008c0001487983 */ /* 0x0005620000300800 */
[C---:B------:R-:W-:Y:S02]  /*7150*/  SHF.L.U32 R190, R188.reuse, 0x5, RZ ;  /* 0x00000005bcbe7819 */ /* 0x040fe400000006ff */
[----:B------:R-:W-:Y:S01]  /*7160*/  SHF.L.U32 R187, R188, 0x3, RZ ;  /* 0x00000003bcbb7819 */ /* 0x000fe200000006ff */
[----:B------:R2:W5:Y:S01]  /*7170*/  LDL.LU R71, [R1+0x88] ;  /* 0x0000880001477983 */ /* 0x0005620000300800 */
[----:B------:R-:W-:Y:S03]  /*7180*/  F2FP.BF16.F32.PACK_AB R36, R0, R16 ;  /* 0x000000100024723e */ /* 0x000fe600000010ff */
[----:B------:R2:W5:Y:S04]  /*7190*/  LDL.LU R70, [R1+0x84] ;  /* 0x0000840001467983 */ /* 0x0005680000300800 */
[----:B------:R2:W5:Y:S04]  /*71a0*/  LDL.LU R69, [R1+0x80] ;  /* 0x0000800001457983 */ /* 0x0005680000300800 */
[----:B------:R2:W5:Y:S01]  /*71b0*/  LDL.LU R68, [R1+0x7c] ;  /* 0x00007c0001447983 */ /* 0x0005620000300800 */
[----:B------:R-:W-:Y:S05]  /*71c0*/  BRA.U !UP3, `(.L_x_1884) ;  /* 0x000000010b807547 */ /* 0x000fea000b800000 */
[----:B------:R-:W3:Y:S01]  /*71d0*/  LDL.LU R135, [R1+0x54] ;  /* 0x0000540001877983 */ /* 0x000ee20000300800 */
[----:B------:R-:W-:Y:S01]  /*71e0*/  IADD3 R16, P3, PT, RZ, -UR25, RZ ;  /* 0x80000019ff107c10 */ /* 0x000fe2000ff7e0ff */
[----:B------:R-:W-:Y:S02]  /*71f0*/  ULOP3.LUT UR35, UR40, 0x1, URZ, 0xc0, !UPT ;  /* 0x0000000128237892 */ /* 0x000fe4000f8ec0ff */
[----:B------:R-:W4:Y:S02]  /*7200*/  LDL.LU R134, [R1+0x50] ;  /* 0x0000500001867983 */ /* 0x000f240000300800 */
[----:B------:R-:W-:Y:S01]  /*7210*/  IMAD.X R0, RZ, RZ, ~UR11, P3 ;  /* 0x8000000bff007e24 */ /* 0x000fe200098e06ff */
[----:B------:R-:W-:Y:S01]  /*7220*/  UISETP.NE.U32.AND UP1, UPT, UR35, 0x1, UPT ;  /* 0x000000012300788c */ /* 0x000fe2000bf25070 */
[----:B------:R-:W2:Y:S03]  /*7230*/  LDL.LU R133, [R1+0x40] ;  /* 0x0000400001857983 */ /* 0x000ea60000300800 */
[----:B------:R-:W-:Y:S01]  /*7240*/  SHF.R.S64 R16, R16, 0x1f, R0 ;  /* 0x0000001f10107819 */ /* 0x000fe20000001000 */
[----:B------:R-:W-:Y:S06]  /*7250*/  USEL UR35, UR5, 0x4000, !UP1 ;  /* 0x0000400005237887 */ /* 0x000fec000c800000 */
[----:B------:R-:W-:Y:S02]  /*7260*/  VIADD R181, R181, UR35 ;  /* 0x00000023b5b57c36 */ /* 0x000fe40008000000 */
[----:B--2---:R-:W-:Y:S01]  /*7270*/  VIADD R133, R133, UR35 ;  /* 0x0000002385857c36 */ /* 0x004fe20008000000 */
[----:B---3--:R-:W-:Y:S04]  /*7280*/  IADD3 R135, P3, PT, R16, R135, RZ ;  /* 0x0000008710877210 */ /* 0x008fe80007f7e0ff */
[----:B----4-:R-:W-:Y:S01]  /*7290*/  LEA.HI.X.SX32 R134, R0, R134, 0x1, P3 ;  /* 0x0000008600867211 */ /* 0x010fe200018f0eff */
[----:B------:R-:W-:Y:S04]  /*72a0*/  IMAD.MOV.U32 R16, RZ, RZ, R135 ;  /* 0x000000ffff107224 */ /* 0x000fe800078e0087 */
[----:B------:R1:W-:Y:S01]  /*72b0*/  STL [R1+0x50], R134 ;  /* 0x0000508601007387 */ /* 0x0003e20000100800 */
[----:B------:R-:W-:Y:S03]  /*72c0*/  IMAD.MOV.U32 R17, RZ, RZ, R134 ;  /* 0x000000ffff117224 */ /* 0x000fe600078e0086 */
[----:B------:R1:W-:Y:S04]  /*72d0*/  STL [R1+0x54], R135 ;  /* 0x0000548701007387 */ /* 0x0003e80000100800 */
[----:B------:R-:W-:Y:S01]  /*72e0*/  @!PT LDS RZ, [RZ] ;  /* 0x00000000fffff984 */ /* 0x000fe20000000800 */
[----:B------:R-:W-:Y:S01]  /*72f0*/  @!PT LDS RZ, [RZ] ;  /* 0x00000000fffff984 */ /* 0x000fe20000000800 */
[----:B------:R-:W-:Y:S01]  /*7300*/  @!PT LDS RZ, [RZ] ;  /* 0x00000000fffff984 */ /* 0x000fe20000000800 */
[----:B------:R2:W-:Y:S04]  /*7310*/  LDGSTS.E.BYPASS.LTC128B.128 [R133], desc[UR26][R16.64] ;  /* 0x0000000010857fae */ /* 0x0005e8000b981a1a */
[----:B------:R1:W-:Y:S01]  /*7320*/  STL [R1+0x40], R133 ;  /* 0x0000408501007387 */ /* 0x0003e20000100800 */
[----:B--2---:R-:W-:Y:S04]  /*7330*/  IADD3 R16, P3, PT, R135, UR15, RZ ;  /* 0x0000000f87107c10 */ /* 0x004fe8000ff7e0ff */
[----:B------:R-:W-:Y:S05]  /*7340*/  IADD3.X R17, PT, PT, R134, UR14, RZ, P3, !PT ;  /* 0x0000000e86117c10 */ /* 0x000fea0009ffe4ff */
[----:B------:R2:W-:Y:S02]  /*7350*/  LDGSTS.E.BYPASS.LTC128B.128 [R133+0x1000], desc[UR26][R16.64] ;  /* 0x0100000010857fae */ /* 0x0005e4000b981a1a */
[----:B--2---:R-:W-:Y:S04]  /*7360*/  IADD3 R16, P3, PT, R16, UR15, RZ ;  /* 0x0000000f10107c10 */ /* 0x004fe8000ff7e0ff */
[----:B------:R-:W-:Y:S05]  /*7370*/  IADD3.X R17, PT, PT, R17, UR14, RZ, P3, !PT ;  /* 0x0000000e11117c10 */ /* 0x000fea0009ffe4ff */
[----:B------:R2:W-:Y:S02]  /*7380*/  LDGSTS.E.BYPASS.LTC128B.128 [R133+0x2000], desc[UR26][R16.64] ;  /* 0x0200000010857fae */ /* 0x0005e4000b981a1a */
[----:B--2---:R-:W-:Y:S04]  /*7390*/  IADD3 R16, P3, PT, R16, UR15, RZ ;  /* 0x0000000f10107c10 */ /* 0x004fe8000ff7e0ff */
[----:B------:R-:W-:Y:S05]  /*73a0*/  IADD3.X R17, PT, PT, R17, UR14, RZ, P3, !PT ;  /* 0x0000000e11117c10 */ /* 0x000fea0009ffe4ff */
[----:B------:R1:W-:Y:S04]  /*73b0*/  LDGSTS.E.BYPASS.LTC128B.128 [R133+0x3000], desc[UR26][R16.64] ;  /* 0x0300000010857fae */ /* 0x0003e8000b981a1a */
[----:B------:R-:W0:Y:S02]  /*73c0*/  LDGDEPBAR ;  /* 0x00000000000079af */ /* 0x000e240000000000 */
.L_x_1884:
[----:B------:R-:W3:Y:S01]  /*73d0*/  LDL.LU R65, [R1+0x1c] ;  /* 0x00001c0001417983 */ /* 0x000ee20000300800 */
[C---:B-----5:R-:W-:Y:S01]  /*73e0*/  FADD.FTZ R12, -R3.reuse, R12 ;  /* 0x0000000c030c7221 */ /* 0x060fe20000010100 */
[----:B------:R-:W-:Y:S01]  /*73f0*/  FADD.FTZ R13, -R3, R13 ;  /* 0x0000000d030d7221 */ /* 0x000fe20000010100 */
[C---:B------:R-:W-:Y:S01]  /*7400*/  FADD.FTZ R6, -R4.reuse, R6 ;  /* 0x0000000604067221 */ /* 0x040fe20000010100 */
[----:B------:R-:W4:Y:S01]  /*7410*/  LDL.LU R64, [R1+0x18] ;  /* 0x0000180001407983 */ /* 0x000f220000300800 */
[----:B------:R-:W-:Y:S01]  /*7420*/  FADD.FTZ R7, -R4, R7 ;  /* 0x0000000704077221 */ /* 0x000fe20000010100 */
[----:B------:R-:W-:Y:S01]  /*7430*/  FFMA.FTZ R0, -R203, R203, 1 ;  /* 0x3f800000cb007423 */ /* 0x000fe200000101cb */
[----:B------:R-:W-:Y:S01]  /*7440*/  FMUL.FTZ R6, R250, R6 ;  /* 0x00000006fa067220 */ /* 0x000fe20000410000 */
[----:B------:R-:W2:Y:S01]  /*7450*/  LDL.LU R53, [R1+0xc] ;  /* 0x00000c0001357983 */ /* 0x000ea20000300800 */
[----:B------:R-:W-:Y:S01]  /*7460*/  FMUL.FTZ R7, R249, R7 ;  /* 0x00000007f9077220 */ /* 0x000fe20000410000 */
[----:B------:R-:W-:Y:S01]  /*7470*/  FMUL.FTZ R0, R0, UR10 ;  /* 0x0000000a00007c20 */ /* 0x000fe20008410000 */
[C---:B------:R-:W-:Y:S01]  /*7480*/  FADD.FTZ R19, -R4.reuse, R19 ;  /* 0x0000001304137221 */ /* 0x040fe20000010100 */
[----:B------:R-:W3:Y:S01]  /*7490*/  LDL.LU R52, [R1+0x8] ;  /* 0x0000080001347983 */ /* 0x000ee20000300800 */
[----:B------:R-:W-:Y:S01]  /*74a0*/  FADD.FTZ R22, -R4, R22 ;  /* 0x0000001604167221 */ /* 0x000fe20000010100 */
[----:B------:R-:W-:Y:S01]  /*74b0*/  FMUL.FTZ R7, R7, R0 ;  /* 0x0000000007077220 */ /* 0x000fe20000410000 */
[----:B------:R-:W-:Y:S01]  /*74c0*/  FFMA.FTZ R0, -R195, R195, 1 ;  /* 0x3f800000c3007423 */ /* 0x000fe200000101c3 */
[----:B------:R-:W4:Y:S01]  /*74d0*/  LDL.LU R136, [R1+0x34] ;  /* 0x0000340001887983 */ /* 0x000f220000300800 */
[----:B------:R-:W-:Y:S01]  /*74e0*/  FMUL.FTZ R19, R241, R19 ;  /* 0x00000013f1137220 */ /* 0x000fe20000410000 */
[----:B------:R-:W-:Y:S01]  /*74f0*/  FMUL.FTZ R22, R232, R22 ;  /* 0x00000016e8167220 */ /* 0x000fe20000410000 */
[----:B-1----:R-:W-:Y:S01]  /*7500*/  FMUL.FTZ R16, R0, UR10 ;  /* 0x0000000a00107c20 */ /* 0x002fe20008410000 */
[----:B------:R-:W2:Y:S01]  /*7510*/  LDL.LU R135, [R1+0x30] ;  /* 0x0000300001877983 */ /* 0x000ea20000300800 */
[C---:B------:R-:W-:Y:S01]  /*7520*/  FADD.FTZ R18, -R4.reuse, R18 ;  /* 0x0000001204127221 */ /* 0x040fe20000010100 */
[----:B------:R-:W-:Y:S01]  /*7530*/  FADD.FTZ R35, -R4, R35 ;  /* 0x0000002304237221 */ /* 0x000fe20000010100 */
[----:B------:R-:W-:Y:S01]  /*7540*/  FMUL.FTZ R19, R19, R16 ;  /* 0x0000001013137220 */ /* 0x000fe20000410000 */
[----:B------:R1:W-:Y:S01]  /*7550*/  STS [R151+0x14000], R5 ;  /* 0x0140000597007388 */ /* 0x0003e20000000800 */
[----:B------:R-:W-:Y:S01]  /*7560*/  FMUL.FTZ R18, R242, R18 ;  /* 0x00000012f2127220 */ /* 0x000fe20000410000 */
[----:B------:R-:W-:Y:S01]  /*7570*/  FMUL.FTZ R35, R219, R35 ;  /* 0x00000023db237220 */ /* 0x000fe20000410000 */
[C---:B------:R-:W-:Y:S01]  /*7580*/  FADD.FTZ R50, -R4.reuse, R50 ;  /* 0x0000003204327221 */ /* 0x040fe20000010100 */
[C---:B------:R-:W-:Y:S01]  /*7590*/  FADD.FTZ R34, -R4.reuse, R34 ;  /* 0x0000002204227221 */ /* 0x040fe20000010100 */
[----:B------:R-:W-:Y:S01]  /*75a0*/  FFMA.FTZ R0, -R191, R191, 1 ;  /* 0x3f800000bf007423 */ /* 0x000fe200000101bf */
[----:B------:R-:W-:Y:S01]  /*75b0*/  FADD.FTZ R23, -R4, R23 ;  /* 0x0000001704177221 */ /* 0x000fe20000010100 */
[----:B------:R-:W-:Y:S01]  /*75c0*/  FMUL.FTZ R50, R198, R50 ;  /* 0x00000032c6327220 */ /* 0x000fe20000410000 */
[----:B------:R-:W-:Y:S01]  /*75d0*/  FMUL.FTZ R34, R220, R34 ;  /* 0x00000022dc227220 */ /* 0x000fe20000410000 */
[----:B------:R-:W-:Y:S01]  /*75e0*/  FMUL.FTZ R0, R0, UR10 ;  /* 0x0000000a00007c20 */ /* 0x000fe20008410000 */
[----:B------:R-:W-:Y:S01]  /*75f0*/  FMUL.FTZ R23, R231, R23 ;  /* 0x00000017e7177220 */ /* 0x000fe20000410000 */
[----:B------:R-:W-:Y:S01]  /*7600*/  FADD.FTZ R55, -R4, R55 ;  /* 0x0000003704377221 */ /* 0x000fe20000010100 */
[----:B------:R-:W-:Y:S01]  /*7610*/  MOV R133, 0x10 ;  /* 0x0000001000857802 */ /* 0x000fe20000000f00 */
[----:B------:R-:W-:Y:S01]  /*7620*/  FADD.FTZ R8, -R3, R8 ;  /* 0x0000000803087221 */ /* 0x000fe20000010100 */
[----:B------:R-:W-:Y:S01]  /*7630*/  FMUL.FTZ R23, R23, R0 ;  /* 0x0000000017177220 */ /* 0x000fe20000410000 */
[----:B------:R-:W-:Y:S01]  /*7640*/  FMUL.FTZ R55, R178, R55 ;  /* 0x00000037b2377220 */ /* 0x000fe20000410000 */
[----:B------:R-:W-:Y:S01]  /*7650*/  F2FP.BF16.F32.PACK_AB R33, R21, R32 ;  /* 0x000000201521723e */ /* 0x000fe200000010ff */
[----:B------:R-:W-:Y:S01]  /*7660*/  FADD.FTZ R9, -R3, R9 ;  /* 0x0000000903097221 */ /* 0x000fe20000010100 */
[C---:B------:R-:W-:Y:S01]  /*7670*/  FADD.FTZ R14, -R2.reuse, R14 ;  /* 0x0000000e020e7221 */ /* 0x040fe20000010100 */
[----:B------:R-:W-:Y:S01]  /*7680*/  FADD.FTZ R15, -R2, R15 ;  /* 0x0000000f020f7221 */ /* 0x000fe20000010100 */
[C---:B------:R-:W-:Y:S01]  /*7690*/  FADD.FTZ R39, -R4.reuse, R39 ;  /* 0x0000002704277221 */ /* 0x040fe20000010100 */
[C---:B------:R-:W-:Y:S01]  /*76a0*/  FADD.FTZ R54, -R4.reuse, R54 ;  /* 0x0000003604367221 */ /* 0x040fe20000010100 */
[C---:B------:R-:W-:Y:S01]  /*76b0*/  FADD.FTZ R51, -R4.reuse, R51 ;  /* 0x0000003304337221 */ /* 0x040fe20000010100 */
[----:B------:R-:W-:Y:S01]  /*76c0*/  FADD.FTZ R38, -R4, R38 ;  /* 0x0000002604267221 */ /* 0x000fe20000010100 */
[----:B------:R-:W-:Y:S01]  /*76d0*/  FMUL.FTZ R39, R211, R39 ;  /* 0x00000027d3277220 */ /* 0x000fe20000410000 */
[----:B-1----:R-:W-:Y:S01]  /*76e0*/  FFMA.FTZ R5, -R204, R204, 1 ;  /* 0x3f800000cc057423 */ /* 0x002fe200000101cc */
[----:B------:R-:W-:Y:S01]  /*76f0*/  FMUL.FTZ R54, R179, R54 ;  /* 0x00000036b3367220 */ /* 0x000fe20000410000 */
[C---:B------:R-:W-:Y:S01]  /*7700*/  FADD.FTZ R66, -R4.reuse, R66 ;  /* 0x0000004204427221 */ /* 0x040fe20000010100 */
[----:B------:R-:W-:Y:S01]  /*7710*/  FADD.FTZ R4, -R4, R67 ;  /* 0x0000004304047221 */ /* 0x000fe20000010100 */
[----:B------:R-:W-:Y:S01]  /*7720*/  FMUL.FTZ R5, R5, UR10 ;  /* 0x0000000a05057c20 */ /* 0x000fe20008410000 */
[----:B------:R-:W-:Y:S01]  /*7730*/  FMUL.FTZ R38, R212, R38 ;  /* 0x00000026d4267220 */ /* 0x000fe20000410000 */
[----:B------:R-:W-:Y:S01]  /*7740*/  FMUL.FTZ R51, R197, R51 ;  /* 0x00000033c5337220 */ /* 0x000fe20000410000 */
[----:B------:R-:W-:Y:S01]  /*7750*/  FMUL.FTZ R4, R174, R4 ;  /* 0x00000004ae047220 */ /* 0x000fe20000410000 */
[----:B------:R-:W-:Y:S01]  /*7760*/  FMUL.FTZ R6, R6, R5 ;  /* 0x0000000506067220 */ /* 0x000fe20000410000 */
[----:B------:R-:W-:Y:S01]  /*7770*/  FFMA.FTZ R5, -R196, R196, 1 ;  /* 0x3f800000c4057423 */ /* 0x000fe200000101c4 */
[----:B------:R-:W-:Y:S01]  /*7780*/  FMUL.FTZ R66, R175, R66 ;  /* 0x00000042af427220 */ /* 0x000fe20000410000 */
[C---:B------:R-:W-:Y:S01]  /*7790*/  FADD.FTZ R25, -R3.reuse, R25 ;  /* 0x0000001903197221 */ /* 0x040fe20000010100 */
[----:B------:R-:W-:Y:S01]  /*77a0*/  FADD.FTZ R28, -R3, R28 ;  /* 0x0000001c031c7221 */ /* 0x000fe20000010100 */
[----:B------:R-:W-:Y:S01]  /*77b0*/  FMUL.FTZ R17, R5, UR10 ;  /* 0x0000000a05117c20 */ /* 0x000fe20008410000 */
[----:B------:R-:W-:Y:S01]  /*77c0*/  FFMA.FTZ R5, -R192, R192, 1 ;  /* 0x3f800000c0057423 */ /* 0x000fe200000101c0 */
[----:B------:R-:W-:Y:S01]  /*77d0*/  FMUL.FTZ R25, R251, R25 ;  /* 0x00000019fb197220 */ /* 0x000fe20000410000 */
[----:B------:R-:W-:Y:S01]  /*77e0*/  FADD.FTZ R29, -R3, R29 ;  /* 0x0000001d031d7221 */ /* 0x000fe20000010100 */
[----:B------:R-:W-:Y:S01]  /*77f0*/  FMUL.FTZ R18, R18, R17 ;  /* 0x0000001112127220 */ /* 0x000fe20000410000 */
[----:B------:R-:W-:Y:S01]  /*7800*/  FMUL.FTZ R16, R5, UR10 ;  /* 0x0000000a05107c20 */ /* 0x000fe20008410000 */
[----:B------:R-:W-:Y:S01]  /*7810*/  FFMA.FTZ R17, -R173, R173, 1 ;  /* 0x3f800000ad117423 */ /* 0x000fe200000101ad */
[----:B------:R-:W-:Y:S01]  /*7820*/  F2FP.BF16.F32.PACK_AB R5, R7, R6 ;  /* 0x000000060705723e */ /* 0x000fe200000010ff */
[----:B------:R-:W-:Y:S01]  /*7830*/  FFMA.FTZ R6, -R167, R167, 1 ;  /* 0x3f800000a7067423 */ /* 0x000fe200000101a7 */
[----:B------:R-:W-:Y:S01]  /*7840*/  FMUL.FTZ R22, R22, R16 ;  /* 0x0000001016167220 */ /* 0x000fe20000410000 */
[----:B------:R-:W-:Y:S01]  /*7850*/  FFMA.FTZ R16, -R171, R171, 1 ;  /* 0x3f800000ab107423 */ /* 0x000fe200000101ab */
[----:B------:R-:W-:Y:S01]  /*7860*/  FMUL.FTZ R17, R17, UR10 ;  /* 0x0000000a11117c20 */ /* 0x000fe20008410000 */
[----:B------:R-:W-:Y:S01]  /*7870*/  FMUL.FTZ R6, R6, UR10 ;  /* 0x0000000a06067c20 */ /* 0x000fe20008410000 */
[----:B------:R-:W-:Y:S01]  /*7880*/  FFMA.FTZ R7, -R168, R168, 1 ;  /* 0x3f800000a8077423 */ /* 0x000fe200000101a8 */
[----:B------:R-:W-:Y:S01]  /*7890*/  FMUL.FTZ R16, R16, UR10 ;  /* 0x0000000a10107c20 */ /* 0x000fe20008410000 */
[----:B------:R-:W-:Y:S01]  /*78a0*/  FMUL.FTZ R34, R34, R17 ;  /* 0x0000001122227220 */ /* 0x000fe20000410000 */
[----:B------:R-:W-:Y:S01]  /*78b0*/  F2FP.BF16.F32.PACK_AB R32, R23, R22 ;  /* 0x000000161720723e */ /* 0x000fe200000010ff */
[----:B------:R-:W-:Y:S01]  /*78c0*/  FMUL.FTZ R39, R39, R6 ;  /* 0x0000000627277220 */ /* 0x000fe20000410000 */
[----:B------:R-:W-:Y:S01]  /*78d0*/  FMUL.FTZ R35, R35, R16 ;  /* 0x0000001023237220 */ /* 0x000fe20000410000 */
[----:B------:R-:W-:Y:S01]  /*78e0*/  FFMA.FTZ R16, -R164, R164, 1 ;  /* 0x3f800000a4107423 */ /* 0x000fe200000101a4 */
[----:B------:R-:W-:Y:S01]  /*78f0*/  FFMA.FTZ R6, -R161, R161, 1 ;  /* 0x3f800000a1067423 */ /* 0x000fe200000101a1 */
[----:B------:R-:W-:Y:S01]  /*7900*/  FMUL.FTZ R7, R7, UR10 ;  /* 0x0000000a07077c20 */ /* 0x000fe20008410000 */
[----:B------:R-:W-:Y:S01]  /*7910*/  F2FP.BF16.F32.PACK_AB R0, R19, R18 ;  /* 0x000000121300723e */ /* 0x000fe200000010ff */
[----:B------:R-:W-:Y:S01]  /*7920*/  FMUL.FTZ R16, R16, UR10 ;  /* 0x0000000a10107c20 */ /* 0x000fe20008410000 */
[----:B------:R-:W-:Y:S01]  /*7930*/  F2FP.BF16.F32.PACK_AB R34, R35, R34 ;  /* 0x000000222322723e */ /* 0x000fe200000010ff */
[----:B------:R-:W-:Y:S01]  /*7940*/  FMUL.FTZ R6, R6, UR10 ;  /* 0x0000000a06067c20 */ /* 0x000fe20008410000 */
[----:B------:R-:W-:Y:S01]  /*7950*/  SEL R35, R133, 0xfffffff0, !P4 ;  /* 0xfffffff085237807 */ /* 0x000fe20006000000 */
[----:B------:R-:W-:Y:S01]  /*7960*/  FMUL.FTZ R50, R50, R16 ;  /* 0x0000001032327220 */ /* 0x000fe20000410000 */
[----:B------:R-:W-:Y:S01]  /*7970*/  FFMA.FTZ R16, -R162, R162, 1 ;  /* 0x3f800000a2107423 */ /* 0x000fe200000101a2 */
[----:B------:R-:W-:Y:S01]  /*7980*/  FMUL.FTZ R54, R54, R6 ;  /* 0x0000000636367220 */ /* 0x000fe20000410000 */
[----:B------:R-:W-:Y:S01]  /*7990*/  FFMA.FTZ R6, -R158, R158, 1 ;  /* 0x3f8000009e067423 */ /* 0x000fe2000001019e */
[----:B------:R-:W-:Y:S01]  /*79a0*/  FMUL.FTZ R38, R38, R7 ;  /* 0x0000000726267220 */ /* 0x000fe20000410000 */
[----:B------:R-:W-:Y:S01]  /*79b0*/  FMUL.FTZ R16, R16, UR10 ;  /* 0x0000000a10107c20 */ /* 0x000fe20008410000 */
[----:B------:R-:W-:Y:S01]  /*79c0*/  FFMA.FTZ R7, -R163, R163, 1 ;  /* 0x3f800000a3077423 */ /* 0x000fe200000101a3 */
[----:B------:R-:W-:Y:S01]  /*79d0*/  FMUL.FTZ R6, R6, UR10 ;  /* 0x0000000a06067c20 */ /* 0x000fe20008410000 */
[----:B------:R1:W-:Y:S01]  /*79e0*/  STS [R151+0x14400], R5 ;  /* 0x0144000597007388 */ /* 0x0003e20000000800 */
[----:B------:R-:W-:Y:S01]  /*79f0*/  FMUL.FTZ R22, R55, R16 ;  /* 0x0000001037167220 */ /* 0x000fe20000410000 */
[----:B------:R-:W-:Y:S01]  /*7a00*/  FMUL.FTZ R7, R7, UR10 ;  /* 0x0000000a07077c20 */ /* 0x000fe20008410000 */
[----:B------:R-:W-:Y:S01]  /*7a10*/  FMUL.FTZ R23, R4, R6 ;  /* 0x0000000604177220 */ /* 0x000fe20000410000 */
[----:B------:R-:W-:Y:S01]  /*7a20*/  IADD3 R4, PT, PT, R151, R35, RZ ;  /* 0x0000002397047210 */ /* 0x000fe20007ffe0ff */
[----:B------:R-:W-:Y:S01]  /*7a30*/  FFMA.FTZ R6, -R217, R217, 1 ;  /* 0x3f800000d9067423 */ /* 0x000fe200000101d9 */
[----:B------:R-:W-:Y:S01]  /*7a40*/  FMUL.FTZ R21, R51, R7 ;  /* 0x0000000733157220 */ /* 0x000fe20000410000 */
[----:B------:R-:W-:Y:S01]  /*7a50*/  FFMA.FTZ R7, -R159, R159, 1 ;  /* 0x3f8000009f077423 */ /* 0x000fe2000001019f */
[----:B------:R-:W-:Y:S01]  /*7a60*/  FMUL.FTZ R28, R246, R28 ;  /* 0x0000001cf61c7220 */ /* 0x000fe20000410000 */
[----:B------:R4:W-:Y:S01]  /*7a70*/  STS [R4+0x14400], R0 ;  /* 0x0144000004007388 */ /* 0x0009e20000000800 */
[----:B------:R-:W-:Y:S01]  /*7a80*/  FMUL.FTZ R6, R6, UR10 ;  /* 0x0000000a06067c20 */ /* 0x000fe20008410000 */
[----:B------:R-:W-:Y:S01]  /*7a90*/  FMUL.FTZ R7, R7, UR10 ;  /* 0x0000000a07077c20 */ /* 0x000fe20008410000 */
[----:B------:R-:W-:Y:S01]  /*7aa0*/  FADD.FTZ R41, -R3, R41 ;  /* 0x0000002903297221 */ /* 0x000fe20000010100 */
[----:B------:R4:W-:Y:S01]  /*7ab0*/  STS [R4+0x14000], R20 ;  /* 0x0140001404007388 */ /* 0x0009e20000000800 */
[----:B------:R-:W-:Y:S01]  /*7ac0*/  FMUL.FTZ R29, R245, R29 ;  /* 0x0000001df51d7220 */ /* 0x000fe20000410000 */
[----:B------:R-:W-:Y:S01]  /*7ad0*/  FMUL.FTZ R66, R66, R7 ;  /* 0x0000000742427220 */ /* 0x000fe20000410000 */
[----:B------:R-:W-:Y:S01]  /*7ae0*/  FFMA.FTZ R7, -R221, R221, 1 ;  /* 0x3f800000dd077423 */ /* 0x000fe200000101dd */
[----:B------:R-:W-:Y:S01]  /*7af0*/  FMUL.FTZ R41, R237, R41 ;  /* 0x00000029ed297220 */ /* 0x000fe20000410000 */
[C---:B------:R-:W-:Y:S01]  /*7b00*/  FADD.FTZ R40, -R3.reuse, R40 ;  /* 0x0000002803287221 */ /* 0x040fe20000010100 */
[----:B------:R-:W-:Y:S01]  /*7b10*/  FADD.FTZ R45, -R3, R45 ;  /* 0x0000002d032d7221 */ /* 0x000fe20000010100 */
[----:B------:R-:W-:Y:S01]  /*7b20*/  FMUL.FTZ R7, R7, UR10 ;  /* 0x0000000a07077c20 */ /* 0x000fe20008410000 */
[C---:B------:R-:W-:Y:S01]  /*7b30*/  FADD.FTZ R24, -R3.reuse, R24 ;  /* 0x0000001803187221 */ /* 0x040fe20000010100 */
[C---:B------:R-:W-:Y:S01]  /*7b40*/  FADD.FTZ R44, -R3.reuse, R44 ;  /* 0x0000002c032c7221 */ /* 0x040fe20000010100 */
[C---:B------:R-:W-:Y:S01]  /*7b50*/  FADD.FTZ R56, -R3.reuse, R56 ;  /* 0x0000003803387221 */ /* 0x040fe20000010100 */
[C---:B------:R-:W-:Y:S01]  /*7b60*/  FADD.FTZ R57, -R3.reuse, R57 ;  /* 0x0000003903397221 */ /* 0x040fe20000010100 */
[----:B-1----:R-:W-:Y:S01]  /*7b70*/  FFMA.FTZ R5, -R216, R216, 1 ;  /* 0x3f800000d8057423 */ /* 0x002fe200000101d8 */
[C---:B------:R-:W-:Y:S01]  /*7b80*/  FADD.FTZ R60, -R3.reuse, R60 ;  /* 0x0000003c033c7221 */ /* 0x040fe20000010100 */
[----:B------:R-:W-:Y:S01]  /*7b90*/  FADD.FTZ R61, -R3, R61 ;  /* 0x0000003d033d7221 */ /* 0x000fe20000010100 */
[----:B------:R-:W-:Y:S01]  /*7ba0*/  FFMA.FTZ R3, -R169, R169, 1 ;  /* 0x3f800000a9037423 */ /* 0x000fe200000101a9 */
[----:B------:R-:W-:Y:S01]  /*7bb0*/  FMUL.FTZ R5, R5, UR10 ;  /* 0x0000000a05057c20 */ /* 0x000fe20008410000 */
        /* <DEDUP_REMOVED lines=9> */
[----:B------:R-:W-:Y:S01]  /*7c50*/  FADD.FTZ R31, -R2, R31 ;  /* 0x0000001f021f7221 */ /* 0x000fe20000010100 */
[----:B------:R-:W-:Y:S01]  /*7c60*/  FMUL.FTZ R24, R252, R24 ;  /* 0x00000018fc187220 */ /* 0x000fe20000410000 */
[C---:B------:R-:W-:Y:S01]  /*7c70*/  FADD.FTZ R47, -R2.reuse, R47 ;  /* 0x0000002f022f7221 */ /* 0x040fe20000010100 */
[----:B------:R-:W-:Y:S01]  /*7c80*/  FADD.FTZ R27, -R2, R27 ;  /* 0x0000001b021b7221 */ /* 0x000fe20000010100 */
[----:B------:R-:W-:Y:S01]  /*7c90*/  FMUL.FTZ R40, R238, R40 ;  /* 0x00000028ee287220 */ /* 0x000fe20000410000 */
[C---:B------:R-:W-:Y:S01]  /*7ca0*/  FADD.FTZ R30, -R2.reuse, R30 ;  /* 0x0000001e021e7221 */ /* 0x040fe20000010100 */
[----:B------:R-:W-:Y:S01]  /*7cb0*/  FMUL.FTZ R47, R247, R47 ;  /* 0x0000002ff72f7220 */ /* 0x000fe20000410000 */
[C---:B------:R-:W-:Y:S01]  /*7cc0*/  FADD.FTZ R62, -R2.reuse, R62 ;  /* 0x0000003e023e7221 */ /* 0x040fe20000010100 */
[C---:B------:R-:W-:Y:S01]  /*7cd0*/  FADD.FTZ R43, -R2.reuse, R43 ;  /* 0x0000002b022b7221 */ /* 0x040fe20000010100 */
[C---:B------:R-:W-:Y:S01]  /*7ce0*/  FADD.FTZ R46, -R2.reuse, R46 ;  /* 0x0000002e022e7221 */ /* 0x040fe20000010100 */
[----:B------:R-:W-:Y:S01]  /*7cf0*/  FADD.FTZ R42, -R2, R42 ;  /* 0x0000002a022a7221 */ /* 0x000fe20000010100 */
[----:B------:R-:W-:Y:S01]  /*7d00*/  FMUL.FTZ R62, R236, R62 ;  /* 0x0000003eec3e7220 */ /* 0x000fe20000410000 */
[----:B------:R-:W-:Y:S01]  /*7d10*/  FADD.FTZ R58, -R2, R58 ;  /* 0x0000003a023a7221 */ /* 0x000fe20000010100 */
[----:B------:R-:W-:Y:S01]  /*7d20*/  FMUL.FTZ R46, R248, R46 ;  /* 0x0000002ef82e7220 */ /* 0x000fe20000410000 */
[C---:B------:R-:W-:Y:S01]  /*7d30*/  FADD.FTZ R59, -R2.reuse, R59 ;  /* 0x0000003b023b7221 */ /* 0x040fe20000010100 */
[----:B------:R-:W-:Y:S01]  /*7d40*/  FADD.FTZ R63, -R2, R63 ;  /* 0x0000003f023f7221 */ /* 0x000fe20000010100 */
[----:B------:R-:W-:Y:S01]  /*7d50*/  FFMA.FTZ R2, -R193, R193, 1 ;  /* 0x3f800000c1027423 */ /* 0x000fe200000101c1 */
[----:B------:R-:W-:Y:S01]  /*7d60*/  F2FP.BF16.F32.PACK_AB R38, R39, R38 ;  /* 0x000000262726723e */ /* 0x000fe200000010ff */
[----:B------:R-:W-:Y:S01]  /*7d70*/  FMUL.FTZ R58, R244, R58 ;  /* 0x0000003af43a7220 */ /* 0x000fe20000410000 */
[----:B------:R-:W-:Y:S01]  /*7d80*/  FMUL.FTZ R63, R233, R63 ;  /* 0x0000003fe93f7220 */ /* 0x000fe20000410000 */
[----:B------:R-:W-:Y:S01]  /*7d90*/  FMUL.FTZ R2, R2, UR10 ;  /* 0x0000000a02027c20 */ /* 0x000fe20008410000 */
[----:B------:R-:W-:Y:S01]  /*7da0*/  F2FP.BF16.F32.PACK_AB R21, R21, R50 ;  /* 0x000000321515723e */ /* 0x000fe200000010ff */
[----:B------:R-:W-:Y:S01]  /*7db0*/  FMUL.FTZ R59, R243, R59 ;  /* 0x0000003bf33b7220 */ /* 0x000fe20000410000 */
[----:B------:R-:W-:Y:S02]  /*7dc0*/  F2FP.BF16.F32.PACK_AB R22, R22, R54 ;  /* 0x000000361616723e */ /* 0x000fe400000010ff */
[----:B------:R-:W-:Y:S02]  /*7dd0*/  F2FP.BF16.F32.PACK_AB R23, R23, R66 ;  /* 0x000000421717723e */ /* 0x000fe400000010ff */
[----:B------:R-:W-:Y:S02]  /*7de0*/  LOP3.LUT R145, R188, 0x10, RZ, 0xc0, !PT ;  /* 0x00000010bc917812 */ /* 0x000fe400078ec0ff */
[----:B------:R-:W-:Y:S04]  /*7df0*/  MOV R141, 0x40 ;  /* 0x00000040008d7802 */ /* 0x000fe80000000f00 */
[----:B------:R-:W-:Y:S01]  /*7e00*/  SEL R141, R141, 0xffffffc0, !P0 ;  /* 0xffffffc08d8d7807 */ /* 0x000fe20004000000 */
[----:B--2---:R-:W-:Y:S01]  /*7e10*/  FMUL.FTZ R11, R135, R11 ;  /* 0x0000000b870b7220 */ /* 0x004fe20000410000 */
[----:B------:R-:W-:Y:S01]  /*7e20*/  FMUL.FTZ R12, R53, R12 ;  /* 0x0000000c350c7220 */ /* 0x000fe20000410000 */
[----:B---3--:R-:W-:Y:S01]  /*7e30*/  FMUL.FTZ R13, R52, R13 ;  /* 0x0000000d340d7220 */ /* 0x008fe20000410000 */
[----:B------:R-:W2:Y:S01]  /*7e40*/  LDL.LU R53, [R1+0x2c] ;  /* 0x00002c0001357983 */ /* 0x000ea20000300800 */
[----:B------:R-:W-:Y:S01]  /*7e50*/  FMUL.FTZ R16, R65, R8 ;  /* 0x0000000841107220 */ /* 0x000fe20000410000 */
[----:B----4-:R-:W-:Y:S01]  /*7e60*/  FMUL.FTZ R9, R64, R9 ;  /* 0x0000000940097220 */ /* 0x010fe20000410000 */
[----:B------:R-:W-:Y:S01]  /*7e70*/  FFMA.FTZ R8, -R223, R223, 1 ;  /* 0x3f800000df087423 */ /* 0x000fe200000101df */
[----:B------:R-:W3:Y:S01]  /*7e80*/  LDL.LU R52, [R1+0x28] ;  /* 0x0000280001347983 */ /* 0x000ee20000300800 */
[----:B------:R-:W-:Y:S01]  /*7e90*/  FMUL.FTZ R12, R12, R6 ;  /* 0x000000060c0c7220 */ /* 0x000fe20000410000 */
[----:B------:R-:W-:Y:S01]  /*7ea0*/  FMUL.FTZ R9, R9, R7 ;  /* 0x0000000709097220 */ /* 0x000fe20000410000 */
[----:B------:R-:W-:Y:S01]  /*7eb0*/  FMUL.FTZ R8, R8, UR10 ;  /* 0x0000000a08087c20 */ /* 0x000fe20008410000 */
[----:B------:R-:W4:Y:S01]  /*7ec0*/  LDL.LU R134, [R1+0x24] ;  /* 0x0000240001867983 */ /* 0x000f220000300800 */
[----:B------:R-:W-:Y:S01]  /*7ed0*/  FFMA.FTZ R7, -R209, R209, 1 ;  /* 0x3f800000d1077423 */ /* 0x000fe200000101d1 */
[----:B------:R-:W-:Y:S01]  /*7ee0*/  FMUL.FTZ R13, R13, R5 ;  /* 0x000000050d0d7220 */ /* 0x000fe20000410000 */
[----:B------:R-:W-:Y:S01]  /*7ef0*/  FMUL.FTZ R16, R16, R8 ;  /* 0x0000000810107220 */ /* 0x000fe20000410000 */
[----:B------:R-:W4:Y:S01]  /*7f00*/  LDL.LU R133, [R1+0x20] ;  /* 0x0000200001857983 */ /* 0x000f220000300800 */
[----:B------:R-:W-:Y:S01]  /*7f10*/  FMUL.FTZ R7, R7, UR10 ;  /* 0x0000000a07077c20 */ /* 0x000fe20008410000 */
[----:B------:R-:W-:Y:S01]  /*7f20*/  FFMA.FTZ R6, -R206, R206, 1 ;  /* 0x3f800000ce067423 */ /* 0x000fe200000101ce */
[----:B------:R-:W-:Y:S01]  /*7f30*/  FFMA.FTZ R5, -R205, R205, 1 ;  /* 0x3f800000cd057423 */ /* 0x000fe200000101cd */
[----:B------:R-:W4:Y:S01]  /*7f40*/  LDL.LU R65, [R1+0x14] ;  /* 0x0000140001417983 */ /* 0x000f220000300800 */
[----:B------:R-:W-:Y:S01]  /*7f50*/  F2FP.BF16.F32.PACK_AB R0, R9, R16 ;  /* 0x000000100900723e */ /* 0x000fe200000010ff */
[----:B------:R-:W-:Y:S01]  /*7f60*/  FMUL.FTZ R19, R25, R7 ;  /* 0x0000000719137220 */ /* 0x000fe20000410000 */
[----:B------:R-:W-:Y:S01]  /*7f70*/  FMUL.FTZ R6, R6, UR10 ;  /* 0x0000000a06067c20 */ /* 0x000fe20008410000 */
[----:B------:R-:W4:Y:S01]  /*7f80*/  LDL.LU R64, [R1+0x10] ;  /* 0x0000100001407983 */ /* 0x000f220000300800 */
[----:B------:R-:W-:Y:S01]  /*7f90*/  FFMA.FTZ R7, -R199, R199, 1 ;  /* 0x3f800000c7077423 */ /* 0x000fe200000101c7 */
[----:B------:R-:W-:Y:S01]  /*7fa0*/  FMUL.FTZ R5, R5, UR10 ;  /* 0x0000000a05057c20 */ /* 0x000fe20008410000 */
[----:B------:R-:W-:Y:S01]  /*7fb0*/  FMUL.FTZ R28, R28, R6 ;  /* 0x000000061c1c7220 */ /* 0x000fe20000410000 */
[----:B------:R1:W-:Y:S01]  /*7fc0*/  STS [R151+0x16000], R0 ;  /* 0x0160000097007388 */ /* 0x0003e20000000800 */
[----:B------:R-:W-:Y:S01]  /*7fd0*/  FMUL.FTZ R7, R7, UR10 ;  /* 0x0000000a07077c20 */ /* 0x000fe20008410000 */
[----:B------:R-:W-:Y:S01]  /*7fe0*/  FMUL.FTZ R18, R29, R5 ;  /* 0x000000051d127220 */ /* 0x000fe20000410000 */
[----:B------:R-:W-:Y:S01]  /*7ff0*/  FFMA.FTZ R6, -R177, R177, 1 ;  /* 0x3f800000b1067423 */ /* 0x000fe200000101b1 */
[----:B------:R-:W-:Y:S01]  /*8000*/  FFMA.FTZ R5, -R176, R176, 1 ;  /* 0x3f800000b0057423 */ /* 0x000fe200000101b0 */
[----:B------:R-:W-:Y:S01]  /*8010*/  F2FP.BF16.F32.PACK_AB R20, R13, R12 ;  /* 0x0000000c0d14723e */ /* 0x000fe200000010ff */
[----:B------:R-:W-:Y:S01]  /*8020*/  FMUL.FTZ R12, R41, R7 ;  /* 0x00000007290c7220 */ /* 0x000fe20000410000 */
[----:B------:R-:W-:Y:S01]  /*8030*/  FMUL.FTZ R6, R6, UR10 ;  /* 0x0000000a06067c20 */ /* 0x000fe20008410000 */
[----:B------:R-:W-:Y:S01]  /*8040*/  FMUL.FTZ R7, R3, UR10 ;  /* 0x0000000a03077c20 */ /* 0x000fe20008410000 */
[----:B------:R-:W-:Y:S01]  /*8050*/  FMUL.FTZ R5, R5, UR10 ;  /* 0x0000000a05057c20 */ /* 0x000fe20008410000 */
[----:B------:R-:W-:Y:S01]  /*8060*/  FFMA.FTZ R3, -R165, R165, 1 ;  /* 0x3f800000a5037423 */ /* 0x000fe200000101a5 */
[----:B------:R-:W-:Y:S01]  /*8070*/  FMUL.FTZ R44, R44, R6 ;  /* 0x000000062c2c7220 */ /* 0x000fe20000410000 */
[----:B------:R-:W-:Y:S01]  /*8080*/  FFMA.FTZ R6, -R170, R170, 1 ;  /* 0x3f800000aa067423 */ /* 0x000fe200000101aa */
[----:B------:R-:W-:Y:S01]  /*8090*/  FMUL.FTZ R13, R45, R5 ;  /* 0x000000052d0d7220 */ /* 0x000fe20000410000 */
[----:B------:R-:W-:Y:S01]  /*80a0*/  FMUL.FTZ R3, R3, UR10 ;  /* 0x0000000a03037c20 */ /* 0x000fe20008410000 */
[----:B------:R-:W-:Y:S01]  /*80b0*/  FFMA.FTZ R5, -R166, R166, 1 ;  /* 0x3f800000a6057423 */ /* 0x000fe200000101a6 */
[----:B------:R-:W-:Y:S01]  /*80c0*/  FMUL.FTZ R6, R6, UR10 ;  /* 0x0000000a06067c20 */ /* 0x000fe20008410000 */
[----:B------:R-:W-:Y:S01]  /*80d0*/  FMUL.FTZ R56, R56, R7 ;  /* 0x0000000738387220 */ /* 0x000fe20000410000 */
[----:B------:R-:W-:Y:S01]  /*80e0*/  FMUL.FTZ R16, R61, R3 ;  /* 0x000000033d107220 */ /* 0x000fe20000410000 */
[----:B------:R-:W-:Y:S01]  /*80f0*/  FMUL.FTZ R5, R5, UR10 ;  /* 0x0000000a05057c20 */ /* 0x000fe20008410000 */
[----:B------:R-:W-:Y:S01]  /*8100*/  FFMA.FTZ R3, -R240, R240, 1 ;  /* 0x3f800000f0037423 */ /* 0x000fe200000101f0 */
[----:B------:R-:W-:Y:S01]  /*8110*/  FMUL.FTZ R17, R57, R6 ;  /* 0x0000000639117220 */ /* 0x000fe20000410000 */
[----:B------:R-:W-:Y:S01]  /*8120*/  FMUL.FTZ R10, R136, R10 ;  /* 0x0000000a880a7220 */ /* 0x000fe20000410000 */
[----:B------:R-:W-:Y:S01]  /*8130*/  FMUL.FTZ R60, R60, R5 ;  /* 0x000000053c3c7220 */ /* 0x000fe20000410000 */
[----:B------:R-:W-:Y:S01]  /*8140*/  FMUL.FTZ R6, R3, UR10 ;  /* 0x0000000a03067c20 */ /* 0x000fe20008410000 */
[----:B-1----:R-:W-:Y:S01]  /*8150*/  FFMA.FTZ R0, -R239, R239, 1 ;  /* 0x3f800000ef007423 */ /* 0x002fe200000101ef */
[----:B------:R-:W-:Y:S01]  /*8160*/  FFMA.FTZ R3, -R235, R235, 1 ;  /* 0x3f800000eb037423 */ /* 0x000fe200000101eb */
[----:B------:R-:W-:Y:S01]  /*8170*/  FFMA.FTZ R8, -R210, R210, 1 ;  /* 0x3f800000d2087423 */ /* 0x000fe200000101d2 */
[----:B------:R-:W-:Y:S01]  /*8180*/  FMUL.FTZ R10, R10, R6 ;  /* 0x000000060a0a7220 */ /* 0x000fe20000410000 */
[----:B------:R-:W-:Y:S01]  /*8190*/  FMUL.FTZ R5, R0, UR10 ;  /* 0x0000000a00057c20 */ /* 0x000fe20008410000 */
[----:B------:R-:W-:Y:S01]  /*81a0*/  FFMA.FTZ R0, -R234, R234, 1 ;  /* 0x3f800000ea007423 */ /* 0x000fe200000101ea */
[----:B------:R-:W-:Y:S01]  /*81b0*/  FMUL.FTZ R3, R3, UR10 ;  /* 0x0000000a03037c20 */ /* 0x000fe20008410000 */
[----:B------:R-:W-:Y:S01]  /*81c0*/  FMUL.FTZ R8, R8, UR10 ;  /* 0x0000000a08087c20 */ /* 0x000fe20008410000 */
[----:B------:R-:W-:Y:S01]  /*81d0*/  FMUL.FTZ R11, R11, R5 ;  /* 0x000000050b0b7220 */ /* 0x000fe20000410000 */
[----:B------:R-:W-:Y:S01]  /*81e0*/  FMUL.FTZ R0, R0, UR10 ;  /* 0x0000000a00007c20 */ /* 0x000fe20008410000 */
[----:B------:R-:W-:Y:S01]  /*81f0*/  FFMA.FTZ R9, -R214, R214, 1 ;  /* 0x3f800000d6097423 */ /* 0x000fe200000101d6 */
[----:B------:R-:W-:Y:S01]  /*8200*/  FMUL.FTZ R24, R24, R8 ;  /* 0x0000000818187220 */ /* 0x000fe20000410000 */
[----:B------:R-:W-:Y:S01]  /*8210*/  FFMA.FTZ R8, -R200, R200, 1 ;  /* 0x3f800000c8087423 */ /* 0x000fe200000101c8 */
[----:B------:R-:W-:Y:S01]  /*8220*/  F2FP.BF16.F32.PACK_AB R18, R18, R28 ;  /* 0x0000001c1212723e */ /* 0x000fe200000010ff */
[----:B------:R-:W-:Y:S01]  /*8230*/  FMUL.FTZ R9, R9, UR10 ;  /* 0x0000000a09097c20 */ /* 0x000fe20008410000 */
[----:B------:R-:W-:Y:S01]  /*8240*/  F2FP.BF16.F32.PACK_AB R13, R13, R44 ;  /* 0x0000002c0d0d723e */ /* 0x000fe200000010ff */
[----:B------:R-:W-:Y:S01]  /*8250*/  FMUL.FTZ R8, R8, UR10 ;  /* 0x0000000a08087c20 */ /* 0x000fe20008410000 */
[----:B------:R-:W-:Y:S02]  /*8260*/  F2FP.BF16.F32.PACK_AB R19, R19, R24 ;  /* 0x000000181313723e */ /* 0x000fe400000010ff */
[----:B------:R-:W-:Y:S01]  /*8270*/  F2FP.BF16.F32.PACK_AB R17, R17, R56 ;  /* 0x000000381111723e */ /* 0x000fe200000010ff */
[----:B------:R-:W-:Y:S01]  /*8280*/  FMUL.FTZ R8, R40, R8 ;  /* 0x0000000828087220 */ /* 0x000fe20000410000 */
[----:B------:R-:W-:Y:S04]  /*8290*/  F2FP.BF16.F32.PACK_AB R16, R16, R60 ;  /* 0x0000003c1010723e */ /* 0x000fe800000010ff */
[----:B------:R-:W-:Y:S01]  /*82a0*/  F2FP.BF16.F32.PACK_AB R12, R12, R8 ;  /* 0x000000080c0c723e */ /* 0x000fe200000010ff */
[----:B------:R-:W-:Y:S04]  /*82b0*/  FFMA.FTZ R8, -R213, R213, 1 ;  /* 0x3f800000d5087423 */ /* 0x000fe800000101d5 */
[----:B------:R-:W-:Y:S01]  /*82c0*/  FMUL.FTZ R8, R8, UR10 ;  /* 0x0000000a08087c20 */ /* 0x000fe20008410000 */
[----:B--2---:R-:W-:Y:S02]  /*82d0*/  FMUL.FTZ R14, R53, R14 ;  /* 0x0000000e350e7220 */ /* 0x004fe40000410000 */
[----:B------:R-:W2:Y:S01]  /*82e0*/  LDL.LU R53, [R1+0x4] ;  /* 0x0000040001357983 */ /* 0x000ea20000300800 */
[----:B---3--:R-:W-:Y:S01]  /*82f0*/  FMUL.FTZ R15, R52, R15 ;  /* 0x0000000f340f7220 */ /* 0x008fe20000410000 */
[----:B------:R-:W-:Y:S02]  /*8300*/  FMUL.FTZ R14, R14, R3 ;  /* 0x000000030e0e7220 */ /* 0x000fe40000410000 */
[----:B------:R-:W3:Y:S01]  /*8310*/  LDL.LU R52, [R1] ;  /* 0x0000000001347983 */ /* 0x000ee20000300800 */
[----:B------:R-:W-:Y:S01]  /*8320*/  FFMA.FTZ R3, -R229, R229, 1 ;  /* 0x3f800000e5037423 */ /* 0x000fe200000101e5 */
[----:B------:R-:W-:Y:S01]  /*8330*/  FMUL.FTZ R7, R15, R0 ;  /* 0x000000000f077220 */ /* 0x000fe20000410000 */
[----:B------:R-:W-:Y:S01]  /*8340*/  FFMA.FTZ R0, -R227, R227, 1 ;  /* 0x3f800000e3007423 */ /* 0x000fe200000101e3 */
[----:B----4-:R-:W-:Y:S01]  /*8350*/  FMUL.FTZ R26, R134, R26 ;  /* 0x0000001a861a7220 */ /* 0x010fe20000410000 */
[----:B------:R-:W-:Y:S01]  /*8360*/  FMUL.FTZ R5, R3, UR10 ;  /* 0x0000000a03057c20 */ /* 0x000fe20008410000 */
[----:B------:R-:W-:Y:S01]  /*8370*/  FFMA.FTZ R3, -R226, R226, 1 ;  /* 0x3f800000e2037423 */ /* 0x000fe200000101e2 */
[----:B------:R-:W-:Y:S01]  /*8380*/  FMUL.FTZ R6, R0, UR10 ;  /* 0x0000000a00067c20 */ /* 0x000fe20008410000 */
[----:B------:R-:W-:Y:S01]  /*8390*/  FFMA.FTZ R0, -R225, R225, 1 ;  /* 0x3f800000e1007423 */ /* 0x000fe200000101e1 */
[----:B------:R-:W-:Y:S01]  /*83a0*/  FMUL.FTZ R26, R26, R5 ;  /* 0x000000051a1a7220 */ /* 0x000fe20000410000 */
[----:B------:R-:W-:Y:S01]  /*83b0*/  FMUL.FTZ R5, R3, UR10 ;  /* 0x0000000a03057c20 */ /* 0x000fe20008410000 */
[----:B------:R-:W-:Y:S01]  /*83c0*/  F2FP.BF16.F32.PACK_AB R7, R7, R14 ;  /* 0x0000000e0707723e */ /* 0x000fe200000010ff */
[----:B------:R-:W-:Y:S01]  /*83d0*/  FMUL.FTZ R3, R0, UR10 ;  /* 0x0000000a00037c20 */ /* 0x000fe20008410000 */
[----:B------:R-:W-:Y:S01]  /*83e0*/  F2FP.BF16.F32.PACK_AB R0, R11, R10 ;  /* 0x0000000a0b00723e */ /* 0x000fe200000010ff */
[----:B------:R-:W-:Y:S01]  /*83f0*/  FMUL.FTZ R31, R64, R31 ;  /* 0x0000001f401f7220 */ /* 0x000fe20000410000 */
[----:B------:R-:W-:Y:S01]  /*8400*/  FMUL.FTZ R27, R133, R27 ;  /* 0x0000001b851b7220 */ /* 0x000fe20000410000 */
[----:B------:R-:W-:Y:S01]  /*8410*/  FMUL.FTZ R30, R65, R30 ;  /* 0x0000001e411e7220 */ /* 0x000fe20000410000 */
[----:B------:R-:W4:Y:S01]  /*8420*/  LDL.LU.64 R50, [R1+0x38] ;  /* 0x0000380001327983 */ /* 0x000f220000300a00 */
[----:B------:R-:W-:Y:S01]  /*8430*/  FMUL.FTZ R31, R31, R3 ;  /* 0x000000031f1f7220 */ /* 0x000fe20000410000 */
[----:B------:R-:W-:Y:S01]  /*8440*/  FFMA.FTZ R3, -R207, R207, 1 ;  /* 0x3f800000cf037423 */ /* 0x000fe200000101cf */
[----:B------:R-:W-:Y:S01]  /*8450*/  FMUL.FTZ R6, R27, R6 ;  /* 0x000000061b067220 */ /* 0x000fe20000410000 */
[----:B------:R1:W-:Y:S01]  /*8460*/  STS [R151+0x16400], R0 ;  /* 0x0164000097007388 */ /* 0x0003e20000000800 */
[----:B------:R-:W-:Y:S01]  /*8470*/  FMUL.FTZ R30, R30, R5 ;  /* 0x000000051e1e7220 */ /* 0x000fe20000410000 */
[----:B------:R-:W-:Y:S01]  /*8480*/  FMUL.FTZ R3, R3, UR10 ;  /* 0x0000000a03037c20 */ /* 0x000fe20008410000 */
[----:B------:R-:W-:Y:S01]  /*8490*/  FFMA.FTZ R5, -R208, R208, 1 ;  /* 0x3f800000d0057423 */ /* 0x000fe200000101d0 */
[----:B------:R-:W-:Y:S01]  /*84a0*/  STS [R4+0x16000], R20 ;  /* 0x0160001404007388 */ /* 0x000fe20000000800 */
[----:B------:R-:W-:Y:S01]  /*84b0*/  F2FP.BF16.F32.PACK_AB R6, R6, R26 ;  /* 0x0000001a0606723e */ /* 0x000fe200000010ff */
[----:B------:R-:W-:Y:S01]  /*84c0*/  FMUL.FTZ R47, R47, R3 ;  /* 0x000000032f2f7220 */ /* 0x000fe20000410000 */
[----:B------:R-:W-:Y:S01]  /*84d0*/  FFMA.FTZ R3, -R194, R194, 1 ;  /* 0x3f800000c2037423 */ /* 0x000fe200000101c2 */
[----:B------:R1:W-:Y:S01]  /*84e0*/  STS [R4+0x16400], R7 ;  /* 0x0164000704007388 */ /* 0x0003e20000000800 */
[----:B------:R-:W-:Y:S02]  /*84f0*/  FMUL.FTZ R5, R5, UR10 ;  /* 0x0000000a05057c20 */ /* 0x000fe40008410000 */
[----:B------:R-:W-:Y:S01]  /*8500*/  FMUL.FTZ R3, R3, UR10 ;  /* 0x0000000a03037c20 */ /* 0x000fe20008410000 */
[----:B------:R-:W-:Y:S01]  /*8510*/  STS [R155+0x14000], R132 ;  /* 0x014000849b007388 */ /* 0x000fe20000000800 */
[----:B------:R-:W-:Y:S01]  /*8520*/  FMUL.FTZ R46, R46, R5 ;  /* 0x000000052e2e7220 */ /* 0x000fe20000410000 */
[----:B------:R-:W-:Y:S01]  /*8530*/  FFMA.FTZ R5, -R201, R201, 1 ;  /* 0x3f800000c9057423 */ /* 0x000fe200000101c9 */
[----:B------:R-:W-:Y:S01]  /*8540*/  FMUL.FTZ R62, R62, R3 ;  /* 0x000000033e3e7220 */ /* 0x000fe20000410000 */
[----:B------:R-:W-:Y:S01]  /*8550*/  STS [R155+0x14400], R32 ;  /* 0x014400209b007388 */ /* 0x000fe20000000800 */
[----:B------:R-:W-:Y:S01]  /*8560*/  F2FP.BF16.F32.PACK_AB R3, R31, R30 ;  /* 0x0000001e1f03723e */ /* 0x000fe200000010ff */
[----:B------:R-:W-:Y:S01]  /*8570*/  FMUL.FTZ R5, R5, UR10 ;  /* 0x0000000a05057c20 */ /* 0x000fe20008410000 */
[----:B-1----:R-:W-:Y:S05]  /*8580*/  IADD3 R0, PT, PT, R35, R155, RZ ;  /* 0x0000009b23007210 */ /* 0x002fea0007ffe0ff */
[----:B------:R-:W-:Y:S01]  /*8590*/  STS [R0+0x14000], R49 ;  /* 0x0140003100007388 */ /* 0x000fe20000000800 */
[----:B------:R-:W-:Y:S03]  /*85a0*/  IADD3 R4, PT, PT, R153, R35, RZ ;  /* 0x0000002399047210 */ /* 0x000fe60007ffe0ff */
[----:B------:R-:W-:Y:S04]  /*85b0*/  STS [R0+0x14400], R34 ;  /* 0x0144002200007388 */ /* 0x000fe80000000800 */
[----:B------:R-:W-:Y:S04]  /*85c0*/  STS [R155+0x16000], R19 ;  /* 0x016000139b007388 */ /* 0x000fe80000000800 */
[----:B------:R-:W-:Y:S04]  /*85d0*/  STS [R155+0x16400], R6 ;  /* 0x016400069b007388 */ /* 0x000fe80000000800 */
[----:B------:R-:W-:Y:S04]  /*85e0*/  STS [R0+0x16000], R18 ;  /* 0x0160001200007388 */ /* 0x000fe80000000800 */
[----:B------:R1:W-:Y:S04]  /*85f0*/  STS [R0+0x16400], R3 ;  /* 0x0164000300007388 */ /* 0x0003e80000000800 */
[----:B------:R-:W-:Y:S04]  /*8600*/  STS [R154+-0x8000], R48 ;  /* 0xff8000309a007388 */ /* 0x000fe80000000800 */
[----:B------:R-:W-:Y:S04]  /*8610*/  STS [R154+-0x7c00], R38 ;  /* 0xff8400269a007388 */ /* 0x000fe80000000800 */
[----:B------:R-:W-:Y:S04]  /*8620*/  STS [R156+-0x8000], R37 ;  /* 0xff8000259c007388 */ /* 0x000fe80000000800 */
[----:B------:R-:W-:Y:S04]  /*8630*/  STS [R156+-0x7c00], R21 ;  /* 0xff8400159c007388 */ /* 0x000fe80000000800 */
[----:B------:R-:W-:Y:S01]  /*8640*/  STS [R154+-0x6000], R12 ;  /* 0xffa0000c9a007388 */ /* 0x000fe20000000800 */
[--C-:B-1----:R-:W-:Y:S02]  /*8650*/  SHF.R.U32.HI R0, RZ, 0x1, R188.reuse ;  /* 0x00000001ff007819 */ /* 0x102fe400000116bc */
[--C-:B------:R-:W-:Y:S02]  /*8660*/  SHF.R.U32.HI R3, RZ, 0x4, R188.reuse ;  /* 0x00000004ff037819 */ /* 0x100fe400000116bc */
[----:B------:R-:W-:Y:S02]  /*8670*/  LOP3.LUT R142, R0, 0x30, RZ, 0xc0, !PT ;  /* 0x00000030008e7812 */ /* 0x000fe400078ec0ff */
[----:B------:R-:W-:Y:S02]  /*8680*/  LOP3.LUT R143, R3, 0x8, RZ, 0xc0, !PT ;  /* 0x00000008038f7812 */ /* 0x000fe400078ec0ff */
[----:B------:R-:W-:Y:S04]  /*8690*/  LOP3.LUT R0, R142, 0x8, R188, 0xf8, !PT ;  /* 0x000000088e007812 */ /* 0x000fe800078ef8bc */
[----:B------:R-:W-:Y:S04]  /*86a0*/  LOP3.LUT R0, R0, 0x1c0, R189, 0xf8, !PT ;  /* 0x000001c000007812 */ /* 0x000fe800078ef8bd */
[--C-:B------:R-:W-:Y:S04]  /*86b0*/  LOP3.LUT R0, R0, 0x38, R187.reuse, 0x78, !PT ;  /* 0x0000003800007812 */ /* 0x100fe800078e78bb */
[----:B------:R-:W-:Y:S04]  /*86c0*/  LOP3.LUT R0, R0, 0x200, R190, 0xf8, !PT ;  /* 0x0000020000007812 */ /* 0x000fe800078ef8be */
[----:B------:R-:W-:Y:S01]  /*86d0*/  LEA R0, R0, UR4, 0x1 ;  /* 0x0000000400007c11 */ /* 0x000fe2000f8e08ff */
[----:B--2---:R-:W-:Y:S01]  /*86e0*/  FMUL.FTZ R42, R53, R42 ;  /* 0x0000002a352a7220 */ /* 0x004fe20000410000 */
[----:B---3--:R-:W-:Y:S03]  /*86f0*/  FMUL.FTZ R43, R52, R43 ;  /* 0x0000002b342b7220 */ /* 0x008fe60000410000 */
[----:B------:R-:W-:Y:S01]  /*8700*/  FMUL.FTZ R42, R42, R9 ;  /* 0x000000092a2a7220 */ /* 0x000fe20000410000 */
[----:B------:R-:W-:Y:S01]  /*8710*/  FMUL.FTZ R9, R63, R2 ;  /* 0x000000023f097220 */ /* 0x000fe20000410000 */
[----:B------:R-:W1:Y:S01]  /*8720*/  LDC R52, c[0x0][0x44c] ;  /* 0x00011300ff347b82 */ /* 0x000e620000000800 */
[----:B------:R-:W-:Y:S01]  /*8730*/  FMUL.FTZ R43, R43, R8 ;  /* 0x000000082b2b7220 */ /* 0x000fe20000410000 */
[----:B------:R-:W-:Y:S02]  /*8740*/  FFMA.FTZ R8, -R202, R202, 1 ;  /* 0x3f800000ca087423 */ /* 0x000fe400000101ca */
[----:B------:R-:W-:Y:S02]  /*8750*/  F2FP.BF16.F32.PACK_AB R9, R9, R62 ;  /* 0x0000003e0909723e */ /* 0x000fe400000010ff */
[----:B------:R-:W-:Y:S01]  /*8760*/  FMUL.FTZ R8, R8, UR10 ;  /* 0x0000000a08087c20 */ /* 0x000fe20008410000 */
[----:B------:R-:W-:Y:S03]  /*8770*/  F2FP.BF16.F32.PACK_AB R2, R43, R42 ;  /* 0x0000002a2b02723e */ /* 0x000fe600000010ff */
[----:B------:R-:W-:Y:S01]  /*8780*/  FMUL.FTZ R58, R58, R8 ;  /* 0x000000083a3a7220 */ /* 0x000fe20000410000 */
[----:B------:R-:W-:Y:S01]  /*8790*/  FMUL.FTZ R8, R59, R5 ;  /* 0x000000053b087220 */ /* 0x000fe20000410000 */
[----:B------:R-:W-:Y:S01]  /*87a0*/  F2FP.BF16.F32.PACK_AB R5, R47, R46 ;  /* 0x0000002e2f05723e */ /* 0x000fe200000010ff */
[----:B------:R2:W-:Y:S03]  /*87b0*/  STS [R154+-0x5c00], R2 ;  /* 0xffa400029a007388 */ /* 0x0005e60000000800 */
[----:B------:R-:W-:Y:S01]  /*87c0*/  F2FP.BF16.F32.PACK_AB R8, R8, R58 ;  /* 0x0000003a0808723e */ /* 0x000fe200000010ff */
[----:B------:R-:W-:Y:S04]  /*87d0*/  STS [R156+-0x6000], R13 ;  /* 0xffa0000d9c007388 */ /* 0x000fe80000000800 */
[----:B------:R-:W-:Y:S04]  /*87e0*/  STS [R156+-0x5c00], R5 ;  /* 0xffa400059c007388 */ /* 0x000fe80000000800 */
[----:B------:R-:W-:Y:S04]  /*87f0*/  STS [R153+-0x8000], R36 ;  /* 0xff80002499007388 */ /* 0x000fe80000000800 */
[----:B------:R-:W-:Y:S04]  /*8800*/  STS [R153+-0x7c00], R22 ;  /* 0xff84001699007388 */ /* 0x000fe80000000800 */
[----:B------:R-:W-:Y:S04]  /*8810*/  STS [R4+-0x8000], R33 ;  /* 0xff80002104007388 */ /* 0x000fe80000000800 */
[----:B------:R-:W-:Y:S01]  /*8820*/  STS [R4+-0x7c00], R23 ;  /* 0xff84001704007388 */ /* 0x000fe20000000800 */
[----:B--2---:R-:W-:Y:S03]  /*8830*/  LOP3.LUT R2, R189, 0x1c0, RZ, 0xc0, !PT ;  /* 0x000001c0bd027812 */ /* 0x004fe600078ec0ff */
[----:B------:R-:W-:Y:S01]  /*8840*/  STS [R153+-0x6000], R17 ;  /* 0xffa0001199007388 */ /* 0x000fe20000000800 */
[----:B------:R-:W-:Y:S03]  /*8850*/  LOP3.LUT R2, R2, 0x38, R187, 0xf8, !PT ;  /* 0x0000003802027812 */ /* 0x000fe600078ef8bb */
[----:B------:R1:W-:Y:S01]  /*8860*/  STS [R153+-0x5c00], R8 ;  /* 0xffa4000899007388 */ /* 0x0003e20000000800 */
[----:B------:R-:W-:Y:S03]  /*8870*/  LOP3.LUT R2, R2, R143, R145, 0x1e, !PT ;  /* 0x0000008f02027212 */ /* 0x000fe600078e1e91 */
[----:B------:R-:W-:Y:S01]  /*8880*/  STS [R4+-0x6000], R16 ;  /* 0xffa0001004007388 */ /* 0x000fe20000000800 */
[----:B------:R-:W-:Y:S03]  /*8890*/  LOP3.LUT R2, R2, 0x200, R189, 0xf8, !PT ;  /* 0x0000020002027812 */ /* 0x000fe600078ef8bd */
[----:B------:R-:W-:Y:S01]  /*88a0*/  STS [R4+-0x5c00], R9 ;  /* 0xffa4000904007388 */ /* 0x000fe20000000800 */
[----:B------:R-:W-:Y:S01]  /*88b0*/  LEA R2, R2, UR4, 0x1 ;  /* 0x0000000402027c11 */ /* 0x000fe2000f8e08ff */
[----:B------:R-:W-:Y:S03]  /*88c0*/  BAR.SYNC.DEFER_BLOCKING 0x0 ;  /* 0x0000000000007b1d */ /* 0x000fe60000010000 */
[----:B------:R-:W-:Y:S01]  /*88d0*/  IADD3 R3, PT, PT, R141, R2, RZ ;  /* 0x000000028d037210 */ /* 0x000fe20007ffe0ff */
[----:B-1----:R-:W-:Y:S02]  /*88e0*/  IMAD R153, R52, UR8, RZ ;  /* 0x0000000834997c24 */ /* 0x002fe4000f8e02ff */
        /* <DEDUP_REMOVED lines=89> */
[----:B------:R-:W-:Y:S02]  /*8e80*/  LEA R4, -R153, RZ, 0x7 ;  /* 0x000000ff99047211 */ /* 0x000fe400078e39ff */
[----:B------:R-:W-:Y:S02]  /*8e90*/  LOP3.LUT R5, R187, 0x1f8, RZ, 0xc0, !PT ;  /* 0x000001f8bb057812 */ /* 0x000fe400078ec0ff */
[-C--:B-1----:R-:W-:Y:S05]  /*8ea0*/  HMMA.16816.F32.BF16 R68, R12, R20.reuse, R68 ;  /* 0x000000140c44723c */ /* 0x082fea0000041844 */
[C---:B------:R-:W-:Y:S02]  /*8eb0*/  LEA R6, P0, R4.reuse, R50, 0x2 ;  /* 0x0000003204067211 */ /* 0x040fe400078010ff */
[----:B------:R-:W-:Y:S01]  /*8ec0*/  LOP3.LUT R5, R5, 0x38, R188, 0x78, !PT ;  /* 0x0000003805057812 */ /* 0x000fe200078e78bc */
[C---:B------:R-:W-:Y:S04]  /*8ed0*/  HMMA.16816.F32.BF16 R72, R32.reuse, R20, R72 ;  /* 0x000000142048723c */ /* 0x040fe80000041848 */
[----:B------:R-:W-:Y:S02]  /*8ee0*/  MOV R176, R6 ;  /* 0x0000000600b07202 */ /* 0x000fe40000000f00 */
[----:B------:R-:W-:Y:S02]  /*8ef0*/  LEA.HI.X.SX32 R4, R4, R51, 0x2, P0 ;  /* 0x0000003304047211 */ /* 0x000fe400000f16ff */
[-C--:B------:R-:W-:Y:S03]  /*8f00*/  HMMA.16816.F32.BF16 R76, R32, R22.reuse, R76 ;  /* 0x00000016204c723c */ /* 0x080fe6000004184c */
[----:B------:R-:W-:Y:S02]  /*8f10*/  MOV R177, R4 ;  /* 0x0000000400b17202 */ /* 0x000fe40000000f00 */
[----:B------:R-:W-:Y:S03]  /*8f20*/  LOP3.LUT R5, R5, 0x1e00, R187, 0xf8, !PT ;  /* 0x00001e0005057812 */ /* 0x000fe600078ef8bb */
[C---:B------:R-:W-:Y:S01]  /*8f30*/  HMMA.16816.F32.BF16 R80, R12.reuse, R22, R80 ;  /* 0x000000160c50723c */ /* 0x040fe20000041850 */
[----:B------:R1:W-:Y:S03]  /*8f40*/  STL.64 [R1+0x38], R176 ;  /* 0x000038b001007387 */ /* 0x0003e60000100a00 */
[----:B------:R-:W-:Y:S04]  /*8f50*/  LEA R173, R5, UR4, 0x1 ;  /* 0x0000000405ad7c11 */ /* 0x000fe8000f8e08ff */
[-C--:B------:R-:W-:Y:S08]  /*8f60*/  HMMA.16816.F32.BF16 R84, R12, R36.reuse, R84 ;  /* 0x000000240c54723c */ /* 0x080ff00000041854 */
[C---:B------:R-:W-:Y:S08]  /*8f70*/  HMMA.16816.F32.BF16 R88, R32.reuse, R36, R88 ;  /* 0x000000242058723c */ /* 0x040ff00000041858 */
[-C--:B------:R-:W-:Y:S08]  /*8f80*/  HMMA.16816.F32.BF16 R92, R32, R38.reuse, R92 ;  /* 0x00000026205c723c */ /* 0x080ff0000004185c */
[----:B------:R-:W-:Y:S01]  /*8f90*/  HMMA.16816.F32.BF16 R96, R12, R38, R96 ;  /* 0x000000260c60723c */ /* 0x000fe20000041860 */
[----:B------:R-:W-:Y:S08]  /*8fa0*/  @!UPT UIADD3 URZ, UPT, UPT, URZ, URZ, URZ ;  /* 0x000000fffffff290 */ /* 0x000ff0000fffe0ff */
[----:B-1----:R-:W-:Y:S11]  /*8fb0*/  BRA.U !UP3, `(.L_x_1885) ;  /* 0x000000010b647547 */ /* 0x002ff6000b800000 */
[----:B------:R-:W2:Y:S01]  /*8fc0*/  LDL.LU R51, [R1+0x48] ;  /* 0x0000480001337983 */ /* 0x000ea20000300800 */
[----:B------:R-:W-:Y:S03]  /*8fd0*/  IADD3 R5, P0, PT, RZ, -UR28, RZ ;  /* 0x8000001cff057c10 */ /* 0x000fe6000ff1e0ff */
[----:B------:R-:W3:Y:S02]  /*8fe0*/  LDL.LU R50, [R1+0x4c] ;  /* 0x00004c0001327983 */ /* 0x000ee40000300800 */
[----:B------:R-:W-:Y:S05]  /*8ff0*/  IMAD.X R4, RZ, RZ, ~UR16, P0 ;  /* 0x80000010ff047e24 */ /* 0x000fea00080e06ff */
[----:B------:R-:W-:Y:S04]  /*9000*/  SHF.R.S64 R5, R5, 0x1f, R4 ;  /* 0x0000001f05057819 */ /* 0x000fe80000001004 */
[----:B---3--:R-:W-:Y:S04]  /*9010*/  IADD3 R50, P0, PT, R5, R50, RZ ;  /* 0x0000003205327210 */ /* 0x008fe80007f1e0ff */
[----:B--2---:R-:W-:Y:S01]  /*9020*/  LEA.HI.X.SX32 R51, R4, R51, 0x1, P0 ;  /* 0x0000003304337211 */ /* 0x004fe200000f0eff */
[----:B------:R1:W-:Y:S01]  /*9030*/  STL [R1+0x4c], R50 ;  /* 0x00004c3201007387 */ /* 0x0003e20000100800 */
[----:B------:R-:W-:Y:S01]  /*9040*/  IADD3 R6, P0, PT, R50, UR34, RZ ;  /* 0x0000002232067c10 */ /* 0x000fe2000ff1e0ff */
[----:B------:R-:W-:Y:S02]  /*9050*/  IMAD.MOV.U32 R10, RZ, RZ, R50 ;  /* 0x000000ffff0a7224 */ /* 0x000fe400078e0032 */
[----:B------:R1:W-:Y:S01]  /*9060*/  STL [R1+0x48], R51 ;  /* 0x0000483301007387 */ /* 0x0003e20000100800 */
        /* <DEDUP_REMOVED lines=14> */
.L_x_1885:
[----:B------:R-:W-:Y:S01]  /*9150*/  LDSM.16.M88.4 R32, [R148+0x14000] ;  /* 0x014000009420783b */ /* 0x000fe20000000200 */
[----:B------:R-:W-:Y:S01]  /*9160*/  IADD3 R140, PT, PT, R172, R148, R141 ;  /* 0x00000094ac8c7210 */ /* 0x000fe20007ffe08d */
[----:B------:R-:W-:Y:S01]  /*9170*/  IMAD.MOV.U32 R194, RZ, RZ, 0x4 ;  /* 0x00000004ffc27424 */ /* 0x000fe200078e00ff */
[----:B------:R-:W-:Y:S01]  /*9180*/  PLOP3.LUT P3, PT, PT, PT, UP3, 0x80, 0x8 ;  /* 0x000000000008781c */ /* 0x000fe20003f6f038 */
[----:B------:R-:W2:Y:S01]  /*9190*/  LDSM.16.MT88.4 R16, [R2+0xc000] ;  /* 0x00c000000210783b */ /* 0x000ea20000004200 */
[----:B------:R-:W-:Y:S02]  /*91a0*/  ULOP3.LUT UR35, UR40, 0x1, URZ, 0xc0, !UPT ;  /* 0x0000000128237892 */ /* 0x000fe4000f8ec0ff */
[----:B------:R-:W-:Y:S01]  /*91b0*/  @UP3 UIADD3 UR36, UP2, UPT, UR42, -0x200, URZ ;  /* 0xfffffe002a243890 */ /* 0x000fe2000ff5e0ff */
[----:B------:R-:W3:Y:S01]  /*91c0*/  LDSM.16.M88.4 R28, [R148+0x16000] ;  /* 0x01600000941c783b */ /* 0x000ee20000000200 */
[----:B------:R-:W-:Y:S02]  /*91d0*/  UISETP.NE.U32.AND UP1, UPT, UR35, 0x1, UPT ;  /* 0x000000012300788c */ /* 0x000fe4000bf25070 */
[----:B------:R-:W-:Y:S01]  /*91e0*/  UIADD3 UR37, UPT, UPT, UR40, -0x1, URZ ;  /* 0xffffffff28257890 */ /* 0x000fe2000fffe0ff */
[----:B------:R-:W4:Y:S01]  /*91f0*/  LDSM.16.MT88.4 R36, [R3+0xc000] ;  /* 0x00c000000324783b */ /* 0x000f220000004200 */
[----:B------:R-:W-:Y:S03]  /*9200*/  @UP3 UIADD3.X UR35, UPT, UPT, UR43, -0x1, URZ, UP2, !UPT ;  /* 0xffffffff2b233890 */ /* 0x000fe600097fe4ff */
[----:B------:R-:W5:Y:S04]  /*9210*/  LDL R193, [R1+0x44] ;  /* 0x0000440001c17983 */ /* 0x000f680000100800 */
[----:B------:R-:W-:Y:S04]  /*9220*/  LDSM.16.M88.4 R40, [R150+0x14000] ;  /* 0x014000009628783b */ /* 0x000fe80000000200 */
[----:B------:R-:W5:Y:S04]  /*9230*/  LDL R192, [R1+0x64] ;  /* 0x0000640001c07983 */ /* 0x000f680000100800 */
[----:B------:R-:W4:Y:S04]  /*9240*/  LDSM.16.MT88.4 R44, [R2+0xc800] ;  /* 0x00c80000022c783b */ /* 0x000f280000004200 */
[----:B------:R-:W5:Y:S04]  /*9250*/  LDL R191, [R1+0x60] ;  /* 0x0000600001bf7983 */ /* 0x000f680000100800 */
[----:B-1----:R-:W1:Y:S04]  /*9260*/  LDSM.16.M88.4 R48, [R150+0x16000] ;  /* 0x016000009630783b */ /* 0x002e680000000200 */
[----:B------:R-:W5:Y:S01]  /*9270*/  LDL R179, [R1+0x5c] ;  /* 0x00005c0001b37983 */ /* 0x000f620000100800 */
[-C--:B--2---:R-:W-:Y:S03]  /*9280*/  HMMA.16816.F32.BF16 R4, R32, R16.reuse, RZ ;  /* 0x000000102004723c */ /* 0x084fe600000418ff */
[----:B------:R-:W2:Y:S04]  /*9290*/  LDSM.16.MT88.4 R52, [R3+0xc800] ;  /* 0x00c800000334783b */ /* 0x000ea80000004200 */
[----:B------:R-:W5:Y:S01]  /*92a0*/  LDL R178, [R1+0x58] ;  /* 0x0000580001b27983 */ /* 0x000f620000100800 */
[C---:B---3--:R-:W-:Y:S03]  /*92b0*/  HMMA.16816.F32.BF16 R8, R28.reuse, R16, RZ ;  /* 0x000000101c08723c */ /* 0x048fe600000418ff */
[----:B------:R-:W-:Y:S04]  /*92c0*/  LDSM.16.MT88.4 R56, [R2+0xd000] ;  /* 0x00d000000238783b */ /* 0x000fe80000004200 */
[----:B------:R-:W-:Y:S01]  /*92d0*/  LDSM.16.M88.4 R60, [R144+0x16000] ;  /* 0x01600000903c783b */ /* 0x000fe20000000200 */
[-C--:B------:R-:W-:Y:S03]  /*92e0*/  HMMA.16816.F32.BF16 R12, R28, R18.reuse, RZ ;  /* 0x000000121c0c723c */ /* 0x080fe600000418ff */
[----:B------:R-:W-:Y:S04]  /*92f0*/  LDSM.16.MT88.4 R64, [R3+0xd000] ;  /* 0x00d000000340783b */ /* 0x000fe80000004200 */
[----:B------:R-:W-:Y:S01]  /*9300*/  LDSM.16.MT88.4 R132, [R2+0xd800] ;  /* 0x00d800000284783b */ /* 0x000fe20000004200 */
[C---:B------:R-:W-:Y:S03]  /*9310*/  HMMA.16816.F32.BF16 R16, R32.reuse, R18, RZ ;  /* 0x000000122010723c */ /* 0x040fe600000418ff */
[----:B------:R-:W-:Y:S05]  /*9320*/  LDSM.16.M88.4 R136, [R140+0x16000] ;  /* 0x016000008c88783b */ /* 0x000fea0000000200 */
[-C--:B----4-:R-:W-:Y:S08]  /*9330*/  HMMA.16816.F32.BF16 R20, R32, R36.reuse, RZ ;  /* 0x000000242014723c */ /* 0x090ff000000418ff */
[C---:B------:R-:W-:Y:S08]  /*9340*/  HMMA.16816.F32.BF16 R24, R28.reuse, R36, RZ ;  /* 0x000000241c18723c */ /* 0x040ff000000418ff */
[-C--:B------:R-:W-:Y:S08]  /*9350*/  HMMA.16816.F32.BF16 R28, R28, R38.reuse, RZ ;  /* 0x000000261c1c723c */ /* 0x080ff000000418ff */
[----:B------:R-:W-:Y:S01]  /*9360*/  HMMA.16816.F32.BF16 R32, R32, R38, RZ ;  /* 0x000000262020723c */ /* 0x000fe200000418ff */
[----:B------:R-:W3:Y:S07]  /*9370*/  LDSM.16.M88.4 R36, [R144+0x14000] ;  /* 0x014000009024783b */ /* 0x000eee0000000200 */
[-C--:B------:R-:W-:Y:S08]  /*9380*/  HMMA.16816.F32.BF16 R4, R40, R44.reuse, R4 ;  /* 0x0000002c2804723c */ /* 0x080ff00000041804 */
[C---:B-1----:R-:W-:Y:S08]  /*9390*/  HMMA.16816.F32.BF16 R8, R48.reuse, R44, R8 ;  /* 0x0000002c3008723c */ /* 0x042ff00000041808 */
[-C--:B------:R-:W-:Y:S08]  /*93a0*/  HMMA.16816.F32.BF16 R12, R48, R46.reuse, R12 ;  /* 0x0000002e300c723c */ /* 0x080ff0000004180c */
[C---:B------:R-:W-:Y:S01]  /*93b0*/  HMMA.16816.F32.BF16 R16, R40.reuse, R46, R16 ;  /* 0x0000002e2810723c */ /* 0x040fe20000041810 */
[----:B------:R-:W1:Y:S07]  /*93c0*/  LDSM.16.M88.4 R44, [R140+0x14000] ;  /* 0x014000008c2c783b */ /* 0x000e6e0000000200 */
[-C--:B--2---:R-:W-:Y:S08]  /*93d0*/  HMMA.16816.F32.BF16 R20, R40, R52.reuse, R20 ;  /* 0x000000342814723c */ /* 0x084ff00000041814 */
[C---:B------:R-:W-:Y:S08]  /*93e0*/  HMMA.16816.F32.BF16 R24, R48.reuse, R52, R24 ;  /* 0x000000343018723c */ /* 0x040ff00000041818 */
[-C--:B------:R-:W-:Y:S01]  /*93f0*/  HMMA.16816.F32.BF16 R28, R48, R54.reuse, R28 ;  /* 0x00000036301c723c */ /* 0x080fe2000004181c */
[----:B------:R-:W2:Y:S07]  /*9400*/  LDSM.16.MT88.4 R48, [R3+0xd800] ;  /* 0x00d800000330783b */ /* 0x000eae0000004200 */
[----:B------:R-:W-:Y:S01]  /*9410*/  HMMA.16816.F32.BF16 R32, R40, R54, R32 ;  /* 0x000000362820723c */ /* 0x000fe20000041820 */
[----:B------:R-:W-:Y:S04]  /*9420*/  LDSM.16.M88.4 R40, [R148+0x18000] ;  /* 0x018000009428783b */ /* 0x000fe80000000200 */
[----:B------:R-:W4:Y:S03]  /*9430*/  LDSM.16.MT88.4 R52, [R2+0xe000] ;  /* 0x00e000000234783b */ /* 0x000f260000004200 */
[-C--:B---3--:R-:W-:Y:S08]  /*9440*/  HMMA.16816.F32.BF16 R4, R36, R56.reuse, R4 ;  /* 0x000000382404723c */ /* 0x088ff00000041804 */
        /* <DEDUP_REMOVED lines=9> */
[----:B------:R-:W3:Y:S07]  /*94e0*/  LDSM.16.M88.4 R36, [R148+0x1a000] ;  /* 0x01a000009424783b */ /* 0x000eee0000000200 */
[-C--:B-1----:R-:W-:Y:S08]  /*94f0*/  HMMA.16816.F32.BF16 R4, R44, R132.reuse, R4 ;  /* 0x000000842c04723c */ /* 0x082ff00000041804 */
[C---:B------:R-:W-:Y:S08]  /*9500*/  HMMA.16816.F32.BF16 R8, R136.reuse, R132, R8 ;  /* 0x000000848808723c */ /* 0x040ff00000041808 */
[-C--:B------:R-:W-:Y:S08]  /*9510*/  HMMA.16816.F32.BF16 R12, R136, R134.reuse, R12 ;  /* 0x00000086880c723c */ /* 0x080ff0000004180c */
[C---:B------:R-:W-:Y:S08]  /*9520*/  HMMA.16816.F32.BF16 R16, R44.reuse, R134, R16 ;  /* 0x000000862c10723c */ /* 0x040ff00000041810 */
[-C--:B--2---:R-:W-:Y:S08]  /*9530*/  HMMA.16816.F32.BF16 R20, R44, R48.reuse, R20 ;  /* 0x000000302c14723c */ /* 0x084ff00000041814 */
[C---:B------:R-:W-:Y:S04]  /*9540*/  HMMA.16816.F32.BF16 R24, R136.reuse, R48, R24 ;  /* 0x000000308818723c */ /* 0x040fe80000041818 */
[C---:B------:R-:W-:Y:S04]  /*9550*/  IMAD.SHL.U32 R48, R153.reuse, 0x8, RZ ;  /* 0x0000000899307824 */ /* 0x040fe800078e00ff */
[-C--:B------:R-:W-:Y:S03]  /*9560*/  HMMA.16816.F32.BF16 R28, R136, R50.reuse, R28 ;  /* 0x00000032881c723c */ /* 0x080fe6000004181c */
[C---:B------:R-:W-:Y:S04]  /*9570*/  LEA R170, P0, R48.reuse, R176, 0x2 ;  /* 0x000000b030aa7211 */ /* 0x040fe800078010ff */
[----:B------:R-:W-:Y:S01]  /*9580*/  LEA.HI.X.SX32 R171, R48, R177, 0x2, P0 ;  /* 0x000000b130ab7211 */ /* 0x000fe200000f16ff */
[----:B------:R-:W-:Y:S01]  /*9590*/  HMMA.16816.F32.BF16 R32, R44, R50, R32 ;  /* 0x000000322c20723c */ /* 0x000fe20000041820 */
[----:B------:R-:W-:Y:S03]  /*95a0*/  LDSM.16.M88.4 R44, [R150+0x18000] ;  /* 0x01800000962c783b */ /* 0x000fe60000000200 */
[C---:B------:R-:W-:Y:S01]  /*95b0*/  LEA R168, P0, R153.reuse, R170, 0x5 ;  /* 0x000000aa99a87211 */ /* 0x040fe200078028ff */
[----:B------:R-:W1:Y:S03]  /*95c0*/  LDSM.16.MT88.4 R48, [R2+0xe800] ;  /* 0x00e800000230783b */ /* 0x000e660000004200 */
[-C--:B----4-:R-:W-:Y:S05]  /*95d0*/  HMMA.16816.F32.BF16 R4, R40, R52.reuse, R4 ;  /* 0x000000342804723c */ /* 0x090fea0000041804 */
        /* <DEDUP_REMOVED lines=21> */
[C---:B--2---:R-:W-:Y:S03]  /*9730*/  LEA R150, P0, R153.reuse, R156, 0x5 ;  /* 0x0000009c99967211 */ /* 0x044fe600078028ff */
[----:B------:R-:W-:Y:S01]  /*9740*/  HMMA.16816.F32.BF16 R32, R40, R58, R32 ;  /* 0x0000003a2820723c */ /* 0x000fe20000041820 */
[----:B------:R-:W-:Y:S03]  /*9750*/  LDSM.16.M88.4 R40, [R144+0x18000] ;  /* 0x018000009028783b */ /* 0x000fe60000000200 */
[C---:B------:R-:W-:Y:S01]  /*9760*/  LEA.HI.X.SX32 R151, R153.reuse, R157, 0x5, P0 ;  /* 0x0000009d99977211 */ /* 0x040fe200000f2eff */
[----:B------:R-:W2:Y:S01]  /*9770*/  LDSM.16.MT88.4 R56, [R2+0xf000] ;  /* 0x00f000000238783b */ /* 0x000ea20000004200 */
[C---:B------:R-:W-:Y:S02]  /*9780*/  LEA R146, P0, R153.reuse, R150, 0x5 ;  /* 0x0000009699927211 */ /* 0x040fe400078028ff */
[-C--:B-1----:R-:W-:Y:S05]  /*9790*/  HMMA.16816.F32.BF16 R4, R44, R48.reuse, R4 ;  /* 0x000000302c04723c */ /* 0x082fea0000041804 */
        /* <DEDUP_REMOVED lines=12> */
[-C--:B----4-:R-:W-:Y:S03]  /*9860*/  HMMA.16816.F32.BF16 R20, R44, R36.reuse, R20 ;  /* 0x000000242c14723c */ /* 0x090fe60000041814 */
[C---:B------:R-:W-:Y:S02]  /*9870*/  LEA.HI.X.SX32 R133, R153.reuse, R135, 0x5, P0 ;  /* 0x0000008799857211 */ /* 0x040fe400000f2eff */
[C---:B------:R-:W-:Y:S03]  /*9880*/  LEA R154, P0, R153.reuse, R132, 0x5 ;  /* 0x00000084999a7211 */ /* 0x040fe600078028ff */
[C---:B------:R-:W-:Y:S04]  /*9890*/  HMMA.16816.F32.BF16 R24, R52.reuse, R36, R24 ;  /* 0x000000243418723c */ /* 0x040fe80000041818 */
[C---:B------:R-:W-:Y:S04]  /*98a0*/  LEA.HI.X.SX32 R155, R153.reuse, R133, 0x5, P0 ;  /* 0x00000085999b7211 */ /* 0x040fe800000f2eff */
[-C--:B------:R-:W-:Y:S01]  /*98b0*/  HMMA.16816.F32.BF16 R28, R52, R38.reuse, R28 ;  /* 0x00000026341c723c */ /* 0x080fe2000004181c */
[----:B------:R-:W-:Y:S02]  /*98c0*/  LDSM.16.M88.4 R52, [R140+0x1a000] ;  /* 0x01a000008c34783b */ /* 0x000fe40000000200 */
[C---:B------:R-:W-:Y:S05]  /*98d0*/  IMAD.WIDE R174, R153.reuse, -0x1c0, R154 ;  /* 0xfffffe4099ae7825 */ /* 0x040fea00078e029a */
[----:B------:R-:W-:Y:S01]  /*98e0*/  HMMA.16816.F32.BF16 R32, R44, R38, R32 ;  /* 0x000000262c20723c */ /* 0x000fe20000041820 */
[----:B------:R3:W-:Y:S03]  /*98f0*/  LDSM.16.MT88.4 R44, [R2+0xf800] ;  /* 0x00f80000022c783b */ /* 0x0007e60000004200 */
[C---:B------:R-:W-:Y:S01]  /*9900*/  LEA R66, P0, R153.reuse, R174, 0x5 ;  /* 0x000000ae99427211 */ /* 0x040fe200078028ff */
[----:B------:R-:W4:Y:S03]  /*9910*/  LDSM.16.M88.4 R36, [R140+0x18000] ;  /* 0x018000008c24783b */ /* 0x000f260000000200 */
[-C--:B--2---:R-:W-:Y:S05]  /*9920*/  HMMA.16816.F32.BF16 R4, R40, R56.reuse, R4 ;  /* 0x000000382804723c */ /* 0x084fea0000041804 */
[C---:B------:R-:W-:Y:S02]  /*9930*/  LEA.HI.X.SX32 R67, R153.reuse, R175, 0x5, P0 ;  /* 0x000000af99437211 */ /* 0x040fe400000f2eff */
[C---:B------:R-:W-:Y:S01]  /*9940*/  LEA R64, P0, R153.reuse, R66, 0x5 ;  /* 0x0000004299407211 */ /* 0x040fe200078028ff */
[C---:B-1----:R-:W-:Y:S04]  /*9950*/  HMMA.16816.F32.BF16 R8, R48.reuse, R56, R8 ;  /* 0x000000383008723c */ /* 0x042fe80000041808 */
[C---:B------:R-:W-:Y:S04]  /*9960*/  LEA.HI.X.SX32 R65, R153.reuse, R67, 0x5, P0 ;  /* 0x0000004399417211 */ /* 0x040fe800000f2eff */
[-C--:B------:R-:W-:Y:S03]  /*9970*/  HMMA.16816.F32.BF16 R12, R48, R58.reuse, R12 ;  /* 0x0000003a300c723c */ /* 0x080fe6000004180c */
[----:B---3--:R-:W-:Y:S04]  /*9980*/  @P3 SHF.R.U32.HI R2, RZ, 0x2, R188 ;  /* 0x00000002ff023819 */ /* 0x008fe800000116bc */
[----:B-----5:R-:W-:Y:S01]  /*9990*/  @P3 LOP3.LUT R193, R142, 0x7, R2, 0xf8, !PT ;  /* 0x000000078ec13812 */ /* 0x020fe200078ef802 */
[C---:B------:R-:W-:Y:S04]  /*99a0*/  HMMA.16816.F32.BF16 R16, R40.reuse, R58, R16 ;  /* 0x0000003a2810723c */ /* 0x040fe80000041810 */
[----:B------:R-:W-:Y:S04]  /*99b0*/  @P3 STL [R1+0x44], R193 ;  /* 0x000044c101003387 */ /* 0x000fe80000100800 */
        /* <DEDUP_REMOVED lines=22> */
[----:B------:R-:W3:Y:S03]  /*9b20*/  @P3 LDG.E R192, desc[UR26][R2.64+-0x200] ;  /* 0xfffe001a02c03981 */ /* 0x000ee6000c1e1900 */
[C---:B------:R-:W-:Y:S01]  /*9b30*/  LEA R46, P0, R153.reuse, R48, 0x5 ;  /* 0x00000030992e7211 */ /* 0x040fe200078028ff */
[----:B------:R-:W4:Y:S03]  /*9b40*/  @P3 LDG.E R191, desc[UR26][R2.64+-0x1e0] ;  /* 0xfffe201a02bf3981 */ /* 0x000f26000c1e1900 */
[C---:B------:R-:W-:Y:S01]  /*9b50*/  LEA.HI.X.SX32 R47, R153.reuse, R49, 0x5, P0 ;  /* 0x00000031992f7211 */ /* 0x040fe200000f2eff */
[-C--:B--2---:R-:W-:Y:S01]  /*9b60*/  HMMA.16816.F32.BF16 R20, R36, R40.reuse, R20 ;  /* 0x000000282414723c */ /* 0x084fe20000041814 */
[----:B------:R-:W2:Y:S02]  /*9b70*/  @P3 LDG.E R179, desc[UR26][R2.64+-0x100] ;  /* 0xffff001a02b33981 */ /* 0x000ea4000c1e1900 */
[C---:B------:R-:W-:Y:S02]  /*9b80*/  LEA R44, P0, R153.reuse, R46, 0x5 ;  /* 0x0000002e992c7211 */ /* 0x040fe400078028ff */
[----:B------:R1:W5:Y:S02]  /*9b90*/  @P3 LDG.E R178, desc[UR26][R2.64+-0xe0] ;  /* 0xffff201a02b23981 */ /* 0x000364000c1e1900 */
[C---:B------:R-:W-:Y:S01]  /*9ba0*/  LEA.HI.X.SX32 R45, R153.reuse, R47, 0x5, P0 ;  /* 0x0000002f992d7211 */ /* 0x040fe200000f2eff */
[C---:B------:R-:W-:Y:S01]  /*9bb0*/  HMMA.16816.F32.BF16 R24, R52.reuse, R40, R24 ;  /* 0x000000283418723c */ /* 0x040fe20000041818 */
[----:B------:R-:W-:Y:S03]  /*9bc0*/  REDG.E.ADD.F32.FTZ.RN.STRONG.GPU desc[UR26][R176.64], R4 ;  /* 0x00000004b00079a6 */ /* 0x000fe6000c12f31a */
[C---:B------:R-:W-:Y:S01]  /*9bd0*/  LEA R40, P0, R153.reuse, R44, 0x5 ;  /* 0x0000002c99287211 */ /* 0x040fe200078028ff */
[----:B------:R-:W-:Y:S03]  /*9be0*/  REDG.E.ADD.F32.FTZ.RN.STRONG.GPU desc[UR26][R170.64], R5 ;  /* 0x00000005aa0079a6 */ /* 0x000fe6000c12f31a */
[-C--:B------:R-:W-:Y:S01]  /*9bf0*/  HMMA.16816.F32.BF16 R28, R52, R42.reuse, R28 ;  /* 0x0000002a341c723c */ /* 0x080fe2000004181c */
[----:B------:R1:W-:Y:S02]  /*9c00*/  REDG.E.ADD.F32.FTZ.RN.STRONG.GPU desc[UR26][R168.64], R6 ;  /* 0x00000006a80079a6 */ /* 0x0003e4000c12f31a */
[C---:B------:R-:W-:Y:S02]  /*9c10*/  LEA.HI.X.SX32 R41, R153.reuse, R45, 0x5, P0 ;  /* 0x0000002d99297211 */ /* 0x040fe400000f2eff */
[----:B------:R1:W-:Y:S03]  /*9c20*/  REDG.E.ADD.F32.FTZ.RN.STRONG.GPU desc[UR26][R166.64], R7 ;  /* 0x00000007a60079a6 */ /* 0x0003e6000c12f31a */
[----:B------:R-:W-:Y:S01]  /*9c30*/  HMMA.16816.F32.BF16 R32, R36, R42, R32 ;  /* 0x0000002a2420723c */ /* 0x000fe20000041820 */
[----:B------:R1:W-:Y:S04]  /*9c40*/  REDG.E.ADD.F32.FTZ.RN.STRONG.GPU desc[UR26][R164.64], R8 ;  /* 0x00000008a40079a6 */ /* 0x0003e8000c12f31a */
[----:B------:R1:W-:Y:S04]  /*9c50*/  REDG.E.ADD.F32.FTZ.RN.STRONG.GPU desc[UR26][R162.64], R9 ;  /* 0x00000009a20079a6 */ /* 0x0003e8000c12f31a */
[----:B------:R-:W-:Y:S04]  /*9c60*/  REDG.E.ADD.F32.FTZ.RN.STRONG.GPU desc[UR26][R160.64], R10 ;  /* 0x0000000aa00079a6 */ /* 0x000fe8000c12f31a */
[----:B------:R-:W-:Y:S04]  /*9c70*/  REDG.E.ADD.F32.FTZ.RN.STRONG.GPU desc[UR26][R158.64], R11 ;  /* 0x0000000b9e0079a6 */ /* 0x000fe8000c12f31a */
[----:B------:R-:W-:Y:S01]  /*9c80*/  REDG.E.ADD.F32.FTZ.RN.STRONG.GPU desc[UR26][R156.64], R16 ;  /* 0x000000109c0079a6 */ /* 0x000fe2000c12f31a */
[C---:B-1----:R-:W-:Y:S03]  /*9c90*/  LEA R6, P0, R153.reuse, R40, 0x5 ;  /* 0x0000002899067211 */ /* 0x042fe600078028ff */
[----:B------:R-:W-:Y:S01]  /*9ca0*/  REDG.E.ADD.F32.FTZ.RN.STRONG.GPU desc[UR26][R150.64], R17 ;  /* 0x00000011960079a6 */ /* 0x000fe2000c12f31a */
[C---:B------:R-:W-:Y:S03]  /*9cb0*/  LEA.HI.X.SX32 R7, R153.reuse, R41, 0x5, P0 ;  /* 0x0000002999077211 */ /* 0x040fe600000f2eff */
[----:B------:R-:W-:Y:S01]  /*9cc0*/  REDG.E.ADD.F32.FTZ.RN.STRONG.GPU desc[UR26][R146.64], R18 ;  /* 0x00000012920079a6 */ /* 0x000fe2000c12f31a */
[C---:B------:R-:W-:Y:S03]  /*9cd0*/  LEA R4, P0, R153.reuse, R6, 0x5 ;  /* 0x0000000699047211 */ /* 0x040fe600078028ff */
        /* <DEDUP_REMOVED lines=8> */
[----:B------:R-:W-:Y:S02]  /*9d60*/  LEA.HI.X.SX32 R9, R153, R3, 0x5, P0 ;  /* 0x0000000399097211 */ /* 0x000fe400000f2eff */
[----:B------:R-:W-:Y:S01]  /*9d70*/  PLOP3.LUT P0, PT, PT, PT, UP1, 0x80, 0x8 ;  /* 0x000000000008781c */ /* 0x000fe20003f0f018 */
[----:B------:R-:W-:Y:S01]  /*9d80*/  REDG.E.ADD.F32.FTZ.RN.STRONG.GPU desc[UR26][R154.64], R15 ;  /* 0x0000000f9a0079a6 */ /* 0x000fe2000c12f31a */
[----:B------:R-:W-:Y:S03]  /*9d90*/  @UP3 UIADD3 UR12, UP1, UPT, UR12, -0x200, URZ ;  /* 0xfffffe000c0c3890 */ /* 0x000fe6000ff3e0ff */
[----:B------:R-:W-:Y:S01]  /*9da0*/  REDG.E.ADD.F32.FTZ.RN.STRONG.GPU desc[UR26][R176.64+0x80], R20 ;  /* 0x00008014b00079a6 */ /* 0x000fe2000c12f31a */
[----:B------:R-:W-:Y:S02]  /*9db0*/  @UP3 UIADD3.X UR13, UPT, UPT, UR13, -0x1, URZ, UP1, !UPT ;  /* 0xffffffff0d0d3890 */ /* 0x000fe40008ffe4ff */
[----:B------:R-:W-:Y:S01]  /*9dc0*/  UISETP.GT.AND UP1, UPT, UR40, URZ, UPT ;  /* 0x000000ff2800728c */ /* 0x000fe2000bf24270 */
[----:B------:R-:W-:Y:S02]  /*9dd0*/  REDG.E.ADD.F32.FTZ.RN.STRONG.GPU desc[UR26][R174.64+0x80], R21 ;  /* 0x00008015ae0079a6 */ /* 0x000fe4000c12f31a */
[----:B------:R-:W-:Y:S02]  /*9de0*/  UMOV UR40, UR37 ;  /* 0x0000002500287c82 */ /* 0x000fe40008000000 */
        /* <DEDUP_REMOVED lines=12> */
[----:B------:R1:W-:Y:S04]  /*9eb0*/  REDG.E.ADD.F32.FTZ.RN.STRONG.GPU desc[UR26][R2.64+0x80], R30 ;  /* 0x0000801e020079a6 */ /* 0x0003e8000c12f31a */
[----:B------:R-:W-:Y:S04]  /*9ec0*/  REDG.E.ADD.F32.FTZ.RN.STRONG.GPU desc[UR26][R8.64+0x80], R31 ;  /* 0x0000801f080079a6 */ /* 0x000fe8000c12f31a */
[----:B------:R-:W-:Y:S04]  /*9ed0*/  LDSM.16.MT88.4 R4, [R0+0x14000] ;  /* 0x014000000004783b */ /* 0x000fe80000004200 */
[----:B------:R-:W1:Y:S04]  /*9ee0*/  LDSM.16.MT88.4 R8, [R180] ;  /* 0x00000000b408783b */ /* 0x000e680000004200 */
[----:B------:R-:W1:Y:S04]  /*9ef0*/  LDSM.16.MT88.4 R12, [R0+0x18000] ;  /* 0x01800000000c783b */ /* 0x000e680000004200 */
[----:B------:R-:W-:Y:S04]  /*9f00*/  LDSM.16.MT88.4 R20, [R0+0x14800] ;  /* 0x014800000014783b */ /* 0x000fe80000004200 */
[----:B------:R-:W-:Y:S01]  /*9f10*/  LDSM.16.MT88.4 R24, [R180+0x800] ;  /* 0x00080000b418783b */ /* 0x000fe20000004200 */
[----:B-1----:R-:W-:Y:S03]  /*9f20*/  IMAD.IADD R2, R141, 0x1, R180 ;  /* 0x000000018d027824 */ /* 0x002fe600078e02b4 */
[----:B------:R-:W-:Y:S04]  /*9f30*/  LDSM.16.MT88.4 R32, [R0+0x18800] ;  /* 0x018800000020783b */ /* 0x000fe80000004200 */
[----:B------:R-:W1:Y:S04]  /*9f40*/  LDSM.16.MT88.4 R16, [R2] ;  /* 0x000000000210783b */ /* 0x000e680000004200 */
[----:B------:R-:W-:Y:S04]  /*9f50*/  LDSM.16.MT88.4 R28, [R180+0x1000] ;  /* 0x00100000b41c783b */ /* 0x000fe80000004200 */
[----:B------:R-:W-:Y:S04]  /*9f60*/  LDSM.16.MT88.4 R36, [R0+0x19000] ;  /* 0x019000000024783b */ /* 0x000fe80000004200 */
[----:B------:R-:W-:Y:S04]  /*9f70*/  LDSM.16.MT88.4 R40, [R0+0x19800] ;  /* 0x019800000028783b */ /* 0x000fe80000004200 */
[----:B------:R-:W-:Y:S01]  /*9f80*/  LDSM.16.MT88.4 R44, [R2+0x1800] ;  /* 0x00180000022c783b */ /* 0x000fe20000004200 */
[-C--:B------:R-:W-:Y:S08]  /*9f90*/  HMMA.16816.F32.BF16 R100, R4, R8.reuse, R100 ;  /* 0x000000080464723c */ /* 0x080ff00000041864 */
[C---:B------:R-:W-:Y:S08]  /*9fa0*/  HMMA.16816.F32.BF16 R104, R12.reuse, R8, R104 ;  /* 0x000000080c68723c */ /* 0x040ff00000041868 */
[-C--:B------:R-:W-:Y:S08]  /*9fb0*/  HMMA.16816.F32.BF16 R108, R12, R10.reuse, R108 ;  /* 0x0000000a0c6c723c */ /* 0x080ff0000004186c */
[C---:B------:R-:W-:Y:S01]  /*9fc0*/  HMMA.16816.F32.BF16 R112, R4.reuse, R10, R112 ;  /* 0x0000000a0470723c */ /* 0x040fe20000041870 */
[----:B------:R-:W3:Y:S07]  /*9fd0*/  LDSM.16.MT88.4 R8, [R2+0x800] ;  /* 0x000800000208783b */ /* 0x000eee0000004200 */
[-C--:B-1----:R-:W-:Y:S08]  /*9fe0*/  HMMA.16816.F32.BF16 R116, R4, R16.reuse, R116 ;  /* 0x000000100474723c */ /* 0x082ff00000041874 */
[C---:B------:R-:W-:Y:S08]  /*9ff0*/  HMMA.16816.F32.BF16 R120, R12.reuse, R16, R120 ;  /* 0x000000100c78723c */ /* 0x040ff00000041878 */
[-C--:B------:R-:W-:Y:S01]  /*a000*/  HMMA.16816.F32.BF16 R124, R12, R18.reuse, R124 ;  /* 0x000000120c7c723c */ /* 0x080fe2000004187c */
[----:B------:R-:W1:Y:S07]  /*a010*/  LDSM.16.MT88.4 R12, [R0+0x15000] ;  /* 0x01500000000c783b */ /* 0x000e6e0000004200 */
[----:B------:R-:W-:Y:S01]  /*a020*/  HMMA.16816.F32.BF16 R128, R4, R18, R128 ;  /* 0x000000120480723c */ /* 0x000fe20000041880 */
[----:B------:R-:W5:Y:S04]  /*a030*/  LDSM.16.MT88.4 R4, [R2+0x1000] ;  /* 0x001000000204783b */ /* 0x000f680000004200 */
[----:B------:R-:W-:Y:S03]  /*a040*/  LDSM.16.MT88.4 R16, [R0+0x15800] ;  /* 0x015800000010783b */ /* 0x000fe60000004200 */
[-C--:B------:R-:W-:Y:S08]  /*a050*/  HMMA.16816.F32.BF16 R100, R20, R24.reuse, R100 ;  /* 0x000000181464723c */ /* 0x080ff00000041864 */
[C---:B------:R-:W-:Y:S08]  /*a060*/  HMMA.16816.F32.BF16 R104, R32.reuse, R24, R104 ;  /* 0x000000182068723c */ /* 0x040ff00000041868 */
[-C--:B------:R-:W-:Y:S08]  /*a070*/  HMMA.16816.F32.BF16 R108, R32, R26.reuse, R108 ;  /* 0x0000001a206c723c */ /* 0x080ff0000004186c */
[C---:B------:R-:W-:Y:S01]  /*a080*/  HMMA.16816.F32.BF16 R112, R20.reuse, R26, R112 ;  /* 0x0000001a1470723c */ /* 0x040fe20000041870 */
[----:B------:R-:W5:Y:S07]  /*a090*/  LDSM.16.MT88.4 R24, [R180+0x1800] ;  /* 0x00180000b418783b */ /* 0x000f6e0000004200 */
[-C--:B---3--:R-:W-:Y:S08]  /*a0a0*/  HMMA.16816.F32.BF16 R116, R20, R8.reuse, R116 ;  /* 0x000000081474723c */ /* 0x088ff00000041874 */
[C---:B------:R-:W-:Y:S01]  /*a0b0*/  HMMA.16816.F32.BF16 R120, R32.reuse, R8, R120 ;  /* 0x000000082078723c */ /* 0x040fe20000041878 */
[----:B------:R-:W-:Y:S07]  /*a0c0*/  @P3 STL [R1+0x64], R192 ;  /* 0x000064c001003387 */ /* 0x000fee0000100800 */
[-C--:B------:R-:W-:Y:S01]  /*a0d0*/  HMMA.16816.F32.BF16 R124, R32, R10.reuse, R124 ;  /* 0x0000000a207c723c */ /* 0x080fe2000004187c */
[----:B------:R-:W-:Y:S04]  /*a0e0*/  LDSM.16.MT88.4 R32, [R2+0x2000] ;  /* 0x002000000220783b */ /* 0x000fe80000004200 */
[----:B----4-:R-:W-:Y:S03]  /*a0f0*/  @P3 STL [R1+0x60], R191 ;  /* 0x000060bf01003387 */ /* 0x010fe60000100800 */
[----:B------:R-:W-:Y:S01]  /*a100*/  HMMA.16816.F32.BF16 R128, R20, R10, R128 ;  /* 0x0000000a1480723c */ /* 0x000fe20000041880 */
[----:B------:R-:W-:Y:S04]  /*a110*/  LDSM.16.MT88.4 R8, [R0+0x16000] ;  /* 0x016000000008783b */ /* 0x000fe80000004200 */
[----:B------:R-:W3:Y:S03]  /*a120*/  LDSM.16.MT88.4 R20, [R180+0x2000] ;  /* 0x00200000b414783b */ /* 0x000ee60000004200 */
[-C--:B-1----:R-:W-:Y:S01]  /*a130*/  HMMA.16816.F32.BF16 R100, R12, R28.reuse, R100 ;  /* 0x0000001c0c64723c */ /* 0x082fe20000041864 */
[----:B--2---:R-:W-:Y:S04]  /*a140*/  @P3 STL [R1+0x5c], R179 ;  /* 0x00005cb301003387 */ /* 0x004fe80000100800 */
[----:B-----5:R-:W-:Y:S03]  /*a150*/  @P3 STL [R1+0x58], R178 ;  /* 0x000058b201003387 */ /* 0x020fe60000100800 */
        /* <DEDUP_REMOVED lines=10> */
[----:B------:R-:W2:Y:S03]  /*a200*/  LDSM.16.MT88.4 R12, [R180+0x2800] ;  /* 0x00280000b40c783b */ /* 0x000ea60000004200 */
        /* <DEDUP_REMOVED lines=10> */
[----:B------:R-:W-:Y:S04]  /*a2b0*/  LDSM.16.MT88.4 R16, [R0+0x17000] ;  /* 0x017000000010783b */ /* 0x000fe80000004200 */
[----:B------:R-:W-:Y:S03]  /*a2c0*/  LDSM.16.MT88.4 R44, [R2+0x3000] ;  /* 0x00300000022c783b */ /* 0x000fe60000004200 */
[-C--:B---3--:R-:W-:Y:S08]  /*a2d0*/  HMMA.16816.F32.BF16 R100, R8, R20.reuse, R100 ;  /* 0x000000140864723c */ /* 0x088ff00000041864 */
        /* <DEDUP_REMOVED lines=9> */
[----:B------:R3:W-:Y:S04]  /*a370*/  LDSM.16.MT88.4 R8, [R0+0x17800] ;  /* 0x017800000008783b */ /* 0x0007e80000004200 */
[----:B------:R-:W-:Y:S03]  /*a380*/  LDSM.16.MT88.4 R32, [R2+0x3800] ;  /* 0x003800000220783b */ /* 0x000fe60000004200 */
[-C--:B--2---:R-:W-:Y:S08]  /*a390*/  HMMA.16816.F32.BF16 R100, R4, R12.reuse, R100 ;  /* 0x0000000c0464723c */ /* 0x084ff00000041864 */
[C---:B----4-:R-:W-:Y:S08]  /*a3a0*/  HMMA.16816.F32.BF16 R104, R24.reuse, R12, R104 ;  /* 0x0000000c1868723c */ /* 0x050ff00000041868 */
[-C--:B------:R-:W-:Y:S03]  /*a3b0*/  HMMA.16816.F32.BF16 R108, R24, R14.reuse, R108 ;  /* 0x0000000e186c723c */ /* 0x080fe6000004186c */
[C---:B---3--:R-:W-:Y:S02]  /*a3c0*/  VIADD R0, R180.reuse, 0xffffc000 ;  /* 0xffffc000b4007836 */ /* 0x048fe40000000000 */
        /* <DEDUP_REMOVED lines=27> */
[C---:B------:R-:W-:Y:S01]  /*a580*/  LOP3.LUT R0, R188.reuse, 0x8, RZ, 0xc0, !PT ;  /* 0x00000008bc007812 */ /* 0x040fe200078ec0ff */
[C---:B------:R-:W-:Y:S01]  /*a590*/  IMAD.SHL.U32 R52, R188.reuse, 0x10, RZ ;  /* 0x00000010bc347824 */ /* 0x040fe200078e00ff */
[----:B------:R-:W1:Y:S01]  /*a5a0*/  LDCU UR8, c[0x0][0x500] ;  /* 0x0000a000ff0877ac */ /* 0x000e620008000800 */
[----:B------:R-:W-:Y:S01]  /*a5b0*/  IMAD.SHL.U32 R176, R188, 0x2, RZ ;  /* 0x00000002bcb07824 */ /* 0x000fe200078e00ff */
[----:B------:R-:W-:Y:S01]  /*a5c0*/  ISETP.NE.AND P1, PT, R0, RZ, PT ;  /* 0x000000ff0000720c */ /* 0x000fe20003f25270 */
[----:B------:R-:W-:Y:S01]  /*a5d0*/  IMAD.SHL.U32 R0, R188, 0x20, RZ ;  /* 0x00000020bc007824 */ /* 0x000fe200078e00ff */
[----:B------:R-:W-:Y:S02]  /*a5e0*/  LOP3.LUT R52, R52, 0x1c0, RZ, 0xc0, !PT ;  /* 0x000001c034347812 */ /* 0x000fe400078ec0ff */
[----:B------:R-:W-:Y:S02]  /*a5f0*/  ISETP.NE.AND P0, PT, R145, RZ, PT ;  /* 0x000000ff9100720c */ /* 0x000fe40003f05270 */
[----:B------:R-:W-:-:S02]  /*a600*/  LOP3.LUT R0, R0, 0xc00, RZ, 0xc0, !PT ;  /* 0x00000c0000007812 */ /* 0x000fc400078ec0ff */
[--C-:B------:R-:W-:Y:S02]  /*a610*/  LOP3.LUT R52, R52, 0x38, R176.reuse, 0xf8, !PT ;  /* 0x0000003834347812 */ /* 0x100fe400078ef8b0 */
[----:B------:R-:W-:Y:S02]  /*a620*/  LOP3.LUT R0, R0, 0x6, R176, 0xf8, !PT ;  /* 0x0000000600007812 */ /* 0x000fe400078ef8b0 */
[----:B------:R-:W-:Y:S02]  /*a630*/  F2FP.BF16.F32.PACK_AB R68, R69, R68 ;  /* 0x000000444544723e */ /* 0x000fe400000010ff */
[----:B------:R-:W-:Y:S01]  /*a640*/  LOP3.LUT R0, R0, R52, R143, 0xf6, !PT ;  /* 0x0000003400007212 */ /* 0x000fe200078ef68f */
[----:B------:R-:W-:Y:S02]  /*a650*/  IMAD.MOV.U32 R176, RZ, RZ, 0x20 ;  /* 0x00000020ffb07424 */ /* 0x000fe400078e00ff */
[----:B-1----:R-:W-:Y:S01]  /*a660*/  FMUL.FTZ R100, R100, UR8 ;  /* 0x0000000864647c20 */ /* 0x002fe20008410000 */
[----:B------:R-:W-:Y:S01]  /*a670*/  FMUL.FTZ R18, R101, UR8 ;  /* 0x0000000865127c20 */ /* 0x000fe20008410000 */
[----:B------:R-:W-:Y:S01]  /*a680*/  LEA R0, R0, UR4, 0x1 ;  /* 0x0000000400007c11 */ /* 0x000fe2000f8e08ff */
[----:B------:R-:W-:Y:S01]  /*a690*/  FMUL.FTZ R102, R102, UR8 ;  /* 0x0000000866667c20 */ /* 0x000fe20008410000 */
[----:B------:R-:W-:Y:S01]  /*a6a0*/  FMUL.FTZ R17, R103, UR8 ;  /* 0x0000000867117c20 */ /* 0x000fe20008410000 */
        /* <DEDUP_REMOVED lines=25> */
[----:B------:R-:W-:Y:S01]  /*a840*/  VIADD R3, R0, 0xc020 ;  /* 0x0000c02000037836 */ /* 0x000fe20000000000 */
[----:B------:R-:W-:Y:S01]  /*a850*/  SEL R176, R176, 0xffffffe0, !P4 ;  /* 0xffffffe0b0b07807 */ /* 0x000fe20006000000 */
[----:B------:R-:W-:-:S02]  /*a860*/  VIADD R2, R0, 0xc040 ;  /* 0x0000c04000027836 */ /* 0x000fc40000000000 */
[----:B------:R-:W-:Y:S01]  /*a870*/  FMUL.FTZ R120, R120, UR8 ;  /* 0x0000000878787c20 */ /* 0x000fe20008410000 */
[----:B------:R-:W-:Y:S01]  /*a880*/  FMUL.FTZ R10, R121, UR8 ;  /* 0x00000008790a7c20 */ /* 0x000fe20008410000 */
[----:B------:R-:W-:Y:S01]  /*a890*/  FMUL.FTZ R122, R122, UR8 ;  /* 0x000000087a7a7c20 */ /* 0x000fe20008410000 */
[----:B------:R-:W-:Y:S01]  /*a8a0*/  FMUL.FTZ R9, R123, UR8 ;  /* 0x000000087b097c20 */ /* 0x000fe20008410000 */
[----:B------:R-:W-:Y:S01]  /*a8b0*/  F2FP.BF16.F32.PACK_AB R14, R14, R112 ;  /* 0x000000700e0e723e */ /* 0x000fe200000010ff */
[C---:B------:R-:W-:Y:S01]  /*a8c0*/  @P1 VIADD R3, R4.reuse, 0xffffffe0 ;  /* 0xffffffe004031836 */ /* 0x040fe20000000000 */
[----:B------:R-:W-:Y:S01]  /*a8d0*/  F2FP.BF16.F32.PACK_AB R13, R13, R114 ;  /* 0x000000720d0d723e */ /* 0x000fe200000010ff */
[----:B------:R-:W-:Y:S02]  /*a8e0*/  @P0 VIADD R2, R4, 0xffffffc0 ;  /* 0xffffffc004020836 */ /* 0x000fe40000000000 */
[----:B------:R-:W-:Y:S01]  /*a8f0*/  FMUL.FTZ R124, R124, UR8 ;  /* 0x000000087c7c7c20 */ /* 0x000fe20008410000 */
[----:B------:R-:W-:Y:S01]  /*a900*/  FMUL.FTZ R6, R125, UR8 ;  /* 0x000000087d067c20 */ /* 0x000fe20008410000 */
[----:B------:R-:W-:Y:S01]  /*a910*/  FMUL.FTZ R126, R126, UR8 ;  /* 0x000000087e7e7c20 */ /* 0x000fe20008410000 */
[----:B------:R-:W-:Y:S01]  /*a920*/  FMUL.FTZ R5, R127, UR8 ;  /* 0x000000087f057c20 */ /* 0x000fe20008410000 */
[----:B------:R-:W-:-:S02]  /*a930*/  F2FP.BF16.F32.PACK_AB R16, R16, R104 ;  /* 0x000000681010723e */ /* 0x000fc400000010ff */
[----:B------:R-:W-:Y:S02]  /*a940*/  F2FP.BF16.F32.PACK_AB R15, R15, R106 ;  /* 0x0000006a0f0f723e */ /* 0x000fe400000010ff */
[----:B------:R-:W-:Y:S02]  /*a950*/  F2FP.BF16.F32.PACK_AB R20, R20, R108 ;  /* 0x0000006c1414723e */ /* 0x000fe400000010ff */
[----:B------:R-:W-:Y:S01]  /*a960*/  F2FP.BF16.F32.PACK_AB R19, R19, R110 ;  /* 0x0000006e1313723e */ /* 0x000fe200000010ff */
[----:B------:R1:W-:Y:S01]  /*a970*/  STS [R0+0xc000], R18 ;  /* 0x00c0001200007388 */ /* 0x0003e20000000800 */
[----:B------:R-:W-:Y:S01]  /*a980*/  F2FP.BF16.F32.PACK_AB R12, R12, R116 ;  /* 0x000000740c0c723e */ /* 0x000fe200000010ff */
[----:B------:R-:W-:Y:S01]  /*a990*/  IMAD.IADD R4, R176, 0x1, R2 ;  /* 0x00000001b0047824 */ /* 0x000fe200078e0202 */
        /* <DEDUP_REMOVED lines=53> */
[----:B------:R-:W-:Y:S01]  /*acf0*/  UMOV UR34, UR19 ;  /* 0x0000001300227c82 */ /* 0x000fe20008000000 */
        /* <DEDUP_REMOVED lines=18> */
.L_x_1887:
[----:B------:R-:W1:Y:S01]  /*ae20*/  LDCU.64 UR12, c[0x0][0x5c0] ;  /* 0x0000b800ff0c77ac */ /* 0x000e620008000a00 */
[----:B------:R-:W-:-:S05]  /*ae30*/  IADD3 R2, PT, PT, R22, UR30, RZ ;  /* 0x0000001e16027c10 */ /* 0x000fca000fffe0ff */
[C---:B-1----:R-:W-:Y:S02]  /*ae40*/  IMAD R0, R2.reuse, UR13, RZ ;  /* 0x0000000d02007c24 */ /* 0x042fe4000f8e02ff */
[----:B------:R-:W-:-:S05]  /*ae50*/  IMAD.WIDE.U32 R2, R2, UR12, RZ ;  /* 0x0000000c02027c25 */ /* 0x000fca000f8e00ff */
[----:B------:R-:W-:Y:S02]  /*ae60*/  IADD3 R7, PT, PT, R3, R0, RZ ;  /* 0x0000000003077210 */ /* 0x000fe40007ffe0ff */
[----:B------:R-:W-:Y:S02]  /*ae70*/  MOV R6, R2 ;  /* 0x0000000200067202 */ /* 0x000fe40000000f00 */
.L_x_1888:
        /* <DEDUP_REMOVED lines=17> */
.L_x_1889:
[----:B------:R-:W1:Y:S01]  /*af90*/  LDCU.64 UR10, c[0x0][0x5c8] ;  /* 0x0000b900ff0a77ac */ /* 0x000e620008000a00 */
[----:B------:R-:W-:-:S05]  /*afa0*/  IADD3 R2, PT, PT, R22, UR30, RZ ;  /* 0x0000001e16027c10 */ /* 0x000fca000fffe0ff */
[C---:B-1----:R-:W-:Y:S02]  /*afb0*/  IMAD R0, R2.reuse, UR11, RZ ;  /* 0x0000000b02007c24 */ /* 0x042fe4000f8e02ff */
[----:B------:R-:W-:-:S05]  /*afc0*/  IMAD.WIDE.U32 R2, R2, UR10, RZ ;  /* 0x0000000a02027c25 */ /* 0x000fca000f8e00ff */
[----:B------:R-:W-:Y:S02]  /*afd0*/  IADD3 R21, PT, PT, R3, R0, RZ ;  /* 0x0000000003157210 */ /* 0x000fe40007ffe0ff */
[----:B------:R-:W-:-:S07]  /*afe0*/  MOV R20, R2 ;  /* 0x0000000200147202 */ /* 0x000fce0000000f00 */
.L_x_1890:
        /* <DEDUP_REMOVED lines=42> */
.L_x_1892:
[----:B------:R-:W-:Y:S05]  /*b290*/  BSYNC.RECONVERGENT B0 ;  /* 0x0000000000007941 */ /* 0x000fea0003800200 */
.L_x_1891:
        /* <DEDUP_REMOVED lines=12> */
.L_x_1894:
[----:B------:R-:W-:Y:S05]  /*b360*/  BSYNC.RECONVERGENT B0 ;  /* 0x0000000000007941 */ /* 0x000fea0003800200 */
.L_x_1893:
        /* <DEDUP_REMOVED lines=14> */
.L_x_1896:
[----:B------:R-:W-:Y:S05]  /*b450*/  BSYNC.RECONVERGENT B0 ;  /* 0x0000000000007941 */ /* 0x000fea0003800200 */
.L_x_1895:
        /* <DEDUP_REMOVED lines=18> */
.L_x_1898:
[----:B------:R-:W-:Y:S05]  /*b580*/  BSYNC.RECONVERGENT B0 ;  /* 0x0000000000007941 */ /* 0x000fea0003800200 */
.L_x_1897:
        /* <DEDUP_REMOVED lines=32> */
.L_x_1900:
[----:B------:R-:W-:Y:S05]  /*b790*/  BSYNC.RECONVERGENT B0 ;  /* 0x0000000000007941 */ /* 0x000fea0003800200 */
.L_x_1899:
        /* <DEDUP_REMOVED lines=12> */
.L_x_1902:
[----:B------:R-:W-:Y:S05]  /*b860*/  BSYNC.RECONVERGENT B0 ;  /* 0x0000000000007941 */ /* 0x000fea0003800200 */
.L_x_1901:
        /* <DEDUP_REMOVED lines=11> */
.L_x_1883:
[----:B------:R-:W-:Y:S05]  /*b920*/  BSYNC.RECONVERGENT B1 ;  /* 0x0000000000017941 */ /* 0x000fea0003800200 */
.L_x_1857:
[----:B------:R-:W5:Y:S01]  /*b930*/  LDCU UR9, c[0x0][0x438] ;  /* 0x00008700ff0977ac */ /* 0x000f620008000800 */
[----:B------:R-:W2:Y:S01]  /*b940*/  LDCU UR10, c[0x0][0x370] ;  /* 0x00006e00ff0a77ac */ /* 0x000ea20008000800 */
[----:B-----5:R-:W-:-:S04]  /*b950*/  UIADD3 UR9, UPT, UPT, UR9, 0x7f, URZ ;  /* 0x0000007f09097890 */ /* 0x020fc8000fffe0ff */
[----:B------:R-:W-:Y:S02]  /*b960*/  USHF.R.S32.HI UR8, URZ, 0x1f, UR9 ;  /* 0x0000001fff087899 */ /* 0x000fe40008011409 */
[----:B--2---:R-:W-:Y:S02]  /*b970*/  UIADD3 UR31, UPT, UPT, UR10, UR31, URZ ;  /* 0x0000001f0a1f7290 */ /* 0x004fe4000fffe0ff */
[----:B------:R-:W-:Y:S01]  /*b980*/  ULEA.HI UR8, UR8, UR9, URZ, 0x7 ;  /* 0x0000000908087291 */ /* 0x000fe2000f8f38ff */
[----:B------:R-:W-:-:S03]  /*b990*/  UMOV UR10, UR18 ;  /* 0x00000012000a7c82 */ /* 0x000fc60008000000 */
[----:B------:R-:W-:-:S04]  /*b9a0*/  USHF.R.S32.HI UR8, URZ, 0x7, UR8 ;  /* 0x00000007ff087899 */ /* 0x000fc80008011408 */
[----:B------:R-:W-:-:S09]  /*b9b0*/  UISETP.GE.AND UP0, UPT, UR31, UR8, UPT ;  /* 0x000000081f00728c */ /* 0x000fd2000bf06270 */
[----:B------:R-:W-:Y:S05]  /*b9c0*/  BRA.U !UP0, `(.L_x_1903) ;  /* 0xffffff4908307547 */ /* 0x000fea000b83ffff */
[----:B------:R-:W-:Y:S05]  /*b9d0*/  EXIT ;  /* 0x000000000000794d */ /* 0x000fea0003800000 */
.L_x_1904:
        /* <DEDUP_REMOVED lines=10> */
.L_x_2786:


//--------------------- .text._ZN5flash44flash_bwd_dq_dk_dv_loop_seqk_parallel_kernelI23Flash_bwd_kernel_traitsILi64ELi128ELi128ELi8ELi4ELi4ELi4ELb0ELb0EN7cutlass10bfloat16_tE19Flash_kernel_traitsILi64ELi128ELi128ELi8ES3_EELb1ELb0ELb0ELb0ELb0ELb0ELb0EEEvNS_16Flash_bwd_paramsE --------------------------
	.section	.text._ZN5flash44flash_bwd_dq_dk_dv_loop_seqk_parallel_kernelI23Flash_bwd_kernel_traitsILi64ELi128ELi128ELi8ELi4ELi4ELi4ELb0ELb0EN7cutlass10bfloat16_tE19Flash_kernel_traitsILi64ELi128ELi128ELi8ES3_EELb1ELb0ELb0ELb0ELb0ELb0ELb0EEEvNS_16Flash_bwd_paramsE,"ax",@progbits
	.align	128
        .global         _ZN5flash44flash_bwd_dq_dk_dv_loop_seqk_parallel_kernelI23Flash_bwd_kernel_traitsILi64ELi128ELi128ELi8ELi4ELi4ELi4ELb0ELb0EN7cutlass10bfloat16_tE19Flash_kernel_traitsILi64ELi128ELi128ELi8ES3_EELb1ELb0ELb0ELb0ELb0ELb0ELb0EEEvNS_16Flash_bwd_paramsE
        .type           _ZN5flash44flash_bwd_dq_dk_dv_loop_seqk_parallel_kernelI23Flash_bwd_kernel_traitsILi64ELi128ELi128ELi8ELi4ELi4ELi4ELb0ELb0EN7cutlass10bfloat16_tE19Flash_kernel_traitsILi64ELi128ELi128ELi8ES3_EELb1ELb0ELb0ELb0ELb0ELb0ELb0EEEvNS_16Flash_bwd_paramsE,@function
        .size           _ZN5flash44flash_bwd_dq_dk_dv_loop_seqk_parallel_kernelI23Flash_bwd_kernel_traitsILi64ELi128ELi128ELi8ELi4ELi4ELi4ELb0ELb0EN7cutlass10bfloat16_tE19Flash_kernel_traitsILi64ELi128ELi128ELi8ES3_EELb1ELb0ELb0ELb0ELb0ELb0ELb0EEEvNS_16Flash_bwd_paramsE,(.L_x_2787 - _ZN5flash44flash_bwd_dq_dk_dv_loop_seqk_parallel_kernelI23Flash_bwd_kernel_traitsILi64ELi128ELi128ELi8ELi4ELi4ELi4ELb0ELb0EN7cutlass10bfloat16_tE19Flash_kernel_traitsILi64ELi128ELi128ELi8ES3_EELb1ELb0ELb0ELb0ELb0ELb0ELb0EEEvNS_16Flash_bwd_paramsE)
        .other          _ZN5flash44flash_bwd_dq_dk_dv_loop_seqk_parallel_kernelI23Flash_bwd_kernel_traitsILi64ELi128ELi128ELi8ELi4ELi4ELi4ELb0ELb0EN7cutlass10bfloat16_tE19Flash_kernel_traitsILi64ELi128ELi128ELi8ES3_EELb1ELb0ELb0ELb0ELb0ELb0ELb0EEEvNS_16Flash_bwd_paramsE,@"STO_CUDA_ENTRY STV_DEFAULT"
_ZN5flash44flash_bwd_dq_dk_dv_loop_seqk_parallel_kernelI23Flash_bwd_kernel_traitsILi64ELi128ELi128ELi8ELi4ELi4ELi4ELb0ELb0EN7cutlass10bfloat16_tE19Flash_kernel_traitsILi64ELi128ELi128ELi8ES3_EELb1ELb0ELb0ELb0ELb0ELb0ELb0EEEvNS_16Flash_bwd_paramsE:
.text._ZN5flash44flash_bwd_dq_dk_dv_loop_seqk_parallel_kernelI23Flash_bwd_kernel_traitsILi64ELi128ELi128ELi8ELi4ELi4ELi4ELb0ELb0EN7cutlass10bfloat16_tE19Flash_kernel_traitsILi64ELi128ELi128ELi8ES3_EELb1ELb0ELb0ELb0ELb0ELb0ELb0EEEvNS_16Flash_bwd_paramsE:
        /* <DEDUP_REMOVED lines=38> */
.L_x_1992:
        /* <DEDUP_REMOVED lines=54> */
.L_x_1905:
        /* <DEDUP_REMOVED lines=37> */
.L_x_1907:
[----:B------:R-:W2:Y:S01]  /*0810*/  LDCU.64 UR14, c[0x0][0x3b8] ;  /* 0x00007700ff0e77ac */ /* 0x000ea20008000a00 */
[----:B------:R-:W-:-:S05]  /*0820*/  IADD3 R2, PT, PT, R35, UR27, RZ ;  /* 0x0000001b23027c10 */ /* 0x000fca000fffe0ff */
[C---:B--2---:R-:W-:Y:S02]  /*0830*/  IMAD R0, R2.reuse, UR15, RZ ;  /* 0x0000000f02007c24 */ /* 0x044fe4000f8e02ff */
[----:B------:R-:W-:-:S05]  /*0840*/  IMAD.WIDE.U32 R2, R2, UR14, RZ ;  /* 0x0000000e02027c25 */ /* 0x000fca000f8e00ff */
[----:B------:R-:W-:Y:S02]  /*0850*/  IADD3 R21, PT, PT, R3, R0, RZ ;  /* 0x0000000003157210 */ /* 0x000fe40007ffe0ff */
[----:B------:R-:W-:-:S07]  /*0860*/  MOV R20, R2 ;  /* 0x0000000200147202 */ /* 0x000fce0000000f00 */
.L_x_1908:
        /* <DEDUP_REMOVED lines=47> */
.L_x_1909:
[----:B------:R-:W2:Y:S01]  /*0b60*/  LDCU.64 UR12, c[0x0][0x3c0] ;  /* 0x00007800ff0c77ac */ /* 0x000ea20008000a00 */
[----:B------:R-:W-:-:S05]  /*0b70*/  IADD3 R0, PT, PT, R35, UR27, RZ ;  /* 0x0000001b23007c10 */ /* 0x000fca000fffe0ff */
[C---:B--2---:R-:W-:Y:S02]  /*0b80*/  IMAD R4, R0.reuse, UR13, RZ ;  /* 0x0000000d00047c24 */ /* 0x044fe4000f8e02ff */
[----:B------:R-:W-:-:S05]  /*0b90*/  IMAD.WIDE.U32 R2, R0, UR12, RZ ;  /* 0x0000000c00027c25 */ /* 0x000fca000f8e00ff */
[----:B------:R-:W-:Y:S02]  /*0ba0*/  IADD3 R27, PT, PT, R3, R4, RZ ;  /* 0x00000004031b7210 */ /* 0x000fe40007ffe0ff */
[----:B------:R-:W-:Y:S02]  /*0bb0*/  MOV R25, R2 ;  /* 0x0000000200197202 */ /* 0x000fe40000000f00 */
.L_x_1910:
        /* <DEDUP_REMOVED lines=29> */
.L_x_1911:
[----:B------:R-:W-:Y:S02]  /*0d90*/  UIMAD.WIDE.U32 UR50, UR46, UR10, URZ ;  /* 0x0000000a2e3272a5 */ /* 0x000fe4000f8e00ff */
[----:B------:R-:W-:-:S04]  /*0da0*/  UIMAD UR45, UR47, UR10, URZ ;  /* 0x0000000a2f2d72a4 */ /* 0x000fc8000f8e02ff */
[----:B------:R-:W-:-:S12]  /*0db0*/  UIADD3 UR45, UPT, UPT, UR51, UR45, URZ ;  /* 0x0000002d332d7290 */ /* 0x000fd8000fffe0ff */
.L_x_1912:
        /* <DEDUP_REMOVED lines=20> */
.L_x_1913:
[----:B------:R-:W2:Y:S01]  /*0f00*/  LDCU UR46, c[0x0][0x434] ;  /* 0x00008680ff2e77ac */ /* 0x000ea20008000800 */
[----:B------:R-:W-:-:S04]  /*0f10*/  UIMAD UR4, UR36, UR35, UR24 ;  /* 0x00000023240472a4 */ /* 0x000fc8000f8e0218 */
[----:B--2---:R-:W-:Y:S02]  /*0f20*/  UIMAD UR46, UR4, UR46, URZ ;  /* 0x0000002e042e72a4 */ /* 0x004fe4000f8e02ff */
.L_x_1914:
        /* <DEDUP_REMOVED lines=11> */
.L_x_1915:
[----:B------:R-:W2:Y:S01]  /*0fe0*/  LDCU UR47, c[0x0][0x444] ;  /* 0x00008880ff2f77ac */ /* 0x000ea20008000800 */
[----:B------:R-:W-:-:S04]  /*0ff0*/  UIMAD UR4, UR36, UR35, UR24 ;  /* 0x00000023240472a4 */ /* 0x000fc8000f8e0218 */
[----:B--2---:R-:W-:-:S12]  /*1000*/  UIMAD UR47, UR4, UR47, URZ ;  /* 0x0000002f042f72a4 */ /* 0x004fd8000f8e02ff */
.L_x_1916:
        /* <DEDUP_REMOVED lines=26> */
[----:B------:R-:W-:Y:S01]  /*11b0*/  VIADD R32, R30, 0x60 ;  /* 0x000000601e207836 */ /* 0x000fe20000000000 */
[----:B------:R-:W-:Y:S01]  /*11c0*/  IADD3 R2, P0, PT, R2, UR42, RZ ;  /* 0x0000002a02027c10 */ /* 0x000fe2000ff1e0ff */
[----:B------:R-:W-:Y:S02]  /*11d0*/  USHF.R.S32.HI UR42, URZ, 0x1f, UR9 ;  /* 0x0000001fff2a7899 */ /* 0x000fe40008011409 */
        /* <DEDUP_REMOVED lines=14> */
[----:B------:R-:W-:Y:S02]  /*12c0*/  IMAD.X R3, RZ, RZ, UR44, P0 ;  /* 0x0000002cff037e24 */ /* 0x000fe400080e06ff */
[----:B------:R-:W-:Y:S02]  /*12d0*/  IMAD R7, R13, UR40, R0 ;  /* 0x000000280d077c24 */ /* 0x000fe4000f8e0200 */
[----:B------:R-:W-:Y:S01]  /*12e0*/  IMAD.WIDE.U32 R2, R12, UR40, R2 ;  /* 0x000000280c027c25 */ /* 0x000fe2000f8e0002 */
[----:B------:R-:W5:Y:S03]  /*12f0*/  LDCU.64 UR40, c[0x0][0x5e8] ;  /* 0x0000bd00ff2877ac */ /* 0x000f660008000a00 */
        /* <DEDUP_REMOVED lines=8> */
[C---:B------:R-:W-:Y:S01]  /*1380*/  IADD3 R16, PT, PT, R30.reuse, 0x40, RZ ;  /* 0x000000401e107810 */ /* 0x040fe20007ffe0ff */
[----:B------:R-:W-:Y:S01]  /*1390*/  VIADD R17, R30, 0x20 ;  /* 0x000000201e117836 */ /* 0x000fe20000000000 */
[----:B------:R-:W-:Y:S01]  /*13a0*/  IADD3.X R7, PT, PT, R6, UR42, R0, P1, P0 ;  /* 0x0000002a06077c10 */ /* 0x000fe20008fe0400 */
[----:B------:R-:W-:Y:S01]  /*13b0*/  IMAD R6, R30, R15, R5 ;  /* 0x0000000f1e067224 */ /* 0x000fe200078e0205 */
        /* <DEDUP_REMOVED lines=10> */
[C---:B----4-:R-:W-:Y:S02]  /*1460*/  LEA R238, P0, R5.reuse, UR4, 0x2 ;  /* 0x0000000405ee7c11 */ /* 0x050fe4000f8010ff */
[----:B------:R-:W-:Y:S01]  /*1470*/  LEA.HI.X R248, R2, UR9, R0, 0x1, P1 ;  /* 0x0000000902f87c11 */ /* 0x000fe200088f0c00 */
[----:B-----5:R-:W-:Y:S01]  /*1480*/  UIMAD.WIDE UR8, UR47, 0x4, UR40 ;  /* 0x000000042f0878a5 */ /* 0x020fe2000f8e0228 */
[----:B------:R-:W-:Y:S02]  /*1490*/  LEA.HI.X R239, R5, UR5, R4, 0x2, P0 ;  /* 0x0000000505ef7c11 */ /* 0x000fe400080f1404 */
[----:B------:R-:W-:-:S02]  /*14a0*/  IADD3 R19, P1, PT, R30, 0x20, RZ ;  /* 0x000000201e137810 */ /* 0x000fc40007f3e0ff */
[----:B------:R-:W-:Y:S02]  /*14b0*/  IADD3 R22, P0, PT, R30, 0x40, RZ ;  /* 0x000000401e167810 */ /* 0x000fe40007f1e0ff */
[----:B------:R-:W-:Y:S01]  /*14c0*/  SHF.L.U64.HI R7, R14, 0x5, R15 ;  /* 0x000000050e077819 */ /* 0x000fe2000001020f */
[----:B------:R-:W-:Y:S01]  /*14d0*/  IMAD.X R24, RZ, RZ, RZ, P1 ;  /* 0x000000ffff187224 */ /* 0x000fe200008e06ff */
[C---:B------:R-:W-:Y:S01]  /*14e0*/  SHF.L.U64.HI R5, R12.reuse, 0x5, R13 ;  /* 0x000000050c057819 */ /* 0x040fe2000001020d */
[----:B--2---:R-:W-:Y:S01]  /*14f0*/  UIMAD.WIDE UR40, UR46, 0x4, UR42 ;  /* 0x000000042e2878a5 */ /* 0x004fe2000f8e022a */
[----:B------:R-:W-:Y:S02]  /*1500*/  SHF.L.U32 R4, R12, 0x5, RZ ;  /* 0x000000050c047819 */ /* 0x000fe400000006ff */
[----:B------:R-:W-:Y:S01]  /*1510*/  IADD3.X R26, PT, PT, RZ, RZ, RZ, P0, !PT ;  /* 0x000000ffff1a7210 */ /* 0x000fe200007fe4ff */
[----:B------:R-:W-:Y:S08]  /*1520*/  BRA.U UP0, `(.L_x_1917) ;  /* 0x0000000900987547 */ /* 0x000ff0000b800000 */
        /* <DEDUP_REMOVED lines=17> */
.L_x_1918:
[----:B------:R-:W1:Y:S01]  /*1640*/  LDCU.64 UR10, c[0x0][0x5c0] ;  /* 0x0000b800ff0a77ac */ /* 0x000e620008000a00 */
[----:B------:R-:W-:-:S05]  /*1650*/  IADD3 R0, PT, PT, R35, UR27, RZ ;  /* 0x0000001b23007c10 */ /* 0x000fca000fffe0ff */
[C---:B-1----:R-:W-:Y:S02]  /*1660*/  IMAD R4, R0.reuse, UR11, RZ ;  /* 0x0000000b00047c24 */ /* 0x042fe4000f8e02ff */
[----:B------:R-:W-:-:S05]  /*1670*/  IMAD.WIDE.U32 R2, R0, UR10, RZ ;  /* 0x0000000a00027c25 */ /* 0x000fca000f8e00ff */
[----:B------:R-:W-:Y:S02]  /*1680*/  IADD3 R6, PT, PT, R3, R4, RZ ;  /* 0x0000000403067210 */ /* 0x000fe40007ffe0ff */
[----:B------:R-:W-:Y:S02]  /*1690*/  MOV R5, R2 ;  /* 0x0000000200057202 */ /* 0x000fe40000000f00 */
.L_x_1919:
        /* <DEDUP_REMOVED lines=17> */
.L_x_1920:
[----:B------:R-:W1:Y:S01]  /*17b0*/  LDCU.64 UR8, c[0x0][0x5c8] ;  /* 0x0000b900ff0877ac */ /* 0x000e620008000a00 */
[----:B------:R-:W-:-:S05]  /*17c0*/  IADD3 R0, PT, PT, R35, UR27, RZ ;  /* 0x0000001b23007c10 */ /* 0x000fca000fffe0ff */
[C---:B-1----:R-:W-:Y:S02]  /*17d0*/  IMAD R4, R0.reuse, UR9, RZ ;  /* 0x0000000900047c24 */ /* 0x042fe4000f8e02ff */
[----:B------:R-:W-:-:S05]  /*17e0*/  IMAD.WIDE.U32 R2, R0, UR8, RZ ;  /* 0x0000000800027c25 */ /* 0x000fca000f8e00ff */
[----:B------:R-:W-:Y:S02]  /*17f0*/  IADD3 R13, PT, PT, R3, R4, RZ ;  /* 0x00000004030d7210 */ /* 0x000fe40007ffe0ff */
[----:B------:R-:W-:-:S07]  /*1800*/  MOV R12, R2 ;  /* 0x00000002000c7202 */ /* 0x000fce0000000f00 */
.L_x_1921:
        /* <DEDUP_REMOVED lines=37> */
.L_x_1923:
[----:B------:R-:W-:Y:S05]  /*1a60*/  BSYNC.RECONVERGENT B0 ;  /* 0x0000000000007941 */ /* 0x000fea0003800200 */
.L_x_1922:
        /* <DEDUP_REMOVED lines=12> */
.L_x_1925:
[----:B------:R-:W-:Y:S05]  /*1b30*/  BSYNC.RECONVERGENT B0 ;  /* 0x0000000000007941 */ /* 0x000fea0003800200 */
.L_x_1924:
        /* <DEDUP_REMOVED lines=12> */
.L_x_1927:
[----:B------:R-:W-:Y:S05]  /*1c00*/  BSYNC.RECONVERGENT B0 ;  /* 0x0000000000007941 */ /* 0x000fea0003800200 */
.L_x_1926:
        /* <DEDUP_REMOVED lines=30> */
.L_x_1929:
[----:B------:R-:W-:Y:S05]  /*1df0*/  BSYNC.RECONVERGENT B0 ;  /* 0x0000000000007941 */ /* 0x000fea0003800200 */
.L_x_1928:
        /* <DEDUP_REMOVED lines=12> */
.L_x_1931:
[----:B------:R-:W-:Y:S05]  /*1ec0*/  BSYNC.RECONVERGENT B0 ;  /* 0x0000000000007941 */ /* 0x000fea0003800200 */
.L_x_1930:
        /* <DEDUP_REMOVED lines=12> */
.L_x_1917:
        /* <DEDUP_REMOVED lines=22> */
.L_x_1935:
[----:B------:R3:W-:Y:S01]  /*20f0*/  STS.128 [R8+0x8000], RZ ;  /* 0x008000ff08007388 */ /* 0x0007e20000000c00 */
[----:B------:R-:W-:Y:S05]  /*2100*/  BRA `(.L_x_1936) ;  /* 0x0000000000047947 */ /* 0x000fea0003800000 */
.L_x_1934:
[----:B------:R1:W-:Y:S02]  /*2110*/  STS.128 [R8+0x8000], RZ ;  /* 0x008000ff08007388 */ /* 0x0003e40000000c00 */
.L_x_1936:
[----:B------:R-:W-:Y:S05]  /*2120*/  BSYNC.RECONVERGENT B0 ;  /* 0x0000000000007941 */ /* 0x000fea0003800200 */
.L_x_1933:
        /* <DEDUP_REMOVED lines=16> */
.L_x_1938:
[----:B------:R-:W-:Y:S05]  /*2230*/  BSYNC.RECONVERGENT B0 ;  /* 0x0000000000007941 */ /* 0x000fea0003800200 */
.L_x_1937:
        /* <DEDUP_REMOVED lines=13> */
.L_x_1940:
[----:B------:R-:W-:Y:S05]  /*2310*/  BSYNC.RECONVERGENT B0 ;  /* 0x0000000000007941 */ /* 0x000fea0003800200 */
.L_x_1939:
        /* <DEDUP_REMOVED lines=13> */
.L_x_1942:
[----:B------:R-:W-:Y:S05]  /*23f0*/  BSYNC.RECONVERGENT B0 ;  /* 0x0000000000007941 */ /* 0x000fea0003800200 */
.L_x_1941:
        /* <DEDUP_REMOVED lines=13> */
.L_x_1945:
[----:B------:R1:W-:Y:S01]  /*24d0*/  STS.128 [R236], RZ ;  /* 0x000000ffec007388 */ /* 0x0003e20000000c00 */
[----:B------:R-:W-:Y:S05]  /*24e0*/  BRA `(.L_x_1946) ;  /* 0x0000000000047947 */ /* 0x000fea0003800000 */
.L_x_1944:
[----:B------:R1:W-:Y:S02]  /*24f0*/  STS.128 [R236], RZ ;  /* 0x000000ffec007388 */ /* 0x0003e40000000c00 */
.L_x_1946:
[----:B------:R-:W-:Y:S05]  /*2500*/  BSYNC.RECONVERGENT B0 ;  /* 0x0000000000007941 */ /* 0x000fea0003800200 */
.L_x_1943:
[--C-:B------:R-:W-:Y:S01]  /*2510*/  SHF.R.U32.HI R13, RZ, 0x1, R31.reuse ;  /* 0x00000001ff0d7819 */ /* 0x100fe2000001161f */
[----:B-1----:R-:W-:Y:S01]  /*2520*/  IMAD.MOV.U32 R4, RZ, RZ, 0x7f800000 ;  /* 0x7f800000ff047424 */ /* 0x002fe200078e00ff */
[----:B------:R-:W-:Y:S01]  /*2530*/  SHF.R.U32.HI R0, RZ, 0x2, R31 ;  /* 0x00000002ff007819 */ /* 0x000fe2000001161f */
[----:B------:R-:W-:Y:S01]  /*2540*/  IMAD.MOV.U32 R5, RZ, RZ, 0x7f800000 ;  /* 0x7f800000ff057424 */ /* 0x000fe200078e00ff */
[----:B------:R-:W-:Y:S01]  /*2550*/  LOP3.LUT R242, R13, 0x30, RZ, 0xc0, !PT ;  /* 0x000000300df27812 */ /* 0x000fe200078ec0ff */
[----:B------:R-:W-:Y:S02]  /*2560*/  IMAD.MOV.U32 R9, RZ, RZ, 0x7f800000 ;  /* 0x7f800000ff097424 */ /* 0x000fe400078e00ff */
[----:B------:R-:W-:Y:S01]  /*2570*/  IMAD.MOV.U32 R252, RZ, RZ, 0x7f800000 ;  /* 0x7f800000fffc7424 */ /* 0x000fe200078e00ff */
[----:B------:R-:W-:-:S04]  /*2580*/  LOP3.LUT R242, R242, 0x7, R0, 0xf8, !PT ;  /* 0x00000007f2f27812 */ /* 0x000fc800078ef800 */
[C---:B------:R-:W-:Y:S01]  /*2590*/  LOP3.LUT R2, R242.reuse, 0x40, RZ, 0xfc, !PT ;  /* 0x00000040f2027812 */ /* 0x040fe200078efcff */
[C---:B------:R-:W-:Y:S01]  /*25a0*/  VIADD R3, R242.reuse, 0x8 ;  /* 0x00000008f2037836 */ /* 0x040fe20000000000 */
[C---:B------:R-:W-:Y:S01]  /*25b0*/  ISETP.GE.AND P3, PT, R242.reuse, UR5, PT ;  /* 0x00000005f2007c0c */ /* 0x040fe2000bf66270 */
[----:B------:R-:W-:Y:S01]  /*25c0*/  VIADD R0, R242, 0x48 ;  /* 0x00000048f2007836 */ /* 0x000fe20000000000 */
[----:B------:R-:W-:Y:S01]  /*25d0*/  ISETP.GE.AND P1, PT, R2, UR5, PT ;  /* 0x0000000502007c0c */ /* 0x000fe2000bf26270 */
[----:B------:R-:W-:Y:S01]  /*25e0*/  IMAD.MOV.U32 R2, RZ, RZ, 0x4 ;  /* 0x00000004ff027424 */ /* 0x000fe200078e00ff */
[----:B------:R-:W-:Y:S01]  /*25f0*/  ISETP.GE.AND P2, PT, R3, UR5, PT ;  /* 0x0000000503007c0c */ /* 0x000fe2000bf46270 */
[----:B------:R1:W-:Y:S01]  /*2600*/  @P6 STS.128 [R236+0x1000], RZ ;  /* 0x001000ffec006388 */ /* 0x0003e20000000c00 */
[----:B------:R-:W-:Y:S01]  /*2610*/  ISETP.GE.AND P0, PT, R0, UR5, PT ;  /* 0x0000000500007c0c */ /* 0x000fe2000bf06270 */
[----:B------:R-:W-:-:S06]  /*2620*/  IMAD.WIDE.U32 R2, R242, R2, UR40 ;  /* 0x00000028f2027e25 */ /* 0x000fcc000f8e0002 */
[----:B------:R-:W2:Y:S04]  /*2630*/  @!P3 LDG.E R9, desc[UR30][R2.64] ;  /* 0x0000001e0209b981 */ /* 0x000ea8000c1e1900 */
[----:B------:R-:W3:Y:S04]  /*2640*/  @!P1 LDG.E R4, desc[UR30][R2.64+0x100] ;  /* 0x0001001e02049981 */ /* 0x000ee8000c1e1900 */
[----:B------:R-:W4:Y:S01]  /*2650*/  @!P2 LDG.E R5, desc[UR30][R2.64+0x20] ;  /* 0x0000201e0205a981 */ /* 0x000f22000c1e1900 */
[----:B------:R-:W-:Y:S03]  /*2660*/  BSSY.RECONVERGENT B0, `(.L_x_1947) ;  /* 0x0000010000007945 */ /* 0x000fe60003800200 */
[----:B------:R1:W5:Y:S02]  /*2670*/  @!P0 LDG.E R252, desc[UR30][R2.64+0x120] ;  /* 0x0001201e02fc8981 */ /* 0x000364000c1e1900 */
[----:B-1----:R-:W-:-:S04]  /*2680*/  LEA R2, P0, R6, R251, 0x1 ;  /* 0x000000fb06027211 */ /* 0x002fc800078008ff */
[----:B------:R-:W-:Y:S01]  /*2690*/  LEA.HI.X R3, R6, R250, R7, 0x1, P0 ;  /* 0x000000fa06037211 */ /* 0x000fe200000f0c07 */
[----:B---3--:R1:W-:Y:S04]  /*26a0*/  STL [R1], R4 ;  /* 0x0000000401007387 */ /* 0x0083e80000100800 */
[----:B----4-:R1:W-:Y:S04]  /*26b0*/  STL [R1+0x4], R5 ;  /* 0x0000040501007387 */ /* 0x0103e80000100800 */
[----:B--2---:R1:W-:Y:S01]  /*26c0*/  STL [R1+0x8], R9 ;  /* 0x0000080901007387 */ /* 0x0043e20000100800 */
[----:B------:R-:W-:Y:S05]  /*26d0*/  @P6 BRA `(.L_x_1948) ;  /* 0x0000000000206947 */ /* 0x000fea0003800000 */
[----:B------:R-:W2:Y:S02]  /*26e0*/  LDCU UR4, c[0x0][0x440] ;  /* 0x00008800ff0477ac */ /* 0x000ea40008000800 */
[----:B--2---:R-:W-:-:S13]  /*26f0*/  ISETP.GE.AND P0, PT, R10, UR4, PT ;  /* 0x000000040a007c0c */ /* 0x004fda000bf06270 */
[----:B------:R2:W-:Y:S01]  /*2700*/  @P0 STS.128 [R236+0x1000], RZ ;  /* 0x001000ffec000388 */ /* 0x0005e20000000c00 */
[----:B------:R-:W-:Y:S05]  /*2710*/  @P0 BRA `(.L_x_1948) ;  /* 0x0000000000100947 */ /* 0x000fea0003800000 */
[----:B------:R-:W-:Y:S01]  /*2720*/  @!PT LDS RZ, [RZ] ;  /* 0x00000000fffff984 */ /* 0x000fe20000000800 */
[----:B------:R-:W-:Y:S01]  /*2730*/  @!PT LDS RZ, [RZ] ;  /* 0x00000000fffff984 */ /* 0x000fe20000000800 */
[----:B------:R-:W-:Y:S01]  /*2740*/  @!PT LDS RZ, [RZ] ;  /* 0x00000000fffff984 */ /* 0x000fe20000000800 */
[----:B------:R3:W-:Y:S02]  /*2750*/  LDGSTS.E.BYPASS.LTC128B.128 [R236+0x1000], desc[UR30][R2.64] ;  /* 0x0100000002ec7fae */ /* 0x0007e4000b981a1e */
.L_x_1948:
[----:B------:R-:W-:Y:S05]  /*2760*/  BSYNC.RECONVERGENT B0 ;  /* 0x0000000000007941 */ /* 0x000fea0003800200 */
.L_x_1947:
        /* <DEDUP_REMOVED lines=13> */
.L_x_1950:
[----:B------:R-:W-:Y:S05]  /*2840*/  BSYNC.RECONVERGENT B0 ;  /* 0x0000000000007941 */ /* 0x000fea0003800200 */
.L_x_1949:
        /* <DEDUP_REMOVED lines=13> */
.L_x_1952:
[----:B------:R-:W-:Y:S05]  /*2920*/  BSYNC.RECONVERGENT B0 ;  /* 0x0000000000007941 */ /* 0x000fea0003800200 */
.L_x_1951:
[----:B------:R-:W2:Y:S01]  /*2930*/  LDCU.64 UR4, c[0x0][0x3d0] ;  /* 0x00007a00ff0477ac */ /* 0x000ea20008000a00 */
[----:B-1-3--:R-:W-:Y:S01]  /*2940*/  MOV R2, UR14 ;  /* 0x0000000e00027c02 */ /* 0x00afe20008000f00 */
        /* <DEDUP_REMOVED lines=8> */
[----:B--2---:R-:W-:-:S04]  /*29d0*/  IMAD R0, R29, UR4, RZ ;  /* 0x000000041d007c24 */ /* 0x004fc8000f8e02ff */
        /* <DEDUP_REMOVED lines=19> */
.L_x_1955:
[----:B------:R2:W-:Y:S01]  /*2b10*/  STS.128 [R8+0xc000], RZ ;  /* 0x00c000ff08007388 */ /* 0x0005e20000000c00 */
[----:B------:R-:W-:Y:S05]  /*2b20*/  BRA `(.L_x_1956) ;  /* 0x0000000000047947 */ /* 0x000fea0003800000 */
.L_x_1954:
[----:B------:R3:W-:Y:S02]  /*2b30*/  STS.128 [R8+0xc000], RZ ;  /* 0x00c000ff08007388 */ /* 0x0007e40000000c00 */
.L_x_1956:
[----:B------:R-:W-:Y:S05]  /*2b40*/  BSYNC.RECONVERGENT B0 ;  /* 0x0000000000007941 */ /* 0x000fea0003800200 */
.L_x_1953:
        /* <DEDUP_REMOVED lines=23> */
.L_x_1958:
[----:B------:R-:W-:Y:S05]  /*2cc0*/  BSYNC.RECONVERGENT B0 ;  /* 0x0000000000007941 */ /* 0x000fea0003800200 */
.L_x_1957:
        /* <DEDUP_REMOVED lines=20> */
.L_x_1960:
[----:B------:R-:W-:Y:S05]  /*2e10*/  BSYNC.RECONVERGENT B0 ;  /* 0x0000000000007941 */ /* 0x000fea0003800200 */
.L_x_1959:
        /* <DEDUP_REMOVED lines=20> */
.L_x_1962:
[----:B------:R-:W-:Y:S05]  /*2f60*/  BSYNC.RECONVERGENT B0 ;  /* 0x0000000000007941 */ /* 0x000fea0003800200 */
.L_x_1961:
        /* <DEDUP_REMOVED lines=28> */
.L_x_1965:
[----:B------:R3:W-:Y:S01]  /*3130*/  STS.128 [R8+0x10000], RZ ;  /* 0x010000ff08007388 */ /* 0x0007e20000000c00 */
[----:B------:R-:W-:Y:S05]  /*3140*/  BRA `(.L_x_1966) ;  /* 0x0000000000047947 */ /* 0x000fea0003800000 */
.L_x_1964:
[----:B------:R1:W-:Y:S02]  /*3150*/  STS.128 [R8+0x10000], RZ ;  /* 0x010000ff08007388 */ /* 0x0003e40000000c00 */
.L_x_1966:
[----:B------:R-:W-:Y:S05]  /*3160*/  BSYNC.RECONVERGENT B0 ;  /* 0x0000000000007941 */ /* 0x000fea0003800200 */
.L_x_1963:
[----:B------:R-:W2:Y:S02]  /*3170*/  LDC.64 R20, c[0x0][0x528] ;  /* 0x00014a00ff147b82 */ /* 0x000ea40000000a00 */
[----:B--2---:R2:W5:Y:S04]  /*3180*/  LDG.E.64 R16, desc[UR30][R20.64+0x8] ;  /* 0x0000081e14107981 */ /* 0x004568000c1e1b00 */
[----:B------:R-:W5:Y:S01]  /*3190*/  LDG.E.64 R20, desc[UR30][R20.64] ;  /* 0x0000001e14147981 */ /* 0x000f62000c1e1b00 */
[----:B------:R-:W-:Y:S01]  /*31a0*/  IMAD.SHL.U32 R25, R31, 0x40, RZ ;  /* 0x000000401f197824 */ /* 0x000fe200078e00ff */
[----:B------:R-:W-:Y:S01]  /*31b0*/  LOP3.LUT R243, R243, 0x3, RZ, 0xc0, !PT ;  /* 0x00000003f3f37812 */ /* 0x000fe200078ec0ff */
[----:B------:R-:W-:Y:S01]  /*31c0*/  IMAD.U32 R0, RZ, RZ, UR29 ;  /* 0x0000001dff007e24 */ /* 0x000fe2000f8e00ff */
[----:B------:R-:W1:Y:S01]  /*31d0*/  S2R R174, SR_TID.X ;  /* 0x0000000000ae7919 */ /* 0x000e620000002100 */
[----:B------:R-:W-:Y:S01]  /*31e0*/  SHF.R.U32.HI R2, RZ, 0x4, R31 ;  /* 0x00000004ff027819 */ /* 0x000fe2000001161f */
[----:B------:R-:W-:Y:S01]  /*31f0*/  IMAD.SHL.U32 R153, R31, 0x20, RZ ;  /* 0x000000201f997824 */ /* 0x000fe200078e00ff */
[----:B------:R-:W-:Y:S01]  /*3200*/  LOP3.LUT R12, R25, 0x1c0, RZ, 0xc0, !PT ;  /* 0x000001c0190c7812 */ /* 0x000fe200078ec0ff */
[----:B------:R2:W-:Y:S01]  /*3210*/  @P3 STS.128 [R8+0x11000], RZ ;  /* 0x011000ff08003388 */ /* 0x0005e20000000c00 */
[----:B------:R-:W-:Y:S01]  /*3220*/  IMAD R243, R0, 0x8, R243 ;  /* 0x0000000800f37824 */ /* 0x000fe200078e02f3 */
[----:B------:R-:W-:Y:S01]  /*3230*/  LOP3.LUT R0, R2, 0x8, RZ, 0xc0, !PT ;  /* 0x0000000802007812 */ /* 0x000fe200078ec0ff */
[----:B------:R-:W-:Y:S01]  /*3240*/  BSSY.RECONVERGENT B0, `(.L_x_1967) ;  /* 0x000001c000007945 */ /* 0x000fe20003800200 */
[----:B------:R-:W-:Y:S01]  /*3250*/  LOP3.LUT R12, R12, 0x38, R33, 0xf8, !PT ;  /* 0x000000380c0c7812 */ /* 0x000fe200078ef821 */
[----:B------:R-:W-:Y:S01]  /*3260*/  IMAD.U32 R14, RZ, RZ, UR28 ;  /* 0x0000001cff0e7e24 */ /* 0x000fe2000f8e00ff */
[----:B------:R-:W-:-:S02]  /*3270*/  SHF.R.U32.HI R27, RZ, 0x6, R31 ;  /* 0x00000006ff1b7819 */ /* 0x000fc4000001161f */
[----:B------:R-:W-:Y:S02]  /*3280*/  LOP3.LUT R15, R25, 0x200, RZ, 0xc0, !PT ;  /* 0x00000200190f7812 */ /* 0x000fe400078ec0ff */
[----:B------:R-:W-:Y:S02]  /*3290*/  LOP3.LUT R0, R0, 0x10, R31, 0xf8, !PT ;  /* 0x0000001000007812 */ /* 0x000fe400078ef81f */
[----:B------:R-:W-:Y:S02]  /*32a0*/  LOP3.LUT R18, R12, 0x8, R13, 0x78, !PT ;  /* 0x000000080c127812 */ /* 0x000fe400078e780d */
[----:B------:R-:W-:Y:S02]  /*32b0*/  LOP3.LUT R27, R27, 0xe, RZ, 0xc0, !PT ;  /* 0x0000000e1b1b7812 */ /* 0x000fe400078ec0ff */
[----:B------:R-:W-:Y:S02]  /*32c0*/  LOP3.LUT R15, R15, 0xc00, R153, 0xf8, !PT ;  /* 0x00000c000f0f7812 */ /* 0x000fe400078ef899 */
[----:B------:R-:W-:Y:S01]  /*32d0*/  LOP3.LUT R13, R0, R12, RZ, 0x3c, !PT ;  /* 0x0000000c000d7212 */ /* 0x000fe200078e3cff */
        /* <DEDUP_REMOVED lines=18> */
.L_x_1968:
[----:B------:R-:W-:Y:S05]  /*3400*/  BSYNC.RECONVERGENT B0 ;  /* 0x0000000000007941 */ /* 0x000fea0003800200 */
.L_x_1967:
[----:B------:R1:W-:Y:S01]  /*3410*/  @P2 STS.128 [R8+0x12000], RZ ;  /* 0x012000ff08002388 */ /* 0x0003e20000000c00 */
[----:B------:R-:W-:Y:S01]  /*3420*/  BSSY.RECONVERGENT B0, `(.L_x_1969) ;  /* 0x0000016000007945 */ /* 0x000fe20003800200 */
[----:B------:R-:W-:Y:S01]  /*3430*/  IMAD R14, R14, 0x4, R27 ;  /* 0x000000040e0e7824 */ /* 0x000fe200078e021b */
[----:B------:R-:W-:Y:S02]  /*3440*/  LOP3.LUT R15, R15, R18, RZ, 0xfc, !PT ;  /* 0x000000120f0f7212 */ /* 0x000fe400078efcff */
[----:B------:R-:W-:Y:S01]  /*3450*/  LOP3.LUT R13, R13, 0x200, R25, 0xf8, !PT ;  /* 0x000002000d0d7812 */ /* 0x000fe200078ef819 */
        /* <DEDUP_REMOVED lines=18> */
.L_x_1970:
[----:B------:R-:W-:Y:S05]  /*3580*/  BSYNC.RECONVERGENT B0 ;  /* 0x0000000000007941 */ /* 0x000fea0003800200 */
.L_x_1969:
[----:B------:R2:W-:Y:S01]  /*3590*/  @P1 STS.128 [R8+0x13000], RZ ;  /* 0x013000ff08001388 */ /* 0x0005e20000000c00 */
[----:B------:R-:W-:Y:S01]  /*35a0*/  BSSY.RECONVERGENT B0, `(.L_x_1971) ;  /* 0x0000016000007945 */ /* 0x000fe20003800200 */
[C---:B-1----:R-:W-:Y:S02]  /*35b0*/  SHF.L.U32 R18, R174.reuse, 0x6, RZ ;  /* 0x00000006ae127819 */ /* 0x042fe400000006ff */
[C---:B------:R-:W-:Y:S02]  /*35c0*/  SHF.L.U32 R22, R174.reuse, 0x1, RZ ;  /* 0x00000001ae167819 */ /* 0x040fe400000006ff */
[----:B------:R-:W-:Y:S01]  /*35d0*/  SHF.L.U32 R19, R174, 0x4, RZ ;  /* 0x00000004ae137819 */ /* 0x000fe200000006ff */
[----:B------:R-:W-:Y:S05]  /*35e0*/  @P1 BRA `(.L_x_1972) ;  /* 0x0000000000441947 */ /* 0x000fea0003800000 */
        /* <DEDUP_REMOVED lines=17> */
.L_x_1972:
[----:B------:R-:W-:Y:S05]  /*3700*/  BSYNC.RECONVERGENT B0 ;  /* 0x0000000000007941 */ /* 0x000fea0003800200 */
.L_x_1971:
[----:B------:R-:W-:Y:S01]  /*3710*/  IMAD.SHL.U32 R4, R174, 0x20, RZ ;  /* 0x00000020ae047824 */ /* 0x000fe200078e00ff */
[----:B--2---:R-:W-:Y:S01]  /*3720*/  LOP3.LUT R2, R22, 0xe006, R18, 0xc8, !PT ;  /* 0x0000e00616027812 */ /* 0x004fe200078ec812 */
[----:B------:R-:W-:Y:S01]  /*3730*/  IMAD.SHL.U32 R173, R174, 0x8, RZ ;  /* 0x00000008aead7824 */ /* 0x000fe200078e00ff */
[----:B------:R-:W-:Y:S01]  /*3740*/  LOP3.LUT R0, R19, 0x1c0, RZ, 0xc0, !PT ;  /* 0x000001c013007812 */ /* 0x000fe200078ec0ff */
[----:B------:R-:W-:Y:S01]  /*3750*/  UIMAD UR5, UR36, UR35, UR24 ;  /* 0x00000023240572a4 */ /* 0x000fe2000f8e0218 */
[----:B------:R-:W-:Y:S01]  /*3760*/  LOP3.LUT R2, R2, 0xc00, R4, 0xf8, !PT ;  /* 0x00000c0002027812 */ /* 0x000fe200078ef804 */
[----:B------:R-:W2:Y:S01]  /*3770*/  LDC R240, c[0x0][0x44c] ;  /* 0x00011300fff07b82 */ /* 0x000ea20000000800 */
[----:B------:R-:W-:Y:S01]  /*3780*/  LOP3.LUT R0, R0, 0x38, R22, 0xf8, !PT ;  /* 0x0000003800007812 */ /* 0x000fe200078ef816 */
[----:B------:R-:W-:Y:S01]  /*3790*/  USHF.L.U32 UR5, UR5, 0x5, URZ ;  /* 0x0000000505057899 */ /* 0x000fe200080006ff */
[----:B------:R-:W-:Y:S01]  /*37a0*/  LOP3.LUT R5, R18, 0x1c0, RZ, 0xc0, !PT ;  /* 0x000001c012057812 */ /* 0x000fe200078ec0ff */
[----:B------:R-:W0:Y:S01]  /*37b0*/  LDGDEPBAR ;  /* 0x00000000000079af */ /* 0x000e220000000000 */
[----:B------:R-:W-:Y:S01]  /*37c0*/  LOP3.LUT R2, R2, R0, RZ, 0xfc, !PT ;  /* 0x0000000002027212 */ /* 0x000fe200078efcff */
[----:B------:R-:W-:Y:S01]  /*37d0*/  USHF.R.S32.HI UR4, URZ, 0x1f, UR5 ;  /* 0x0000001fff047899 */ /* 0x000fe20008011405 */
[----:B------:R-:W-:Y:S01]  /*37e0*/  LOP3.LUT R3, R12, 0x8, R31, 0x78, !PT ;  /* 0x000000080c037812 */ /* 0x000fe200078e781f */
[----:B------:R-:W-:Y:S01]  /*37f0*/  IMAD.MOV.U32 R160, RZ, RZ, 0x40 ;  /* 0x00000040ffa07424 */ /* 0x000fe200078e00ff */
[----:B------:R-:W-:Y:S01]  /*3800*/  LOP3.LUT R0, R5, 0x38, R173, 0xf8, !PT ;  /* 0x0000003805007812 */ /* 0x000fe200078ef8ad */
[----:B------:R3:W-:Y:S01]  /*3810*/  STL [R1+0x1c], R2 ;  /* 0x00001c0201007387 */ /* 0x0007e20000100800 */
[----:B------:R-:W-:Y:S01]  /*3820*/  LOP3.LUT R153, R3, 0x7200, R153, 0xf8, !PT ;  /* 0x0000720003997812 */ /* 0x000fe200078ef899 */
[----:B------:R-:W-:Y:S01]  /*3830*/  IMAD.MOV.U32 R170, RZ, RZ, 0x20 ;  /* 0x00000020ffaa7424 */ /* 0x000fe200078e00ff */
[--C-:B------:R-:W-:Y:S01]  /*3840*/  SHF.R.U32.HI R6, RZ, 0x1, R174.reuse ;  /* 0x00000001ff067819 */ /* 0x100fe200000116ae */
[----:B------:R-:W-:Y:S01]  /*3850*/  UIADD3 UR34, UPT, UPT, UR34, 0x80, URZ ;  /* 0x0000008022227890 */ /* 0x000fe2000fffe0ff */
[C---:B------:R-:W-:Y:S01]  /*3860*/  LOP3.LUT R3, R0.reuse, 0x8, R174, 0x78, !PT ;  /* 0x0000000800037812 */ /* 0x040fe200078e78ae */
[----:B------:R-:W-:Y:S01]  /*3870*/  IMAD.MOV.U32 R237, RZ, RZ, R236 ;  /* 0x000000ffffed7224 */ /* 0x000fe200078e00ec */
[----:B------:R-:W-:-:S02]  /*3880*/  LOP3.LUT R0, R0, 0x8, R6, 0x78, !PT ;  /* 0x0000000800007812 */ /* 0x000fc400078e7806 */
[----:B------:R-:W-:Y:S02]  /*3890*/  CS2R R126, SRZ ;  /* 0x00000000007e7805 */ /* 0x000fe4000001ff00 */
[----:B-----5:R-:W-:Y:S02]  /*38a0*/  R2UR UR15, R20 ;  /* 0x00000000140f72ca */ /* 0x020fe400000e0000 */
[----:B------:R-:W-:Y:S02]  /*38b0*/  CS2R R124, SRZ ;  /* 0x00000000007c7805 */ /* 0x000fe4000001ff00 */
[----:B------:R-:W-:Y:S02]  /*38c0*/  LEA R153, R153, UR25, 0x1 ;  /* 0x0000001999997c11 */ /* 0x000fe4000f8e08ff */
[----:B------:R-:W-:Y:S02]  /*38d0*/  CS2R R130, SRZ ;  /* 0x0000000000827805 */ /* 0x000fe4000001ff00 */
[----:B------:R-:W-:-:S02]  /*38e0*/  LEA R171, R15, UR25, 0x1 ;  /* 0x000000190fab7c11 */ /* 0x000fc4000f8e08ff */
[----:B------:R-:W-:Y:S02]  /*38f0*/  CS2R R128, SRZ ;  /* 0x0000000000807805 */ /* 0x000fe4000001ff00 */
[----:B------:R-:W-:Y:S02]  /*3900*/  LEA R168, R13, UR25, 0x1 ;  /* 0x000000190da87c11 */ /* 0x000fe4000f8e08ff */
        /* <DEDUP_REMOVED lines=9> */
[----:B---3--:R-:W-:-:S02]  /*39a0*/  LOP3.LUT R2, R18, 0x200, RZ, 0xc0, !PT ;  /* 0x0000020012027812 */ /* 0x008fc400078ec0ff */
[----:B------:R-:W-:Y:S02]  /*39b0*/  CS2R R104, SRZ ;  /* 0x0000000000687805 */ /* 0x000fe4000001ff00 */
[----:B------:R-:W-:Y:S02]  /*39c0*/  CS2R R102, SRZ ;  /* 0x0000000000667805 */ /* 0x000fe4000001ff00 */
[----:B------:R-:W-:Y:S02]  /*39d0*/  CS2R R100, SRZ ;  /* 0x0000000000647805 */ /* 0x000fe4000001ff00 */
[--C-:B------:R-:W-:Y:S02]  /*39e0*/  LOP3.LUT R2, R2, 0xc00, R4.reuse, 0xf8, !PT ;  /* 0x00000c0002027812 */ /* 0x100fe400078ef804 */
[----:B------:R-:W-:Y:S02]  /*39f0*/  CS2R R94, SRZ ;  /* 0x00000000005e7805 */ /* 0x000fe4000001ff00 */
[----:B------:R-:W-:-:S02]  /*3a00*/  LOP3.LUT R4, R3, 0x7200, R4, 0xf8, !PT ;  /* 0x0000720003047812 */ /* 0x000fc400078ef804 */
[----:B------:R-:W-:Y:S02]  /*3a10*/  CS2R R92, SRZ ;  /* 0x00000000005c7805 */ /* 0x000fe4000001ff00 */
[----:B------:R-:W-:Y:S02]  /*3a20*/  IADD3 R3, P3, P0, R16, UR5, R34 ;  /* 0x0000000510037c10 */ /* 0x000fe4000f87e022 */
[----:B------:R-:W-:Y:S02]  /*3a30*/  CS2R R98, SRZ ;  /* 0x0000000000627805 */ /* 0x000fe4000001ff00 */
[----:B------:R-:W-:Y:S01]  /*3a40*/  LOP3.LUT R172, R2, R0, RZ, 0xfc, !PT ;  /* 0x0000000002ac7212 */ /* 0x000fe200078efcff */
[----:B------:R-:W-:Y:S01]  /*3a50*/  STL [R1+0x18], R4 ;  /* 0x0000180401007387 */ /* 0x000fe20000100800 */
[----:B------:R-:W-:Y:S01]  /*3a60*/  IADD3.X R0, PT, PT, R17, UR4, RZ, P3, P0 ;  /* 0x0000000411007c10 */ /* 0x000fe20009fe04ff */
[----:B------:R-:W-:Y:S01]  /*3a70*/  IMAD.MOV.U32 R2, RZ, RZ, 0x20 ;  /* 0x00000020ff027424 */ /* 0x000fe200078e00ff */
[----:B------:R-:W-:-:S02]  /*3a80*/  R2P PR, R31, 0x6 ;  /* 0x000000061f007804 */ /* 0x000fc40000000000 */
[----:B------:R-:W-:Y:S02]  /*3a90*/  CS2R R96, SRZ ;  /* 0x0000000000607805 */ /* 0x000fe4000001ff00 */
[C---:B------:R-:W-:Y:S01]  /*3aa0*/  LOP3.LUT P0, RZ, R174.reuse, 0x4, RZ, 0xc0, !PT ;  /* 0x00000004aeff7812 */ /* 0x040fe2000780c0ff */
[----:B------:R3:W-:Y:S01]  /*3ab0*/  STL [R1+0xc], R0 ;  /* 0x00000c0001007387 */ /* 0x0007e20000100800 */
[----:B------:R-:W-:Y:S02]  /*3ac0*/  LOP3.LUT P5, RZ, R174, 0x8, RZ, 0xc0, !PT ;  /* 0x00000008aeff7812 */ /* 0x000fe400078ac0ff */
[----:B------:R-:W-:Y:S02]  /*3ad0*/  CS2R R90, SRZ ;  /* 0x00000000005a7805 */ /* 0x000fe4000001ff00 */
[----:B------:R-:W-:Y:S02]  /*3ae0*/  R2UR UR4, R21 ;  /* 0x00000000150472ca */ /* 0x000fe400000e0000 */
[----:B------:R-:W-:-:S02]  /*3af0*/  CS2R R88, SRZ ;  /* 0x0000000000587805 */ /* 0x000fc4000001ff00 */
[----:B------:R-:W-:Y:S02]  /*3b00*/  SEL R160, R160, 0xffffffc0, !P2 ;  /* 0xffffffc0a0a07807 */ /* 0x000fe40005000000 */
[----:B------:R-:W-:Y:S02]  /*3b10*/  CS2R R86, SRZ ;  /* 0x0000000000567805 */ /* 0x000fe4000001ff00 */
[----:B------:R-:W-:Y:S02]  /*3b20*/  SEL R170, R170, 0xffffffe0, !P1 ;  /* 0xffffffe0aaaa7807 */ /* 0x000fe40004800000 */
[----:B------:R-:W-:Y:S02]  /*3b30*/  CS2R R84, SRZ ;  /* 0x0000000000547805 */ /* 0x000fe4000001ff00 */
        /* <DEDUP_REMOVED lines=9> */
[C---:B------:R-:W-:Y:S01]  /*3bd0*/  LOP3.LUT P3, RZ, R174.reuse, 0x2, RZ, 0xc0, !PT ;  /* 0x00000002aeff7812 */ /* 0x040fe2000786c0ff */
[----:B------:R-:W-:Y:S01]  /*3be0*/  VIADD R243, R243, 0xfffffff8 ;  /* 0xfffffff8f3f37836 */ /* 0x000fe20000000000 */
[----:B------:R-:W-:Y:S01]  /*3bf0*/  LOP3.LUT P4, RZ, R174, 0x10, RZ, 0xc0, !PT ;  /* 0x00000010aeff7812 */ /* 0x000fe2000788c0ff */
[C---:B------:R-:W-:Y:S01]  /*3c00*/  IMAD.IADD R156, R170.reuse, 0x1, R153 ;  /* 0x00000001aa9c7824 */ /* 0x040fe200078e0299 */
[----:B------:R-:W-:Y:S01]  /*3c10*/  LOP3.LUT R241, R173, 0x38, RZ, 0xc0, !PT ;  /* 0x00000038adf17812 */ /* 0x000fe200078ec0ff */
[----:B------:R-:W-:Y:S01]  /*3c20*/  IMAD.IADD R169, R170, 0x1, R164 ;  /* 0x00000001aaa97824 */ /* 0x000fe200078e02a4 */
[----:B------:R-:W-:Y:S01]  /*3c30*/  UISETP.GE.AND UP1, UPT, UR34, UR26, UPT ;  /* 0x0000001a2200728c */ /* 0x000fe2000bf26270 */
[----:B---3--:R-:W-:Y:S01]  /*3c40*/  IMAD.MOV.U32 R0, RZ, RZ, 0x10 ;  /* 0x00000010ff007424 */ /* 0x008fe200078e00ff */
[----:B------:R-:W3:Y:S01]  /*3c50*/  LDCU UR11, c[0x0][0x440] ;  /* 0x00008800ff0b77ac */ /* 0x000ee20008000800 */
[----:B------:R-:W-:Y:S02]  /*3c60*/  VIADD R171, R171, UR10 ;  /* 0x0000000aabab7c36 */ /* 0x000fe40008000000 */
[----:B------:R-:W-:Y:S01]  /*3c70*/  VIADD R168, R168, UR10 ;  /* 0x0000000aa8a87c36 */ /* 0x000fe20008000000 */
[----:B------:R-:W-:Y:S01]  /*3c80*/  SEL R4, R0, 0xfffffff0, !P0 ;  /* 0xfffffff000047807 */ /* 0x000fe20004000000 */
[----:B------:R-:W-:Y:S01]  /*3c90*/  IMAD.WIDE.U32 R4, R3, -0x2daee0ad, RZ ;  /* 0xd2511f5303047825 */ /* 0x000fe200078e00ff */
[----:B------:R-:W-:Y:S01]  /*3ca0*/  SEL R0, R2, 0xffffffe0, !P5 ;  /* 0xffffffe002007807 */ /* 0x000fe20006800000 */
[----:B------:R-:W1:Y:S02]  /*3cb0*/  LDCU UR12, c[0x0][0x3e0] ;  /* 0x00007c00ff0c77ac */ /* 0x000e640008000800 */
[----:B------:R-:W-:-:S02]  /*3cc0*/  VIADD R2, R14, 0x1 ;  /* 0x000000010e027836 */ /* 0x000fc40000000000 */
[----:B------:R4:W-:Y:S01]  /*3cd0*/  STL [R1+0x24], R0 ;  /* 0x0000240001007387 */ /* 0x0009e20000100800 */
[----:B------:R-:W1:Y:S02]  /*3ce0*/  LDCU UR14, c[0x0][0x45c] ;  /* 0x00008b80ff0e77ac */ /* 0x000e640008000800 */
[----:B------:R-:W-:Y:S01]  /*3cf0*/  LOP3.LUT R2, R2, UR4, RZ, 0x3c, !PT ;  /* 0x0000000402027c12 */ /* 0x000fe2000f8e3cff */
[----:B------:R1:W-:Y:S01]  /*3d00*/  STL.64 [R1+0x10], R4 ;  /* 0x0000100401007387 */ /* 0x0003e20000100a00 */
[----:B------:R-:W1:Y:S02]  /*3d10*/  LDCU.U8 UR13, c[0x0][0x4f8] ;  /* 0x00009f00ff0d77ac */ /* 0x000e640008000000 */
[----:B------:R-:W-:Y:S01]  /*3d20*/  LOP3.LUT R244, R5, R2, RZ, 0x3c, !PT ;  /* 0x0000000205f47212 */ /* 0x000fe200078e3cff */
[----:B------:R-:W-:Y:S02]  /*3d30*/  UIADD3 UR29, UPT, UPT, UR4, -0x4498517b, URZ ;  /* 0xbb67ae85041d7890 */ /* 0x000fe4000fffe0ff */
[----:B------:R-:W-:-:S02]  /*3d40*/  UIADD3 UR38, UPT, UPT, UR4, 0x76cf5d0a, URZ ;  /* 0x76cf5d0a04267890 */ /* 0x000fc4000fffe0ff */
[----:B------:R-:W-:Y:S01]  /*3d50*/  IMAD.WIDE.U32 R244, R244, -0x326172a9, RZ ;  /* 0xcd9e8d57f4f47825 */ /* 0x000fe200078e00ff */
[----:B------:R-:W-:Y:S02]  /*3d60*/  UIADD3 UR36, UPT, UPT, UR4, 0x32370b8f, URZ ;  /* 0x32370b8f04247890 */ /* 0x000fe4000fffe0ff */
[----:B------:R-:W-:Y:S02]  /*3d70*/  UIADD3 UR35, UPT, UPT, UR4, -0x126145ec, URZ ;  /* 0xed9eba1404237890 */ /* 0x000fe4000fffe0ff */
[----:B------:R-:W-:Y:S02]  /*3d80*/  UIADD3 UR34, UPT, UPT, UR4, -0x56f99767, URZ ;  /* 0xa906689904227890 */ /* 0x000fe4000fffe0ff */
[----:B------:R-:W-:Y:S01]  /*3d90*/  UIADD3 UR10, UPT, UPT, UR4, 0x646e171e, URZ ;  /* 0x646e171e040a7890 */ /* 0x000fe2000fffe0ff */
[----:B----4-:R-:W-:-:S04]  /*3da0*/  LOP3.LUT R0, R14, UR4, RZ, 0x3c, !PT ;  /* 0x000000040e007c12 */ /* 0x010fc8000f8e3cff */
[----:B------:R-:W-:-:S05]  /*3db0*/  LOP3.LUT R0, R5, R0, RZ, 0x3c, !PT ;  /* 0x0000000005007212 */ /* 0x000fca00078e3cff */
[----:B-123--:R-:W-:-:S07]  /*3dc0*/  IMAD.WIDE.U32 R246, R0, -0x326172a9, RZ ;  /* 0xcd9e8d5700f67825 */ /* 0x00efce00078e00ff */
.L_x_1975:
        /* <DEDUP_REMOVED lines=77> */
[C---:B------:R-:W-:Y:S01]  /*42a0*/  HMMA.16816.F32.BF16 R24, R148.reuse, R152, R24 ;  /* 0x000000989418723c */ /* 0x040fe20000041818 */
[----:B------:R-:W2:Y:S07]  /*42b0*/  LDL R152, [R1] ;  /* 0x0000000001987983 */ /* 0x000eae0000100800 */
[-C--:B------:R-:W-:Y:S01]  /*42c0*/  HMMA.16816.F32.BF16 R28, R148, R154.reuse, R28 ;  /* 0x0000009a941c723c */ /* 0x080fe2000004181c */
[----:B-1----:R-:W-:Y:S07]  /*42d0*/  IMAD.U32 R0, RZ, RZ, UR28 ;  /* 0x0000001cff007e24 */ /* 0x002fee000f8e00ff */
[C---:B------:R-:W-:Y:S01]  /*42e0*/  HMMA.16816.F32.BF16 R32, R132.reuse, R154, R32 ;  /* 0x0000009a8420723c */ /* 0x040fe20000041820 */
[----:B------:R-:W2:Y:S07]  /*42f0*/  LDL.64 R154, [R1+0x10] ;  /* 0x00001000019a7983 */ /* 0x000eae0000100a00 */
        /* <DEDUP_REMOVED lines=8> */
[-C--:B------:R-:W-:Y:S01]  /*4380*/  HMMA.16816.F32.BF16 R60, R148, R166.reuse, R60 ;  /* 0x000000a6943c723c */ /* 0x080fe2000004183c */
[----:B------:R-:W3:Y:S02]  /*4390*/  LDL R149, [R1+0x4] ;  /* 0x0000040001957983 */ /* 0x000ee40000100800 */
[----:B------:R-:W-:Y:S02]  /*43a0*/  @P1 LOP3.LUT R148, R3, 0x6, RZ, 0xc0, !PT ;  /* 0x0000000603941812 */ /* 0x000fe400078ec0ff */
[----:B------:R-:W-:Y:S01]  /*43b0*/  PLOP3.LUT P1, PT, PT, PT, UP1, 0x80, 0x8 ;  /* 0x000000000008781c */ /* 0x000fe20003f2f018 */
[----:B------:R-:W3:Y:S01]  /*43c0*/  LDL R3, [R1+0x8] ;  /* 0x0000080001037983 */ /* 0x000ee20000100800 */
[----:B------:R-:W-:Y:S01]  /*43d0*/  @P6 LOP3.LUT R148, R148, 0x1c0, R2, 0xf8, !PT ;  /* 0x000001c094946812 */ /* 0x000fe200078ef802 */
[----:B------:R-:W-:Y:S01]  /*43e0*/  HMMA.16816.F32.BF16 R64, R132, R166, R64 ;  /* 0x000000a68440723c */ /* 0x000fe20000041840 */
[----:B------:R-:W-:Y:S01]  /*43f0*/  PLOP3.LUT P6, PT, PT, PT, UP1, 0x80, 0x8 ;  /* 0x000000000008781c */ /* 0x000fe20003fcf018 */
[----:B------:R-:W3:Y:S02]  /*4400*/  LDL R151, [R1+0xc] ;  /* 0x00000c0001977983 */ /* 0x000ee40000100800 */
[----:B------:R-:W-:Y:S01]  /*4410*/  @P5 IMAD R148, R0, 0x80, R148 ;  /* 0x0000008000945824 */ /* 0x000fe200078e0294 */
[----:B------:R-:W-:Y:S01]  /*4420*/  PLOP3.LUT P5, PT, PT, PT, UP1, 0x80, 0x8 ;  /* 0x000000000008781c */ /* 0x000fe20003faf018 */
[----:B------:R-:W1:Y:S02]  /*4430*/  LDSM.16.M88.4 R132, [R169+0xc800] ;  /* 0x00c80000a984783b */ /* 0x000e640000000200 */
[-C--:B------:R-:W-:Y:S05]  /*4440*/  HMMA.16816.F32.BF16 R4, R136, R144.reuse, R4 ;  /* 0x000000908804723c */ /* 0x080fea0000041804 */
[----:B------:R-:W-:Y:S03]  /*4450*/  @P2 ISETP.GE.AND P2, PT, R148, UR26, PT ;  /* 0x0000001a94002c0c */ /* 0x000fe6000bf46270 */
[C---:B----4-:R-:W-:Y:S08]  /*4460*/  HMMA.16816.F32.BF16 R8, R140.reuse, R144, R8 ;  /* 0x000000908c08723c */ /* 0x050ff00000041808 */
        /* <DEDUP_REMOVED lines=9> */
[----:B------:R-:W-:Y:S02]  /*4500*/  @P1 FSEL R10, R10, -INF , !P2 ;  /* 0xff8000000a0a1808 */ /* 0x000fe40005000000 */
[----:B------:R-:W-:Y:S02]  /*4510*/  PLOP3.LUT P2, PT, PT, PT, UP1, 0x80, 0x8 ;  /* 0x000000000008781c */ /* 0x000fe40003f4f018 */
[----:B------:R-:W-:Y:S01]  /*4520*/  PLOP3.LUT P1, PT, PT, PT, UP1, 0x80, 0x8 ;  /* 0x000000000008781c */ /* 0x000fe20003f2f018 */
[----:B------:R-:W-:Y:S01]  /*4530*/  @P6 VIADD R0, R148, 0x1 ;  /* 0x0000000194006836 */ /* 0x000fe20000000000 */
[----:B------:R-:W-:Y:S01]  /*4540*/  PLOP3.LUT P6, PT, PT, PT, UP1, 0x80, 0x8 ;  /* 0x000000000008781c */ /* 0x000fe20003fcf018 */
[-C--:B-1----:R-:W-:Y:S03]  /*4550*/  HMMA.16816.F32.BF16 R20, R136, R132.reuse, R20 ;  /* 0x000000848814723c */ /* 0x082fe60000041814 */
[----:B------:R-:W-:Y:S01]  /*4560*/  LOP3.LUT R150, R146, UR39, R245, 0x96, !PT ;  /* 0x0000002792967c12 */ /* 0x000fe2000f8e96f5 */
[----:B------:R-:W-:Y:S01]  /*4570*/  @P5 VIADD R2, R148, 0x8 ;  /* 0x0000000894025836 */ /* 0x000fe20000000000 */
[----:B------:R-:W-:Y:S03]  /*4580*/  PLOP3.LUT P5, PT, PT, PT, UP1, 0x80, 0x8 ;  /* 0x000000000008781c */ /* 0x000fe60003faf018 */
[----:B------:R-:W-:Y:S01]  /*4590*/  @P2 ISETP.GE.AND P2, PT, R0, UR26, PT ;  /* 0x0000001a00002c0c */ /* 0x000fe2000bf46270 */
[C---:B------:R-:W-:Y:S04]  /*45a0*/  HMMA.16816.F32.BF16 R24, R140.reuse, R132, R24 ;  /* 0x000000848c18723c */ /* 0x040fe80000041818 */
[----:B------:R-:W-:Y:S02]  /*45b0*/  @P1 FSEL R5, R5, -INF , !P2 ;  /* 0xff80000005051808 */ /* 0x000fe40005000000 */
[----:B------:R-:W-:Y:S02]  /*45c0*/  PLOP3.LUT P1, PT, PT, PT, UP1, 0x80, 0x8 ;  /* 0x000000000008781c */ /* 0x000fe40003f2f018 */
[----:B------:R-:W-:Y:S01]  /*45d0*/  @P6 FSEL R7, R7, -INF , !P2 ;  /* 0xff80000007076808 */ /* 0x000fe20005000000 */
[-C--:B------:R-:W-:Y:S01]  /*45e0*/  HMMA.16816.F32.BF16 R28, R140, R134.reuse, R28 ;  /* 0x000000868c1c723c */ /* 0x080fe2000004181c */
[----:B------:R-:W-:Y:S02]  /*45f0*/  PLOP3.LUT P6, PT, PT, PT, UP1, 0x80, 0x8 ;  /* 0x000000000008781c */ /* 0x000fe40003fcf018 */
[----:B------:R-:W-:Y:S02]  /*4600*/  @P5 FSEL R9, R9, -INF , !P2 ;  /* 0xff80000009095808 */ /* 0x000fe40005000000 */
[----:B------:R-:W-:Y:S03]  /*4610*/  PLOP3.LUT P5, PT, PT, PT, UP1, 0x80, 0x8 ;  /* 0x000000000008781c */ /* 0x000fe60003faf018 */
[C---:B------:R-:W-:Y:S01]  /*4620*/  HMMA.16816.F32.BF16 R32, R136.reuse, R134, R32 ;  /* 0x000000868820723c */ /* 0x040fe20000041820 */
[----:B------:R-:W1:Y:S03]  /*4630*/  LDSM.16.M88.4 R132, [R169+0xd000] ;  /* 0x00d00000a984783b */ /* 0x000e660000000200 */
[----:B------:R-:W-:Y:S02]  /*4640*/  @P1 FSEL R11, R11, -INF , !P2 ;  /* 0xff8000000b0b1808 */ /* 0x000fe40005000000 */
[----:B------:R-:W-:Y:S02]  /*4650*/  PLOP3.LUT P2, PT, PT, PT, UP1, 0x80, 0x8 ;  /* 0x000000000008781c */ /* 0x000fe40003f4f018 */
        /* <DEDUP_REMOVED lines=52> */
[----:B------:R-:W-:Y:S05]  /*49a0*/  PLOP3.LUT P5, PT, PT, PT, UP1, 0x80, 0x8 ;  /* 0x000000000008781c */ /* 0x000fea0003faf018 */
[----:B------:R-:W-:Y:S02]  /*49b0*/  @P1 FSEL R27, R27, -INF , !P2 ;  /* 0xff8000001b1b1808 */ /* 0x000fe40005000000 */
[----:B------:R-:W-:Y:S01]  /*49c0*/  PLOP3.LUT P2, PT, PT, PT, UP1, 0x80, 0x8 ;  /* 0x000000000008781c */ /* 0x000fe20003f4f018 */
[-C--:B------:R-:W-:Y:S01]  /*49d0*/  HMMA.16816.F32.BF16 R60, R140, R134.reuse, R60 ;  /* 0x000000868c3c723c */ /* 0x080fe2000004183c */
[----:B------:R-:W-:Y:S02]  /*49e0*/  PLOP3.LUT P1, PT, PT, PT, UP1, 0x80, 0x8 ;  /* 0x000000000008781c */ /* 0x000fe40003f2f018 */
[----:B------:R-:W-:Y:S04]  /*49f0*/  @P6 ISETP.GE.AND P6, PT, R2, UR26, PT ;  /* 0x0000001a02006c0c */ /* 0x000fe8000bfc6270 */
[----:B------:R-:W-:Y:S01]  /*4a00*/  @P5 FSEL R28, R28, -INF , !P6 ;  /* 0xff8000001c1c5808 */ /* 0x000fe20007000000 */
[----:B------:R-:W-:Y:S01]  /*4a10*/  HMMA.16816.F32.BF16 R64, R136, R134, R64 ;  /* 0x000000868840723c */ /* 0x000fe20000041840 */
[----:B------:R-:W-:Y:S03]  /*4a20*/  PLOP3.LUT P5, PT, PT, PT, UP1, 0x80, 0x8 ;  /* 0x000000000008781c */ /* 0x000fe60003faf018 */
[----:B------:R-:W-:Y:S02]  /*4a30*/  @P2 FSEL R30, R30, -INF , !P6 ;  /* 0xff8000001e1e2808 */ /* 0x000fe40007000000 */
[----:B------:R-:W-:Y:S02]  /*4a40*/  PLOP3.LUT P2, PT, PT, PT, UP1, 0x80, 0x8 ;  /* 0x000000000008781c */ /* 0x000fe40003f4f018 */
[----:B------:R-:W-:Y:S02]  /*4a50*/  @P1 FSEL R32, R32, -INF , !P6 ;  /* 0xff80000020201808 */ /* 0x000fe40007000000 */
[----:B------:R-:W-:Y:S04]  /*4a60*/  PLOP3.LUT P1, PT, PT, PT, UP1, 0x80, 0x8 ;  /* 0x000000000008781c */ /* 0x000fe80003f2f018 */
[----:B------:R-:W-:Y:S02]  /*4a70*/  @P5 FSEL R34, R34, -INF , !P6 ;  /* 0xff80000022225808 */ /* 0x000fe40007000000 */
[----:B------:R-:W-:Y:S02]  /*4a80*/  PLOP3.LUT P6, PT, PT, PT, UP1, 0x80, 0x8 ;  /* 0x000000000008781c */ /* 0x000fe40003fcf018 */
[----:B------:R-:W-:Y:S01]  /*4a90*/  PLOP3.LUT P5, PT, PT, PT, UP1, 0x80, 0x8 ;  /* 0x000000000008781c */ /* 0x000fe20003faf018 */
[C---:B------:R-:W-:Y:S01]  /*4aa0*/  @P2 VIADD R0, R148.reuse, 0x19 ;  /* 0x0000001994002836 */ /* 0x040fe20000000000 */
[----:B------:R-:W-:Y:S03]  /*4ab0*/  PLOP3.LUT P2, PT, PT, PT, UP1, 0x80, 0x8 ;  /* 0x000000000008781c */ /* 0x000fe60003f4f018 */
[----:B------:R-:W-:Y:S01]  /*4ac0*/  @P1 VIADD R2, R148, 0x20 ;  /* 0x0000002094021836 */ /* 0x000fe20000000000 */
[----:B------:R-:W-:Y:S05]  /*4ad0*/  PLOP3.LUT P1, PT, PT, PT, UP1, 0x80, 0x8 ;  /* 0x000000000008781c */ /* 0x000fea0003f2f018 */
        /* <DEDUP_REMOVED lines=10> */
[----:B--2---:R-:W-:Y:S01]  /*4b80*/  FMUL.FTZ R2, R152, 1.4426950216293334961 ;  /* 0x3fb8aa3b98027820 */ /* 0x004fe20000410000 */
        /* <DEDUP_REMOVED lines=14> */
[----:B------:R-:W-:Y:S01]  /*4c70*/  @P1 FSEL R37, R37, -INF , !P6 ;  /* 0xff80000025251808 */ /* 0x000fe20007000000 */
[----:B---3--:R-:W-:Y:S01]  /*4c80*/  FMUL.FTZ R144, R3, 1.4426950216293334961 ;  /* 0x3fb8aa3b03907820 */ /* 0x008fe20000410000 */
        /* <DEDUP_REMOVED lines=17> */
[----:B------:R-:W-:Y:S01]  /*4da0*/  FSETP.NEU.FTZ.AND P2, PT, R3, -INF , PT ;  /* 0xff8000000300780b */ /* 0x000fe20003f5d000 */
[C---:B------:R-:W-:Y:S01]  /*4db0*/  FMUL.FTZ R3, R149.reuse, 1.4426950216293334961 ;  /* 0x3fb8aa3b95037820 */ /* 0x040fe20000410000 */
        /* <DEDUP_REMOVED lines=11> */
[----:B------:R1:W2:Y:S01]  /*4e70*/  MUFU.EX2 R208, R4 ;  /* 0x0000000400d07308 */ /* 0x0002a20000000800 */
[----:B------:R-:W-:Y:S01]  /*4e80*/  @P1 FSEL R45, R45, -INF , !P6 ;  /* 0xff8000002d2d1808 */ /* 0x000fe20007000000 */
[--C-:B------:R-:W-:Y:S01]  /*4e90*/  FFMA.FTZ R34, R34, UR14, -R3.reuse ;  /* 0x0000000e22227c23 */ /* 0x100fe20008010803 */
[----:B------:R-:W-:Y:S01]  /*4ea0*/  PLOP3.LUT P1, PT, PT, PT, UP1, 0x80, 0x8 ;  /* 0x000000000008781c */ /* 0x000fe20003f2f018 */
[----:B------:R-:W-:Y:S01]  /*4eb0*/  FFMA.FTZ R6, R6, UR14, -R3 ;  /* 0x0000000e06067c23 */ /* 0x000fe20008010803 */
[----:B------:R-:W-:Y:S01]  /*4ec0*/  LOP3.LUT R149, R151, UR15, R147, 0x96, !PT ;  /* 0x0000000f97957c12 */ /* 0x000fe2000f8e9693 */
[----:B------:R-:W-:Y:S01]  /*4ed0*/  FFMA.FTZ R35, R35, UR14, -R3 ;  /* 0x0000000e23237c23 */ /* 0x000fe20008010803 */
[----:B------:R-:W-:Y:S03]  /*4ee0*/  LOP3.LUT R147, R146, UR39, R247, 0x96, !PT ;  /* 0x0000002792937c12 */ /* 0x000fe6000f8e96f7 */
        /* <DEDUP_REMOVED lines=9> */
[----:B------:R4:W2:Y:S01]  /*4f80*/  MUFU.EX2 R205, R6 ;  /* 0x0000000600cd7308 */ /* 0x0008a20000000800 */
[----:B------:R-:W-:Y:S01]  /*4f90*/  PLOP3.LUT P6, PT, PT, PT, UP1, 0x80, 0x8 ;  /* 0x000000000008781c */ /* 0x000fe20003fcf018 */
[----:B-1----:R-:W-:Y:S01]  /*4fa0*/  VIADD R4, R243, 0x4 ;  /* 0x00000004f3047836 */ /* 0x002fe20000000000 */
[----:B------:R-:W-:Y:S01]  /*4fb0*/  PLOP3.LUT P1, PT, PT, PT, UP1, 0x80, 0x8 ;  /* 0x000000000008781c */ /* 0x000fe20003f2f018 */
[--C-:B------:R-:W-:Y:S01]  /*4fc0*/  FFMA.FTZ R51, R51, UR14, -R3.reuse ;  /* 0x0000000e33337c23 */ /* 0x100fe20008010803 */
[----:B------:R-:W-:Y:S01]  /*4fd0*/  FSETP.NEU.FTZ.AND P2, PT, R152, -INF , PT ;  /* 0xff8000009800780b */ /* 0x000fe20003f5d000 */
[----:B------:R-:W-:Y:S01]  /*4fe0*/  FFMA.FTZ R7, R7, UR14, -R3 ;  /* 0x0000000e07077c23 */ /* 0x000fe20008010803 */
[----:B------:R-:W-:Y:S03]  /*4ff0*/  IMAD.WIDE.U32 R146, R147, -0x2daee0ad, RZ ;  /* 0xd2511f5393927825 */ /* 0x000fe600078e00ff */
[----:B------:R-:W-:Y:S01]  /*5000*/  MUFU.EX2 R191, R32 ;  /* 0x0000002000bf7308 */ /* 0x000fe20000000800 */
[----:B------:R-:W-:Y:S01]  /*5010*/  FSEL R2, R2, RZ, P2 ;  /* 0x000000ff02027208 */ /* 0x000fe20001000000 */
[----:B---3--:R-:W-:Y:S01]  /*5020*/  IMAD.WIDE.U32 R4, R4, -0x326172a9, RZ ;  /* 0xcd9e8d5704047825 */ /* 0x008fe200078e00ff */
[----:B-----5:R-:W-:Y:S03]  /*5030*/  FSETP.NEU.FTZ.AND P2, PT, R252, -INF , PT ;  /* 0xff800000fc00780b */ /* 0x020fe60003f5d000 */
[----:B------:R-:W-:Y:S01]  /*5040*/  FFMA.FTZ R16, R16, UR14, -R144 ;  /* 0x0000000e10107c23 */ /* 0x000fe20008010890 */
[----:B------:R-:W-:Y:S01]  /*5050*/  @P5 VIADD R0, R148, 0x30 ;  /* 0x0000003094005836 */ /* 0x000fe20000000000 */
[----:B------:R-:W-:Y:S02]  /*5060*/  LOP3.LUT R145, R151, UR15, R5, 0x96, !PT ;  /* 0x0000000f97917c12 */ /* 0x000fe4000f8e9605 */
[----:B------:R-:W-:Y:S01]  /*5070*/  MUFU.EX2 R199, R34 ;  /* 0x0000002200c77308 */ /* 0x000fe20000000800 */
[----:B------:R-:W-:Y:S01]  /*5080*/  LOP3.LUT R5, R4, UR39, R247, 0x96, !PT ;  /* 0x0000002704057c12 */ /* 0x000fe2000f8e96f7 */
[--C-:B------:R-:W-:Y:S01]  /*5090*/  FFMA.FTZ R8, R8, UR14, -R2.reuse ;  /* 0x0000000e08087c23 */ /* 0x100fe20008010802 */
[----:B----4-:R-:W-:Y:S01]  /*50a0*/  LOP3.LUT R6, R4, UR39, R245, 0x96, !PT ;  /* 0x0000002704067c12 */ /* 0x010fe2000f8e96f5 */
[----:B------:R-:W-:Y:S01]  /*50b0*/  FMUL.FTZ R4, R252, 1.4426950216293334961 ;  /* 0x3fb8aa3bfc047820 */ /* 0x000fe20000410000 */
[----:B------:R-:W-:Y:S01]  /*50c0*/  @P6 ISETP.GE.AND P6, PT, R0, UR26, PT ;  /* 0x0000001a00006c0c */ /* 0x000fe2000bfc6270 */
[----:B------:R-:W-:Y:S01]  /*50d0*/  FFMA.FTZ R9, R9, UR14, -R2 ;  /* 0x0000000e09097c23 */ /* 0x000fe20008010802 */
[----:B------:R-:W-:Y:S03]  /*50e0*/  PLOP3.LUT P5, PT, PT, PT, UP1, 0x80, 0x8 ;  /* 0x000000000008781c */ /* 0x000fe60003faf018 */
[----:B------:R-:W-:Y:S01]  /*50f0*/  MUFU.EX2 R198, R35 ;  /* 0x0000002300c67308 */ /* 0x000fe20000000800 */
[----:B------:R-:W-:Y:S01]  /*5100*/  FSEL R0, R4, RZ, P2 ;  /* 0x000000ff04007208 */ /* 0x000fe20001000000 */
[----:B------:R-:W-:Y:S01]  /*5110*/  IMAD.WIDE.U32 R150, R150, -0x2daee0ad, RZ ;  /* 0xd2511f5396967825 */ /* 0x000fe200078e00ff */
[----:B------:R-:W-:Y:S01]  /*5120*/  @P1 FSEL R52, R52, -INF , !P6 ;  /* 0xff80000034341808 */ /* 0x000fe20007000000 */
[----:B------:R-:W-:Y:S01]  /*5130*/  UIADD3 UR39, UPT, UPT, UR15, -0x255992d5, URZ ;  /* 0xdaa66d2b0f277890 */ /* 0x000fe2000fffe0ff */
[----:B------:R-:W-:Y:S01]  /*5140*/  PLOP3.LUT P2, PT, PT, PT, UP1, 0x80, 0x8 ;  /* 0x000000000008781c */ /* 0x000fe20003f4f018 */
[--C-:B------:R-:W-:Y:S01]  /*5150*/  FFMA.FTZ R10, R10, UR14, -R0.reuse ;  /* 0x0000000e0a0a7c23 */ /* 0x100fe20008010800 */
[----:B------:R-:W-:Y:S03]  /*5160*/  PLOP3.LUT P1, PT, PT, PT, UP1, 0x80, 0x8 ;  /* 0x000000000008781c */ /* 0x000fe60003f2f018 */
[----:B------:R1:W3:Y:S01]  /*5170*/  MUFU.EX2 R227, R7 ;  /* 0x0000000700e37308 */ /* 0x0002e20000000800 */
[--C-:B------:R-:W-:Y:S01]  /*5180*/  FFMA.FTZ R14, R14, UR14, -R0.reuse ;  /* 0x0000000e0e0e7c23 */ /* 0x100fe20008010800 */
[----:B------:R-:W-:Y:S01]  /*5190*/  FFMA.FTZ R11, R11, UR14, -R0 ;  /* 0x0000000e0b0b7c23 */ /* 0x000fe20008010800 */
[--C-:B------:R-:W-:Y:S01]  /*51a0*/  FFMA.FTZ R12, R12, UR14, -R2.reuse ;  /* 0x0000000e0c0c7c23 */ /* 0x100fe20008010802 */
[----:B------:R-:W-:Y:S01]  /*51b0*/  @P5 FSEL R54, R54, -INF , !P6 ;  /* 0xff80000036365808 */ /* 0x000fe20007000000 */
[----:B------:R-:W-:Y:S01]  /*51c0*/  FFMA.FTZ R13, R13, UR14, -R2 ;  /* 0x0000000e0d0d7c23 */ /* 0x000fe20008010802 */
[----:B------:R-:W-:Y:S01]  /*51d0*/  PLOP3.LUT P5, PT, PT, PT, UP1, 0x80, 0x8 ;  /* 0x000000000008781c */ /* 0x000fe20003faf018 */
[--C-:B------:R-:W-:Y:S03]  /*51e0*/  FFMA.FTZ R17, R17, UR14, -R144.reuse ;  /* 0x0000000e11117c23 */ /* 0x100fe60008010890 */
[----:B------:R4:W3:Y:S01]  /*51f0*/  MUFU.EX2 R231, R8 ;  /* 0x0000000800e77308 */ /* 0x0008e20000000800 */
[--C-:B------:R-:W-:Y:S01]  /*5200*/  FFMA.FTZ R18, R18, UR14, -R3.reuse ;  /* 0x0000000e12127c23 */ /* 0x100fe20008010803 */
[----:B------:R-:W-:Y:S01]  /*5210*/  @P2 FSEL R56, R56, -INF , !P6 ;  /* 0xff80000038382808 */ /* 0x000fe20007000000 */
[--C-:B------:R-:W-:Y:S01]  /*5220*/  FFMA.FTZ R19, R19, UR14, -R3.reuse ;  /* 0x0000000e13137c23 */ /* 0x100fe20008010803 */
[----:B------:R-:W-:Y:S01]  /*5230*/  @P1 FSEL R58, R58, -INF , !P6 ;  /* 0xff8000003a3a1808 */ /* 0x000fe20007000000 */
[--C-:B------:R-:W-:Y:S01]  /*5240*/  FFMA.FTZ R20, R20, UR14, -R144.reuse ;  /* 0x0000000e14147c23 */ /* 0x100fe20008010890 */
[----:B------:R-:W-:Y:S01]  /*5250*/  PLOP3.LUT P6, PT, PT, PT, UP1, 0x80, 0x8 ;  /* 0x000000000008781c */ /* 0x000fe20003fcf018 */
[----:B------:R-:W-:Y:S01]  /*5260*/  FFMA.FTZ R21, R21, UR14, -R144 ;  /* 0x0000000e15157c23 */ /* 0x000fe20008010890 */
[----:B------:R-:W-:Y:S02]  /*5270*/  PLOP3.LUT P1, PT, PT, PT, UP1, 0x80, 0x8 ;  /* 0x000000000008781c */ /* 0x000fe40003f2f018 */
[----:B------:R2:W3:Y:S01]  /*5280*/  MUFU.EX2 R230, R9 ;  /* 0x0000000900e67308 */ /* 0x0004e20000000800 */
[----:B------:R-:W-:Y:S01]  /*5290*/  PLOP3.LUT P2, PT, PT, PT, UP1, 0x80, 0x8 ;  /* 0x000000000008781c */ /* 0x000fe20003f4f018 */
[----:B------:R-:W-:Y:S04]  /*52a0*/  IMAD.WIDE.U32 R132, R149, -0x2daee0ad, RZ ;  /* 0xd2511f5395847825 */ /* 0x000fe800078e00ff */
[--C-:B------:R-:W-:Y:S01]  /*52b0*/  FFMA.FTZ R22, R22, UR14, -R3.reuse ;  /* 0x0000000e16167c23 */ /* 0x100fe20008010803 */
[----:B------:R-:W-:Y:S01]  /*52c0*/  FFMA.FTZ R23, R23, UR14, -R3 ;  /* 0x0000000e17177c23 */ /* 0x000fe20008010803 */
[----:B------:R-:W-:Y:S01]  /*52d0*/  IMAD.WIDE.U32 R152, R145, -0x2daee0ad, RZ ;  /* 0xd2511f5391987825 */ /* 0x000fe200078e00ff */
[----:B-1----:R-:W-:Y:S01]  /*52e0*/  LOP3.LUT R7, R154, UR29, R133, 0x96, !PT ;  /* 0x0000001d9a077c12 */ /* 0x002fe2000f8e9685 */
[----:B------:R1:W-:Y:S01]  /*52f0*/  MUFU.EX2 R235, R10 ;  /* 0x0000000a00eb7308 */ /* 0x0003e20000000800 */
[----:B----4-:R-:W-:Y:S01]  /*5300*/  LOP3.LUT R8, R132, UR38, R147, 0x96, !PT ;  /* 0x0000002684087c12 */ /* 0x010fe2000f8e9693 */
[----:B------:R-:W-:Y:S01]  /*5310*/  IMAD.WIDE.U32 R4, R5, -0x2daee0ad, RZ ;  /* 0xd2511f5305047825 */ /* 0x000fe200078e00ff */
[----:B------:R-:W-:Y:S03]  /*5320*/  LOP3.LUT R145, R154, UR29, R153, 0x96, !PT ;  /* 0x0000001d9a917c12 */ /* 0x000fe6000f8e9699 */
[--C-:B------:R-:W-:Y:S01]  /*5330*/  FFMA.FTZ R25, R25, UR14, -R2.reuse ;  /* 0x0000000e19197c23 */ /* 0x100fe20008010802 */
[----:B------:R-:W-:Y:S01]  /*5340*/  FFMA.FTZ R24, R24, UR14, -R2 ;  /* 0x0000000e18187c23 */ /* 0x000fe20008010802 */
[--C-:B------:R-:W-:Y:S02]  /*5350*/  FFMA.FTZ R26, R26, UR14, -R0.reuse ;  /* 0x0000000e1a1a7c23 */ /* 0x100fe40008010800 */
[----:B------:R-:W-:Y:S01]  /*5360*/  MUFU.EX2 R190, R33 ;  /* 0x0000002100be7308 */ /* 0x000fe20000000800 */
[----:B--2---:R-:W-:Y:S01]  /*5370*/  LOP3.LUT R9, R132, UR38, R151, 0x96, !PT ;  /* 0x0000002684097c12 */ /* 0x004fe2000f8e9697 */
[----:B------:R-:W-:Y:S04]  /*5380*/  IMAD.WIDE.U32 R132, R6, -0x2daee0ad, RZ ;  /* 0xd2511f5306847825 */ /* 0x000fe800078e00ff */
[----:B------:R-:W-:Y:S01]  /*5390*/  FFMA.FTZ R27, R27, UR14, -R0 ;  /* 0x0000000e1b1b7c23 */ /* 0x000fe20008010800 */
[----:B------:R-:W-:Y:S01]  /*53a0*/  FFMA.FTZ R28, R28, UR14, -R2 ;  /* 0x0000000e1c1c7c23 */ /* 0x000fe20008010802 */
[--C-:B------:R-:W-:Y:S01]  /*53b0*/  FFMA.FTZ R30, R30, UR14, -R0.reuse ;  /* 0x0000000e1e1e7c23 */ /* 0x100fe20008010800 */
        /* <DEDUP_REMOVED lines=13> */
[--C-:B------:R-:W-:Y:S01]  /*5490*/  FFMA.FTZ R36, R36, UR14, -R144.reuse ;  /* 0x0000000e24247c23 */ /* 0x100fe20008010890 */
[----:B------:R-:W-:Y:S01]  /*54a0*/  FFMA.FTZ R37, R37, UR14, -R144 ;  /* 0x0000000e25257c23 */ /* 0x000fe20008010890 */
[--C-:B------:R-:W-:Y:S01]  /*54b0*/  FFMA.FTZ R38, R38, UR14, -R3.reuse ;  /* 0x0000000e26267c23 */ /* 0x100fe20008010803 */
[----:B------:R-:W-:Y:S01]  /*54c0*/  FFMA.FTZ R41, R41, UR14, -R2 ;  /* 0x0000000e29297c23 */ /* 0x000fe20008010802 */
[----:B------:R-:W-:Y:S02]  /*54d0*/  @P5 ISETP.GE.AND P5, PT, R5, UR26, PT ;  /* 0x0000001a05005c0c */ /* 0x000fe4000bfa6270 */
[----:B------:R-:W-:Y:S01]  /*54e0*/  MUFU.EX2 R185, R50 ;  /* 0x0000003200b97308 */ /* 0x000fe20000000800 */
[----:B------:R-:W-:Y:S01]  /*54f0*/  @P6 ISETP.GE.AND P6, PT, R148, UR26, PT ;  /* 0x0000001a94006c0c */ /* 0x000fe2000bfc6270 */
[----:B------:R-:W-:Y:S01]  /*5500*/  FFMA.FTZ R5, R15, UR14, -R0 ;  /* 0x0000000e0f057c23 */ /* 0x000fe20008010800 */
[----:B------:R-:W-:Y:S01]  /*5510*/  @P1 FSEL R53, R53, -INF , !P2 ;  /* 0xff80000035351808 */ /* 0x000fe20005000000 */
[--C-:B------:R-:W-:Y:S01]  /*5520*/  FFMA.FTZ R39, R39, UR14, -R3.reuse ;  /* 0x0000000e27277c23 */ /* 0x100fe20008010803 */
[----:B------:R-:W-:Y:S01]  /*5530*/  PLOP3.LUT P1, PT, PT, PT, UP1, 0x80, 0x8 ;  /* 0x000000000008781c */ /* 0x000fe20003f2f018 */
[----:B------:R-:W-:Y:S01]  /*5540*/  FFMA.FTZ R40, R40, UR14, -R2 ;  /* 0x0000000e28287c23 */ /* 0x000fe20008010802 */
[--C-:B------:R-:W-:Y:S03]  /*5550*/  FFMA.FTZ R43, R43, UR14, -R0.reuse ;  /* 0x0000000e2b2b7c23 */ /* 0x100fe60008010800 */
[----:B------:R-:W-:Y:S01]  /*5560*/  MUFU.EX2 R184, R51 ;  /* 0x0000003300b87308 */ /* 0x000fe20000000800 */
[----:B------:R-:W-:Y:S01]  /*5570*/  FFMA.FTZ R42, R42, UR14, -R0 ;  /* 0x0000000e2a2a7c23 */ /* 0x000fe20008010800 */
[--C-:B------:R-:W-:Y:S01]  /*5580*/  FFMA.FTZ R44, R44, UR14, -R2.reuse ;  /* 0x0000000e2c2c7c23 */ /* 0x100fe20008010802 */
[----:B------:R-:W-:Y:S01]  /*5590*/  FFMA.FTZ R45, R45, UR14, -R2 ;  /* 0x0000000e2d2d7c23 */ /* 0x000fe20008010802 */
[--C-:B------:R-:W-:Y:S01]  /*55a0*/  FFMA.FTZ R47, R47, UR14, -R0.reuse ;  /* 0x0000000e2f2f7c23 */ /* 0x100fe20008010800 */
[----:B------:R-:W-:Y:S01]  /*55b0*/  FFMA.FTZ R46, R46, UR14, -R0 ;  /* 0x0000000e2e2e7c23 */ /* 0x000fe20008010800 */
[--C-:B------:R-:W-:Y:S01]  /*55c0*/  FFMA.FTZ R52, R52, UR14, -R144.reuse ;  /* 0x0000000e34347c23 */ /* 0x100fe20008010890 */
[----:B------:R-:W-:Y:S03]  /*55d0*/  FFMA.FTZ R53, R53, UR14, -R144 ;  /* 0x0000000e35357c23 */ /* 0x000fe60008010890 */
[----:B------:R-:W-:Y:S01]  /*55e0*/  MUFU.EX2 R222, R18 ;  /* 0x0000001200de7308 */ /* 0x000fe20000000800 */
[--C-:B------:R-:W-:Y:S01]  /*55f0*/  FFMA.FTZ R54, R54, UR14, -R3.reuse ;  /* 0x0000000e36367c23 */ /* 0x100fe20008010803 */
[----:B------:R-:W-:Y:S01]  /*5600*/  @P1 FSEL R55, R55, -INF , !P2 ;  /* 0xff80000037371808 */ /* 0x000fe20005000000 */
[----:B------:R-:W-:Y:S01]  /*5610*/  FFMA.FTZ R56, R56, UR14, -R2 ;  /* 0x0000000e38387c23 */ /* 0x000fe20008010802 */
[----:B------:R-:W-:Y:S01]  /*5620*/  PLOP3.LUT P1, PT, PT, PT, UP1, 0x80, 0x8 ;  /* 0x000000000008781c */ /* 0x000fe20003f2f018 */
[----:B------:R-:W-:Y:S01]  /*5630*/  FFMA.FTZ R58, R58, UR14, -R0 ;  /* 0x0000000e3a3a7c23 */ /* 0x000fe20008010800 */
[----:B------:R-:W-:Y:S04]  /*5640*/  IMAD.WIDE.U32 R152, R7, -0x326172a9, RZ ;  /* 0xcd9e8d5707987825 */ /* 0x000fe800078e00ff */
[----:B------:R-:W-:Y:S01]  /*5650*/  FFMA.FTZ R55, R55, UR14, -R3 ;  /* 0x0000000e37377c23 */ /* 0x000fe20008010803 */
[----:B------:R1:W-:Y:S01]  /*5660*/  MUFU.EX2 R233, R14 ;  /* 0x0000000e00e97308 */ /* 0x0003e20000000800 */
[----:B------:R-:W-:Y:S01]  /*5670*/  IMAD.WIDE.U32 R6, R8, -0x326172a9, RZ ;  /* 0xcd9e8d5708067825 */ /* 0x000fe200078e00ff */
[--C-:B------:R-:W-:Y:S02]  /*5680*/  LOP3.LUT R133, R246, UR42, R153.reuse, 0x96, !PT ;  /* 0x0000002af6857c12 */ /* 0x100fe4000f8e9699 */
[----:B------:R-:W-:Y:S01]  /*5690*/  LOP3.LUT R151, R244, UR42, R153, 0x96, !PT ;  /* 0x0000002af4977c12 */ /* 0x000fe2000f8e9699 */
[----:B------:R-:W-:Y:S01]  /*56a0*/  IMAD.WIDE.U32 R8, R9, -0x326172a9, RZ ;  /* 0xcd9e8d5709087825 */ /* 0x000fe200078e00ff */
[C---:B------:R-:W-:Y:S04]  /*56b0*/  LOP3.LUT R7, R152.reuse, UR39, R7, 0x96, !PT ;  /* 0x0000002798077c12 */ /* 0x040fe8000f8e9607 */
[----:B------:R2:W-:Y:S01]  /*56c0*/  MUFU.EX2 R234, R11 ;  /* 0x0000000b00ea7308 */ /* 0x0005e20000000800 */
[----:B------:R-:W-:Y:S01]  /*56d0*/  @P1 FSEL R57, R57, -INF , !P2 ;  /* 0xff80000039391808 */ /* 0x000fe20005000000 */
[----:B------:R-:W-:Y:S01]  /*56e0*/  IMAD.WIDE.U32 R154, R133, -0x2daee0ad, RZ ;  /* 0xd2511f53859a7825 */ /* 0x000fe200078e00ff */
[----:B------:R-:W-:Y:S02]  /*56f0*/  PLOP3.LUT P1, PT, PT, PT, UP1, 0x80, 0x8 ;  /* 0x000000000008781c */ /* 0x000fe40003f2f018 */
[----:B------:R-:W-:Y:S01]  /*5700*/  LOP3.LUT R149, R152, UR39, R9, 0x96, !PT ;  /* 0x0000002798957c12 */ /* 0x000fe2000f8e9609 */
[----:B------:R-:W-:Y:S01]  /*5710*/  IMAD.WIDE.U32 R152, R145, -0x326172a9, RZ ;  /* 0xcd9e8d5791987825 */ /* 0x000fe200078e00ff */
[----:B------:R-:W-:Y:S03]  /*5720*/  LOP3.LUT R9, R146, UR36, R155, 0x96, !PT ;  /* 0x0000002492097c12 */ /* 0x000fe6000f8e969b */
[----:B------:R4:W-:Y:S01]  /*5730*/  MUFU.EX2 R232, R5 ;  /* 0x0000000500e87308 */ /* 0x0009e20000000800 */
[----:B------:R-:W-:Y:S01]  /*5740*/  FFMA.FTZ R57, R57, UR14, -R2 ;  /* 0x0000000e39397c23 */ /* 0x000fe20008010802 */
[----:B-1----:R-:W-:Y:S04]  /*5750*/  IMAD.WIDE.U32 R14, R7, -0x2daee0ad, RZ ;  /* 0xd2511f53070e7825 */ /* 0x002fe800078e00ff */
[----:B------:R-:W-:Y:S01]  /*5760*/  IMAD.WIDE.U32 R156, R151, -0x2daee0ad, RZ ;  /* 0xd2511f53979c7825 */ /* 0x000fe200078e00ff */
[----:B------:R-:W-:Y:S03]  /*5770*/  LOP3.LUT R145, R154, UR35, R15, 0x96, !PT ;  /* 0x000000239a917c12 */ /* 0x000fe6000f8e960f */
[----:B------:R-:W1:Y:S01]  /*5780*/  MUFU.EX2 R229, R12 ;  /* 0x0000000c00e57308 */ /* 0x000e620000000800 */
[----:B------:R-:W-:Y:S01]  /*5790*/  @P1 FSEL R59, R59, -INF , !P2 ;  /* 0xff8000003b3b1808 */ /* 0x000fe20005000000 */
[----:B--2---:R-:W-:Y:S01]  /*57a0*/  IMAD.WIDE.U32 R10, R10, -0x326172a9, RZ ;  /* 0xcd9e8d570a0a7825 */ /* 0x004fe200078e00ff */
[----:B------:R-:W-:Y:S02]  /*57b0*/  PLOP3.LUT P2, PT, PT, PT, UP1, 0x80, 0x8 ;  /* 0x000000000008781c */ /* 0x000fe40003f4f018 */
[----:B------:R-:W-:Y:S01]  /*57c0*/  PLOP3.LUT P1, PT, PT, PT, UP1, 0x80, 0x8 ;  /* 0x000000000008781c */ /* 0x000fe20003f2f018 */
[----:B------:R-:W-:Y:S01]  /*57d0*/  FFMA.FTZ R59, R59, UR14, -R0 ;  /* 0x0000000e3b3b7c23 */ /* 0x000fe20008010800 */
[----:B------:R-:W-:Y:S03]  /*57e0*/  LOP3.LUT R148, R152, UR39, R11, 0x96, !PT ;  /* 0x0000002798947c12 */ /* 0x000fe6000f8e960b */
[----:B------:R2:W1:Y:S01]  /*57f0*/  MUFU.EX2 R228, R13 ;  /* 0x0000000d00e47308 */ /* 0x0004620000000800 */
[--C-:B----4-:R-:W-:Y:S02]  /*5800*/  LOP3.LUT R5, R246, UR42, R153.reuse, 0x96, !PT ;  /* 0x0000002af6057c12 */ /* 0x110fe4000f8e9699 */
[----:B------:R-:W-:Y:S01]  /*5810*/  LOP3.LUT R11, R244, UR42, R153, 0x96, !PT ;  /* 0x0000002af40b7c12 */ /* 0x000fe2000f8e9699 */
[----:B------:R-:W-:Y:S01]  /*5820*/  UIADD3 UR42, UPT, UPT, UR15, 0x78dde6e4, URZ ;  /* 0x78dde6e40f2a7890 */ /* 0x000fe2000fffe0ff */
[----:B------:R-:W-:Y:S01]  /*5830*/  LOP3.LUT R7, R150, UR36, R157, 0x96, !PT ;  /* 0x0000002496077c12 */ /* 0x000fe2000f8e969d */
[----:B------:R-:W-:Y:S01]  /*5840*/  IMAD.WIDE.U32 R154, R5, -0x2daee0ad, RZ ;  /* 0xd2511f53059a7825 */ /* 0x000fe200078e00ff */
[----:B------:R-:W-:Y:S03]  /*5850*/  LEA R157, R158, UR4, 0x1 ;  /* 0x000000049e9d7c11 */ /* 0x000fe6000f8e08ff */
[----:B------:R-:W4:Y:S01]  /*5860*/  MUFU.EX2 R212, R16 ;  /* 0x0000001000d47308 */ /* 0x000f220000000800 */
[----:B------:R-:W-:Y:S01]  /*5870*/  @P2 FSEL R60, R60, -INF , !P5 ;  /* 0xff8000003c3c2808 */ /* 0x000fe20006800000 */
[----:B------:R-:W-:Y:S01]  /*5880*/  IMAD.WIDE.U32 R150, R145, -0x326172a9, RZ ;  /* 0xcd9e8d5791967825 */ /* 0x000fe200078e00ff */
[----:B------:R-:W-:Y:S02]  /*5890*/  PLOP3.LUT P2, PT, PT, PT, UP1, 0x80, 0x8 ;  /* 0x000000000008781c */ /* 0x000fe40003f4f018 */
[----:B------:R-:W-:Y:S01]  /*58a0*/  @P1 FSEL R62, R62, -INF , !P5 ;  /* 0xff8000003e3e1808 */ /* 0x000fe20006800000 */
[----:B------:R-:W-:Y:S01]  /*58b0*/  IMAD.IADD R163, R157, 0x1, R160 ;  /* 0x000000019da37824 */ /* 0x000fe200078e02a0 */
[----:B------:R-:W-:Y:S03]  /*58c0*/  PLOP3.LUT P1, PT, PT, PT, UP1, 0x80, 0x8 ;  /* 0x000000000008781c */ /* 0x000fe60003f2f018 */
[----:B------:R3:W-:Y:S01]  /*58d0*/  MUFU.EX2 R211, R17 ;  /* 0x0000001100d37308 */ /* 0x0007e20000000800 */
[----:B--2---:R-:W-:Y:S04]  /*58e0*/  IMAD.WIDE.U32 R12, R147, -0x326172a9, RZ ;  /* 0xcd9e8d57930c7825 */ /* 0x004fe800078e00ff */
[----:B------:R-:W-:Y:S01]  /*58f0*/  FFMA.FTZ R60, R60, UR14, -R2 ;  /* 0x0000000e3c3c7c23 */ /* 0x000fe20008010802 */
        /* <DEDUP_REMOVED lines=14> */
[----:B---3--:R-:W-:Y:S01]  /*59e0*/  IMAD.WIDE.U32 R16, R11, -0x2daee0ad, RZ ;  /* 0xd2511f530b107825 */ /* 0x008fe200078e00ff */
[----:B------:R-:W-:Y:S02]  /*59f0*/  LOP3.LUT R15, R154, UR35, R149, 0x96, !PT ;  /* 0x000000239a0f7c12 */ /* 0x000fe4000f8e9695 */
[----:B------:R-:W-:Y:S01]  /*5a00*/  PLOP3.LUT P5, PT, PT, PT, UP1, 0x80, 0x8 ;  /* 0x000000000008781c */ /* 0x000fe20003faf018 */
[----:B------:R-:W-:Y:S01]  /*5a10*/  FFMA.FTZ R64, R64, UR14, -R144 ;  /* 0x0000000e40407c23 */ /* 0x000fe20008010890 */
        /* <DEDUP_REMOVED lines=11> */
[----:B------:R-:W-:Y:S03]  /*5ad0*/  @P5 FSEL R63, R63, -INF , !P6 ;  /* 0xff8000003f3f5808 */ /* 0x000fe60007000000 */
[----:B------:R-:W-:Y:S01]  /*5ae0*/  FFMA.FTZ R66, R66, UR14, -R3 ;  /* 0x0000000e42427c23 */ /* 0x000fe20008010803 */
[----:B--2---:R-:W-:Y:S01]  /*5af0*/  IMAD.WIDE.U32 R18, R15, -0x326172a9, RZ ;  /* 0xcd9e8d570f127825 */ /* 0x004fe200078e00ff */
[----:B------:R-:W-:Y:S02]  /*5b00*/  LOP3.LUT R16, R8, UR42, R7, 0x96, !PT ;  /* 0x0000002a08107c12 */ /* 0x000fe4000f8e9607 */
[----:B------:R-:W-:Y:S01]  /*5b10*/  MUFU.EX2 R165, R64 ;  /* 0x0000004000a57308 */ /* 0x000fe20000000800 */
[----:B------:R-:W-:Y:S01]  /*5b20*/  LOP3.LUT R133, R6, UR39, R133, 0x96, !PT ;  /* 0x0000002706857c12 */ /* 0x000fe2000f8e9685 */
[----:B------:R-:W-:Y:S01]  /*5b30*/  IMAD.WIDE.U32 R4, R13, -0x326172a9, RZ ;  /* 0xcd9e8d570d047825 */ /* 0x000fe200078e00ff */
[----:B------:R-:W-:Y:S03]  /*5b40*/  @P2 FSEL R67, R67, -INF , !P6 ;  /* 0xff80000043432808 */ /* 0x000fe60007000000 */
[----:B------:R-:W-:Y:S01]  /*5b50*/  FFMA.FTZ R2, R61, UR14, -R2 ;  /* 0x0000000e3d027c23 */ /* 0x000fe20008010802 */
[----:B------:R-:W-:Y:S01]  /*5b60*/  @P1 FSEL R65, R65, -INF , !P6 ;  /* 0xff80000041411808 */ /* 0x000fe20007000000 */
[----:B------:R-:W-:Y:S01]  /*5b70*/  IMAD.WIDE.U32 R6, R145, -0x2daee0ad, RZ ;  /* 0xd2511f5391067825 */ /* 0x000fe200078e00ff */
[----:B------:R-:W-:Y:S01]  /*5b80*/  LOP3.LUT R15, R10, UR42, R5, 0x96, !PT ;  /* 0x0000002a0a0f7c12 */ /* 0x000fe2000f8e9605 */
[----:B------:R2:W4:Y:S01]  /*5b90*/  MUFU.EX2 R214, R23 ;  /* 0x0000001700d67308 */ /* 0x0005220000000800 */
[----:B------:R-:W-:Y:S01]  /*5ba0*/  LOP3.LUT R19, R4, UR39, R19, 0x96, !PT ;  /* 0x0000002704137c12 */ /* 0x000fe2000f8e9613 */
[----:B------:R-:W-:Y:S01]  /*5bb0*/  IMAD.WIDE.U32 R8, R9, -0x326172a9, RZ ;  /* 0xcd9e8d5709087825 */ /* 0x000fe200078e00ff */
[----:B------:R-:W-:Y:S03]  /*5bc0*/  LOP3.LUT R10, R14, UR34, R7, 0x96, !PT ;  /* 0x000000220e0a7c12 */ /* 0x000fe6000f8e9607 */
[----:B------:R-:W-:Y:S01]  /*5bd0*/  FFMA.FTZ R144, R65, UR14, -R144 ;  /* 0x0000000e41907c23 */ /* 0x000fe20008010890 */
[----:B---3--:R-:W-:Y:S01]  /*5be0*/  IMAD.WIDE.U32 R20, R11, -0x326172a9, RZ ;  /* 0xcd9e8d570b147825 */ /* 0x008fe200078e00ff */
[----:B------:R-:W-:Y:S02]  /*5bf0*/  LOP3.LUT R140, R12, UR42, R9, 0x96, !PT ;  /* 0x0000002a0c8c7c12 */ /* 0x000fe4000f8e9609 */
[----:B------:R-:W3:Y:S01]  /*5c00*/  MUFU.EX2 R220, R25 ;  /* 0x0000001900dc7308 */ /* 0x000ee20000000800 */
[----:B------:R-:W-:Y:S01]  /*5c10*/  FFMA.FTZ R3, R67, UR14, -R3 ;  /* 0x0000000e43037c23 */ /* 0x000fe20008010803 */
[----:B------:R-:W-:Y:S01]  /*5c20*/  IMAD.WIDE.U32 R4, R17, -0x2daee0ad, RZ ;  /* 0xd2511f5311047825 */ /* 0x000fe200078e00ff */
[----:B------:R-:W-:Y:S01]  /*5c30*/  LOP3.LUT R141, R8, UR39, R21, 0x96, !PT ;  /* 0x00000027088d7c12 */ /* 0x000fe2000f8e9615 */
[----:B------:R-:W-:Y:S02]  /*5c40*/  UIADD3 UR39, UPT, UPT, UR15, -0x4ab325aa, URZ ;  /* 0xb54cda560f277890 */ /* 0x000fe4000fffe0ff */
[----:B------:R-:W-:Y:S01]  /*5c50*/  FFMA.FTZ R0, R63, UR14, -R0 ;  /* 0x0000000e3f007c23 */ /* 0x000fe20008010800 */
[----:B------:R-:W-:Y:S01]  /*5c60*/  IMAD.WIDE.U32 R8, R133, -0x2daee0ad, RZ ;  /* 0xd2511f5385087825 */ /* 0x000fe200078e00ff */
[----:B------:R-:W-:Y:S02]  /*5c70*/  LOP3.LUT R13, R6, UR10, R5, 0x96, !PT ;  /* 0x0000000a060d7c12 */ /* 0x000fe4000f8e9605 */
[----:B------:R-:W3:Y:S01]  /*5c80*/  MUFU.EX2 R219, R24 ;  /* 0x0000001800db7308 */ /* 0x000ee20000000800 */
[----:B-1----:R-:W-:Y:S01]  /*5c90*/  PRMT R22, R4, 0x7770, RZ ;  /* 0x0000777004167816 */ /* 0x002fe200000000ff */
[----:B------:R-:W-:Y:S01]  /*5ca0*/  IMAD.WIDE.U32 R16, R16, -0x2daee0ad, RZ ;  /* 0xd2511f5310107825 */ /* 0x000fe200078e00ff */
[C---:B------:R-:W-:Y:S02]  /*5cb0*/  PRMT R21, R4.reuse, 0x7771, RZ ;  /* 0x0000777104157816 */ /* 0x040fe400000000ff */
[----:B--2---:R-:W-:Y:S01]  /*5cc0*/  PRMT R23, R4, 0x7773, RZ ;  /* 0x0000777304177816 */ /* 0x004fe200000000ff */
        /* <DEDUP_REMOVED lines=9> */
[----:B------:R-:W2:Y:S01]  /*5d60*/  MUFU.EX2 R225, R27 ;  /* 0x0000001b00e17308 */ /* 0x000ea20000000800 */
[----:B------:R-:W-:Y:S01]  /*5d70*/  LOP3.LUT R4, R148, UR34, R15, 0x96, !PT ;  /* 0x0000002294047c12 */ /* 0x000fe2000f8e960f */
[----:B------:R-:W-:Y:S01]  /*5d80*/  VIADD R155, R157, 0x1c040 ;  /* 0x0001c0409d9b7836 */ /* 0x000fe20000000000 */
[----:B------:R-:W-:Y:S02]  /*5d90*/  ISETP.LE.U32.AND P5, PT, R11, UR13, PT ;  /* 0x0000000d0b007c0c */ /* 0x000fe4000bfa3070 */
[----:B------:R-:W-:Y:S01]  /*5da0*/  LOP3.LUT R7, R14, UR10, R7, 0x96, !PT ;  /* 0x0000000a0e077c12 */ /* 0x000fe2000f8e9607 */
[----:B------:R-:W-:Y:S01]  /*5db0*/  IMAD.WIDE.U32 R4, R4, -0x326172a9, RZ ;  /* 0xcd9e8d5704047825 */ /* 0x000fe200078e00ff */
[--C-:B------:R-:W-:Y:S03]  /*5dc0*/  SHF.R.U32.HI R14, RZ, 0x18, R9.reuse ;  /* 0x00000018ff0e7819 */ /* 0x100fe60000011609 */
[----:B------:R-:W2:Y:S01]  /*5dd0*/  MUFU.EX2 R218, R28 ;  /* 0x0000001c00da7308 */ /* 0x000ea20000000800 */
[C---:B------:R-:W-:Y:S02]  /*5de0*/  LOP3.LUT R11, R9.reuse, 0xffff, RZ, 0xc0, !PT ;  /* 0x0000ffff090b7812 */ /* 0x040fe400078ec0ff */
[----:B------:R-:W-:Y:S02]  /*5df0*/  PRMT R9, R9, 0x7632, R9 ;  /* 0x0000763209097816 */ /* 0x000fe40000000009 */
[----:B------:R-:W-:Y:S02]  /*5e00*/  LOP3.LUT R5, R18, UR39, R5, 0x96, !PT ;  /* 0x0000002712057c12 */ /* 0x000fe4000f8e9605 */
[----:B------:R-:W-:Y:S01]  /*5e10*/  LOP3.LUT R9, R9, 0xff, RZ, 0xc0, !PT ;  /* 0x000000ff09097812 */ /* 0x000fe200078ec0ff */
[----:B------:R-:W-:Y:S01]  /*5e20*/  @!P5 FADD.FTZ R208, -R208, -RZ ;  /* 0x800000ffd0d0d221 */ /* 0x000fe20000010100 */
[----:B------:R-:W-:Y:S01]  /*5e30*/  SHF.R.U32.HI R11, RZ, 0x8, R11 ;  /* 0x00000008ff0b7819 */ /* 0x000fe2000001160b */
[----:B------:R-:W2:Y:S01]  /*5e40*/  MUFU.EX2 R224, R30 ;  /* 0x0000001e00e07308 */ /* 0x000ea20000000800 */
[----:B------:R-:W-:Y:S02]  /*5e50*/  ISETP.LE.U32.AND P2, PT, R9, UR13, PT ;  /* 0x0000000d09007c0c */ /* 0x000fe4000bf43070 */
[----:B------:R-:W-:Y:S02]  /*5e60*/  ISETP.LE.U32.AND P1, PT, R14, UR13, PT ;  /* 0x0000000d0e007c0c */ /* 0x000fe4000bf23070 */
[C---:B------:R-:W-:Y:S02]  /*5e70*/  LOP3.LUT R14, R5.reuse, 0xff, RZ, 0xc0, !PT ;  /* 0x000000ff050e7812 */ /* 0x040fe400078ec0ff */
[----:B------:R-:W-:Y:S03]  /*5e80*/  LOP3.LUT R9, R5, 0xffff, RZ, 0xc0, !PT ;  /* 0x0000ffff05097812 */ /* 0x000fe600078ec0ff */
[----:B------:R-:W-:Y:S01]  /*5e90*/  MUFU.EX2 R223, R31 ;  /* 0x0000001f00df7308 */ /* 0x000fe20000000800 */
[----:B------:R-:W-:Y:S02]  /*5ea0*/  LOP3.LUT R11, R11, 0xffff, RZ, 0xc0, !PT ;  /* 0x0000ffff0b0b7812 */ /* 0x000fe400078ec0ff */
[----:B------:R-:W-:Y:S02]  /*5eb0*/  ISETP.LE.U32.AND P5, PT, R14, UR13, PT ;  /* 0x0000000d0e007c0c */ /* 0x000fe4000bfa3070 */
[----:B------:R-:W-:Y:S01]  /*5ec0*/  SHF.R.U32.HI R9, RZ, 0x8, R9 ;  /* 0x00000008ff097819 */ /* 0x000fe20000011609 */
[----:B------:R-:W-:Y:S01]  /*5ed0*/  @!P2 FADD.FTZ R205, -R205, -RZ ;  /* 0x800000ffcdcda221 */ /* 0x000fe20000010100 */
[----:B------:R-:W-:Y:S01]  /*5ee0*/  ISETP.LE.U32.AND P6, PT, R11, UR13, PT ;  /* 0x0000000d0b007c0c */ /* 0x000fe2000bfc3070 */
[----:B------:R-:W-:Y:S01]  /*5ef0*/  @!P1 FADD.FTZ R227, -R227, -RZ ;  /* 0x800000ffe3e39221 */ /* 0x000fe20000010100 */
[----:B------:R-:W-:Y:S01]  /*5f00*/  LOP3.LUT R9, R9, 0xffff, RZ, 0xc0, !PT ;  /* 0x0000ffff09097812 */ /* 0x000fe200078ec0ff */
[----:B------:R-:W2:Y:S01]  /*5f10*/  MUFU.EX2 R217, R29 ;  /* 0x0000001d00d97308 */ /* 0x000ea20000000800 */
[----:B------:R-:W-:Y:S02]  /*5f20*/  PRMT R11, R5, 0x7632, R11 ;  /* 0x00007632050b7816 */ /* 0x000fe4000000000b */
[----:B------:R-:W-:Y:S02]  /*5f30*/  ISETP.LE.U32.AND P2, PT, R9, UR13, PT ;  /* 0x0000000d09007c0c */ /* 0x000fe4000bf43070 */
[----:B------:R-:W-:Y:S01]  /*5f40*/  PRMT R9, R4, 0x7770, RZ ;  /* 0x0000777004097816 */ /* 0x000fe200000000ff */
[----:B------:R-:W-:Y:S01]  /*5f50*/  @!P5 FADD.FTZ R231, -R231, -RZ ;  /* 0x800000ffe7e7d221 */ /* 0x000fe20000010100 */
[----:B------:R-:W-:Y:S03]  /*5f60*/  SHF.R.U32.HI R5, RZ, 0x18, R5 ;  /* 0x00000018ff057819 */ /* 0x000fe60000011605 */
[----:B------:R-:W2:Y:S01]  /*5f70*/  MUFU.EX2 R187, R36 ;  /* 0x0000002400bb7308 */ /* 0x000ea20000000800 */
[----:B------:R-:W-:Y:S01]  /*5f80*/  LOP3.LUT R11, R11, 0xff, RZ, 0xc0, !PT ;  /* 0x000000ff0b0b7812 */ /* 0x000fe200078ec0ff */
[----:B------:R-:W-:Y:S01]  /*5f90*/  @!P6 FADD.FTZ R207, -R207, -RZ ;  /* 0x800000ffcfcfe221 */ /* 0x000fe20000010100 */
[----:B------:R-:W-:Y:S02]  /*5fa0*/  ISETP.LE.U32.AND P1, PT, R9, UR13, PT ;  /* 0x0000000d09007c0c */ /* 0x000fe4000bf23070 */
[----:B------:R-:W-:Y:S02]  /*5fb0*/  ISETP.LE.U32.AND P5, PT, R5, UR13, PT ;  /* 0x0000000d05007c0c */ /* 0x000fe4000bfa3070 */
[----:B------:R-:W-:Y:S01]  /*5fc0*/  ISETP.LE.U32.AND P6, PT, R11, UR13, PT ;  /* 0x0000000d0b007c0c */ /* 0x000fe2000bfc3070 */
[----:B------:R-:W-:Y:S01]  /*5fd0*/  @!P2 FADD.FTZ R230, -R230, -RZ ;  /* 0x800000ffe6e6a221 */ /* 0x000fe20000010100 */
[C---:B------:R-:W-:Y:S01]  /*5fe0*/  PRMT R11, R4.reuse, 0x7771, RZ ;  /* 0x00007771040b7816 */ /* 0x040fe200000000ff */
[----:B------:R-:W2:Y:S01]  /*5ff0*/  MUFU.EX2 R186, R37 ;  /* 0x0000002500ba7308 */ /* 0x000ea20000000800 */
        /* <DEDUP_REMOVED lines=9> */
[----:B------:R-:W2:Y:S01]  /*6090*/  MUFU.EX2 R195, R38 ;  /* 0x0000002600c37308 */ /* 0x000ea20000000800 */
        /* <DEDUP_REMOVED lines=14> */
[----:B------:R-:W-:Y:S01]  /*6180*/  MUFU.EX2 R202, R41 ;  /* 0x0000002900ca7308 */ /* 0x000fe20000000800 */
        /* <DEDUP_REMOVED lines=32> */
[----:B---3--:R-:W-:Y:S01]  /*6390*/  @!P1 FADD.FTZ R220, -R220, -RZ ;  /* 0x800000ffdcdc9221 */ /* 0x008fe20000010100 */
[----:B------:R-:W-:Y:S01]  /*63a0*/  ISETP.LE.U32.AND P1, PT, R7, UR13, PT ;  /* 0x0000000d07007c0c */ /* 0x000fe2000bf23070 */
[----:B------:R-:W-:Y:S01]  /*63b0*/  @!P6 FADD.FTZ R219, -R219, -RZ ;  /* 0x800000ffdbdbe221 */ /* 0x000fe20000010100 */
[----:B------:R-:W-:Y:S03]  /*63c0*/  ISETP.LE.U32.AND P2, PT, R5, UR13, PT ;  /* 0x0000000d05007c0c */ /* 0x000fe6000bf43070 */
[----:B------:R-:W-:Y:S01]  /*63d0*/  MUFU.EX2 R201, R44 ;  /* 0x0000002c00c97308 */ /* 0x000fe20000000800 */
[----:B------:R-:W-:Y:S02]  /*63e0*/  ISETP.GT.U32.AND P6, PT, R4, UR13, PT ;  /* 0x0000000d04007c0c */ /* 0x000fe4000bfc4070 */
[----:B------:R-:W-:Y:S01]  /*63f0*/  PRMT R4, R6, 0x7772, RZ ;  /* 0x0000777206047816 */ /* 0x000fe200000000ff */
[----:B-1----:R-:W-:Y:S01]  /*6400*/  @!P5 FADD.FTZ R226, -R226, -RZ ;  /* 0x800000ffe2e2d221 */ /* 0x002fe20000010100 */
[----:B------:R-:W-:Y:S02]  /*6410*/  PRMT R6, R6, 0x7773, RZ ;  /* 0x0000777306067816 */ /* 0x000fe400000000ff */
[----:B------:R-:W-:Y:S03]  /*6420*/  ISETP.GT.U32.AND P5, PT, R4, UR13, PT ;  /* 0x0000000d04007c0c */ /* 0x000fe6000bfa4070 */
[----:B------:R-:W1:Y:S01]  /*6430*/  MUFU.EX2 R200, R45 ;  /* 0x0000002d00c87308 */ /* 0x000e620000000800 */
[----:B------:R-:W-:Y:S01]  /*6440*/  PRMT R16, R8, 0x7772, RZ ;  /* 0x0000777208107816 */ /* 0x000fe200000000ff */
[----:B--2---:R-:W-:Y:S01]  /*6450*/  @!P1 FADD.FTZ R225, -R225, -RZ ;  /* 0x800000ffe1e19221 */ /* 0x004fe20000010100 */
[----:B------:R-:W-:Y:S01]  /*6460*/  ISETP.GT.U32.AND P1, PT, R6, UR13, PT ;  /* 0x0000000d06007c0c */ /* 0x000fe2000bf24070 */
[----:B------:R-:W-:Y:S01]  /*6470*/  @!P2 FADD.FTZ R218, -R218, -RZ ;  /* 0x800000ffdadaa221 */ /* 0x000fe20000010100 */
[C---:B------:R-:W-:Y:S01]  /*6480*/  PRMT R13, R8.reuse, 0x7770, RZ ;  /* 0x00007770080d7816 */ /* 0x040fe200000000ff */
[----:B------:R-:W-:Y:S01]  /*6490*/  IMAD.WIDE.U32 R6, R141, -0x2daee0ad, RZ ;  /* 0xd2511f538d067825 */ /* 0x000fe200078e00ff */
[C---:B------:R-:W-:Y:S03]  /*64a0*/  PRMT R15, R8.reuse, 0x7771, RZ ;  /* 0x00007771080f7816 */ /* 0x040fe600000000ff */
[----:B------:R-:W-:Y:S01]  /*64b0*/  MUFU.EX2 R209, R47 ;  /* 0x0000002f00d17308 */ /* 0x000fe20000000800 */
        /* <DEDUP_REMOVED lines=9> */
[----:B------:R-:W2:Y:S01]  /*6550*/  MUFU.EX2 R210, R46 ;  /* 0x0000002e00d27308 */ /* 0x000ea20000000800 */
[----:B------:R-:W-:Y:S02]  /*6560*/  LOP3.LUT R11, R9, 0xffff, RZ, 0xc0, !PT ;  /* 0x0000ffff090b7812 */ /* 0x000fe400078ec0ff */
[----:B------:R-:W-:Y:S01]  /*6570*/  LOP3.LUT R7, R10, UR10, R7, 0x96, !PT ;  /* 0x0000000a0a077c12 */ /* 0x000fe2000f8e9607 */
[----:B------:R-:W-:Y:S01]  /*6580*/  IMAD.WIDE.U32 R4, R4, -0x326172a9, RZ ;  /* 0xcd9e8d5704047825 */ /* 0x000fe200078e00ff */
[----:B------:R-:W-:Y:S02]  /*6590*/  ISETP.GT.U32.AND P1, PT, R23, UR13, PT ;  /* 0x0000000d17007c0c */ /* 0x000fe4000bf24070 */
[----:B------:R-:W-:Y:S01]  /*65a0*/  LOP3.LUT R10, R9, 0xff, RZ, 0xc0, !PT ;  /* 0x000000ff090a7812 */ /* 0x000fe200078ec0ff */
[----:B------:R-:W-:Y:S01]  /*65b0*/  @!P2 FADD.FTZ R191, -R191, -RZ ;  /* 0x800000ffbfbfa221 */ /* 0x000fe20000010100 */
[----:B------:R-:W-:Y:S01]  /*65c0*/  SHF.R.U32.HI R11, RZ, 0x8, R11 ;  /* 0x00000008ff0b7819 */ /* 0x000fe2000001160b */
[----:B------:R-:W-:Y:S01]  /*65d0*/  @P5 FADD.FTZ R199, -R199, -RZ ;  /* 0x800000ffc7c75221 */ /* 0x000fe20000010100 */
[----:B------:R-:W-:Y:S01]  /*65e0*/  ISETP.GT.U32.AND P6, PT, R21, UR13, PT ;  /* 0x0000000d15007c0c */ /* 0x000fe2000bfc4070 */
[----:B------:R-:W3:Y:S01]  /*65f0*/  MUFU.EX2 R175, R52 ;  /* 0x0000003400af7308 */ /* 0x000ee20000000800 */
[----:B------:R-:W-:Y:S02]  /*6600*/  ISETP.LE.U32.AND P2, PT, R10, UR13, PT ;  /* 0x0000000d0a007c0c */ /* 0x000fe4000bf43070 */
[--C-:B------:R-:W-:Y:S02]  /*6610*/  SHF.R.U32.HI R10, RZ, 0x18, R9.reuse ;  /* 0x00000018ff0a7819 */ /* 0x100fe40000011609 */
[----:B------:R-:W-:Y:S01]  /*6620*/  LOP3.LUT R11, R11, 0xffff, RZ, 0xc0, !PT ;  /* 0x0000ffff0b0b7812 */ /* 0x000fe200078ec0ff */
[----:B------:R-:W-:Y:S01]  /*6630*/  @P1 FADD.FTZ R198, -R198, -RZ ;  /* 0x800000ffc6c61221 */ /* 0x000fe20000010100 */
[----:B------:R-:W-:Y:S03]  /*6640*/  PRMT R9, R9, 0x7632, R9 ;  /* 0x0000763209097816 */ /* 0x000fe60000000009 */
[----:B------:R-:W-:Y:S01]  /*6650*/  MUFU.EX2 R167, R53 ;  /* 0x0000003500a77308 */ /* 0x000fe20000000800 */
[----:B------:R-:W-:Y:S02]  /*6660*/  LOP3.LUT R5, R20, UR39, R5, 0x96, !PT ;  /* 0x0000002714057c12 */ /* 0x000fe4000f8e9605 */
[----:B------:R-:W-:Y:S01]  /*6670*/  ISETP.LE.U32.AND P5, PT, R11, UR13, PT ;  /* 0x0000000d0b007c0c */ /* 0x000fe2000bfa3070 */
[----:B------:R-:W-:Y:S01]  /*6680*/  @P6 FADD.FTZ R190, -R190, -RZ ;  /* 0x800000ffbebe6221 */ /* 0x000fe20000010100 */
[----:B------:R-:W-:Y:S01]  /*6690*/  LOP3.LUT R9, R9, 0xff, RZ, 0xc0, !PT ;  /* 0x000000ff09097812 */ /* 0x000fe200078ec0ff */
[----:B------:R-:W-:Y:S01]  /*66a0*/  @!P2 FADD.FTZ R187, -R187, -RZ ;  /* 0x800000ffbbbba221 */ /* 0x000fe20000010100 */
[----:B------:R-:W-:Y:S03]  /*66b0*/  LOP3.LUT R11, R5, 0xffff, RZ, 0xc0, !PT ;  /* 0x0000ffff050b7812 */ /* 0x000fe600078ec0ff */
[----:B------:R-:W-:Y:S01]  /*66c0*/  MUFU.EX2 R183, R54 ;  /* 0x0000003600b77308 */ /* 0x000fe20000000800 */
[----:B------:R-:W-:Y:S02]  /*66d0*/  ISETP.LE.U32.AND P1, PT, R9, UR13, PT ;  /* 0x0000000d09007c0c */ /* 0x000fe4000bf23070 */
[----:B------:R-:W-:Y:S02]  /*66e0*/  SHF.R.U32.HI R9, RZ, 0x8, R11 ;  /* 0x00000008ff097819 */ /* 0x000fe4000001160b */
[----:B------:R-:W-:Y:S02]  /*66f0*/  ISETP.LE.U32.AND P6, PT, R10, UR13, PT ;  /* 0x0000000d0a007c0c */ /* 0x000fe4000bfc3070 */
[----:B------:R-:W-:Y:S01]  /*6700*/  LOP3.LUT R9, R9, 0xffff, RZ, 0xc0, !PT ;  /* 0x0000ffff09097812 */ /* 0x000fe200078ec0ff */
[----:B------:R-:W-:Y:S01]  /*6710*/  @!P5 FADD.FTZ R186, -R186, -RZ ;  /* 0x800000ffbabad221 */ /* 0x000fe20000010100 */
[----:B------:R-:W-:Y:S01]  /*6720*/  LOP3.LUT R10, R5, 0xff, RZ, 0xc0, !PT ;  /* 0x000000ff050a7812 */ /* 0x000fe200078ec0ff */
[----:B------:R-:W-:Y:S01]  /*6730*/  MUFU.EX2 R193, R56 ;  /* 0x0000003800c17308 */ /* 0x000fe20000000800 */
[----:B------:R-:W-:Y:S02]  /*6740*/  ISETP.LE.U32.AND P5, PT, R9, UR13, PT ;  /* 0x0000000d09007c0c */ /* 0x000fe4000bfa3070 */
[----:B------:R-:W-:Y:S01]  /*6750*/  ISETP.LE.U32.AND P2, PT, R10, UR13, PT ;  /* 0x0000000d0a007c0c */ /* 0x000fe2000bf43070 */
[----:B------:R-:W-:Y:S01]  /*6760*/  @!P1 FADD.FTZ R195, -R195, -RZ ;  /* 0x800000ffc3c39221 */ /* 0x000fe20000010100 */
[----:B------:R-:W-:Y:S02]  /*6770*/  PRMT R10, R5, 0x7632, R10 ;  /* 0x00007632050a7816 */ /* 0x000fe4000000000a */
[----:B------:R-:W-:Y:S01]  /*6780*/  SHF.R.U32.HI R5, RZ, 0x18, R5 ;  /* 0x00000018ff057819 */ /* 0x000fe20000011605 */
[----:B----4-:R-:W-:Y:S01]  /*6790*/  @!P6 FADD.FTZ R194, -R194, -RZ ;  /* 0x800000ffc2c2e221 */ /* 0x010fe20000010100 */
[----:B------:R-:W-:Y:S01]  /*67a0*/  LOP3.LUT R9, R10, 0xff, RZ, 0xc0, !PT ;  /* 0x000000ff0a097812 */ /* 0x000fe200078ec0ff */
[----:B------:R-:W-:Y:S01]  /*67b0*/  MUFU.EX2 R192, R57 ;  /* 0x0000003900c07308 */ /* 0x000fe20000000800 */
[----:B------:R-:W-:Y:S02]  /*67c0*/  ISETP.LE.U32.AND P6, PT, R5, UR13, PT ;  /* 0x0000000d05007c0c */ /* 0x000fe4000bfc3070 */
[----:B------:R-:W-:Y:S01]  /*67d0*/  ISETP.LE.U32.AND P1, PT, R9, UR13, PT ;  /* 0x0000000d09007c0c */ /* 0x000fe2000bf23070 */
[----:B------:R-:W-:Y:S01]  /*67e0*/  @!P5 FADD.FTZ R202, -R202, -RZ ;  /* 0x800000ffcacad221 */ /* 0x000fe20000010100 */
[C---:B------:R-:W-:Y:S01]  /*67f0*/  PRMT R9, R4.reuse, 0x7771, RZ ;  /* 0x0000777104097816 */ /* 0x040fe200000000ff */
[----:B------:R-:W-:Y:S01]  /*6800*/  @!P2 FADD.FTZ R203, -R203, -RZ ;  /* 0x800000ffcbcba221 */ /* 0x000fe20000010100 */
[C---:B------:R-:W-:Y:S03]  /*6810*/  PRMT R5, R4.reuse, 0x7770, RZ ;  /* 0x0000777004057816 */ /* 0x040fe600000000ff */
[----:B------:R-:W-:Y:S01]  /*6820*/  MUFU.EX2 R197, R58 ;  /* 0x0000003a00c57308 */ /* 0x000fe20000000800 */
[----:B------:R-:W-:Y:S02]  /*6830*/  ISETP.GT.U32.AND P5, PT, R9, UR13, PT ;  /* 0x0000000d09007c0c */ /* 0x000fe4000bfa4070 */
[----:B------:R-:W4:Y:S01]  /*6840*/  LDL R9, [R1+0x24] ;  /* 0x0000240001097983 */ /* 0x000f220000100800 */
[----:B------:R-:W-:Y:S02]  /*6850*/  ISETP.LE.U32.AND P2, PT, R5, UR13, PT ;  /* 0x0000000d05007c0c */ /* 0x000fe4000bf43070 */
[C---:B------:R-:W-:Y:S01]  /*6860*/  PRMT R5, R4.reuse, 0x7772, RZ ;  /* 0x0000777204057816 */ /* 0x040fe200000000ff */
[----:B------:R-:W-:Y:S01]  /*6870*/  @!P6 FADD.FTZ R213, -R213, -RZ ;  /* 0x800000ffd5d5e221 */ /* 0x000fe20000010100 */
[----:B------:R-:W-:Y:S01]  /*6880*/  PRMT R4, R4, 0x7773, RZ ;  /* 0x0000777304047816 */ /* 0x000fe200000000ff */
[----:B------:R-:W-:Y:S01]  /*6890*/  @!P1 FADD.FTZ R216, -R216, -RZ ;  /* 0x800000ffd8d89221 */ /* 0x000fe20000010100 */
[----:B------:R-:W-:Y:S01]  /*68a0*/  ISETP.GT.U32.AND P1, PT, R5, UR13, PT ;  /* 0x0000000d05007c0c */ /* 0x000fe2000bf24070 */
[----:B------:R-:W3:Y:S01]  /*68b0*/  MUFU.EX2 R182, R55 ;  /* 0x0000003700b67308 */ /* 0x000ee20000000800 */
[----:B------:R-:W-:Y:S02]  /*68c0*/  ISETP.GT.U32.AND P6, PT, R4, UR13, PT ;  /* 0x0000000d04007c0c */ /* 0x000fe4000bfc4070 */
[----:B------:R-:W-:Y:S01]  /*68d0*/  PRMT R4, R8, 0x7770, RZ ;  /* 0x0000777008047816 */ /* 0x000fe200000000ff */
[----:B-1----:R-:W-:Y:S01]  /*68e0*/  @P5 FADD.FTZ R200, -R200, -RZ ;  /* 0x800000ffc8c85221 */ /* 0x002fe20000010100 */
[----:B------:R-:W-:Y:S01]  /*68f0*/  PRMT R5, R8, 0x7771, RZ ;  /* 0x0000777108057816 */ /* 0x000fe200000000ff */
[----:B------:R-:W-:Y:S01]  /*6900*/  @!P2 FADD.FTZ R201, -R201, -RZ ;  /* 0x800000ffc9c9a221 */ /* 0x000fe20000010100 */
[----:B------:R-:W-:Y:S03]  /*6910*/  ISETP.LE.U32.AND P2, PT, R4, UR13, PT ;  /* 0x0000000d04007c0c */ /* 0x000fe6000bf43070 */
[----:B------:R-:W-:Y:S01]  /*6920*/  MUFU.EX2 R166, R144 ;  /* 0x0000009000a67308 */ /* 0x000fe20000000800 */
[----:B------:R-:W-:Y:S02]  /*6930*/  PRMT R4, R8, 0x7772, RZ ;  /* 0x0000777208047816 */ /* 0x000fe400000000ff */
[----:B------:R-:W-:Y:S01]  /*6940*/  ISETP.GT.U32.AND P5, PT, R5, UR13, PT ;  /* 0x0000000d05007c0c */ /* 0x000fe2000bfa4070 */
[----:B--2---:R-:W-:Y:S01]  /*6950*/  @P1 FADD.FTZ R210, -R210, -RZ ;  /* 0x800000ffd2d21221 */ /* 0x004fe20000010100 */
[----:B------:R-:W-:Y:S01]  /*6960*/  PRMT R8, R8, 0x7773, RZ ;  /* 0x0000777308087816 */ /* 0x000fe200000000ff */
[----:B------:R-:W-:Y:S01]  /*6970*/  @P6 FADD.FTZ R209, -R209, -RZ ;  /* 0x800000ffd1d16221 */ /* 0x000fe20000010100 */
[----:B------:R-:W-:Y:S03]  /*6980*/  ISETP.GT.U32.AND P6, PT, R4, UR13, PT ;  /* 0x0000000d04007c0c */ /* 0x000fe6000bfc4070 */
[----:B------:R-:W-:Y:S01]  /*6990*/  MUFU.EX2 R176, R3 ;  /* 0x0000000300b07308 */ /* 0x000fe20000000800 */
[C---:B------:R-:W-:Y:S02]  /*69a0*/  LOP3.LUT R5, R12.reuse, 0xff, RZ, 0xc0, !PT ;  /* 0x000000ff0c057812 */ /* 0x040fe400078ec0ff */
[----:B------:R-:W-:Y:S01]  /*69b0*/  LOP3.LUT R4, R12, 0xffff, RZ, 0xc0, !PT ;  /* 0x0000ffff0c047812 */ /* 0x000fe200078ec0ff */
[----:B------:R-:W-:Y:S01]  /*69c0*/  @!P2 FADD.FTZ R179, -R179, -RZ ;  /* 0x800000ffb3b3a221 */ /* 0x000fe20000010100 */
[----:B------:R-:W-:Y:S02]  /*69d0*/  ISETP.GT.U32.AND P2, PT, R8, UR13, PT ;  /* 0x0000000d08007c0c */ /* 0x000fe4000bf44070 */
[----:B------:R-:W-:Y:S01]  /*69e0*/  ISETP.LE.U32.AND P1, PT, R5, UR13, PT ;  /* 0x0000000d05007c0c */ /* 0x000fe2000bf23070 */
[----:B------:R-:W-:Y:S01]  /*69f0*/  @P5 FADD.FTZ R177, -R177, -RZ ;  /* 0x800000ffb1b15221 */ /* 0x000fe20000010100 */
[----:B------:R-:W-:Y:S01]  /*6a00*/  SHF.R.U32.HI R4, RZ, 0x8, R4 ;  /* 0x00000008ff047819 */ /* 0x000fe20000011604 */
[----:B------:R-:W-:Y:S01]  /*6a10*/  MUFU.EX2 R178, R66 ;  /* 0x0000004200b27308 */ /* 0x000fe20000000800 */
[--C-:B------:R-:W-:Y:S01]  /*6a20*/  SHF.R.U32.HI R5, RZ, 0x18, R12.reuse ;  /* 0x00000018ff057819 */ /* 0x100fe2000001160c */
[----:B------:R-:W-:Y:S01]  /*6a30*/  @P6 FADD.FTZ R185, -R185, -RZ ;  /* 0x800000ffb9b96221 */ /* 0x000fe20000010100 */
[----:B------:R-:W-:Y:S02]  /*6a40*/  PRMT R12, R12, 0x7632, R12 ;  /* 0x000076320c0c7816 */ /* 0x000fe4000000000c */
[----:B------:R-:W-:Y:S02]  /*6a50*/  LOP3.LUT R4, R4, 0xffff, RZ, 0xc0, !PT ;  /* 0x0000ffff04047812 */ /* 0x000fe400078ec0ff */
[----:B------:R-:W-:Y:S01]  /*6a60*/  ISETP.LE.U32.AND P5, PT, R5, UR13, PT ;  /* 0x0000000d05007c0c */ /* 0x000fe2000bfa3070 */
[----:B------:R-:W-:Y:S01]  /*6a70*/  @P2 FADD.FTZ R184, -R184, -RZ ;  /* 0x800000ffb8b82221 */ /* 0x000fe20000010100 */
[----:B------:R-:W-:Y:S01]  /*6a80*/  LOP3.LUT R5, R7, 0xff, RZ, 0xc0, !PT ;  /* 0x000000ff07057812 */ /* 0x000fe200078ec0ff */
[----:B---3--:R-:W-:Y:S01]  /*6a90*/  @!P1 FADD.FTZ R175, -R175, -RZ ;  /* 0x800000ffafaf9221 */ /* 0x008fe20000010100 */
[----:B------:R-:W-:Y:S01]  /*6aa0*/  LOP3.LUT R12, R12, 0xff, RZ, 0xc0, !PT ;  /* 0x000000ff0c0c7812 */ /* 0x000fe200078ec0ff */
[----:B------:R-:W1:Y:S01]  /*6ab0*/  MUFU.EX2 R196, R59 ;  /* 0x0000003b00c47308 */ /* 0x000e620000000800 */
[----:B------:R-:W-:Y:S02]  /*6ac0*/  ISETP.LE.U32.AND P6, PT, R4, UR13, PT ;  /* 0x0000000d04007c0c */ /* 0x000fe4000bfc3070 */
[C---:B------:R-:W-:Y:S02]  /*6ad0*/  PRMT R8, R7.reuse, 0x7632, R8 ;  /* 0x0000763207087816 */ /* 0x040fe40000000008 */
[----:B------:R-:W-:Y:S02]  /*6ae0*/  LOP3.LUT R4, R7, 0xffff, RZ, 0xc0, !PT ;  /* 0x0000ffff07047812 */ /* 0x000fe400078ec0ff */
[----:B------:R-:W-:Y:S01]  /*6af0*/  ISETP.LE.U32.AND P1, PT, R5, UR13, PT ;  /* 0x0000000d05007c0c */ /* 0x000fe2000bf23070 */
[----:B------:R-:W-:Y:S01]  /*6b00*/  @!P5 FADD.FTZ R182, -R182, -RZ ;  /* 0x800000ffb6b6d221 */ /* 0x000fe20000010100 */
[----:B------:R-:W-:Y:S01]  /*6b10*/  ISETP.LE.U32.AND P2, PT, R12, UR13, PT ;  /* 0x0000000d0c007c0c */ /* 0x000fe2000bf43070 */
[----:B------:R2:W-:Y:S01]  /*6b20*/  MUFU.EX2 R180, R2 ;  /* 0x0000000200b47308 */ /* 0x0005e20000000800 */
[----:B------:R-:W-:Y:S02]  /*6b30*/  LOP3.LUT R5, R8, 0xff, RZ, 0xc0, !PT ;  /* 0x000000ff08057812 */ /* 0x000fe400078ec0ff */
[----:B------:R-:W-:Y:S01]  /*6b40*/  SHF.R.U32.HI R4, RZ, 0x8, R4 ;  /* 0x00000008ff047819 */ /* 0x000fe20000011604 */
[----:B------:R-:W3:Y:S01]  /*6b50*/  LDL R8, [R1+0x18] ;  /* 0x0000180001087983 */ /* 0x000ee20000100800 */
[----:B------:R-:W-:Y:S01]  /*6b60*/  @!P6 FADD.FTZ R167, -R167, -RZ ;  /* 0x800000ffa7a7e221 */ /* 0x000fe20000010100 */
[----:B------:R-:W-:Y:S02]  /*6b70*/  SHF.R.U32.HI R7, RZ, 0x18, R7 ;  /* 0x00000018ff077819 */ /* 0x000fe40000011607 */
[----:B------:R-:W-:Y:S02]  /*6b80*/  LOP3.LUT R4, R4, 0xffff, RZ, 0xc0, !PT ;  /* 0x0000ffff04047812 */ /* 0x000fe400078ec0ff */
[----:B------:R-:W-:Y:S01]  /*6b90*/  MUFU.EX2 R188, R0 ;  /* 0x0000000000bc7308 */ /* 0x000fe20000000800 */
[----:B------:R-:W-:Y:S01]  /*6ba0*/  @!P1 FADD.FTZ R193, -R193, -RZ ;  /* 0x800000ffc1c19221 */ /* 0x000fe20000010100 */
[----:B------:R-:W-:Y:S01]  /*6bb0*/  ISETP.LE.U32.AND P1, PT, R13, UR13, PT ;  /* 0x0000000d0d007c0c */ /* 0x000fe2000bf23070 */
[----:B------:R-:W-:Y:S01]  /*6bc0*/  @!P2 FADD.FTZ R183, -R183, -RZ ;  /* 0x800000ffb7b7a221 */ /* 0x000fe20000010100 */
[----:B------:R-:W-:Y:S01]  /*6bd0*/  ISETP.LE.U32.AND P6, PT, R4, UR13, PT ;  /* 0x0000000d04007c0c */ /* 0x000fe2000bfc3070 */
[----:B------:R-:W-:Y:S01]  /*6be0*/  VIADD R4, R157, 0x1c000 ;  /* 0x0001c0009d047836 */ /* 0x000fe20000000000 */
[----:B------:R-:W-:Y:S02]  /*6bf0*/  ISETP.LE.U32.AND P2, PT, R5, UR13, PT ;  /* 0x0000000d05007c0c */ /* 0x000fe4000bf43070 */
[----:B------:R-:W-:Y:S01]  /*6c00*/  PRMT R5, R6, 0x7770, RZ ;  /* 0x0000777006057816 */ /* 0x000fe200000000ff */
[----:B------:R-:W-:Y:S01]  /*6c10*/  @P4 VIADD R155, R4, 0xffffffc0 ;  /* 0xffffffc0049b4836 */ /* 0x000fe20000000000 */
[----:B------:R-:W-:Y:S01]  /*6c20*/  PRMT R4, R6, 0x7771, RZ ;  /* 0x0000777106047816 */ /* 0x000fe200000000ff */
[----:B------:R-:W1:Y:S01]  /*6c30*/  MUFU.EX2 R181, R60 ;  /* 0x0000003c00b57308 */ /* 0x000e620000000800 */
[----:B------:R-:W-:Y:S01]  /*6c40*/  ISETP.LE.U32.AND P5, PT, R7, UR13, PT ;  /* 0x0000000d07007c0c */ /* 0x000fe2000bfa3070 */
[----:B--2---:R-:W-:Y:S01]  /*6c50*/  IMAD.IADD R2, R160, 0x1, R155 ;  /* 0x00000001a0027824 */ /* 0x004fe200078e029b */
[----:B------:R-:W-:Y:S01]  /*6c60*/  PRMT R3, R6, 0x7772, RZ ;  /* 0x0000777206037816 */ /* 0x000fe200000000ff */
[----:B------:R-:W-:Y:S01]  /*6c70*/  @!P1 FADD.FTZ R165, -R165, -RZ ;  /* 0x800000ffa5a59221 */ /* 0x000fe20000010100 */
[----:B------:R-:W-:Y:S01]  /*6c80*/  ISETP.LE.U32.AND P1, PT, R5, UR13, PT ;  /* 0x0000000d05007c0c */ /* 0x000fe2000bf23070 */
[----:B------:R-:W-:Y:S01]  /*6c90*/  @!P6 FADD.FTZ R192, -R192, -RZ ;  /* 0x800000ffc0c0e221 */ /* 0x000fe20000010100 */
[----:B------:R-:W-:Y:S01]  /*6ca0*/  ISETP.GT.U32.AND P6, PT, R15, UR13, PT ;  /* 0x0000000d0f007c0c */ /* 0x000fe2000bfc4070 */
[----:B------:R-:W-:Y:S01]  /*6cb0*/  @!P2 FADD.FTZ R197, -R197, -RZ ;  /* 0x800000ffc5c5a221 */ /* 0x000fe20000010100 */
[----:B------:R-:W-:Y:S01]  /*6cc0*/  ISETP.GT.U32.AND P2, PT, R16, UR13, PT ;  /* 0x0000000d10007c0c */ /* 0x000fe2000bf44070 */
[----:B------:R-:W2:Y:S01]  /*6cd0*/  MUFU.EX2 R189, R62 ;  /* 0x0000003e00bd7308 */ /* 0x000ea20000000800 */
[----:B------:R-:W-:Y:S02]  /*6ce0*/  F2FP.RELU.BF16.F32.PACK_AB R5, R207, R208 ;  /* 0x000000d0cf05723e */ /* 0x000fe400000018ff */
[----:B------:R-:W-:Y:S01]  /*6cf0*/  PRMT R6, R6, 0x7773, RZ ;  /* 0x0000777306067816 */ /* 0x000fe200000000ff */
[----:B-1----:R-:W-:Y:S01]  /*6d00*/  @!P5 FADD.FTZ R196, -R196, -RZ ;  /* 0x800000ffc4c4d221 */ /* 0x002fe20000010100 */
[----:B------:R-:W-:Y:S01]  /*6d10*/  ISETP.GT.U32.AND P5, PT, R14, UR13, PT ;  /* 0x0000000d0e007c0c */ /* 0x000fe2000bfa4070 */
[----:B------:R1:W-:Y:S01]  /*6d20*/  STS [R157+0x1c000], R5 ;  /* 0x01c000059d007388 */ /* 0x0003e20000000800 */
[----:B------:R-:W-:Y:S01]  /*6d30*/  F2FP.RELU.BF16.F32.PACK_AB R7, R232, R233 ;  /* 0x000000e9e807723e */ /* 0x000fe200000018ff */
[----:B------:R-:W-:Y:S01]  /*6d40*/  @!P1 FADD.FTZ R181, -R181, -RZ ;  /* 0x800000ffb5b59221 */ /* 0x000fe20000010100 */
[----:B------:R-:W-:Y:S01]  /*6d50*/  LEA R152, R172, UR4, 0x1 ;  /* 0x00000004ac987c11 */ /* 0x000fe2000f8e08ff */
[----:B------:R-:W-:Y:S01]  /*6d60*/  @P6 FADD.FTZ R166, -R166, -RZ ;  /* 0x800000ffa6a66221 */ /* 0x000fe20000010100 */
[----:B------:R-:W-:Y:S01]  /*6d70*/  ISETP.GT.U32.AND P6, PT, R4, UR13, PT ;  /* 0x0000000d04007c0c */ /* 0x000fe2000bfc4070 */
[----:B------:R-:W-:Y:S01]  /*6d80*/  @P2 FADD.FTZ R178, -R178, -RZ ;  /* 0x800000ffb2b22221 */ /* 0x000fe20000010100 */
[----:B------:R-:W-:Y:S02]  /*6d90*/  F2FP.RELU.BF16.F32.PACK_AB R4, R227, R205 ;  /* 0x000000cde304723e */ /* 0x000fe400000018ff */
[----:B------:R-:W-:Y:S02]  /*6da0*/  ISETP.GT.U32.AND P2, PT, R3, UR13, PT ;  /* 0x0000000d03007c0c */ /* 0x000fe4000bf44070 */
[----:B------:R-:W-:Y:S01]  /*6db0*/  F2FP.RELU.BF16.F32.PACK_AB R3, R211, R212 ;  /* 0x000000d4d303723e */ /* 0x000fe200000018ff */
[----:B------:R1:W-:Y:S01]  /*6dc0*/  STS [R157+0x1c400], R4 ;  /* 0x01c400049d007388 */ /* 0x0003e20000000800 */
[----:B------:R-:W-:Y:S01]  /*6dd0*/  @P5 FADD.FTZ R176, -R176, -RZ ;  /* 0x800000ffb0b05221 */ /* 0x000fe20000010100 */
[----:B------:R-:W-:Y:S02]  /*6de0*/  ISETP.GT.U32.AND P5, PT, R6, UR13, PT ;  /* 0x0000000d06007c0c */ /* 0x000fe4000bfa4070 */
[----:B------:R1:W-:Y:S01]  /*6df0*/  STS [R163+0x1c000], R3 ;  /* 0x01c00003a3007388 */ /* 0x0003e20000000800 */
[----:B------:R-:W-:Y:S01]  /*6e00*/  F2FP.RELU.BF16.F32.PACK_AB R6, R221, R222 ;  /* 0x000000dedd06723e */ /* 0x000fe200000018ff */
[----:B------:R-:W-:Y:S01]  /*6e10*/  @P6 FADD.FTZ R180, -R180, -RZ ;  /* 0x800000ffb4b46221 */ /* 0x000fe20000010100 */
[----:B------:R-:W-:Y:S02]  /*6e20*/  F2FP.RELU.BF16.F32.PACK_AB R0, R166, R165 ;  /* 0x000000a5a600723e */ /* 0x000fe400000018ff */
[----:B------:R-:W-:Y:S01]  /*6e30*/  FSETP.GE.FTZ.AND P6, PT, R212, RZ, PT ;  /* 0x000000ffd400720b */ /* 0x000fe20003fd6000 */
[----:B------:R1:W-:Y:S01]  /*6e40*/  STS [R163+0x1c400], R6 ;  /* 0x01c40006a3007388 */ /* 0x0003e20000000800 */
[----:B--2---:R-:W-:Y:S01]  /*6e50*/  @P2 FADD.FTZ R189, -R189, -RZ ;  /* 0x800000ffbdbd2221 */ /* 0x004fe20000010100 */
[----:B------:R-:W-:Y:S02]  /*6e60*/  FSETP.GE.FTZ.AND P2, PT, R207, RZ, PT ;  /* 0x000000ffcf00720b */ /* 0x000fe40003f56000 */
[----:B-1----:R-:W-:Y:S01]  /*6e70*/  F2FP.RELU.BF16.F32.PACK_AB R5, R230, R231 ;  /* 0x000000e7e605723e */ /* 0x002fe200000018ff */
[----:B------:R-:W-:Y:S01]  /*6e80*/  @P5 FADD.FTZ R188, -R188, -RZ ;  /* 0x800000ffbcbc5221 */ /* 0x000fe20000010100 */
[----:B------:R-:W-:Y:S03]  /*6e90*/  FSETP.GE.FTZ.AND P5, PT, R208, RZ, PT ;  /* 0x000000ffd000720b */ /* 0x000fe60003fb6000 */
[----:B------:R1:W-:Y:S01]  /*6ea0*/  STS [R157+0x1e000], R5 ;  /* 0x01e000059d007388 */ /* 0x0003e20000000800 */
[----:B------:R-:W-:Y:S02]  /*6eb0*/  F2FP.RELU.BF16.F32.PACK_AB R4, R234, R235 ;  /* 0x000000ebea04723e */ /* 0x000fe400000018ff */
[----:B------:R-:W-:Y:S03]  /*6ec0*/  F2FP.RELU.BF16.F32.PACK_AB R3, R228, R229 ;  /* 0x000000e5e403723e */ /* 0x000fe600000018ff */
[----:B------:R2:W-:Y:S04]  /*6ed0*/  STS [R157+0x1e400], R4 ;  /* 0x01e400049d007388 */ /* 0x0005e80000000800 */
[----:B------:R2:W-:Y:S01]  /*6ee0*/  STS [R163+0x1e000], R3 ;  /* 0x01e00003a3007388 */ /* 0x0005e20000000800 */
[----:B------:R-:W-:Y:S03]  /*6ef0*/  F2FP.RELU.BF16.F32.PACK_AB R6, R204, R206 ;  /* 0x000000cecc06723e */ /* 0x000fe600000018ff */
[----:B------:R2:W-:Y:S01]  /*6f00*/  STS [R163+0x1e400], R7 ;  /* 0x01e40007a3007388 */ /* 0x0005e20000000800 */
[----:B-1----:R-:W-:Y:S02]  /*6f10*/  F2FP.RELU.BF16.F32.PACK_AB R5, R214, R215 ;  /* 0x000000d7d605723e */ /* 0x002fe400000018ff */
[----:B--2---:R-:W-:Y:S02]  /*6f20*/  F2FP.RELU.BF16.F32.PACK_AB R4, R190, R191 ;  /* 0x000000bfbe04723e */ /* 0x004fe400000018ff */
[----:B------:R-:W-:Y:S01]  /*6f30*/  F2FP.RELU.BF16.F32.PACK_AB R3, R198, R199 ;  /* 0x000000c7c603723e */ /* 0x000fe200000018ff */
[----:B------:R-:W-:Y:S05]  /*6f40*/  IMAD.MOV.U32 R7, RZ, RZ, 0x20 ;  /* 0x00000020ff077424 */ /* 0x000fea00078e00ff */
[----:B------:R-:W-:Y:S05]  /*6f50*/  SEL R170, R7, 0xffffffe0, !P3 ;  /* 0xffffffe007aa7807 */ /* 0x000fea0005800000 */
[----:B------:R-:W-:Y:S02]  /*6f60*/  IMAD.IADD R154, R152, 0x1, R170 ;  /* 0x00000001989a7824 */ /* 0x000fe400078e02aa */
[----:B----4-:R-:W-:Y:S02]  /*6f70*/  IMAD.IADD R159, R157, 0x1, R9 ;  /* 0x000000019d9f7824 */ /* 0x010fe400078e0209 */
[----:B------:R-:W-:Y:S02]  /*6f80*/  IMAD.IADD R158, R9, 0x1, R155 ;  /* 0x00000001099e7824 */ /* 0x000fe400078e029b */
[C---:B------:R-:W-:Y:S01]  /*6f90*/  IMAD.IADD R162, R160.reuse, 0x1, R159 ;  /* 0x00000001a0a27824 */ /* 0x040fe200078e029f */
[----:B------:R1:W-:Y:S01]  /*6fa0*/  STS [R159+0x1c000], R6 ;  /* 0x01c000069f007388 */ /* 0x0003e20000000800 */
[----:B------:R-:W-:Y:S03]  /*6fb0*/  IMAD.IADD R161, R160, 0x1, R158 ;  /* 0x00000001a0a17824 */ /* 0x000fe600078e029e */
[----:B------:R2:W-:Y:S04]  /*6fc0*/  STS [R159+0x1c400], R5 ;  /* 0x01c400059f007388 */ /* 0x0005e80000000800 */
[----:B------:R4:W-:Y:S04]  /*6fd0*/  STS [R162+0x1c000], R4 ;  /* 0x01c00004a2007388 */ /* 0x0009e80000000800 */
[----:B------:R4:W-:Y:S01]  /*6fe0*/  STS [R162+0x1c400], R3 ;  /* 0x01c40003a2007388 */ /* 0x0009e20000000800 */
[----:B-1----:R-:W-:Y:S02]  /*6ff0*/  F2FP.RELU.BF16.F32.PACK_AB R6, R220, R219 ;  /* 0x000000dbdc06723e */ /* 0x002fe400000018ff */
[----:B--2---:R-:W-:Y:S03]  /*7000*/  F2FP.RELU.BF16.F32.PACK_AB R5, R225, R226 ;  /* 0x000000e2e105723e */ /* 0x004fe600000018ff */
[----:B------:R1:W-:Y:S01]  /*7010*/  STS [R159+0x1e000], R6 ;  /* 0x01e000069f007388 */ /* 0x0003e20000000800 */
[----:B----4-:R-:W-:Y:S03]  /*7020*/  F2FP.RELU.BF16.F32.PACK_AB R4, R217, R218 ;  /* 0x000000dad904723e */ /* 0x010fe600000018ff */
[----:B------:R2:W-:Y:S01]  /*7030*/  STS [R159+0x1e400], R5 ;  /* 0x01e400059f007388 */ /* 0x0005e20000000800 */
[----:B------:R-:W-:Y:S03]  /*7040*/  F2FP.RELU.BF16.F32.PACK_AB R3, R223, R224 ;  /* 0x000000e0df03723e */ /* 0x000fe600000018ff */
[----:B------:R4:W-:Y:S04]  /*7050*/  STS [R162+0x1e000], R4 ;  /* 0x01e00004a2007388 */ /* 0x0009e80000000800 */
[----:B------:R4:W-:Y:S01]  /*7060*/  STS [R162+0x1e400], R3 ;  /* 0x01e40003a2007388 */ /* 0x0009e20000000800 */
[----:B-1----:R-:W-:Y:S02]  /*7070*/  F2FP.RELU.BF16.F32.PACK_AB R6, R202, R203 ;  /* 0x000000cbca06723e */ /* 0x002fe400000018ff */
[----:B---3--:R-:W-:Y:S02]  /*7080*/  LEA R153, R8, UR4, 0x1 ;  /* 0x0000000408997c11 */ /* 0x008fe4000f8e08ff */
[----:B--2---:R-:W-:Y:S03]  /*7090*/  F2FP.RELU.BF16.F32.PACK_AB R5, R213, R216 ;  /* 0x000000d8d505723e */ /* 0x004fe600000018ff */
[--C-:B------:R-:W-:Y:S01]  /*70a0*/  IMAD.IADD R156, R170, 0x1, R153.reuse ;  /* 0x00000001aa9c7824 */ /* 0x100fe200078e0299 */
[----:B----4-:R-:W-:Y:S02]  /*70b0*/  F2FP.RELU.BF16.F32.PACK_AB R4, R186, R187 ;  /* 0x000000bbba04723e */ /* 0x010fe400000018ff */
[----:B------:R-:W-:Y:S03]  /*70c0*/  F2FP.RELU.BF16.F32.PACK_AB R3, R194, R195 ;  /* 0x000000c3c203723e */ /* 0x000fe600000018ff */
        /* <DEDUP_REMOVED lines=31> */
[----:B-1----:R-:W-:Y:S02]  /*72c0*/  IMAD.MOV.U32 R0, RZ, RZ, 0x40 ;  /* 0x00000040ff007424 */ /* 0x002fe400078e00ff */
[----:B--2---:R-:W-:Y:S03]  /*72d0*/  IMAD.U32 R2, RZ, RZ, UR8 ;  /* 0x00000008ff027e24 */ /* 0x004fe6000f8e00ff */
[----:B------:R-:W-:Y:S02]  /*72e0*/  SEL R160, R0, 0xffffffc0, !P0 ;  /* 0xffffffc000a07807 */ /* 0x000fe40004000000 */
[----:B------:R-:W1:Y:S01]  /*72f0*/  LDSM.16.M88.4 R32, [R153+0x10800] ;  /* 0x010800009920783b */ /* 0x000e620000000200 */
[----:B------:R-:W-:Y:S02]  /*7300*/  LEA R2, P1, R242, R2, 0x2 ;  /* 0x00000002f2027211 */ /* 0x000fe400078210ff */
[----:B------:R-:W-:Y:S02]  /*7310*/  IMAD.IADD R164, R160, 0x1, R153 ;  /* 0x00000001a0a47824 */ /* 0x000fe400078e0299 */
[----:B------:R-:W-:Y:S02]  /*7320*/  LEA.HI.X R3, R242, R3, RZ, 0x2, P1 ;  /* 0x00000003f2037211 */ /* 0x000fe400008f14ff */
[----:B------:R-:W-:Y:S01]  /*7330*/  IMAD.IADD R169, R170, 0x1, R164 ;  /* 0x00000001aaa97824 */ /* 0x000fe200078e02a4 */
        /* <DEDUP_REMOVED lines=9> */
[C---:B------:R-:W-:Y:S07]  /*73d0*/  HMMA.16816.F32.BF16 R16, R64.reuse, R18, RZ ;  /* 0x000000124010723c */ /* 0x040fee00000418ff */
        /* <DEDUP_REMOVED lines=19> */
[-C--:B------:R-:W-:Y:S08]  /*7510*/  HMMA.16816.F32.BF16 R20, R136, R148.reuse, R20 ;  /* 0x000000948814723c */ /* 0x080ff00000041814 */
[C---:B------:R-:W-:Y:S04]  /*7520*/  HMMA.16816.F32.BF16 R24, R144.reuse, R148, R24 ;  /* 0x000000949018723c */ /* 0x040fe80000041818 */
[----:B------:R-:W-:Y:S04]  /*7530*/  IMAD.IADD R148, R152, 0x1, R160 ;  /* 0x0000000198947824 */ /* 0x000fe800078e02a0 */
[-C--:B------:R-:W-:Y:S08]  /*7540*/  HMMA.16816.F32.BF16 R28, R144, R150.reuse, R28 ;  /* 0x00000096901c723c */ /* 0x080ff0000004181c */
[C---:B------:R-:W-:Y:S08]  /*7550*/  HMMA.16816.F32.BF16 R32, R136.reuse, R150, R32 ;  /* 0x000000968820723c */ /* 0x040ff00000041820 */
        /* <DEDUP_REMOVED lines=24> */
[----:B------:R-:W3:Y:S03]  /*76e0*/  LDG.E R145, desc[UR30][R2.64+0x20] ;  /* 0x0000201e02917981 */ /* 0x000ee6000c1e1900 */
[----:B------:R-:W-:Y:S04]  /*76f0*/  IMAD.IADD R144, R170, 0x1, R148 ;  /* 0x00000001aa907824 */ /* 0x000fe800078e0294 */
[-C--:B------:R-:W-:Y:S08]  /*7700*/  HMMA.16816.F32.BF16 R44, R136, R146.reuse, R44 ;  /* 0x00000092882c723c */ /* 0x080ff0000004182c */
[C---:B------:R-:W-:Y:S01]  /*7710*/  HMMA.16816.F32.BF16 R48, R132.reuse, R146, R48 ;  /* 0x000000928430723c */ /* 0x040fe20000041830 */
[----:B------:R-:W4:Y:S07]  /*7720*/  LDG.E R146, desc[UR30][R2.64] ;  /* 0x0000001e02927981 */ /* 0x000f2e000c1e1900 */
        /* <DEDUP_REMOVED lines=10> */
[----:B------:R-:W5:Y:S03]  /*77d0*/  LDG.E R6, desc[UR30][R2.64+0x100] ;  /* 0x0001001e02067981 */ /* 0x000f66000c1e1900 */
[----:B------:R-:W-:Y:S02]  /*77e0*/  FSEL R0, R0, R145, P1 ;  /* 0x0000009100007208 */ /* 0x000fe40000800000 */
[----:B------:R-:W-:Y:S03]  /*77f0*/  FSETP.GE.FTZ.AND P1, PT, R204, RZ, PT ;  /* 0x000000ffcc00720b */ /* 0x000fe60003f36000 */
[----:B------:R-:W-:Y:S01]  /*7800*/  FMUL.FTZ R205, R205, R0 ;  /* 0x00000000cdcd7220 */ /* 0x000fe20000410000 */
[C---:B----4-:R-:W-:Y:S01]  /*7810*/  FADD.FTZ R140, -R146.reuse, R4 ;  /* 0x00000004928c7221 */ /* 0x050fe20000010100 */
[----:B------:R-:W-:Y:S04]  /*7820*/  FADD.FTZ R4, -R146, R5 ;  /* 0x0000000592047221 */ /* 0x000fe80000010100 */
[-C--:B------:R-:W-:Y:S02]  /*7830*/  FSEL R5, R140, R146.reuse, P5 ;  /* 0x000000928c057208 */ /* 0x080fe40002800000 */
[----:B------:R-:W1:Y:S01]  /*7840*/  LDSM.16.M88.4 R140, [R144+0xa000] ;  /* 0x00a00000908c783b */ /* 0x000e620000000200 */
[----:B------:R-:W-:Y:S02]  /*7850*/  FSEL R4, R4, R146, P2 ;  /* 0x0000009204047208 */ /* 0x000fe40001000000 */
[----:B------:R-:W-:Y:S01]  /*7860*/  FMUL.FTZ R208, R208, R5 ;  /* 0x00000005d0d07220 */ /* 0x000fe20000410000 */
[----:B------:R-:W-:Y:S02]  /*7870*/  FSETP.GE.FTZ.AND P5, PT, R211, RZ, PT ;  /* 0x000000ffd300720b */ /* 0x000fe40003fb6000 */
[----:B------:R-:W-:Y:S01]  /*7880*/  FMUL.FTZ R207, R207, R4 ;  /* 0x00000004cfcf7220 */ /* 0x000fe20000410000 */
[----:B------:R-:W-:Y:S01]  /*7890*/  IMAD.SHL.U32 R4, R174, 0x40, RZ ;  /* 0x00000040ae047824 */ /* 0x000fe200078e00ff */
[----:B------:R2:W5:Y:S01]  /*78a0*/  LDG.E R5, desc[UR30][R2.64+0x120] ;  /* 0x0001201e02057981 */ /* 0x000562000c1e1900 */
[----:B------:R-:W-:Y:S03]  /*78b0*/  FSETP.GE.FTZ.AND P2, PT, R206, RZ, PT ;  /* 0x000000ffce00720b */ /* 0x000fe60003f56000 */
[----:B------:R-:W-:Y:S04]  /*78c0*/  LOP3.LUT R0, R4, 0x1c0, RZ, 0xc0, !PT ;  /* 0x000001c004007812 */ /* 0x000fe800078ec0ff */
[----:B------:R-:W-:Y:S02]  /*78d0*/  LOP3.LUT R0, R0, 0x38, R173, 0xf8, !PT ;  /* 0x0000003800007812 */ /* 0x000fe400078ef8ad */
[--C-:B--2---:R-:W-:Y:S02]  /*78e0*/  SHF.R.U32.HI R3, RZ, 0x4, R174.reuse ;  /* 0x00000004ff037819 */ /* 0x104fe400000116ae */
[----:B------:R-:W-:Y:S01]  /*78f0*/  SHF.R.U32.HI R2, RZ, 0x1, R174 ;  /* 0x00000001ff027819 */ /* 0x000fe200000116ae */
[C---:B-1----:R-:W-:Y:S08]  /*7900*/  HMMA.16816.F32.BF16 R8, R140.reuse, R136, R8 ;  /* 0x000000888c08723c */ /* 0x042ff00000041808 */
[-C--:B------:R-:W-:Y:S08]  /*7910*/  HMMA.16816.F32.BF16 R12, R140, R138.reuse, R12 ;  /* 0x0000008a8c0c723c */ /* 0x080ff0000004180c */
[C---:B------:R-:W-:Y:S01]  /*7920*/  HMMA.16816.F32.BF16 R16, R132.reuse, R138, R16 ;  /* 0x0000008a8410723c */ /* 0x040fe20000041810 */
[----:B------:R-:W1:Y:S11]  /*7930*/  LDSM.16.M88.4 R136, [R169+0x10800] ;  /* 0x01080000a988783b */ /* 0x000e760000000200 */
[----:B------:R-:W-:Y:S07]  /*7940*/  @!UPT UIADD3 URZ, UPT, UPT, URZ, URZ, URZ ;  /* 0x000000fffffff290 */ /* 0x000fee000fffe0ff */
[----:B------:R-:W-:Y:S05]  /*7950*/  FADD.FTZ R16, -R146, R16 ;  /* 0x0000001092107221 */ /* 0x000fea0000010100 */
[----:B------:R-:W-:Y:S02]  /*7960*/  FSEL R16, R16, R146, P6 ;  /* 0x0000009210107208 */ /* 0x000fe40003000000 */
        /* <DEDUP_REMOVED lines=29> */
[C---:B------:R-:W-:Y:S01]  /*7b40*/  FADD.FTZ R20, -R146.reuse, R32 ;  /* 0x0000002092147221 */ /* 0x040fe20000010100 */
[----:B------:R-:W-:Y:S01]  /*7b50*/  LOP3.LUT R0, R3, 0x1c0, R4, 0xf8, !PT ;  /* 0x000001c003007812 */ /* 0x000fe200078ef804 */
[C---:B------:R-:W-:Y:S01]  /*7b60*/  FADD.FTZ R3, -R146.reuse, R17 ;  /* 0x0000001192037221 */ /* 0x040fe20000010100 */
        /* <DEDUP_REMOVED lines=8> */
[----:B------:R-:W-:Y:S01]  /*7bf0*/  FSEL R17, R17, R146, P5 ;  /* 0x0000009211117208 */ /* 0x000fe20002800000 */
[C---:B------:R-:W-:Y:S01]  /*7c00*/  FADD.FTZ R20, -R146.reuse, R48 ;  /* 0x0000003092147221 */ /* 0x040fe20000010100 */
[----:B------:R-:W-:Y:S01]  /*7c10*/  FSETP.GE.FTZ.AND P5, PT, R177, RZ, PT ;  /* 0x000000ffb100720b */ /* 0x000fe20003fb6000 */
[C---:B------:R-:W-:Y:S01]  /*7c20*/  FADD.FTZ R64, -R146.reuse, R64 ;  /* 0x0000004092407221 */ /* 0x040fe20000010100 */
[----:B------:R-:W-:Y:S01]  /*7c30*/  F2FP.BF16.F32.PACK_AB R132, R3, R16 ;  /* 0x000000100384723e */ /* 0x000fe200000010ff */
[----:B------:R-:W-:Y:S01]  /*7c40*/  FADD.FTZ R16, -R146, R36 ;  /* 0x0000002492107221 */ /* 0x000fe20000010100 */
[-C--:B------:R-:W-:Y:S01]  /*7c50*/  FSEL R20, R20, R146.reuse, P6 ;  /* 0x0000009214147208 */ /* 0x080fe20003000000 */
[----:B------:R-:W-:Y:S01]  /*7c60*/  FADD.FTZ R3, -R146, R37 ;  /* 0x0000002592037221 */ /* 0x000fe20000010100 */
[----:B------:R-:W-:Y:S01]  /*7c70*/  LOP3.LUT R2, R2, 0x200, R4, 0xf8, !PT ;  /* 0x0000020002027812 */ /* 0x000fe200078ef804 */
[----:B------:R-:W-:Y:S01]  /*7c80*/  FMUL.FTZ R21, R190, R17 ;  /* 0x00000011be157220 */ /* 0x000fe20000410000 */
[-C--:B------:R-:W-:Y:S01]  /*7c90*/  FSEL R16, R16, R146.reuse, P2 ;  /* 0x0000009210107208 */ /* 0x080fe20001000000 */
[C---:B------:R-:W-:Y:S01]  /*7ca0*/  FADD.FTZ R17, -R146.reuse, R49 ;  /* 0x0000003192117221 */ /* 0x040fe20000010100 */
[----:B------:R-:W-:Y:S01]  /*7cb0*/  FSEL R3, R3, R146, P1 ;  /* 0x0000009203037208 */ /* 0x000fe20000800000 */
        /* <DEDUP_REMOVED lines=9> */
[-C--:B------:R-:W-:Y:S01]  /*7d50*/  FSEL R16, R16, R146.reuse, P2 ;  /* 0x0000009210107208 */ /* 0x080fe20001000000 */
        /* <DEDUP_REMOVED lines=65> */
.L_x_1973:
        /* <DEDUP_REMOVED lines=8> */
[----:B------:R-:W-:Y:S01]  /*81f0*/  FADD.FTZ R3, -R145, R34 ;  /* 0x0000002291037221 */ /* 0x000fe20000010100 */
[-C--:B------:R-:W-:Y:S01]  /*8200*/  FSEL R19, R19, R145.reuse, P2 ;  /* 0x0000009113137208 */ /* 0x080fe20001000000 */
[C---:B------:R-:W-:Y:S01]  /*8210*/  FADD.FTZ R35, -R145.reuse, R35 ;  /* 0x0000002391237221 */ /* 0x040fe20000010100 */
        /* <DEDUP_REMOVED lines=22> */
[-C--:B------:R-:W-:Y:S01]  /*8380*/  FSEL R17, R17, R145.reuse, P1 ;  /* 0x0000009111117208 */ /* 0x080fe20000800000 */
[C---:B------:R-:W-:Y:S01]  /*8390*/  FADD.FTZ R13, -R6.reuse, R13 ;  /* 0x0000000d060d7221 */ /* 0x040fe20000010100 */
        /* <DEDUP_REMOVED lines=19> */
[-C--:B------:R-:W-:Y:S01]  /*84d0*/  FSEL R16, R55, R145.reuse, P2 ;  /* 0x0000009137107208 */ /* 0x080fe20001000000 */
[C---:B------:R-:W-:Y:S01]  /*84e0*/  FADD.FTZ R18, -R145.reuse, R51 ;  /* 0x0000003391127221 */ /* 0x040fe20000010100 */
[C---:B------:R-:W-:Y:S01]  /*84f0*/  FADD.FTZ R17, -R145.reuse, R54 ;  /* 0x0000003691117221 */ /* 0x040fe20000010100 */
[----:B------:R-:W-:Y:S01]  /*8500*/  FADD.FTZ R7, -R145, R66 ;  /* 0x0000004291077221 */ /* 0x000fe20000010100 */
[----:B------:R-:W-:Y:S01]  /*8510*/  FSETP.GE.FTZ.AND P6, PT, R184, RZ, PT ;  /* 0x000000ffb800720b */ /* 0x000fe20003fd6000 */
[----:B------:R-:W-:Y:S01]  /*8520*/  FMUL.FTZ R16, R182, R16 ;  /* 0x00000010b6107220 */ /* 0x000fe20000410000 */
[----:B------:R-:W-:Y:S01]  /*8530*/  FSETP.GE.FTZ.AND P5, PT, R183, RZ, PT ;  /* 0x000000ffb700720b */ /* 0x000fe20003fb6000 */
[----:B------:R-:W-:Y:S01]  /*8540*/  FADD.FTZ R44, -R6, R44 ;  /* 0x0000002c062c7221 */ /* 0x000fe20000010100 */
        /* <DEDUP_REMOVED lines=12> */
[-C--:B------:R-:W-:Y:S01]  /*8610*/  FSEL R8, R8, R6.reuse, P1 ;  /* 0x0000000608087208 */ /* 0x080fe20000800000 */
        /* <DEDUP_REMOVED lines=12> */
[C---:B------:R-:W-:Y:S01]  /*86e0*/  FADD.FTZ R26, -R5.reuse, R26 ;  /* 0x0000001a051a7221 */ /* 0x040fe20000010100 */
        /* <DEDUP_REMOVED lines=15> */
[C---:B------:R-:W-:Y:S01]  /*87e0*/  FADD.FTZ R43, -R5.reuse, R43 ;  /* 0x0000002b052b7221 */ /* 0x040fe20000010100 */
        /* <DEDUP_REMOVED lines=8> */
[----:B------:R-:W-:Y:S01]  /*8870*/  FSEL R29, R29, R6, P5 ;  /* 0x000000061d1d7208 */ /* 0x000fe20002800000 */
        /* <DEDUP_REMOVED lines=10> */
[----:B------:R-:W-:Y:S01]  /*8920*/  FADD.FTZ R8, -R6, R56 ;  /* 0x0000003806087221 */ /* 0x000fe20000010100 */
        /* <DEDUP_REMOVED lines=25> */
[C---:B------:R-:W-:Y:S01]  /*8ac0*/  FADD.FTZ R7, -R5.reuse, R11 ;  /* 0x0000000b05077221 */ /* 0x040fe20000010100 */
        /* <DEDUP_REMOVED lines=81> */
[--C-:B------:R-:W-:Y:S02]  /*8fe0*/  LOP3.LUT R0, R0, 0x38, R173.reuse, 0x78, !PT ;  /* 0x0000003800007812 */ /* 0x100fe400078e78ad */
        /* <DEDUP_REMOVED lines=12> */
[----:B------:R2:W-:Y:S05]  /*90b0*/  STS [R161+-0x7c00], R145 ;  /* 0xff840091a1007388 */ /* 0x0005ea0000000800 */
[----:B------:R-:W-:Y:S05]  /*90c0*/  STS [R158+-0x6000], R17 ;  /* 0xffa000119e007388 */ /* 0x000fea0000000800 */
[----:B------:R-:W-:Y:S01]  /*90d0*/  STS [R158+-0x5c00], R7 ;  /* 0xffa400079e007388 */ /* 0x000fe20000000800 */
[----:B-1----:R-:W-:Y:S04]  /*90e0*/  IMAD.IADD R3, R2, 0x1, R160 ;  /* 0x0000000102037824 */ /* 0x002fe800078e02a0 */
[----:B------:R-:W-:Y:S05]  /*90f0*/  STS [R161+-0x6000], R18 ;  /* 0xffa00012a1007388 */ /* 0x000fea0000000800 */
[----:B------:R-:W-:Y:S01]  /*9100*/  STS [R161+-0x5c00], R8 ;  /* 0xffa40008a1007388 */ /* 0x000fe20000000800 */
[----:B------:R-:W-:Y:S01]  /*9110*/  BAR.SYNC.DEFER_BLOCKING 0x0 ;  /* 0x0000000000007b1d */ /* 0x000fe20000010000 */
[----:B--2---:R-:W-:Y:S05]  /*9120*/  IMAD R145, R240, UR12, RZ ;  /* 0x0000000cf0917c24 */ /* 0x004fea000f8e02ff */
        /* <DEDUP_REMOVED lines=111> */
[----:B------:R-:W2:Y:S01]  /*9820*/  LDC R12, c[0x0][0x594] ;  /* 0x00016500ff0c7b82 */ /* 0x000ea20000000800 */
        /* <DEDUP_REMOVED lines=14> */
[----:B------:R1:W-:Y:S01]  /*9910*/  @!P2 LDGSTS.E.BYPASS.LTC128B.128 [R143+0x8000], desc[UR30][R10.64] ;  /* 0x080000000a8fafae */ /* 0x0003e2000b981a1e */
[C---:B------:R-:W-:Y:S02]  /*9920*/  @!P1 LEA R6, P5, R7.reuse, R4, 0x7 ;  /* 0x0000000407069211 */ /* 0x040fe400078a38ff */
[CCC-:B------:R-:W-:Y:S01]  /*9930*/  @!P1 LEA.HI.X R9, R7.reuse, R5.reuse, R12.reuse, 0x6, P6 ;  /* 0x0000000507099211 */ /* 0x1c0fe200030f340c */
        /* <DEDUP_REMOVED lines=18> */
.L_x_1974:
[----:B------:R-:W-:Y:S01]  /*9a60*/  LDSM.16.M88.4 R32, [R152+0x14000] ;  /* 0x014000009820783b */ /* 0x000fe20000000200 */
[----:B------:R-:W-:Y:S01]  /*9a70*/  PLOP3.LUT P2, PT, PT, PT, UP0, 0x80, 0x8 ;  /* 0x000000000008781c */ /* 0x000fe20003f4f008 */
[----:B------:R-:W-:Y:S01]  /*9a80*/  IMAD.MOV.U32 R175, RZ, RZ, 0x4 ;  /* 0x00000004ffaf7424 */ /* 0x000fe200078e00ff */
[----:B------:R-:W-:Y:S01]  /*9a90*/  ULOP3.LUT UR5, UR37, 0x1, URZ, 0xc0, !UPT ;  /* 0x0000000125057892 */ /* 0x000fe2000f8ec0ff */
[----:B------:R-:W1:Y:S01]  /*9aa0*/  LDSM.16.MT88.4 R16, [R2+0xc000] ;  /* 0x00c000000210783b */ /* 0x000e620000004200 */
[----:B------:R-:W-:Y:S01]  /*9ab0*/  @UP0 UIADD3 UR39, UP3, UPT, UR40, -0x200, URZ ;  /* 0xfffffe0028270890 */ /* 0x000fe2000ff7e0ff */
[----:B------:R-:W-:Y:S01]  /*9ac0*/  VIADD R243, R243, 0xfffffff8 ;  /* 0xfffffff8f3f37836 */ /* 0x000fe20000000000 */
[----:B------:R-:W-:Y:S01]  /*9ad0*/  UISETP.NE.U32.AND UP2, UPT, UR5, 0x1, UPT ;  /* 0x000000010500788c */ /* 0x000fe2000bf45070 */
[----:B------:R-:W2:Y:S01]  /*9ae0*/  LDSM.16.M88.4 R28, [R152+0x16000] ;  /* 0x01600000981c783b */ /* 0x000ea20000000200 */
[----:B------:R-:W-:Y:S02]  /*9af0*/  UIADD3 UR42, UPT, UPT, UR37, -0x1, URZ ;  /* 0xffffffff252a7890 */ /* 0x000fe4000fffe0ff */
[----:B------:R-:W-:Y:S01]  /*9b00*/  @UP0 UIADD3.X UR5, UPT, UPT, UR41, -0x1, URZ, UP3, !UPT ;  /* 0xffffffff29050890 */ /* 0x000fe20009ffe4ff */
[----:B------:R-:W3:Y:S04]  /*9b10*/  LDSM.16.MT88.4 R36, [R3+0xc000] ;  /* 0x00c000000324783b */ /* 0x000ee80000004200 */
[----:B------:R-:W4:Y:S04]  /*9b20*/  LDL R165, [R1+0x8] ;  /* 0x0000080001a57983 */ /* 0x000f280000100800 */
[----:B------:R-:W-:Y:S04]  /*9b30*/  LDSM.16.M88.4 R40, [R154+0x14000] ;  /* 0x014000009a28783b */ /* 0x000fe80000000200 */
[----:B------:R-:W4:Y:S04]  /*9b40*/  LDL R161, [R1+0x4] ;  /* 0x0000040001a17983 */ /* 0x000f280000100800 */
[----:B------:R-:W3:Y:S04]  /*9b50*/  LDSM.16.MT88.4 R44, [R2+0xc800] ;  /* 0x00c80000022c783b */ /* 0x000ee80000004200 */
[----:B------:R-:W4:Y:S04]  /*9b60*/  LDL R157, [R1] ;  /* 0x00000000019d7983 */ /* 0x000f280000100800 */
[----:B------:R-:W3:Y:S04]  /*9b70*/  LDSM.16.M88.4 R48, [R154+0x16000] ;  /* 0x016000009a30783b */ /* 0x000ee80000000200 */
[----:B------:R-:W3:Y:S01]  /*9b80*/  LDSM.16.MT88.4 R52, [R3+0xc800] ;  /* 0x00c800000334783b */ /* 0x000ee20000004200 */
[-C--:B-1----:R-:W-:Y:S03]  /*9b90*/  HMMA.16816.F32.BF16 R4, R32, R16.reuse, RZ ;  /* 0x000000102004723c */ /* 0x082fe600000418ff */
[----:B------:R-:W-:Y:S04]  /*9ba0*/  LDSM.16.M88.4 R56, [R148+0x14000] ;  /* 0x014000009438783b */ /* 0x000fe80000000200 */
[----:B------:R-:W1:Y:S01]  /*9bb0*/  LDSM.16.MT88.4 R60, [R2+0xd000] ;  /* 0x00d00000023c783b */ /* 0x000e620000004200 */
[C---:B--2---:R-:W-:Y:S03]  /*9bc0*/  HMMA.16816.F32.BF16 R8, R28.reuse, R16, RZ ;  /* 0x000000101c08723c */ /* 0x044fe600000418ff */
[----:B------:R-:W2:Y:S04]  /*9bd0*/  LDSM.16.M88.4 R64, [R148+0x16000] ;  /* 0x016000009440783b */ /* 0x000ea80000000200 */
[----:B------:R-:W2:Y:S01]  /*9be0*/  LDSM.16.MT88.4 R132, [R3+0xd000] ;  /* 0x00d000000384783b */ /* 0x000ea20000004200 */
[-C--:B------:R-:W-:Y:S03]  /*9bf0*/  HMMA.16816.F32.BF16 R12, R28, R18.reuse, RZ ;  /* 0x000000121c0c723c */ /* 0x080fe600000418ff */
[----:B------:R-:W-:Y:S05]  /*9c00*/  LDSM.16.M88.4 R136, [R144+0x16000] ;  /* 0x016000009088783b */ /* 0x000fea0000000200 */
[C---:B------:R-:W-:Y:S08]  /*9c10*/  HMMA.16816.F32.BF16 R16, R32.reuse, R18, RZ ;  /* 0x000000122010723c */ /* 0x040ff000000418ff */
[-C--:B---3--:R-:W-:Y:S08]  /*9c20*/  HMMA.16816.F32.BF16 R20, R32, R36.reuse, RZ ;  /* 0x000000242014723c */ /* 0x088ff000000418ff */
[C---:B------:R-:W-:Y:S08]  /*9c30*/  HMMA.16816.F32.BF16 R24, R28.reuse, R36, RZ ;  /* 0x000000241c18723c */ /* 0x040ff000000418ff */
[-C--:B------:R-:W-:Y:S08]  /*9c40*/  HMMA.16816.F32.BF16 R28, R28, R38.reuse, RZ ;  /* 0x000000261c1c723c */ /* 0x080ff000000418ff */
[----:B------:R-:W-:Y:S01]  /*9c50*/  HMMA.16816.F32.BF16 R32, R32, R38, RZ ;  /* 0x000000262020723c */ /* 0x000fe200000418ff */
[----:B------:R-:W-:Y:S07]  /*9c60*/  LDSM.16.M88.4 R36, [R144+0x14000] ;  /* 0x014000009024783b */ /* 0x000fee0000000200 */
[-C--:B------:R-:W-:Y:S08]  /*9c70*/  HMMA.16816.F32.BF16 R4, R40, R44.reuse, R4 ;  /* 0x0000002c2804723c */ /* 0x080ff00000041804 */
[C---:B------:R-:W-:Y:S08]  /*9c80*/  HMMA.16816.F32.BF16 R8, R48.reuse, R44, R8 ;  /* 0x0000002c3008723c */ /* 0x040ff00000041808 */
[-C--:B------:R-:W-:Y:S08]  /*9c90*/  HMMA.16816.F32.BF16 R12, R48, R46.reuse, R12 ;  /* 0x0000002e300c723c */ /* 0x080ff0000004180c */
[C---:B------:R-:W-:Y:S01]  /*9ca0*/  HMMA.16816.F32.BF16 R16, R40.reuse, R46, R16 ;  /* 0x0000002e2810723c */ /* 0x040fe20000041810 */
[----:B------:R-:W3:Y:S07]  /*9cb0*/  LDSM.16.MT88.4 R44, [R2+0xd800] ;  /* 0x00d80000022c783b */ /* 0x000eee0000004200 */
[-C--:B------:R-:W-:Y:S08]  /*9cc0*/  HMMA.16816.F32.BF16 R20, R40, R52.reuse, R20 ;  /* 0x000000342814723c */ /* 0x080ff00000041814 */
[C---:B------:R-:W-:Y:S08]  /*9cd0*/  HMMA.16816.F32.BF16 R24, R48.reuse, R52, R24 ;  /* 0x000000343018723c */ /* 0x040ff00000041818 */
[-C--:B------:R-:W-:Y:S01]  /*9ce0*/  HMMA.16816.F32.BF16 R28, R48, R54.reuse, R28 ;  /* 0x00000036301c723c */ /* 0x080fe2000004181c */
[----:B------:R-:W3:Y:S07]  /*9cf0*/  LDSM.16.MT88.4 R48, [R3+0xd800] ;  /* 0x00d800000330783b */ /* 0x000eee0000004200 */
[----:B------:R-:W-:Y:S01]  /*9d00*/  HMMA.16816.F32.BF16 R32, R40, R54, R32 ;  /* 0x000000362820723c */ /* 0x000fe20000041820 */
[----:B------:R-:W-:Y:S04]  /*9d10*/  LDSM.16.M88.4 R40, [R152+0x18000] ;  /* 0x018000009828783b */ /* 0x000fe80000000200 */
[----:B------:R-:W3:Y:S03]  /*9d20*/  LDSM.16.MT88.4 R52, [R2+0xe000] ;  /* 0x00e000000234783b */ /* 0x000ee60000004200 */
[-C--:B-1----:R-:W-:Y:S08]  /*9d30*/  HMMA.16816.F32.BF16 R4, R56, R60.reuse, R4 ;  /* 0x0000003c3804723c */ /* 0x082ff00000041804 */
[C---:B--2---:R-:W-:Y:S08]  /*9d40*/  HMMA.16816.F32.BF16 R8, R64.reuse, R60, R8 ;  /* 0x0000003c4008723c */ /* 0x044ff00000041808 */
[-C--:B------:R-:W-:Y:S08]  /*9d50*/  HMMA.16816.F32.BF16 R12, R64, R62.reuse, R12 ;  /* 0x0000003e400c723c */ /* 0x080ff0000004180c */
[C---:B------:R-:W-:Y:S01]  /*9d60*/  HMMA.16816.F32.BF16 R16, R56.reuse, R62, R16 ;  /* 0x0000003e3810723c */ /* 0x040fe20000041810 */
[----:B------:R-:W-:Y:S07]  /*9d70*/  LDSM.16.MT88.4 R60, [R3+0xf000] ;  /* 0x00f00000033c783b */ /* 0x000fee0000004200 */
[-C--:B------:R-:W-:Y:S08]  /*9d80*/  HMMA.16816.F32.BF16 R20, R56, R132.reuse, R20 ;  /* 0x000000843814723c */ /* 0x080ff00000041814 */
        /* <DEDUP_REMOVED lines=9> */
[-C--:B------:R-:W-:Y:S08]  /*9e20*/  HMMA.16816.F32.BF16 R20, R36, R48.reuse, R20 ;  /* 0x000000302414723c */ /* 0x080ff00000041814 */
        /* <DEDUP_REMOVED lines=8> */
[----:B------:R-:W3:Y:S03]  /*9eb0*/  LDSM.16.MT88.4 R48, [R2+0xe800] ;  /* 0x00e800000230783b */ /* 0x000ee60000004200 */
        /* <DEDUP_REMOVED lines=24> */
[C---:B------:R-:W-:Y:S01]  /*a040*/  LEA R150, P1, R145.reuse, R154, 0x5 ;  /* 0x0000009a91967211 */ /* 0x040fe200078228ff */
[----:B------:R-:W1:Y:S03]  /*a050*/  LDSM.16.MT88.4 R44, [R2+0xf000] ;  /* 0x00f00000022c783b */ /* 0x000e660000004200 */
        /* <DEDUP_REMOVED lines=57> */
[----:B------:R-:W2:Y:S04]  /*a3f0*/  @P2 LDG.E R165, desc[UR30][R2.64+-0x200] ;  /* 0xfffe001e02a52981 */ /* 0x000ea8000c1e1900 */
[C---:B------:R-:W-:Y:S01]  /*a400*/  HMMA.16816.F32.BF16 R16, R36.reuse, R46, R16 ;  /* 0x0000002e2410723c */ /* 0x040fe20000041810 */
[----:B------:R-:W4:Y:S03]  /*a410*/  @P2 LDG.E R161, desc[UR30][R2.64+-0x1e0] ;  /* 0xfffe201e02a12981 */ /* 0x000f26000c1e1900 */
[C---:B------:R-:W-:Y:S01]  /*a420*/  LEA R46, P1, R145.reuse, R48, 0x5 ;  /* 0x00000030912e7211 */ /* 0x040fe200078228ff */
[----:B------:R-:W2:Y:S03]  /*a430*/  @P2 LDG.E R157, desc[UR30][R2.64+-0x100] ;  /* 0xffff001e029d2981 */ /* 0x000ea6000c1e1900 */
[-C--:B---3--:R-:W-:Y:S01]  /*a440*/  HMMA.16816.F32.BF16 R20, R36, R40.reuse, R20 ;  /* 0x000000282414723c */ /* 0x088fe20000041814 */
[----:B------:R1:W5:Y:S02]  /*a450*/  @P2 LDG.E R252, desc[UR30][R2.64+-0xe0] ;  /* 0xffff201e02fc2981 */ /* 0x000364000c1e1900 */
[C---:B------:R-:W-:Y:S02]  /*a460*/  LEA.HI.X.SX32 R47, R145.reuse, R49, 0x5, P1 ;  /* 0x00000031912f7211 */ /* 0x040fe400008f2eff */
[----:B------:R-:W-:Y:S01]  /*a470*/  REDG.E.ADD.F32.FTZ.RN.STRONG.GPU desc[UR30][R238.64], R4 ;  /* 0x00000004ee0079a6 */ /* 0x000fe2000c12f31e */
[C---:B------:R-:W-:Y:S02]  /*a480*/  LEA R44, P1, R145.reuse, R46, 0x5 ;  /* 0x0000002e912c7211 */ /* 0x040fe400078228ff */
[C---:B------:R-:W-:Y:S01]  /*a490*/  HMMA.16816.F32.BF16 R24, R52.reuse, R40, R24 ;  /* 0x000000283418723c */ /* 0x040fe20000041818 */
[----:B------:R-:W-:Y:S03]  /*a4a0*/  REDG.E.ADD.F32.FTZ.RN.STRONG.GPU desc[UR30][R182.64], R5 ;  /* 0x00000005b60079a6 */ /* 0x000fe6000c12f31e */
[C---:B------:R-:W-:Y:S01]  /*a4b0*/  LEA.HI.X.SX32 R45, R145.reuse, R47, 0x5, P1 ;  /* 0x0000002f912d7211 */ /* 0x040fe200008f2eff */
[----:B------:R3:W-:Y:S01]  /*a4c0*/  REDG.E.ADD.F32.FTZ.RN.STRONG.GPU desc[UR30][R180.64], R6 ;  /* 0x00000006b40079a6 */ /* 0x0007e2000c12f31e */
[C---:B------:R-:W-:Y:S02]  /*a4d0*/  LEA R40, P1, R145.reuse, R44, 0x5 ;  /* 0x0000002c91287211 */ /* 0x040fe400078228ff */
[-C--:B------:R-:W-:Y:S01]  /*a4e0*/  HMMA.16816.F32.BF16 R28, R52, R42.reuse, R28 ;  /* 0x0000002a341c723c */ /* 0x080fe2000004181c */
[----:B------:R1:W-:Y:S02]  /*a4f0*/  REDG.E.ADD.F32.FTZ.RN.STRONG.GPU desc[UR30][R178.64], R7 ;  /* 0x00000007b20079a6 */ /* 0x0003e4000c12f31e */
[C---:B------:R-:W-:Y:S02]  /*a500*/  LEA.HI.X.SX32 R41, R145.reuse, R45, 0x5, P1 ;  /* 0x0000002d91297211 */ /* 0x040fe400008f2eff */
[----:B------:R1:W-:Y:S03]  /*a510*/  REDG.E.ADD.F32.FTZ.RN.STRONG.GPU desc[UR30][R176.64], R8 ;  /* 0x00000008b00079a6 */ /* 0x0003e6000c12f31e */
[----:B------:R-:W-:Y:S01]  /*a520*/  HMMA.16816.F32.BF16 R32, R36, R42, R32 ;  /* 0x0000002a2420723c */ /* 0x000fe20000041820 */
[----:B------:R1:W-:Y:S04]  /*a530*/  REDG.E.ADD.F32.FTZ.RN.STRONG.GPU desc[UR30][R166.64], R9 ;  /* 0x00000009a60079a6 */ /* 0x0003e8000c12f31e */
[----:B------:R-:W-:Y:S04]  /*a540*/  REDG.E.ADD.F32.FTZ.RN.STRONG.GPU desc[UR30][R162.64], R10 ;  /* 0x0000000aa20079a6 */ /* 0x000fe8000c12f31e */
[----:B------:R-:W-:Y:S04]  /*a550*/  REDG.E.ADD.F32.FTZ.RN.STRONG.GPU desc[UR30][R158.64], R11 ;  /* 0x0000000b9e0079a6 */ /* 0x000fe8000c12f31e */
[----:B------:R-:W-:Y:S01]  /*a560*/  REDG.E.ADD.F32.FTZ.RN.STRONG.GPU desc[UR30][R154.64], R16 ;  /* 0x000000109a0079a6 */ /* 0x000fe2000c12f31e */
[C---:B---3--:R-:W-:Y:S03]  /*a570*/  LEA R6, P1, R145.reuse, R40, 0x5 ;  /* 0x0000002891067211 */ /* 0x048fe600078228ff */
[----:B------:R-:W-:Y:S01]  /*a580*/  REDG.E.ADD.F32.FTZ.RN.STRONG.GPU desc[UR30][R150.64], R17 ;  /* 0x00000011960079a6 */ /* 0x000fe2000c12f31e */
[C---:B-1----:R-:W-:Y:S03]  /*a590*/  LEA.HI.X.SX32 R7, R145.reuse, R41, 0x5, P1 ;  /* 0x0000002991077211 */ /* 0x042fe600008f2eff */
        /* <DEDUP_REMOVED lines=34> */
[----:B------:R-:W3:Y:S04]  /*a7c0*/  LDSM.16.MT88.4 R8, [R168] ;  /* 0x00000000a808783b */ /* 0x000ee80000004200 */
[----:B------:R-:W3:Y:S04]  /*a7d0*/  LDSM.16.MT88.4 R12, [R0+0x18000] ;  /* 0x01800000000c783b */ /* 0x000ee80000004200 */
        /* <DEDUP_REMOVED lines=9> */
[-C--:B---3--:R-:W-:Y:S08]  /*a870*/  HMMA.16816.F32.BF16 R100, R4, R8.reuse, R100 ;  /* 0x000000080464723c */ /* 0x088ff00000041864 */
        /* <DEDUP_REMOVED lines=9> */
[----:B------:R-:W4:Y:S04]  /*a910*/  LDSM.16.MT88.4 R4, [R2+0x1000] ;  /* 0x001000000204783b */ /* 0x000f280000004200 */
[----:B------:R-:W-:Y:S03]  /*a920*/  LDSM.16.MT88.4 R16, [R0+0x15800] ;  /* 0x015800000010783b */ /* 0x000fe60000004200 */
[-C--:B------:R-:W-:Y:S08]  /*a930*/  HMMA.16816.F32.BF16 R100, R20, R24.reuse, R100 ;  /* 0x000000181464723c */ /* 0x080ff00000041864 */
[C---:B------:R-:W-:Y:S08]  /*a940*/  HMMA.16816.F32.BF16 R104, R32.reuse, R24, R104 ;  /* 0x000000182068723c */ /* 0x040ff00000041868 */
[-C--:B------:R-:W-:Y:S08]  /*a950*/  HMMA.16816.F32.BF16 R108, R32, R26.reuse, R108 ;  /* 0x0000001a206c723c */ /* 0x080ff0000004186c */
[C---:B------:R-:W-:Y:S01]  /*a960*/  HMMA.16816.F32.BF16 R112, R20.reuse, R26, R112 ;  /* 0x0000001a1470723c */ /* 0x040fe20000041870 */
[----:B------:R-:W4:Y:S07]  /*a970*/  LDSM.16.MT88.4 R24, [R168+0x1800] ;  /* 0x00180000a818783b */ /* 0x000f2e0000004200 */
[-C--:B---3--:R-:W-:Y:S08]  /*a980*/  HMMA.16816.F32.BF16 R116, R20, R8.reuse, R116 ;  /* 0x000000081474723c */ /* 0x088ff00000041874 */
[C---:B------:R-:W-:Y:S08]  /*a990*/  HMMA.16816.F32.BF16 R120, R32.reuse, R8, R120 ;  /* 0x000000082078723c */ /* 0x040ff00000041878 */
[-C--:B------:R-:W-:Y:S01]  /*a9a0*/  HMMA.16816.F32.BF16 R124, R32, R10.reuse, R124 ;  /* 0x0000000a207c723c */ /* 0x080fe2000004187c */
[----:B------:R-:W-:Y:S07]  /*a9b0*/  LDSM.16.MT88.4 R32, [R2+0x2000] ;  /* 0x002000000220783b */ /* 0x000fee0000004200 */
[----:B------:R-:W-:Y:S01]  /*a9c0*/  HMMA.16816.F32.BF16 R128, R20, R10, R128 ;  /* 0x0000000a1480723c */ /* 0x000fe20000041880 */
[----:B------:R-:W-:Y:S04]  /*a9d0*/  LDSM.16.MT88.4 R8, [R0+0x16000] ;  /* 0x016000000008783b */ /* 0x000fe80000004200 */
[----:B------:R-:W3:Y:S03]  /*a9e0*/  LDSM.16.MT88.4 R20, [R168+0x2000] ;  /* 0x00200000a814783b */ /* 0x000ee60000004200 */
[-C--:B-1----:R-:W-:Y:S01]  /*a9f0*/  HMMA.16816.F32.BF16 R100, R12, R28.reuse, R100 ;  /* 0x0000001c0c64723c */ /* 0x082fe20000041864 */
[----:B--2---:R-:W-:Y:S04]  /*aa00*/  @P2 STL [R1], R157 ;  /* 0x0000009d01002387 */ /* 0x004fe80000100800 */
[----:B------:R-:W-:Y:S03]  /*aa10*/  @P2 STL [R1+0x8], R165 ;  /* 0x000008a501002387 */ /* 0x000fe60000100800 */
[C---:B------:R-:W-:Y:S01]  /*aa20*/  HMMA.16816.F32.BF16 R104, R36.reuse, R28, R104 ;  /* 0x0000001c2468723c */ /* 0x040fe20000041868 */
[----:B----4-:R-:W-:Y:S07]  /*aa30*/  @P2 STL [R1+0x4], R161 ;  /* 0x000004a101002387 */ /* 0x010fee0000100800 */
        /* <DEDUP_REMOVED lines=66> */
[----:B------:R-:W-:Y:S02]  /*ae60*/  SHF.L.U32 R3, R174, 0x4, RZ ;  /* 0x00000004ae037819 */ /* 0x000fe400000006ff */
        /* <DEDUP_REMOVED lines=167> */
.L_x_1976:
[----:B------:R-:W1:Y:S01]  /*b8e0*/  LDCU.64 UR10, c[0x0][0x5c0] ;  /* 0x0000b800ff0a77ac */ /* 0x000e620008000a00 */
[----:B------:R-:W-:-:S05]  /*b8f0*/  IADD3 R2, PT, PT, R62, UR27, RZ ;  /* 0x0000001b3e027c10 */ /* 0x000fca000fffe0ff */
[C---:B-1----:R-:W-:Y:S02]  /*b900*/  IMAD R0, R2.reuse, UR11, RZ ;  /* 0x0000000b02007c24 */ /* 0x042fe4000f8e02ff */
[----:B------:R-:W-:-:S05]  /*b910*/  IMAD.WIDE.U32 R2, R2, UR10, RZ ;  /* 0x0000000a02027c25 */ /* 0x000fca000f8e00ff */
[----:B------:R-:W-:Y:S02]  /*b920*/  IADD3 R7, PT, PT, R3, R0, RZ ;  /* 0x0000000003077210 */ /* 0x000fe40007ffe0ff */
[----:B------:R-:W-:Y:S02]  /*b930*/  MOV R6, R2 ;  /* 0x0000000200067202 */ /* 0x000fe40000000f00 */
.L_x_1977:
        /* <DEDUP_REMOVED lines=17> */
.L_x_1978:
[----:B------:R-:W1:Y:S01]  /*ba50*/  LDCU.64 UR8, c[0x0][0x5c8] ;  /* 0x0000b900ff0877ac */ /* 0x000e620008000a00 */
[----:B------:R-:W-:-:S05]  /*ba60*/  IADD3 R2, PT, PT, R62, UR27, RZ ;  /* 0x0000001b3e027c10 */ /* 0x000fca000fffe0ff */
[C---:B-1----:R-:W-:Y:S02]  /*ba70*/  IMAD R0, R2.reuse, UR9, RZ ;  /* 0x0000000902007c24 */ /* 0x042fe4000f8e02ff */
[----:B------:R-:W-:-:S05]  /*ba80*/  IMAD.WIDE.U32 R2, R2, UR8, RZ ;  /* 0x0000000802027c25 */ /* 0x000fca000f8e00ff */
[----:B------:R-:W-:Y:S02]  /*ba90*/  IADD3 R21, PT, PT, R3, R0, RZ ;  /* 0x0000000003157210 */ /* 0x000fe40007ffe0ff */
[----:B------:R-:W-:-:S07]  /*baa0*/  MOV R20, R2 ;  /* 0x0000000200147202 */ /* 0x000fce0000000f00 */
.L_x_1979:
[----:B------:R-:W-:Y:S01]  /*bab0*/  BAR.SYNC.DEFER_BLOCKING 0x0 ;  /* 0x0000000000007b1d */ /* 0x000fe20000010000 */
[----:B------:R-:W-:Y:S01]  /*bac0*/  USHF.L.U32 UR12, UR28, 0x7, URZ ;  /* 0x000000071c0c7899 */ /* 0x000fe200080006ff */
[----:B------:R-:W-:-:S03]  /*bad0*/  SHF.R.U32.HI R174, RZ, 0x3, R174 ;  /* 0x00000003ffae7819 */ /* 0x000fc600000116ae */
        /* <DEDUP_REMOVED lines=9> */
[----:B------:R-:W-:Y:S01]  /*bb70*/  USHF.L.U32 UR14, UR28, 0x7, URZ ;  /* 0x000000071c0e7899 */ /* 0x000fe200080006ff */
[----:B------:R-:W-:Y:S01]  /*bb80*/  VIADD R3, R174, 0x60 ;  /* 0x00000060ae037836 */ /* 0x000fe20000000000 */
[----:B------:R-:W-:Y:S01]  /*bb90*/  LOP3.LUT R2, R2, 0x38, R173, 0xf8, !PT ;  /* 0x0000003802027812 */ /* 0x000fe200078ef8ad */
[----:B------:R-:W-:Y:S01]  /*bba0*/  UIMAD UR5, UR13, UR10, URZ ;  /* 0x0000000a0d0572a4 */ /* 0x000fe2000f8e02ff */
[----:B------:R-:W3:Y:S01]  /*bbb0*/  LDC.64 R34, c[0x0][0x5e0] ;  /* 0x00017800ff227b82 */ /* 0x000ee20000000a00 */
[----:B------:R-:W-:Y:S01]  /*bbc0*/  UIADD3 UR26, UPT, UPT, -UR14, UR26, URZ ;  /* 0x0000001a0e1a7290 */ /* 0x000fe2000fffe1ff */
[----:B------:R-:W-:Y:S01]  /*bbd0*/  IADD3 R2, P0, PT, R6, R2, RZ ;  /* 0x0000000206027210 */ /* 0x000fe20007f1e0ff */
[C---:B------:R-:W-:Y:S01]  /*bbe0*/  VIADD R6, R174.reuse, 0x40 ;  /* 0x00000040ae067836 */ /* 0x040fe20000000000 */
[----:B------:R-:W-:Y:S01]  /*bbf0*/  UIMAD UR5, UR12, UR11, UR5 ;  /* 0x0000000b0c0572a4 */ /* 0x000fe2000f8e0205 */
[----:B------:R-:W-:Y:S01]  /*bc00*/  IADD3 R29, P1, PT, R174, 0x40, RZ ;  /* 0x00000040ae1d7810 */ /* 0x000fe20007f3e0ff */
[----:B------:R4:W3:Y:S01]  /*bc10*/  LDS.128 R16, [R143+0xd000] ;  /* 0x00d000008f107984 */ /* 0x0008e20000000c00 */
[----:B--2---:R-:W-:Y:S01]  /*bc20*/  ISETP.GE.AND P6, PT, R241, UR4, PT ;  /* 0x00000004f1007c0c */ /* 0x004fe2000bfc6270 */
[----:B------:R-:W-:-:S02]  /*bc30*/  IMAD.X R33, RZ, RZ, RZ, P2 ;  /* 0x000000ffff217224 */ /* 0x000fc400010e06ff */
[----:B------:R-:W-:Y:S01]  /*bc40*/  IMAD.U32 R0, RZ, RZ, UR5 ;  /* 0x00000005ff007e24 */ /* 0x000fe2000f8e00ff */
[----:B------:R-:W-:Y:S02]  /*bc50*/  ISETP.GE.OR P5, PT, R8, UR26, P6 ;  /* 0x0000001a08007c0c */ /* 0x000fe4000b7a6670 */
[----:B------:R-:W-:Y:S02]  /*bc60*/  ISETP.GE.OR P4, PT, R6, UR26, P6 ;  /* 0x0000001a06007c0c */ /* 0x000fe4000b786670 */
[----:B------:R-:W-:Y:S02]  /*bc70*/  ISETP.GE.OR P3, PT, R3, UR26, P6 ;  /* 0x0000001a03007c0c */ /* 0x000fe4000b766670 */
[C---:B------:R-:W-:Y:S02]  /*bc80*/  ISETP.GE.OR P6, PT, R174.reuse, UR26, P6 ;  /* 0x0000001aae007c0c */ /* 0x040fe4000b7c6670 */
        /* <DEDUP_REMOVED lines=14> */
.L_x_1981:
[----:B------:R-:W-:Y:S05]  /*bd70*/  BSYNC.RECONVERGENT B0 ;  /* 0x0000000000007941 */ /* 0x000fea0003800200 */
.L_x_1980:
        /* <DEDUP_REMOVED lines=12> */
.L_x_1983:
[----:B------:R-:W-:Y:S05]  /*be40*/  BSYNC.RECONVERGENT B0 ;  /* 0x0000000000007941 */ /* 0x000fea0003800200 */
.L_x_1982:
        /* <DEDUP_REMOVED lines=14> */
.L_x_1985:
[----:B------:R-:W-:Y:S05]  /*bf30*/  BSYNC.RECONVERGENT B0 ;  /* 0x0000000000007941 */ /* 0x000fea0003800200 */
.L_x_1984:
        /* <DEDUP_REMOVED lines=15> */
.L_x_1987:
[----:B------:R-:W-:Y:S05]  /*c030*/  BSYNC.RECONVERGENT B0 ;  /* 0x0000000000007941 */ /* 0x000fea0003800200 */
.L_x_1986:
        /* <DEDUP_REMOVED lines=32> */
.L_x_1989:
[----:B------:R-:W-:Y:S05]  /*c240*/  BSYNC.RECONVERGENT B0 ;  /* 0x0000000000007941 */ /* 0x000fea0003800200 */
.L_x_1988:
        /* <DEDUP_REMOVED lines=12> */
.L_x_1991:
[----:B------:R-:W-:Y:S05]  /*c310*/  BSYNC.RECONVERGENT B0 ;  /* 0x0000000000007941 */ /* 0x000fea0003800200 */
.L_x_1990:
        /* <DEDUP_REMOVED lines=11> */
.L_x_1932:
[----:B------:R-:W-:Y:S05]  /*c3d0*/  BSYNC.RECONVERGENT B1 ;  /* 0x0000000000017941 */ /* 0x000fea0003800200 */
.L_x_1906:
        /* <DEDUP_REMOVED lines=11> */
.L_x_1993:
        /* <DEDUP_REMOVED lines=15> */
.L_x_2787:


//--------------------- .text._ZN5flash44flash_bwd_dq_dk_dv_loop_seqk_parallel_kernelI23Flash_bwd_kernel_traitsILi64ELi128ELi128ELi8ELi4ELi4ELi4ELb0ELb0EN7cutlass10bfloat16_tE19Flash_kernel_traitsILi64ELi128ELi128ELi8ES3_EELb0ELb0ELb0ELb0ELb0ELb0ELb1EEEvNS_16Flash_bwd_paramsE --------------------------
	.section	.text._ZN5flash44flash_bwd_dq_dk_dv_loop_seqk_parallel_kernelI23Flash_bwd_kernel_traitsILi64ELi128ELi128ELi8ELi4ELi4ELi4ELb0ELb0EN7cutlass10bfloat16_tE19Flash_kernel_traitsILi64ELi128ELi128ELi8ES3_EELb0ELb0ELb0ELb0ELb0ELb0ELb1EEEvNS_16Flash_bwd_paramsE,"ax",@progbits
	.align	128
        .global         _ZN5flash44flash_bwd_dq_dk_dv_loop_seqk_parallel_kernelI23Flash_bwd_kernel_traitsILi64ELi128ELi128ELi8ELi4ELi4ELi4ELb0ELb0EN7cutlass10bfloat16_tE19Flash_kernel_traitsILi64ELi128ELi128ELi8ES3_EELb0ELb0ELb0ELb0ELb0ELb0ELb1EEEvNS_16Flash_bwd_paramsE
        .type           _ZN5flash44flash_bwd_dq_dk_dv_loop_seqk_parallel_kernelI23Flash_bwd_kernel_traitsILi64ELi128ELi128ELi8ELi4ELi4ELi4ELb0ELb0EN7cutlass10bfloat16_tE19Flash_kernel_traitsILi64ELi128ELi128ELi8ES3_EELb0ELb0ELb0ELb0ELb0ELb0ELb1EEEvNS_16Flash_bwd_paramsE,@function
        .size           _ZN5flash44flash_bwd_dq_dk_dv_loop_seqk_parallel_kernelI23Flash_bwd_kernel_traitsILi64ELi128ELi128ELi8ELi4ELi4ELi4ELb0ELb0EN7cutlass10bfloat16_tE19Flash_kernel_traitsILi64ELi128ELi128ELi8ES3_EELb0ELb0ELb0ELb0ELb0ELb0ELb1EEEvNS_16Flash_bwd_paramsE,(.L_x_2788 - _ZN5flash44flash_bwd_dq_dk_dv_loop_seqk_parallel_kernelI23Flash_bwd_kernel_traitsILi64ELi128ELi128ELi8ELi4ELi4ELi4ELb0ELb0EN7cutlass10bfloat16_tE19Flash_kernel_traitsILi64ELi128ELi128ELi8ES3_EELb0ELb0ELb0ELb0ELb0ELb0ELb1EEEvNS_16Flash_bwd_paramsE)
        .other          _ZN5flash44flash_bwd_dq_dk_dv_loop_seqk_parallel_kernelI23Flash_bwd_kernel_traitsILi64ELi128ELi128ELi8ELi4ELi4ELi4ELb0ELb0EN7cutlass10bfloat16_tE19Flash_kernel_traitsILi64ELi128ELi128ELi8ES3_EELb0ELb0ELb0ELb0ELb0ELb0ELb1EEEvNS_16Flash_bwd_paramsE,@"STO_CUDA_ENTRY STV_DEFAULT"
_ZN5flash44flash_bwd_dq_dk_dv_loop_seqk_parallel_kernelI23Flash_bwd_kernel_traitsILi64ELi128ELi128ELi8ELi4ELi4ELi4ELb0ELb0EN7cutlass10bfloat16_tE19Flash_kernel_traitsILi64ELi128ELi128ELi8ES3_EELb0ELb0ELb0ELb0ELb0ELb0ELb1EEEvNS_16Flash_bwd_paramsE:
.text._ZN5flash44flash_bwd_dq_dk_dv_loop_seqk_parallel_kernelI23Flash_bwd_kernel_traitsILi64ELi128ELi128ELi8ELi4ELi4ELi4ELb0ELb0EN7cutlass10bfloat16_tE19Flash_kernel_traitsILi64ELi128ELi128ELi8ES3_EELb0ELb0ELb0ELb0ELb0ELb0ELb1EEEvNS_16Flash_bwd_paramsE:
        /* <DEDUP_REMOVED lines=41> */
.L_x_2081:
[----:B-1-3--:R-:W3:Y:S01]  /*0290*/  LDC.64 R2, c[0x0][0x470] ;  /* 0x00011c00ff027b82 */ /* 0x00aee20000000a00 */
[----:B------:R-:W5:Y:S01]  /*02a0*/  LDCU.64 UR8, c[0x0][0x478] ;  /* 0x00008f00ff0877ac */ /* 0x000f620008000a00 */
[----:B------:R-:W-:Y:S01]  /*02b0*/  IMAD.U32 R0, RZ, RZ, UR36 ;  /* 0x00000024ff007e24 */ /* 0x000fe2000f8e00ff */
[----:B------:R-:W-:-:S05]  /*02c0*/  PLOP3.LUT P2, PT, PT, PT, UP6, 0x80, 0x8 ;  /* 0x000000000008781c */ /* 0x000fca0003f4f068 */
[----:B----4-:R-:W4:Y:S08]  /*02d0*/  LDC.U8 R7, c[0x0][0x532] ;  /* 0x00014c80ff077b82 */ /* 0x010f300000000000 */
        /* <DEDUP_REMOVED lines=49> */
.L_x_1994:
        /* <DEDUP_REMOVED lines=37> */
.L_x_1996:
[----:B------:R-:W2:Y:S01]  /*0840*/  LDCU.64 UR16, c[0x0][0x3b8] ;  /* 0x00007700ff1077ac */ /* 0x000ea20008000a00 */
[----:B------:R-:W-:-:S05]  /*0850*/  IADD3 R2, PT, PT, R38, UR32, RZ ;  /* 0x0000002026027c10 */ /* 0x000fca000fffe0ff */
[C---:B--2---:R-:W-:Y:S02]  /*0860*/  IMAD R0, R2.reuse, UR17, RZ ;  /* 0x0000001102007c24 */ /* 0x044fe4000f8e02ff */
[----:B------:R-:W-:-:S05]  /*0870*/  IMAD.WIDE.U32 R2, R2, UR16, RZ ;  /* 0x0000001002027c25 */ /* 0x000fca000f8e00ff */
[----:B------:R-:W-:Y:S02]  /*0880*/  IADD3 R23, PT, PT, R3, R0, RZ ;  /* 0x0000000003177210 */ /* 0x000fe40007ffe0ff */
[----:B------:R-:W-:-:S07]  /*0890*/  MOV R22, R2 ;  /* 0x0000000200167202 */ /* 0x000fce0000000f00 */
.L_x_1997:
        /* <DEDUP_REMOVED lines=47> */
.L_x_1998:
[----:B------:R-:W2:Y:S01]  /*0b90*/  LDCU.64 UR14, c[0x0][0x3c0] ;  /* 0x00007800ff0e77ac */ /* 0x000ea20008000a00 */
[----:B------:R-:W-:-:S05]  /*0ba0*/  IADD3 R0, PT, PT, R38, UR32, RZ ;  /* 0x0000002026007c10 */ /* 0x000fca000fffe0ff */
[C---:B--2---:R-:W-:Y:S02]  /*0bb0*/  IMAD R4, R0.reuse, UR15, RZ ;  /* 0x0000000f00047c24 */ /* 0x044fe4000f8e02ff */
[----:B------:R-:W-:-:S05]  /*0bc0*/  IMAD.WIDE.U32 R2, R0, UR14, RZ ;  /* 0x0000000e00027c25 */ /* 0x000fca000f8e00ff */
[----:B------:R-:W-:Y:S02]  /*0bd0*/  IADD3 R25, PT, PT, R3, R4, RZ ;  /* 0x0000000403197210 */ /* 0x000fe40007ffe0ff */
[----:B------:R-:W-:Y:S02]  /*0be0*/  MOV R24, R2 ;  /* 0x0000000200187202 */ /* 0x000fe40000000f00 */
.L_x_1999:
        /* <DEDUP_REMOVED lines=28> */
.L_x_2000:
[----:B------:R-:W-:Y:S02]  /*0db0*/  UIMAD.WIDE.U32 UR50, UR54, UR12, URZ ;  /* 0x0000000c363272a5 */ /* 0x000fe4000f8e00ff */
[----:B------:R-:W-:-:S04]  /*0dc0*/  UIMAD UR44, UR55, UR12, URZ ;  /* 0x0000000c372c72a4 */ /* 0x000fc8000f8e02ff */
[----:B------:R-:W-:Y:S02]  /*0dd0*/  UIADD3 UR44, UPT, UPT, UR51, UR44, URZ ;  /* 0x0000002c332c7290 */ /* 0x000fe4000fffe0ff */
.L_x_2001:
        /* <DEDUP_REMOVED lines=20> */
.L_x_2002:
[----:B------:R-:W2:Y:S01]  /*0f20*/  LDCU UR45, c[0x0][0x434] ;  /* 0x00008680ff2d77ac */ /* 0x000ea20008000800 */
[----:B------:R-:W-:-:S04]  /*0f30*/  UIMAD UR9, UR36, UR48, UR23 ;  /* 0x00000030240972a4 */ /* 0x000fc8000f8e0217 */
[----:B--2---:R-:W-:Y:S02]  /*0f40*/  UIMAD UR45, UR9, UR45, URZ ;  /* 0x0000002d092d72a4 */ /* 0x004fe4000f8e02ff */
.L_x_2003:
        /* <DEDUP_REMOVED lines=11> */
.L_x_2004:
[----:B------:R-:W2:Y:S01]  /*1000*/  LDCU UR49, c[0x0][0x444] ;  /* 0x00008880ff3177ac */ /* 0x000ea20008000800 */
[----:B------:R-:W-:-:S04]  /*1010*/  UIMAD UR8, UR36, UR48, UR23 ;  /* 0x00000030240872a4 */ /* 0x000fc8000f8e0217 */
[----:B--2---:R-:W-:-:S12]  /*1020*/  UIMAD UR49, UR8, UR49, URZ ;  /* 0x00000031083172a4 */ /* 0x004fd8000f8e02ff */
.L_x_2005:
        /* <DEDUP_REMOVED lines=32> */
[----:B------:R-:W4:Y:S02]  /*1230*/  LDCU.64 UR10, c[0x0][0x550] ;  /* 0x0000aa00ff0a77ac */ /* 0x000f240008000a00 */
[----:B------:R-:W-:Y:S02]  /*1240*/  IMAD.MOV.U32 R6, RZ, RZ, R2 ;  /* 0x000000ffff067224 */ /* 0x000fe400078e0002 */
[----:B------:R-:W-:Y:S01]  /*1250*/  IMAD R7, R0, UR23, R3 ;  /* 0x0000001700077c24 */ /* 0x000fe2000f8e0203 */
[----:B------:R-:W4:Y:S01]  /*1260*/  LDCU.64 UR8, c[0x0][0x570] ;  /* 0x0000ae00ff0877ac */ /* 0x000f220008000a00 */
[----:B-----5:R-:W-:-:S02]  /*1270*/  IMAD R0, R10, UR40, RZ ;  /* 0x000000280a007c24 */ /* 0x020fc4000f8e02ff */
[----:B------:R-:W-:Y:S01]  /*1280*/  IMAD.X R5, RZ, RZ, UR43, P0 ;  /* 0x0000002bff057e24 */ /* 0x000fe200080e06ff */
[----:B------:R-:W-:Y:S01]  /*1290*/  UIADD3.X UR41, UPT, UPT, UR41, UR44, UR42, UP1, UP0 ;  /* 0x0000002c29297290 */ /* 0x000fe20008fe042a */
[----:B-1----:R-:W-:Y:S01]  /*12a0*/  IMAD.WIDE.U32 R2, R16, UR21, RZ ;  /* 0x0000001510027c25 */ /* 0x002fe2000f8e00ff */
[----:B------:R-:W1:Y:S03]  /*12b0*/  LDCU.64 UR42, c[0x0][0x5e8] ;  /* 0x0000bd00ff2a77ac */ /* 0x000e660008000a00 */
[----:B------:R-:W-:Y:S01]  /*12c0*/  IMAD R0, R11, UR39, R0 ;  /* 0x000000270b007c24 */ /* 0x000fe2000f8e0200 */
[----:B------:R-:W-:Y:S01]  /*12d0*/  SEL R2, R2, RZ, P3 ;  /* 0x000000ff02027207 */ /* 0x000fe20001800000 */
[----:B------:R-:W-:Y:S01]  /*12e0*/  IMAD.WIDE.U32 R4, R10, UR39, R4 ;  /* 0x000000270a047c25 */ /* 0x000fe2000f8e0004 */
[----:B------:R-:W-:Y:S02]  /*12f0*/  UISETP.GT.AND UP0, UPT, UR38, URZ, UPT ;  /* 0x000000ff2600728c */ /* 0x000fe4000bf04270 */
[----:B------:R-:W-:Y:S01]  /*1300*/  IADD3 R16, P1, P0, R8, UR50, R2 ;  /* 0x0000003208107c10 */ /* 0x000fe2000f83e002 */
[----:B------:R-:W-:Y:S01]  /*1310*/  IMAD R9, R17, UR21, R3 ;  /* 0x0000001511097c24 */ /* 0x000fe2000f8e0203 */
[----:B------:R-:W-:Y:S01]  /*1320*/  IADD3 R3, PT, PT, R5, R0, RZ ;  /* 0x0000000005037210 */ /* 0x000fe20007ffe0ff */
[----:B------:R-:W-:Y:S01]  /*1330*/  IMAD.MOV.U32 R2, RZ, RZ, R4 ;  /* 0x000000ffff027224 */ /* 0x000fe200078e0004 */
[----:B------:R-:W-:Y:S01]  /*1340*/  SHF.R.S32.HI R8, RZ, 0x1f, R8 ;  /* 0x0000001fff087819 */ /* 0x000fe20000011408 */
[----:B------:R-:W-:Y:S01]  /*1350*/  IMAD.WIDE.U32 R4, R28, R14, R6 ;  /* 0x0000000e1c047225 */ /* 0x000fe200078e0006 */
[----:B------:R-:W-:-:S02]  /*1360*/  SEL R0, R9, RZ, P3 ;  /* 0x000000ff09007207 */ /* 0x000fc40001800000 */
[----:B------:R-:W-:Y:S01]  /*1370*/  SHF.L.U64.HI R7, R14, 0x5, R15 ;  /* 0x000000050e077819 */ /* 0x000fe2000001020f */
[----:B---3--:R-:W-:Y:S01]  /*1380*/  IMAD.WIDE.U32 R2, R20, UR23, R2 ;  /* 0x0000001714027c25 */ /* 0x008fe2000f8e0002 */
[----:B------:R-:W-:Y:S01]  /*1390*/  IADD3.X R8, PT, PT, R8, UR41, R0, P1, P0 ;  /* 0x0000002908087c10 */ /* 0x000fe20008fe0400 */
[----:B------:R-:W3:Y:S01]  /*13a0*/  LDCU.64 UR40, c[0x0][0x420] ;  /* 0x00008400ff2877ac */ /* 0x000ee20008000a00 */
[----:B--2---:R-:W-:Y:S01]  /*13b0*/  LEA R35, P1, R4, UR12, 0x1 ;  /* 0x0000000c04237c11 */ /* 0x004fe2000f8208ff */
[----:B------:R-:W-:Y:S02]  /*13c0*/  IMAD R3, R21, UR23, R3 ;  /* 0x0000001715037c24 */ /* 0x000fe4000f8e0203 */
[----:B------:R-:W-:Y:S01]  /*13d0*/  IMAD R6, R28, R15, R5 ;  /* 0x0000000f1c067224 */ /* 0x000fe200078e0205 */
[----:B------:R-:W-:Y:S01]  /*13e0*/  IADD3 R5, P0, PT, R16, UR47, RZ ;  /* 0x0000002f10057c10 */ /* 0x000fe2000ff1e0ff */
[----:B------:R-:W-:Y:S01]  /*13f0*/  IMAD.U32 R0, RZ, RZ, UR47 ;  /* 0x0000002fff007e24 */ /* 0x000fe2000f8e00ff */
[----:B------:R-:W-:Y:S01]  /*1400*/  STL [R1+0x54], R35 ;  /* 0x0000542301007387 */ /* 0x000fe20000100800 */
[----:B------:R-:W-:Y:S01]  /*1410*/  IMAD.WIDE.U32 R2, R28, R10, R2 ;  /* 0x0000000a1c027225 */ /* 0x000fe200078e0002 */
[----:B------:R-:W-:-:S02]  /*1420*/  LEA.HI.X R34, R4, UR13, R6, 0x1, P1 ;  /* 0x0000000d04227c11 */ /* 0x000fc400088f0c06 */
[----:B------:R-:W-:Y:S01]  /*1430*/  LEA.HI.X.SX32 R4, R0, R8, 0x1, P0 ;  /* 0x0000000800047211 */ /* 0x000fe200000f0eff */
[----:B------:R-:W-:Y:S01]  /*1440*/  IMAD R0, R28, R11, R3 ;  /* 0x0000000b1c007224 */ /* 0x000fe200078e0203 */
[C---:B----4-:R-:W-:Y:S01]  /*1450*/  LEA R37, P1, R2.reuse, UR10, 0x1 ;  /* 0x0000000a02257c11 */ /* 0x050fe2000f8208ff */
[----:B------:R-:W-:Y:S01]  /*1460*/  STL [R1+0x50], R34 ;  /* 0x0000502201007387 */ /* 0x000fe20000100800 */
[C---:B------:R-:W-:Y:S02]  /*1470*/  LEA R30, P0, R5.reuse, UR8, 0x2 ;  /* 0x00000008051e7c11 */ /* 0x040fe4000f8010ff */
[----:B------:R-:W-:Y:S01]  /*1480*/  LEA.HI.X R36, R2, UR11, R0, 0x1, P1 ;  /* 0x0000000b02247c11 */ /* 0x000fe200088f0c00 */
[----:B------:R-:W-:Y:S01]  /*1490*/  STL [R1+0x4c], R37 ;  /* 0x00004c2501007387 */ /* 0x000fe20000100800 */
[----:B------:R-:W-:Y:S01]  /*14a0*/  LEA.HI.X R31, R5, UR9, R4, 0x2, P0 ;  /* 0x00000009051f7c11 */ /* 0x000fe200080f1404 */
[----:B------:R-:W-:Y:S01]  /*14b0*/  IMAD.SHL.U32 R4, R10, 0x20, RZ ;  /* 0x000000200a047824 */ /* 0x000fe200078e00ff */
[C---:B------:R-:W-:Y:S01]  /*14c0*/  IADD3 R16, P2, PT, R28.reuse, 0x20, RZ ;  /* 0x000000201c107810 */ /* 0x040fe20007f5e0ff */
[----:B------:R-:W-:Y:S01]  /*14d0*/  STL [R1+0x48], R36 ;  /* 0x0000482401007387 */ /* 0x000fe20000100800 */
[C---:B------:R-:W-:Y:S01]  /*14e0*/  IADD3 R19, P0, PT, R28.reuse, 0x60, RZ ;  /* 0x000000601c137810 */ /* 0x040fe20007f1e0ff */
[----:B-1----:R-:W-:Y:S01]  /*14f0*/  UIMAD.WIDE UR10, UR49, 0x4, UR42 ;  /* 0x00000004310a78a5 */ /* 0x002fe2000f8e022a */
[----:B------:R-:W-:Y:S01]  /*1500*/  IADD3 R17, P1, PT, R28, 0x40, RZ ;  /* 0x000000401c117810 */ /* 0x000fe20007f3e0ff */
[----:B------:R1:W-:Y:S01]  /*1510*/  STL.64 [R1+0x38], R30 ;  /* 0x0000381e01007387 */ /* 0x0003e20000100a00 */
[----:B------:R-:W-:Y:S01]  /*1520*/  SHF.L.U32 R6, R14, 0x5, RZ ;  /* 0x000000050e067819 */ /* 0x000fe200000006ff */
[----:B------:R-:W-:Y:S01]  /*1530*/  IMAD.X R20, RZ, RZ, RZ, P2 ;  /* 0x000000ffff147224 */ /* 0x000fe200010e06ff */
[----:B------:R-:W-:Y:S01]  /*1540*/  SHF.L.U64.HI R5, R10, 0x5, R11 ;  /* 0x000000050a057819 */ /* 0x000fe2000001020b */
[----:B------:R-:W-:Y:S01]  /*1550*/  IMAD.X R26, RZ, RZ, RZ, P0 ;  /* 0x000000ffff1a7224 */ /* 0x000fe200000e06ff */
[----:B------:R-:W-:Y:S01]  /*1560*/  IADD3.X R21, PT, PT, RZ, RZ, RZ, P1, !PT ;  /* 0x000000ffff157210 */ /* 0x000fe20000ffe4ff */
[----:B---3--:R-:W-:Y:S01]  /*1570*/  UIMAD.WIDE UR40, UR45, 0x4, UR40 ;  /* 0x000000042d2878a5 */ /* 0x008fe2000f8e0228 */
[C---:B-1----:R-:W-:Y:S01]  /*1580*/  IADD3 R31, PT, PT, R28.reuse, 0x40, RZ ;  /* 0x000000401c1f7810 */ /* 0x042fe20007ffe0ff */
[----:B------:R-:W-:Y:S01]  /*1590*/  VIADD R30, R28, 0x60 ;  /* 0x000000601c1e7836 */ /* 0x000fe20000000000 */
[----:B------:R-:W-:Y:S09]  /*15a0*/  BRA.U UP0, `(.L_x_2006) ;  /* 0x0000000900987547 */ /* 0x000ff2000b800000 */
        /* <DEDUP_REMOVED lines=17> */
.L_x_2007:
[----:B------:R-:W1:Y:S01]  /*16c0*/  LDCU.64 UR12, c[0x0][0x5c0] ;  /* 0x0000b800ff0c77ac */ /* 0x000e620008000a00 */
[----:B------:R-:W-:-:S05]  /*16d0*/  IADD3 R0, PT, PT, R38, UR32, RZ ;  /* 0x0000002026007c10 */ /* 0x000fca000fffe0ff */
[C---:B-1----:R-:W-:Y:S02]  /*16e0*/  IMAD R4, R0.reuse, UR13, RZ ;  /* 0x0000000d00047c24 */ /* 0x042fe4000f8e02ff */
[----:B------:R-:W-:-:S05]  /*16f0*/  IMAD.WIDE.U32 R2, R0, UR12, RZ ;  /* 0x0000000c00027c25 */ /* 0x000fca000f8e00ff */
[----:B------:R-:W-:Y:S02]  /*1700*/  IADD3 R6, PT, PT, R3, R4, RZ ;  /* 0x0000000403067210 */ /* 0x000fe40007ffe0ff */
[----:B------:R-:W-:Y:S02]  /*1710*/  MOV R5, R2 ;  /* 0x0000000200057202 */ /* 0x000fe40000000f00 */
.L_x_2008:
        /* <DEDUP_REMOVED lines=17> */
.L_x_2009:
[----:B------:R-:W1:Y:S01]  /*1830*/  LDCU.64 UR10, c[0x0][0x5c8] ;  /* 0x0000b900ff0a77ac */ /* 0x000e620008000a00 */
[----:B------:R-:W-:-:S05]  /*1840*/  IADD3 R0, PT, PT, R38, UR32, RZ ;  /* 0x0000002026007c10 */ /* 0x000fca000fffe0ff */
[C---:B-1----:R-:W-:Y:S02]  /*1850*/  IMAD R4, R0.reuse, UR11, RZ ;  /* 0x0000000b00047c24 */ /* 0x042fe4000f8e02ff */
[----:B------:R-:W-:-:S05]  /*1860*/  IMAD.WIDE.U32 R2, R0, UR10, RZ ;  /* 0x0000000a00027c25 */ /* 0x000fca000f8e00ff */
[----:B------:R-:W-:Y:S02]  /*1870*/  IADD3 R11, PT, PT, R3, R4, RZ ;  /* 0x00000004030b7210 */ /* 0x000fe40007ffe0ff */
[----:B------:R-:W-:-:S07]  /*1880*/  MOV R10, R2 ;  /* 0x00000002000a7202 */ /* 0x000fce0000000f00 */
.L_x_2010:
        /* <DEDUP_REMOVED lines=37> */
.L_x_2012:
[----:B------:R-:W-:Y:S05]  /*1ae0*/  BSYNC.RECONVERGENT B0 ;  /* 0x0000000000007941 */ /* 0x000fea0003800200 */
.L_x_2011:
        /* <DEDUP_REMOVED lines=12> */
.L_x_2014:
[----:B------:R-:W-:Y:S05]  /*1bb0*/  BSYNC.RECONVERGENT B0 ;  /* 0x0000000000007941 */ /* 0x000fea0003800200 */
.L_x_2013:
        /* <DEDUP_REMOVED lines=12> */
.L_x_2016:
[----:B------:R-:W-:Y:S05]  /*1c80*/  BSYNC.RECONVERGENT B0 ;  /* 0x0000000000007941 */ /* 0x000fea0003800200 */
.L_x_2015:
        /* <DEDUP_REMOVED lines=30> */
.L_x_2018:
[----:B------:R-:W-:Y:S05]  /*1e70*/  BSYNC.RECONVERGENT B0 ;  /* 0x0000000000007941 */ /* 0x000fea0003800200 */
.L_x_2017:
        /* <DEDUP_REMOVED lines=12> */
.L_x_2020:
[----:B------:R-:W-:Y:S05]  /*1f40*/  BSYNC.RECONVERGENT B0 ;  /* 0x0000000000007941 */ /* 0x000fea0003800200 */
.L_x_2019:
        /* <DEDUP_REMOVED lines=12> */
.L_x_2006:
        /* <DEDUP_REMOVED lines=22> */
.L_x_2024:
[----:B------:R3:W-:Y:S01]  /*2170*/  STS.128 [R8+0x8000], RZ ;  /* 0x008000ff08007388 */ /* 0x0007e20000000c00 */
[----:B------:R-:W-:Y:S05]  /*2180*/  BRA `(.L_x_2025) ;  /* 0x0000000000047947 */ /* 0x000fea0003800000 */
.L_x_2023:
[----:B------:R1:W-:Y:S02]  /*2190*/  STS.128 [R8+0x8000], RZ ;  /* 0x008000ff08007388 */ /* 0x0003e40000000c00 */
.L_x_2025:
[----:B------:R-:W-:Y:S05]  /*21a0*/  BSYNC.RECONVERGENT B0 ;  /* 0x0000000000007941 */ /* 0x000fea0003800200 */
.L_x_2022:
        /* <DEDUP_REMOVED lines=16> */
.L_x_2027:
[----:B------:R-:W-:Y:S05]  /*22b0*/  BSYNC.RECONVERGENT B0 ;  /* 0x0000000000007941 */ /* 0x000fea0003800200 */
.L_x_2026:
        /* <DEDUP_REMOVED lines=13> */
.L_x_2029:
[----:B------:R-:W-:Y:S05]  /*2390*/  BSYNC.RECONVERGENT B0 ;  /* 0x0000000000007941 */ /* 0x000fea0003800200 */
.L_x_2028:
        /* <DEDUP_REMOVED lines=13> */
.L_x_2031:
[----:B------:R-:W-:Y:S05]  /*2470*/  BSYNC.RECONVERGENT B0 ;  /* 0x0000000000007941 */ /* 0x000fea0003800200 */
.L_x_2030:
        /* <DEDUP_REMOVED lines=13> */
.L_x_2034:
[----:B------:R1:W-:Y:S01]  /*2550*/  STS.128 [R208], RZ ;  /* 0x000000ffd0007388 */ /* 0x0003e20000000c00 */
[----:B------:R-:W-:Y:S05]  /*2560*/  BRA `(.L_x_2035) ;  /* 0x0000000000047947 */ /* 0x000fea0003800000 */
.L_x_2033:
[----:B------:R1:W-:Y:S02]  /*2570*/  STS.128 [R208], RZ ;  /* 0x000000ffd0007388 */ /* 0x0003e40000000c00 */
.L_x_2035:
[----:B------:R-:W-:Y:S05]  /*2580*/  BSYNC.RECONVERGENT B0 ;  /* 0x0000000000007941 */ /* 0x000fea0003800200 */
.L_x_2032:
[--C-:B------:R-:W-:Y:S01]  /*2590*/  SHF.R.U32.HI R11, RZ, 0x1, R29.reuse ;  /* 0x00000001ff0b7819 */ /* 0x100fe2000001161d */
[----:B-1----:R-:W-:Y:S01]  /*25a0*/  IMAD.MOV.U32 R5, RZ, RZ, 0x7f800000 ;  /* 0x7f800000ff057424 */ /* 0x002fe200078e00ff */
[----:B------:R-:W-:Y:S01]  /*25b0*/  SHF.R.U32.HI R2, RZ, 0x2, R29 ;  /* 0x00000002ff027819 */ /* 0x000fe2000001161d */
[----:B------:R-:W-:Y:S01]  /*25c0*/  IMAD.MOV.U32 R9, RZ, RZ, 0x7f800000 ;  /* 0x7f800000ff097424 */ /* 0x000fe200078e00ff */
[----:B------:R-:W-:-:S04]  /*25d0*/  LOP3.LUT R0, R11, 0x30, RZ, 0xc0, !PT ;  /* 0x000000300b007812 */ /* 0x000fc800078ec0ff */
        /* <DEDUP_REMOVED lines=8> */
[----:B------:R1:W-:Y:S01]  /*2660*/  STL [R1+0x44], R4 ;  /* 0x0000440401007387 */ /* 0x0003e20000100800 */
[----:B------:R-:W-:Y:S01]  /*2670*/  ISETP.GE.AND P2, PT, R3, UR9, PT ;  /* 0x0000000903007c0c */ /* 0x000fe2000bf46270 */
[----:B------:R-:W-:-:S04]  /*2680*/  IMAD.WIDE.U32 R2, R4, R2, UR40 ;  /* 0x0000002804027e25 */ /* 0x000fc8000f8e0002 */
[----:B------:R-:W-:Y:S02]  /*2690*/  IMAD.MOV.U32 R0, RZ, RZ, 0x7f800000 ;  /* 0x7f800000ff007424 */ /* 0x000fe400078e00ff */
[----:B------:R-:W5:Y:S04]  /*26a0*/  @!P3 LDG.E R9, desc[UR26][R2.64] ;  /* 0x0000001a0209b981 */ /* 0x000f68000c1e1900 */
[----:B------:R-:W2:Y:S04]  /*26b0*/  @!P0 LDG.E R0, desc[UR26][R2.64+0x120] ;  /* 0x0001201a02008981 */ /* 0x000ea8000c1e1900 */
[----:B------:R-:W3:Y:S01]  /*26c0*/  @!P2 LDG.E R5, desc[UR26][R2.64+0x20] ;  /* 0x0000201a0205a981 */ /* 0x000ee2000c1e1900 */
[----:B-1----:R-:W-:-:S06]  /*26d0*/  IMAD.MOV.U32 R4, RZ, RZ, 0x7f800000 ;  /* 0x7f800000ff047424 */ /* 0x002fcc00078e00ff */
[----:B------:R1:W4:Y:S04]  /*26e0*/  @!P1 LDG.E R4, desc[UR26][R2.64+0x100] ;  /* 0x0001001a02049981 */ /* 0x000328000c1e1900 */
[----:B------:R2:W-:Y:S01]  /*26f0*/  @P6 STS.128 [R208+0x1000], RZ ;  /* 0x001000ffd0006388 */ /* 0x0005e20000000c00 */
[----:B------:R-:W-:Y:S01]  /*2700*/  BSSY.RECONVERGENT B0, `(.L_x_2036) ;  /* 0x0000010000007945 */ /* 0x000fe20003800200 */
[----:B-1----:R-:W-:-:S04]  /*2710*/  LEA R2, P0, R6, R35, 0x1 ;  /* 0x0000002306027211 */ /* 0x002fc800078008ff */
[----:B------:R-:W-:Y:S01]  /*2720*/  LEA.HI.X R3, R6, R34, R7, 0x1, P0 ;  /* 0x0000002206037211 */ /* 0x000fe200000f0c07 */
[----:B--2---:R1:W-:Y:S04]  /*2730*/  STL [R1+0x58], R0 ;  /* 0x0000580001007387 */ /* 0x0043e80000100800 */
[----:B----4-:R1:W-:Y:S04]  /*2740*/  STL [R1+0x5c], R4 ;  /* 0x00005c0401007387 */ /* 0x0103e80000100800 */
[----:B---3--:R1:W-:Y:S04]  /*2750*/  STL [R1+0x60], R5 ;  /* 0x0000600501007387 */ /* 0x0083e80000100800 */
[----:B-----5:R1:W-:Y:S01]  /*2760*/  STL [R1+0x64], R9 ;  /* 0x0000640901007387 */ /* 0x0203e20000100800 */
        /* <DEDUP_REMOVED lines=9> */
.L_x_2037:
[----:B------:R-:W-:Y:S05]  /*2800*/  BSYNC.RECONVERGENT B0 ;  /* 0x0000000000007941 */ /* 0x000fea0003800200 */
.L_x_2036:
        /* <DEDUP_REMOVED lines=13> */
.L_x_2039:
[----:B------:R-:W-:Y:S05]  /*28e0*/  BSYNC.RECONVERGENT B0 ;  /* 0x0000000000007941 */ /* 0x000fea0003800200 */
.L_x_2038:
[----:B------:R1:W-:Y:S01]  /*28f0*/  @P4 STS.128 [R208+0x3000], RZ ;  /* 0x003000ffd0004388 */ /* 0x0003e20000000c00 */
[----:B------:R-:W-:Y:S04]  /*2900*/  BSSY.RECONVERGENT B0, `(.L_x_2040) ;  /* 0x000000c000007945 */ /* 0x000fe80003800200 */
[----:B------:R-:W-:Y:S05]  /*2910*/  @P4 BRA `(.L_x_2041) ;  /* 0x0000000000284947 */ /* 0x000fea0003800000 */
[----:B------:R-:W5:Y:S02]  /*2920*/  LDCU UR8, c[0x0][0x440] ;  /* 0x00008800ff0877ac */ /* 0x000f640008000800 */
[----:B-----5:R-:W-:-:S13]  /*2930*/  ISETP.GE.AND P0, PT, R12, UR8, PT ;  /* 0x000000080c007c0c */ /* 0x020fda000bf06270 */
[----:B------:R1:W-:Y:S01]  /*2940*/  @P0 STS.128 [R208+0x3000], RZ ;  /* 0x003000ffd0000388 */ /* 0x0003e20000000c00 */
[----:B------:R-:W-:Y:S05]  /*2950*/  @P0 BRA `(.L_x_2041) ;  /* 0x0000000000180947 */ /* 0x000fea0003800000 */
[----:B---3--:R-:W-:-:S04]  /*2960*/  LEA R2, P0, R14, R2, 0x7 ;  /* 0x000000020e027211 */ /* 0x008fc800078038ff */
[----:B------:R-:W-:-:S05]  /*2970*/  LEA.HI.X R3, R14, R3, R15, 0x7, P0 ;  /* 0x000000030e037211 */ /* 0x000fca00000f3c0f */
[----:B------:R-:W-:Y:S01]  /*2980*/  @!PT LDS RZ, [RZ] ;  /* 0x00000000fffff984 */ /* 0x000fe20000000800 */
[----:B------:R-:W-:Y:S01]  /*2990*/  @!PT LDS RZ, [RZ] ;  /* 0x00000000fffff984 */ /* 0x000fe20000000800 */
[----:B------:R-:W-:Y:S01]  /*29a0*/  @!PT LDS RZ, [RZ] ;  /* 0x00000000fffff984 */ /* 0x000fe20000000800 */
[----:B------:R3:W-:Y:S04]  /*29b0*/  LDGSTS.E.BYPASS.LTC128B.128 [R208+0x3000], desc[UR26][R2.64] ;  /* 0x0300000002d07fae */ /* 0x0007e8000b981a1a */
.L_x_2041:
[----:B------:R-:W-:Y:S05]  /*29c0*/  BSYNC.RECONVERGENT B0 ;  /* 0x0000000000007941 */ /* 0x000fea0003800200 */
.L_x_2040:
[----:B------:R-:W1:Y:S01]  /*29d0*/  LDCU.64 UR8, c[0x0][0x3d0] ;  /* 0x00007a00ff0877ac */ /* 0x000e620008000a00 */
[----:B---3--:R-:W-:Y:S01]  /*29e0*/  MOV R2, UR16 ;  /* 0x0000001000027c02 */ /* 0x008fe20008000f00 */
        /* <DEDUP_REMOVED lines=8> */
[----:B-1----:R-:W-:-:S04]  /*2a70*/  IMAD R0, R27, UR8, RZ ;  /* 0x000000081b007c24 */ /* 0x002fc8000f8e02ff */
        /* <DEDUP_REMOVED lines=19> */
.L_x_2044:
[----:B------:R3:W-:Y:S01]  /*2bb0*/  STS.128 [R8+0xc000], RZ ;  /* 0x00c000ff08007388 */ /* 0x0007e20000000c00 */
[----:B------:R-:W-:Y:S05]  /*2bc0*/  BRA `(.L_x_2045) ;  /* 0x0000000000047947 */ /* 0x000fea0003800000 */
.L_x_2043:
[----:B------:R1:W-:Y:S02]  /*2bd0*/  STS.128 [R8+0xc000], RZ ;  /* 0x00c000ff08007388 */ /* 0x0003e40000000c00 */
.L_x_2045:
[----:B------:R-:W-:Y:S05]  /*2be0*/  BSYNC.RECONVERGENT B0 ;  /* 0x0000000000007941 */ /* 0x000fea0003800200 */
.L_x_2042:
        /* <DEDUP_REMOVED lines=23> */
.L_x_2047:
[----:B------:R-:W-:Y:S05]  /*2d60*/  BSYNC.RECONVERGENT B0 ;  /* 0x0000000000007941 */ /* 0x000fea0003800200 */
.L_x_2046:
[----:B------:R1:W-:Y:S01]  /*2d70*/  @P2 STS.128 [R8+0xe000], RZ ;  /* 0x00e000ff08002388 */ /* 0x0003e20000000c00 */
[----:B------:R-:W-:Y:S04]  /*2d80*/  BSSY.RECONVERGENT B0, `(.L_x_2048) ;  /* 0x0000013000007945 */ /* 0x000fe80003800200 */
        /* <DEDUP_REMOVED lines=18> */
.L_x_2049:
[----:B------:R-:W-:Y:S05]  /*2eb0*/  BSYNC.RECONVERGENT B0 ;  /* 0x0000000000007941 */ /* 0x000fea0003800200 */
.L_x_2048:
        /* <DEDUP_REMOVED lines=12> */
[----:B-1----:R-:W-:-:S05]  /*2f80*/  IMAD.WIDE.U32 R4, R19, UR16, R2 ;  /* 0x0000001013047c25 */ /* 0x002fca000f8e0002 */
[----:B------:R-:W-:Y:S02]  /*2f90*/  IADD3 R0, PT, PT, R5, R0, RZ ;  /* 0x0000000005007210 */ /* 0x000fe40007ffe0ff */
[----:B-----5:R-:W-:-:S04]  /*2fa0*/  LEA R2, P0, R4, UR8, 0x1 ;  /* 0x0000000804027c11 */ /* 0x020fc8000f8008ff */
[----:B------:R-:W-:-:S05]  /*2fb0*/  LEA.HI.X R3, R4, UR9, R0, 0x1, P0 ;  /* 0x0000000904037c11 */ /* 0x000fca00080f0c00 */
[----:B------:R-:W-:Y:S01]  /*2fc0*/  @!PT LDS RZ, [RZ] ;  /* 0x00000000fffff984 */ /* 0x000fe20000000800 */
[----:B------:R-:W-:Y:S01]  /*2fd0*/  @!PT LDS RZ, [RZ] ;  /* 0x00000000fffff984 */ /* 0x000fe20000000800 */
[----:B------:R-:W-:Y:S01]  /*2fe0*/  @!PT LDS RZ, [RZ] ;  /* 0x00000000fffff984 */ /* 0x000fe20000000800 */
[----:B------:R1:W-:Y:S04]  /*2ff0*/  LDGSTS.E.BYPASS.LTC128B.128 [R8+0xf000], desc[UR26][R2.64] ;  /* 0x0f00000002087fae */ /* 0x0003e8000b981a1a */
.L_x_2051:
[----:B------:R-:W-:Y:S05]  /*3000*/  BSYNC.RECONVERGENT B0 ;  /* 0x0000000000007941 */ /* 0x000fea0003800200 */
.L_x_2050:
[----:B------:R-:W5:Y:S01]  /*3010*/  LDCU.64 UR8, c[0x0][0x3d8] ;  /* 0x00007b00ff0877ac */ /* 0x000f620008000a00 */
[----:B-1----:R-:W-:Y:S01]  /*3020*/  MOV R2, UR14 ;  /* 0x0000000e00027c02 */ /* 0x002fe20008000f00 */
[----:B------:R-:W-:Y:S01]  /*3030*/  BSSY.RECONVERGENT B0, `(.L_x_2052) ;  /* 0x000001d000007945 */ /* 0x000fe20003800200 */
[----:B------:R-:W-:-:S03]  /*3040*/  UIMAD UR5, UR5, UR14, URZ ;  /* 0x0000000e050572a4 */ /* 0x000fc6000f8e02ff */
[----:B------:R-:W-:Y:S01]  /*3050*/  IMAD.WIDE.U32 R2, R2, UR25, R12 ;  /* 0x0000001902027c25 */ /* 0x000fe2000f8e000c */
[----:B------:R-:W-:Y:S02]  /*3060*/  UIMAD UR5, UR25, UR15, UR5 ;  /* 0x0000000f190572a4 */ /* 0x000fe4000f8e0205 */
[----:B------:R-:W-:-:S04]  /*3070*/  IADD3 R2, P0, PT, R24, R2, RZ ;  /* 0x0000000218027210 */ /* 0x000fc80007f1e0ff */
[----:B------:R-:W-:Y:S01]  /*3080*/  IADD3.X R3, PT, PT, R25, UR5, R3, P0, !PT ;  /* 0x0000000519037c10 */ /* 0x000fe200087fe403 */
[----:B-----5:R-:W-:Y:S02]  /*3090*/  IMAD R0, R27, UR8, RZ ;  /* 0x000000081b007c24 */ /* 0x020fe4000f8e02ff */
        /* <DEDUP_REMOVED lines=19> */
.L_x_2054:
[----:B------:R1:W-:Y:S01]  /*31d0*/  STS.128 [R8+0x10000], RZ ;  /* 0x010000ff08007388 */ /* 0x0003e20000000c00 */
[----:B------:R-:W-:Y:S05]  /*31e0*/  BRA `(.L_x_2055) ;  /* 0x0000000000047947 */ /* 0x000fea0003800000 */
.L_x_2053:
[----:B------:R1:W-:Y:S02]  /*31f0*/  STS.128 [R8+0x10000], RZ ;  /* 0x010000ff08007388 */ /* 0x0003e40000000c00 */
.L_x_2055:
[----:B------:R-:W-:Y:S05]  /*3200*/  BSYNC.RECONVERGENT B0 ;  /* 0x0000000000007941 */ /* 0x000fea0003800200 */
.L_x_2052:
[----:B------:R-:W1:Y:S01]  /*3210*/  S2R R185, SR_TID.X ;  /* 0x0000000000b97919 */ /* 0x000e620000002100 */
[C---:B------:R-:W-:Y:S01]  /*3220*/  IMAD.SHL.U32 R180, R29.reuse, 0x40, RZ ;  /* 0x000000401db47824 */ /* 0x040fe200078e00ff */
[----:B------:R-:W1:Y:S01]  /*3230*/  LDCU UR5, c[0x0][0x440] ;  /* 0x00008800ff0577ac */ /* 0x000e620008000800 */
[----:B------:R-:W-:Y:S01]  /*3240*/  IMAD.SHL.U32 R150, R29, 0x20, RZ ;  /* 0x000000201d967824 */ /* 0x000fe200078e00ff */
[----:B------:R1:W-:Y:S01]  /*3250*/  @P3 STS.128 [R8+0x11000], RZ ;  /* 0x011000ff08003388 */ /* 0x0003e20000000c00 */
[----:B------:R-:W-:Y:S01]  /*3260*/  BSSY.RECONVERGENT B0, `(.L_x_2056) ;  /* 0x000001a000007945 */ /* 0x000fe20003800200 */
[C---:B------:R-:W-:Y:S01]  /*3270*/  LOP3.LUT R0, R180.reuse, 0x1c0, RZ, 0xc0, !PT ;  /* 0x000001c0b4007812 */ /* 0x040fe200078ec0ff */
[----:B------:R-:W1:Y:S01]  /*3280*/  LDCU UR13, c[0x0][0x3e0] ;  /* 0x00007c00ff0d77ac */ /* 0x000e620008000800 */
[----:B------:R-:W-:Y:S02]  /*3290*/  LOP3.LUT R10, R180, 0x200, RZ, 0xc0, !PT ;  /* 0x00000200b40a7812 */ /* 0x000fe400078ec0ff */
[----:B------:R-:W-:-:S02]  /*32a0*/  LOP3.LUT R0, R0, 0x38, R33, 0xf8, !PT ;  /* 0x0000003800007812 */ /* 0x000fc400078ef821 */
[----:B------:R-:W-:Y:S02]  /*32b0*/  SHF.R.U32.HI R14, RZ, 0x4, R29 ;  /* 0x00000004ff0e7819 */ /* 0x000fe4000001161d */
[----:B------:R-:W-:Y:S02]  /*32c0*/  LOP3.LUT R10, R10, 0xc00, R150, 0xf8, !PT ;  /* 0x00000c000a0a7812 */ /* 0x000fe400078ef896 */
[----:B------:R-:W-:Y:S01]  /*32d0*/  LOP3.LUT R11, R0, 0x8, R11, 0x78, !PT ;  /* 0x00000008000b7812 */ /* 0x000fe200078e780b */
[----:B------:R-:W-:Y:S05]  /*32e0*/  @P3 BRA `(.L_x_2057) ;  /* 0x0000000000443947 */ /* 0x000fea0003800000 */
[----:B------:R-:W5:Y:S02]  /*32f0*/  LDCU UR8, c[0x0][0x440] ;  /* 0x00008800ff0877ac */ /* 0x000f640008000800 */
[----:B-----5:R-:W-:-:S13]  /*3300*/  ISETP.GE.AND P0, PT, R12, UR8, PT ;  /* 0x000000080c007c0c */ /* 0x020fda000bf06270 */
[----:B------:R1:W-:Y:S01]  /*3310*/  @P0 STS.128 [R8+0x11000], RZ ;  /* 0x011000ff08000388 */ /* 0x0003e20000000c00 */
        /* <DEDUP_REMOVED lines=14> */
.L_x_2057:
[----:B-1----:R-:W-:Y:S05]  /*3400*/  BSYNC.RECONVERGENT B0 ;  /* 0x0000000000007941 */ /* 0x002fea0003800200 */
.L_x_2056:
[----:B------:R1:W-:Y:S01]  /*3410*/  @P2 STS.128 [R8+0x12000], RZ ;  /* 0x012000ff08002388 */ /* 0x0003e20000000c00 */
[----:B------:R-:W-:Y:S01]  /*3420*/  LOP3.LUT R2, R14, 0x8, RZ, 0xc0, !PT ;  /* 0x000000080e027812 */ /* 0x000fe200078ec0ff */
[C---:B------:R-:W-:Y:S01]  /*3430*/  IMAD.SHL.U32 R186, R185.reuse, 0x40, RZ ;  /* 0x00000040b9ba7824 */ /* 0x040fe200078e00ff */
[----:B------:R-:W-:Y:S01]  /*3440*/  SHF.R.U32.HI R4, RZ, 0x1, R185 ;  /* 0x00000001ff047819 */ /* 0x000fe200000116b9 */
[C---:B------:R-:W-:Y:S01]  /*3450*/  IMAD.SHL.U32 R184, R185.reuse, 0x8, RZ ;  /* 0x00000008b9b87824 */ /* 0x040fe200078e00ff */
[--C-:B------:R-:W-:Y:S01]  /*3460*/  LOP3.LUT R2, R2, 0x10, R29.reuse, 0xf8, !PT ;  /* 0x0000001002027812 */ /* 0x100fe200078ef81d */
[----:B------:R-:W-:Y:S01]  /*3470*/  IMAD.SHL.U32 R187, R185, 0x20, RZ ;  /* 0x00000020b9bb7824 */ /* 0x000fe200078e00ff */
[----:B------:R-:W-:Y:S01]  /*3480*/  LOP3.LUT R14, R186, 0x1c0, RZ, 0xc0, !PT ;  /* 0x000001c0ba0e7812 */ /* 0x000fe200078ec0ff */
[----:B------:R-:W1:Y:S01]  /*3490*/  LDCU UR16, c[0x0][0x50c] ;  /* 0x0000a180ff1077ac */ /* 0x000e620008000800 */
[----:B------:R-:W-:Y:S01]  /*34a0*/  LOP3.LUT R2, R2, R0, RZ, 0x3c, !PT ;  /* 0x0000000002027212 */ /* 0x000fe200078e3cff */
[----:B------:R-:W-:Y:S01]  /*34b0*/  BSSY.RECONVERGENT B0, `(.L_x_2058) ;  /* 0x000001b000007945 */ /* 0x000fe20003800200 */
[----:B------:R-:W-:-:S02]  /*34c0*/  LOP3.LUT R0, R0, 0x8, R29, 0x78, !PT ;  /* 0x0000000800007812 */ /* 0x000fc400078e781d */
[----:B------:R-:W-:Y:S02]  /*34d0*/  LOP3.LUT R3, R186, 0x200, RZ, 0xc0, !PT ;  /* 0x00000200ba037812 */ /* 0x000fe400078ec0ff */
[----:B------:R-:W-:Y:S02]  /*34e0*/  LOP3.LUT R14, R14, 0x38, R184, 0xf8, !PT ;  /* 0x000000380e0e7812 */ /* 0x000fe400078ef8b8 */
[----:B------:R-:W-:Y:S02]  /*34f0*/  LOP3.LUT R180, R2, 0x200, R180, 0xf8, !PT ;  /* 0x0000020002b47812 */ /* 0x000fe400078ef8b4 */
[----:B------:R-:W-:Y:S02]  /*3500*/  LOP3.LUT R150, R0, 0x7200, R150, 0xf8, !PT ;  /* 0x0000720000967812 */ /* 0x000fe400078ef896 */
[----:B------:R-:W-:Y:S02]  /*3510*/  LOP3.LUT R182, R10, R11, RZ, 0xfc, !PT ;  /* 0x0000000b0ab67212 */ /* 0x000fe400078efcff */
[----:B------:R-:W-:-:S02]  /*3520*/  LOP3.LUT R0, R3, 0xc00, R187, 0xf8, !PT ;  /* 0x00000c0003007812 */ /* 0x000fc400078ef8bb */
[----:B------:R-:W-:Y:S01]  /*3530*/  LOP3.LUT R2, R14, 0x8, R4, 0x78, !PT ;  /* 0x000000080e027812 */ /* 0x000fe200078e7804 */
[----:B-1----:R-:W-:Y:S05]  /*3540*/  @P2 BRA `(.L_x_2059) ;  /* 0x0000000000442947 */ /* 0x002fea0003800000 */
[----:B------:R-:W1:Y:S02]  /*3550*/  LDCU UR8, c[0x0][0x440] ;  /* 0x00008800ff0877ac */ /* 0x000e640008000800 */
[----:B-1----:R-:W-:-:S13]  /*3560*/  ISETP.GE.AND P0, PT, R12, UR8, PT ;  /* 0x000000080c007c0c */ /* 0x002fda000bf06270 */
        /* <DEDUP_REMOVED lines=15> */
.L_x_2059:
[----:B------:R-:W-:Y:S05]  /*3660*/  BSYNC.RECONVERGENT B0 ;  /* 0x0000000000007941 */ /* 0x000fea0003800200 */
.L_x_2058:
[----:B------:R1:W-:Y:S01]  /*3670*/  @P1 STS.128 [R8+0x13000], RZ ;  /* 0x013000ff08001388 */ /* 0x0003e20000000c00 */
[----:B------:R-:W-:Y:S01]  /*3680*/  BSSY.RECONVERGENT B0, `(.L_x_2060) ;  /* 0x0000014000007945 */ /* 0x000fe20003800200 */
[----:B------:R-:W-:-:S03]  /*3690*/  LOP3.LUT R183, R0, R2, RZ, 0xfc, !PT ;  /* 0x0000000200b77212 */ /* 0x000fc600078efcff */
        /* <DEDUP_REMOVED lines=18> */
.L_x_2061:
[----:B------:R-:W-:Y:S05]  /*37c0*/  BSYNC.RECONVERGENT B0 ;  /* 0x0000000000007941 */ /* 0x000fea0003800200 */
.L_x_2060:
[----:B-1----:R-:W-:Y:S01]  /*37d0*/  IMAD.SHL.U32 R2, R185, 0x10, RZ ;  /* 0x00000010b9027824 */ /* 0x002fe200078e00ff */
[----:B------:R-:W-:Y:S01]  /*37e0*/  R2P PR, R29, 0x6 ;  /* 0x000000061d007804 */ /* 0x000fe20000000000 */
[C---:B------:R-:W-:Y:S01]  /*37f0*/  IMAD.SHL.U32 R5, R185.reuse, 0x2, RZ ;  /* 0x00000002b9057824 */ /* 0x040fe200078e00ff */
[----:B------:R-:W-:Y:S01]  /*3800*/  LOP3.LUT P0, RZ, R185, 0x4, RZ, 0xc0, !PT ;  /* 0x00000004b9ff7812 */ /* 0x000fe2000780c0ff */
[----:B------:R-:W-:Y:S01]  /*3810*/  IMAD.MOV.U32 R3, RZ, RZ, 0x10 ;  /* 0x00000010ff037424 */ /* 0x000fe200078e00ff */
[----:B------:R-:W-:Y:S01]  /*3820*/  LOP3.LUT R2, R2, 0x1c0, RZ, 0xc0, !PT ;  /* 0x000001c002027812 */ /* 0x000fe200078ec0ff */
[----:B------:R-:W-:Y:S01]  /*3830*/  IMAD.MOV.U32 R4, RZ, RZ, 0x20 ;  /* 0x00000020ff047424 */ /* 0x000fe200078e00ff */
[----:B------:R-:W-:Y:S01]  /*3840*/  LOP3.LUT R0, R5, 0xe006, R186, 0xc8, !PT ;  /* 0x0000e00605007812 */ /* 0x000fe200078ec8ba */
[----:B------:R-:W-:Y:S01]  /*3850*/  STL [R1+0x40], R208 ;  /* 0x000040d001007387 */ /* 0x000fe20000100800 */
[----:B------:R-:W-:Y:S01]  /*3860*/  LOP3.LUT P5, RZ, R185, 0x8, RZ, 0xc0, !PT ;  /* 0x00000008b9ff7812 */ /* 0x000fe200078ac0ff */
[----:B------:R-:W-:Y:S01]  /*3870*/  IMAD.MOV.U32 R153, RZ, RZ, 0x40 ;  /* 0x00000040ff997424 */ /* 0x000fe200078e00ff */
[----:B------:R-:W-:Y:S01]  /*3880*/  LOP3.LUT R2, R2, 0x38, R5, 0xf8, !PT ;  /* 0x0000003802027812 */ /* 0x000fe200078ef805 */
[----:B------:R-:W0:Y:S01]  /*3890*/  LDGDEPBAR ;  /* 0x00000000000079af */ /* 0x000e220000000000 */
[----:B------:R-:W-:Y:S01]  /*38a0*/  LOP3.LUT R0, R0, 0xc00, R187, 0xf8, !PT ;  /* 0x00000c0000007812 */ /* 0x000fe200078ef8bb */
[----:B------:R-:W-:Y:S01]  /*38b0*/  IMAD.MOV.U32 R173, RZ, RZ, 0x20 ;  /* 0x00000020ffad7424 */ /* 0x000fe200078e00ff */
[----:B------:R-:W-:Y:S01]  /*38c0*/  SEL R3, R3, 0xfffffff0, !P0 ;  /* 0xfffffff003037807 */ /* 0x000fe20004000000 */
[----:B------:R-:W-:Y:S01]  /*38d0*/  UIADD3 UR25, UPT, UPT, UR25, 0x80, URZ ;  /* 0x0000008019197890 */ /* 0x000fe2000fffe0ff */
[----:B------:R-:W-:-:S02]  /*38e0*/  SEL R3, R4, 0xffffffe0, !P5 ;  /* 0xffffffe004037807 */ /* 0x000fc40006800000 */
[----:B------:R-:W-:Y:S02]  /*38f0*/  CS2R R126, SRZ ;  /* 0x00000000007e7805 */ /* 0x000fe4000001ff00 */
[----:B------:R-:W-:Y:S02]  /*3900*/  LOP3.LUT R0, R0, R2, RZ, 0xfc, !PT ;  /* 0x0000000200007212 */ /* 0x000fe400078efcff */
[----:B------:R-:W-:Y:S02]  /*3910*/  CS2R R124, SRZ ;  /* 0x00000000007c7805 */ /* 0x000fe4000001ff00 */
[----:B------:R-:W-:Y:S01]  /*3920*/  LOP3.LUT R14, R14, 0x8, R185, 0x78, !PT ;  /* 0x000000080e0e7812 */ /* 0x000fe200078e78b9 */
[----:B------:R-:W-:Y:S01]  /*3930*/  STL [R1+0x74], R3 ;  /* 0x0000740301007387 */ /* 0x000fe20000100800 */
[----:B------:R-:W-:Y:S02]  /*3940*/  LEA R150, R150, UR24, 0x1 ;  /* 0x0000001896967c11 */ /* 0x000fe4000f8e08ff */
[----:B------:R-:W-:-:S02]  /*3950*/  CS2R R130, SRZ ;  /* 0x0000000000827805 */ /* 0x000fc4000001ff00 */
[----:B------:R-:W-:Y:S01]  /*3960*/  SEL R153, R153, 0xffffffc0, !P2 ;  /* 0xffffffc099997807 */ /* 0x000fe20005000000 */
[----:B------:R1:W-:Y:S01]  /*3970*/  STL [R1+0x6c], R0 ;  /* 0x00006c0001007387 */ /* 0x0003e20000100800 */
[----:B------:R-:W-:Y:S02]  /*3980*/  LEA R182, R182, UR24, 0x1 ;  /* 0x00000018b6b67c11 */ /* 0x000fe4000f8e08ff */
[----:B------:R-:W-:Y:S02]  /*3990*/  CS2R R128, SRZ ;  /* 0x0000000000807805 */ /* 0x000fe4000001ff00 */
[----:B------:R-:W-:Y:S01]  /*39a0*/  LEA R180, R180, UR24, 0x1 ;  /* 0x00000018b4b47c11 */ /* 0x000fe2000f8e08ff */
[----:B------:R-:W-:Y:S01]  /*39b0*/  IMAD.IADD R172, R153, 0x1, R150 ;  /* 0x0000000199ac7824 */ /* 0x000fe200078e0296 */
[----:B------:R-:W-:Y:S02]  /*39c0*/  SEL R173, R173, 0xffffffe0, !P1 ;  /* 0xffffffe0adad7807 */ /* 0x000fe40004800000 */
        /* <DEDUP_REMOVED lines=19> */
[----:B-1----:R-:W-:Y:S02]  /*3b00*/  LOP3.LUT R0, R14, 0x7200, R187, 0xf8, !PT ;  /* 0x000072000e007812 */ /* 0x002fe400078ef8bb */
[----:B------:R-:W-:Y:S02]  /*3b10*/  CS2R R84, SRZ ;  /* 0x0000000000547805 */ /* 0x000fe4000001ff00 */
[----:B------:R-:W-:Y:S02]  /*3b20*/  CS2R R78, SRZ ;  /* 0x00000000004e7805 */ /* 0x000fe4000001ff00 */
[----:B------:R-:W-:Y:S02]  /*3b30*/  CS2R R76, SRZ ;  /* 0x00000000004c7805 */ /* 0x000fe4000001ff00 */
[----:B------:R-:W-:Y:S01]  /*3b40*/  CS2R R82, SRZ ;  /* 0x0000000000527805 */ /* 0x000fe2000001ff00 */
[----:B------:R1:W-:Y:S01]  /*3b50*/  STL [R1+0x68], R0 ;  /* 0x0000680001007387 */ /* 0x0003e20000100800 */
[----:B------:R-:W-:-:S02]  /*3b60*/  CS2R R80, SRZ ;  /* 0x0000000000507805 */ /* 0x000fc4000001ff00 */
[----:B------:R-:W-:Y:S02]  /*3b70*/  CS2R R74, SRZ ;  /* 0x00000000004a7805 */ /* 0x000fe4000001ff00 */
[----:B------:R-:W-:Y:S02]  /*3b80*/  CS2R R72, SRZ ;  /* 0x0000000000487805 */ /* 0x000fe4000001ff00 */
[----:B------:R-:W-:Y:S02]  /*3b90*/  CS2R R70, SRZ ;  /* 0x0000000000467805 */ /* 0x000fe4000001ff00 */
[----:B------:R-:W-:Y:S02]  /*3ba0*/  CS2R R68, SRZ ;  /* 0x0000000000447805 */ /* 0x000fe4000001ff00 */
[C---:B------:R-:W-:Y:S01]  /*3bb0*/  LOP3.LUT P3, RZ, R185.reuse, 0x2, RZ, 0xc0, !PT ;  /* 0x00000002b9ff7812 */ /* 0x040fe2000786c0ff */
[----:B------:R-:W-:Y:S01]  /*3bc0*/  VIADD R182, R182, UR12 ;  /* 0x0000000cb6b67c36 */ /* 0x000fe20008000000 */
[----:B------:R-:W-:Y:S01]  /*3bd0*/  LOP3.LUT P4, RZ, R185, 0x10, RZ, 0xc0, !PT ;  /* 0x00000010b9ff7812 */ /* 0x000fe2000788c0ff */
[----:B------:R-:W-:Y:S01]  /*3be0*/  VIADD R180, R180, UR12 ;  /* 0x0000000cb4b47c36 */ /* 0x000fe20008000000 */
[----:B------:R-:W1:Y:S01]  /*3bf0*/  LDCU UR8, c[0x0][0x45c] ;  /* 0x00008b80ff0877ac */ /* 0x000e620008000800 */
[----:B------:R-:W-:-:S02]  /*3c00*/  IMAD.IADD R152, R173, 0x1, R150 ;  /* 0x00000001ad987824 */ /* 0x000fc400078e0296 */
[----:B------:R-:W-:Y:S01]  /*3c10*/  IMAD.IADD R181, R173, 0x1, R172 ;  /* 0x00000001adb57824 */ /* 0x000fe200078e02ac */
[----:B------:R-:W-:-:S11]  /*3c20*/  UISETP.GE.AND UP0, UPT, UR25, UR31, UPT ;  /* 0x0000001f1900728c */ /* 0x000fd6000bf06270 */
.L_x_2064:
        /* <DEDUP_REMOVED lines=8> */
[----:B------:R-:W4:Y:S04]  /*3cb0*/  LDL R2, [R1+0x60] ;  /* 0x0000600001027983 */ /* 0x000f280000100800 */
        /* <DEDUP_REMOVED lines=30> */
[----:B------:R-:W3:Y:S01]  /*3ea0*/  S2R R184, SR_TID.X ;  /* 0x0000000000b87919 */ /* 0x000ee20000002100 */
[----:B------:R-:W-:Y:S04]  /*3eb0*/  DEPBAR.LE SB0, 0x0 ;  /* 0x000080000000791a */ /* 0x000fe80000000000 */
[----:B------:R-:W-:Y:S01]  /*3ec0*/  BAR.SYNC.DEFER_BLOCKING 0x0 ;  /* 0x0000000000007b1d */ /* 0x000fe20000010000 */
[----:B-1----:R-:W-:Y:S05]  /*3ed0*/  IMAD.SHL.U32 R187, R187, 0x2, RZ ;  /* 0x00000002bbbb7824 */ /* 0x002fea00078e00ff */
[----:B------:R-:W-:Y:S01]  /*3ee0*/  LDSM.16.M88.4 R64, [R182] ;  /* 0x00000000b640783b */ /* 0x000fe20000000200 */
[----:B---3--:R-:W-:Y:S07]  /*3ef0*/  SHF.R.U32.HI R184, RZ, 0x1, R184 ;  /* 0x00000001ffb87819 */ /* 0x008fee00000116b8 */
[----:B------:R-:W1:Y:S08]  /*3f00*/  LDSM.16.M88.4 R16, [R150+0xc000] ;  /* 0x00c000009610783b */ /* 0x000e700000000200 */
[----:B------:R-:W3:Y:S08]  /*3f10*/  LDSM.16.M88.4 R60, [R182+0x2000] ;  /* 0x00200000b63c783b */ /* 0x000ef00000000200 */
[----:B------:R-:W3:Y:S08]  /*3f20*/  LDSM.16.M88.4 R32, [R150+0xc800] ;  /* 0x00c800009620783b */ /* 0x000ef00000000200 */
[----:B------:R-:W3:Y:S08]  /*3f30*/  LDSM.16.M88.4 R48, [R150+0xd000] ;  /* 0x00d000009630783b */ /* 0x000ef00000000200 */
[----:B------:R-:W2:Y:S01]  /*3f40*/  LDSM.16.M88.4 R132, [R150+0xd800] ;  /* 0x00d800009684783b */ /* 0x000ea20000000200 */
        /* <DEDUP_REMOVED lines=19> */
[----:B-1----:R-:W-:Y:S06]  /*4080*/  IADD3 R0, PT, PT, R173, R0, RZ ;  /* 0x00000000ad007210 */ /* 0x002fec0007ffe0ff */
[-C--:B------:R-:W-:Y:S08]  /*4090*/  HMMA.16816.F32.BF16 R44, R60, R50.reuse, RZ ;  /* 0x000000323c2c723c */ /* 0x080ff000000418ff */
[C---:B------:R-:W-:Y:S02]  /*40a0*/  HMMA.16816.F32.BF16 R48, R64.reuse, R50, RZ ;  /* 0x000000324030723c */ /* 0x040fe400000418ff */
[----:B--2---:R-:W-:Y:S06]  /*40b0*/  FSETP.NEU.FTZ.AND P6, PT, R3, -INF , PT ;  /* 0xff8000000300780b */ /* 0x004fec0003fdd000 */
[-C--:B------:R-:W-:Y:S08]  /*40c0*/  HMMA.16816.F32.BF16 R52, R64, R132.reuse, RZ ;  /* 0x000000844034723c */ /* 0x080ff000000418ff */
[C---:B------:R-:W-:Y:S08]  /*40d0*/  HMMA.16816.F32.BF16 R56, R60.reuse, R132, RZ ;  /* 0x000000843c38723c */ /* 0x040ff000000418ff */
[-C--:B------:R-:W-:Y:S08]  /*40e0*/  HMMA.16816.F32.BF16 R60, R60, R134.reuse, RZ ;  /* 0x000000863c3c723c */ /* 0x080ff000000418ff */
[----:B------:R-:W-:Y:S01]  /*40f0*/  HMMA.16816.F32.BF16 R64, R64, R134, RZ ;  /* 0x000000864040723c */ /* 0x000fe200000418ff */
[----:B------:R-:W1:Y:S07]  /*4100*/  LDSM.16.M88.4 R132, [R152+0xd000] ;  /* 0x00d000009884783b */ /* 0x000e6e0000000200 */
[-C--:B------:R-:W-:Y:S01]  /*4110*/  HMMA.16816.F32.BF16 R4, R136, R140.reuse, R4 ;  /* 0x0000008c8804723c */ /* 0x080fe20000041804 */
[----:B------:R-:W2:Y:S07]  /*4120*/  LDSM.16.M88.4 R152, [R152+0xd800] ;  /* 0x00d800009898783b */ /* 0x000eae0000000200 */
[C---:B---3--:R-:W-:Y:S08]  /*4130*/  HMMA.16816.F32.BF16 R8, R144.reuse, R140, R8 ;  /* 0x0000008c9008723c */ /* 0x048ff00000041808 */
[-C--:B------:R-:W-:Y:S08]  /*4140*/  HMMA.16816.F32.BF16 R12, R144, R142.reuse, R12 ;  /* 0x0000008e900c723c */ /* 0x080ff0000004180c */
[C---:B------:R-:W-:Y:S01]  /*4150*/  HMMA.16816.F32.BF16 R16, R136.reuse, R142, R16 ;  /* 0x0000008e8810723c */ /* 0x040fe20000041810 */
[----:B------:R-:W3:Y:S07]  /*4160*/  LDSM.16.M88.4 R140, [R172+0xc800] ;  /* 0x00c80000ac8c783b */ /* 0x000eee0000000200 */
[-C--:B------:R-:W-:Y:S01]  /*4170*/  HMMA.16816.F32.BF16 R20, R136, R148.reuse, R20 ;  /* 0x000000948814723c */ /* 0x080fe20000041814 */
[----:B------:R-:W3:Y:S07]  /*4180*/  LDSM.16.M88.4 R172, [R172+0xd800] ;  /* 0x00d80000acac783b */ /* 0x000eee0000000200 */
        /* <DEDUP_REMOVED lines=11> */
[-C--:B------:R-:W-:Y:S03]  /*4240*/  HMMA.16816.F32.BF16 R60, R144, R154.reuse, R60 ;  /* 0x0000009a903c723c */ /* 0x080fe6000004183c */
[----:B-1----:R-:W-:Y:S02]  /*4250*/  @P5 LOP3.LUT R0, R187, 0x6, RZ, 0xc0, !PT ;  /* 0x00000006bb005812 */ /* 0x002fe400078ec0ff */
[----:B------:R-:W-:Y:S02]  /*4260*/  PLOP3.LUT P5, PT, PT, PT, UP0, 0x80, 0x8 ;  /* 0x000000000008781c */ /* 0x000fe40003faf008 */
[----:B------:R-:W-:Y:S01]  /*4270*/  @P2 LOP3.LUT R0, R0, 0x1c0, R184, 0xf8, !PT ;  /* 0x000001c000002812 */ /* 0x000fe200078ef8b8 */
[----:B------:R-:W-:Y:S04]  /*4280*/  HMMA.16816.F32.BF16 R64, R136, R154, R64 ;  /* 0x0000009a8840723c */ /* 0x000fe80000041840 */
[----:B----4-:R-:W-:Y:S04]  /*4290*/  FSETP.NEU.FTZ.AND P2, PT, R2, -INF , PT ;  /* 0xff8000000200780b */ /* 0x010fe80003f5d000 */
[-C--:B------:R-:W-:Y:S08]  /*42a0*/  HMMA.16816.F32.BF16 R4, R156, R160.reuse, R4 ;  /* 0x000000a09c04723c */ /* 0x080ff00000041804 */
[C---:B------:R-:W-:Y:S08]  /*42b0*/  HMMA.16816.F32.BF16 R8, R164.reuse, R160, R8 ;  /* 0x000000a0a408723c */ /* 0x040ff00000041808 */
        /* <DEDUP_REMOVED lines=14> */
[-C--:B------:R-:W-:Y:S08]  /*43a0*/  HMMA.16816.F32.BF16 R4, R148, R176.reuse, R4 ;  /* 0x000000b09404723c */ /* 0x080ff00000041804 */
[C---:B------:R-:W-:Y:S08]  /*43b0*/  HMMA.16816.F32.BF16 R8, R132.reuse, R176, R8 ;  /* 0x000000b08408723c */ /* 0x040ff00000041808 */
        /* <DEDUP_REMOVED lines=23> */
[----:B---3--:R-:W3:Y:S09]  /*4530*/  LDL R12, [R1+0x5c] ;  /* 0x00005c00010c7983 */ /* 0x008ef20000100800 */
[----:B------:R2:W-:Y:S01]  /*4540*/  MUFU.TANH R223, R9 ;  /* 0x0000000900df7308 */ /* 0x0005e20000002400 */
[----:B----4-:R-:W4:Y:S09]  /*4550*/  LDL R11, [R1+0x58] ;  /* 0x00005800010b7983 */ /* 0x010f320000100800 */
[----:B------:R-:W-:Y:S01]  /*4560*/  MUFU.TANH R186, R6 ;  /* 0x0000000600ba7308 */ /* 0x000fe20000002400 */
[----:B-1----:R-:W-:Y:S01]  /*4570*/  FMUL.FTZ R8, R3, 1.4426950216293334961 ;  /* 0x3fb8aa3b03087820 */ /* 0x002fe20000410000 */
[----:B------:R-:W-:Y:S04]  /*4580*/  FMUL.FTZ R3, R2, 1.4426950216293334961 ;  /* 0x3fb8aa3b02037820 */ /* 0x000fe80000410000 */
[----:B------:R-:W-:Y:S04]  /*4590*/  FSEL R8, R8, RZ, P6 ;  /* 0x000000ff08087208 */ /* 0x000fe80003000000 */
[----:B------:R1:W1:Y:S01]  /*45a0*/  MUFU.TANH R185, R7 ;  /* 0x0000000700b97308 */ /* 0x0002620000002400 */
[----:B------:R-:W-:Y:S01]  /*45b0*/  FSEL R3, R3, RZ, P2 ;  /* 0x000000ff03037208 */ /* 0x000fe20001000000 */
[----:B--2---:R-:W-:Y:S01]  /*45c0*/  IMAD.U32 R9, RZ, RZ, UR33 ;  /* 0x00000021ff097e24 */ /* 0x004fe2000f8e00ff */
[----:B------:R-:W-:Y:S02]  /*45d0*/  PLOP3.LUT P2, PT, PT, PT, UP0, 0x80, 0x8 ;  /* 0x000000000008781c */ /* 0x000fe40003f4f008 */
[----:B------:R-:W-:Y:S02]  /*45e0*/  PLOP3.LUT P6, PT, PT, PT, UP0, 0x80, 0x8 ;  /* 0x000000000008781c */ /* 0x000fe40003fcf008 */
[----:B------:R-:W-:Y:S03]  /*45f0*/  @P1 LEA R9, R9, R0, 0x7 ;  /* 0x0000000009091211 */ /* 0x000fe600078e38ff */
[----:B------:R2:W2:Y:S01]  /*4600*/  MUFU.TANH R241, R10 ;  /* 0x0000000a00f17308 */ /* 0x0004a20000002400 */
[----:B------:R-:W-:Y:S01]  /*4610*/  IMAD.MOV.U32 R0, RZ, RZ, R162 ;  /* 0x000000ffff007224 */ /* 0x000fe200078e00a2 */
[----:B------:R-:W-:Y:S02]  /*4620*/  PLOP3.LUT P1, PT, PT, PT, UP0, 0x80, 0x8 ;  /* 0x000000000008781c */ /* 0x000fe40003f2f008 */
[C---:B------:R-:W-:Y:S06]  /*4630*/  @P5 ISETP.GE.AND P5, PT, R9.reuse, UR31, PT ;  /* 0x0000001f09005c0c */ /* 0x040fec000bfa6270 */
[----:B------:R2:W-:Y:S01]  /*4640*/  MUFU.TANH R218, R13 ;  /* 0x0000000d00da7308 */ /* 0x0005e20000002400 */
[----:B------:R-:W-:Y:S01]  /*4650*/  @P2 FSEL R0, R162, -INF , !P5 ;  /* 0xff800000a2002808 */ /* 0x000fe20006800000 */
[----:B-1----:R-:W1:Y:S01]  /*4660*/  LDSM.16.M88.4 R4, [R181+0xc800] ;  /* 0x00c80000b504783b */ /* 0x002e620000000200 */
[----:B------:R-:W-:Y:S03]  /*4670*/  PLOP3.LUT P2, PT, PT, PT, UP0, 0x80, 0x8 ;  /* 0x000000000008781c */ /* 0x000fe60003f4f008 */
[----:B------:R-:W-:Y:S01]  /*4680*/  FFMA.FTZ R0, R0, UR8, -R8 ;  /* 0x0000000800007c23 */ /* 0x000fe20008010808 */
[----:B------:R-:W-:Y:S03]  /*4690*/  @P1 VIADD R2, R9, 0x1 ;  /* 0x0000000109021836 */ /* 0x000fe60000000000 */
[----:B------:R-:W-:Y:S01]  /*46a0*/  MUFU.TANH R236, R15 ;  /* 0x0000000f00ec7308 */ /* 0x000fe20000002400 */
[----:B--2---:R-:W-:Y:S02]  /*46b0*/  MOV R10, R153 ;  /* 0x00000099000a7202 */ /* 0x004fe40000000f00 */
[----:B------:R-:W-:Y:S02]  /*46c0*/  PLOP3.LUT P1, PT, PT, PT, UP0, 0x80, 0x8 ;  /* 0x000000000008781c */ /* 0x000fe40003f2f008 */
[----:B------:R-:W-:Y:S01]  /*46d0*/  @P6 ISETP.GE.AND P6, PT, R2, UR31, PT ;  /* 0x0000001f02006c0c */ /* 0x000fe2000bfc6270 */
[----:B------:R-:W-:Y:S04]  /*46e0*/  IMAD.MOV.U32 R2, RZ, RZ, R185 ;  /* 0x000000ffff027224 */ /* 0x000fe800078e00b9 */
[----:B------:R2:W-:Y:S01]  /*46f0*/  MUFU.EX2 R96, R0 ;  /* 0x0000000000607308 */ /* 0x0005e20000000800 */
[----:B------:R-:W4:Y:S09]  /*4700*/  LDL R13, [R1+0x6c] ;  /* 0x00006c00010d7983 */ /* 0x000f320000100800 */
[----:B------:R-:W-:Y:S01]  /*4710*/  MUFU.TANH R237, R14 ;  /* 0x0000000e00ed7308 */ /* 0x000fe20000002400 */
[----:B------:R-:W-:Y:S02]  /*4720*/  @P1 FSEL R10, R153, -INF , !P6 ;  /* 0xff800000990a1808 */ /* 0x000fe40007000000 */
[----:B------:R-:W-:Y:S07]  /*4730*/  PLOP3.LUT P1, PT, PT, PT, UP0, 0x80, 0x8 ;  /* 0x000000000008781c */ /* 0x000fee0003f2f008 */
[----:B------:R-:W-:Y:S01]  /*4740*/  MUFU.TANH R91, R16 ;  /* 0x00000010005b7308 */ /* 0x000fe20000002400 */
[----:B--2---:R-:W-:Y:S01]  /*4750*/  IMAD.MOV.U32 R0, RZ, RZ, R186 ;  /* 0x000000ffff007224 */ /* 0x004fe200078e00ba */
[----:B------:R-:W-:Y:S05]  /*4760*/  @P2 FSEL R0, R186, -INF , !P5 ;  /* 0xff800000ba002808 */ /* 0x000fea0006800000 */
[----:B------:R-:W-:Y:S03]  /*4770*/  FFMA.FTZ R0, R0, UR8, -R3 ;  /* 0x0000000800007c23 */ /* 0x000fe60008010803 */
[----:B------:R-:W2:Y:S01]  /*4780*/  MUFU.TANH R90, R17 ;  /* 0x00000011005a7308 */ /* 0x000ea20000002400 */
[----:B------:R-:W-:Y:S01]  /*4790*/  @P1 FSEL R2, R185, -INF , !P6 ;  /* 0xff800000b9021808 */ /* 0x000fe20007000000 */
[-C--:B-1----:R-:W-:Y:S08]  /*47a0*/  HMMA.16816.F32.BF16 R20, R148, R4.reuse, R20 ;  /* 0x000000049414723c */ /* 0x082ff00000041814 */
[----:B------:R1:W-:Y:S01]  /*47b0*/  MUFU.EX2 R187, R0 ;  /* 0x0000000000bb7308 */ /* 0x0003e20000000800 */
[C---:B------:R-:W-:Y:S04]  /*47c0*/  HMMA.16816.F32.BF16 R24, R132.reuse, R4, R24 ;  /* 0x000000048418723c */ /* 0x040fe80000041818 */
[----:B------:R-:W-:Y:S01]  /*47d0*/  FFMA.FTZ R4, R10, UR8, -R8 ;  /* 0x000000080a047c23 */ /* 0x000fe20008010808 */
[----:B------:R-:W-:Y:S04]  /*47e0*/  IMAD.MOV.U32 R10, RZ, RZ, R223 ;  /* 0x000000ffff0a7224 */ /* 0x000fe800078e00df */
[----:B------:R-:W-:Y:S01]  /*47f0*/  MUFU.TANH R199, R19 ;  /* 0x0000001300c77308 */ /* 0x000fe20000002400 */
[----:B------:R-:W-:Y:S01]  /*4800*/  IMAD.MOV.U32 R5, RZ, RZ, R241 ;  /* 0x000000ffff057224 */ /* 0x000fe200078e00f1 */
[-C--:B------:R-:W-:Y:S03]  /*4810*/  HMMA.16816.F32.BF16 R28, R132, R6.reuse, R28 ;  /* 0x00000006841c723c */ /* 0x080fe6000004181c */
[----:B------:R-:W-:Y:S01]  /*4820*/  FMUL.FTZ R23, R23, UR16 ;  /* 0x0000001017177c20 */ /* 0x000fe20008410000 */
[----:B------:R-:W-:Y:S01]  /*4830*/  FMUL.FTZ R22, R22, UR16 ;  /* 0x0000001016167c20 */ /* 0x000fe20008410000 */
[----:B------:R-:W-:Y:S03]  /*4840*/  FMUL.FTZ R21, R21, UR16 ;  /* 0x0000001015157c20 */ /* 0x000fe60008410000 */
[----:B------:R2:W-:Y:S01]  /*4850*/  MUFU.EX2 R163, R4 ;  /* 0x0000000400a37308 */ /* 0x0005e20000000800 */
[----:B-1----:R-:W-:Y:S01]  /*4860*/  FFMA.FTZ R0, R2, UR8, -R3 ;  /* 0x0000000802007c23 */ /* 0x002fe20008010803 */
[C---:B------:R-:W-:Y:S04]  /*4870*/  HMMA.16816.F32.BF16 R32, R148.reuse, R6, R32 ;  /* 0x000000069420723c */ /* 0x040fe80000041820 */
[----:B------:R-:W-:Y:S01]  /*4880*/  FMUL.FTZ R24, R24, UR16 ;  /* 0x0000001018187c20 */ /* 0x000fe20008410000 */
[----:B------:R-:W-:Y:S03]  /*4890*/  FMUL.FTZ R20, R20, UR16 ;  /* 0x0000001014147c20 */ /* 0x000fe60008410000 */
[----:B------:R4:W-:Y:S01]  /*48a0*/  MUFU.EX2 R184, R0 ;  /* 0x0000000000b87308 */ /* 0x0009e20000000800 */
[----:B------:R-:W-:Y:S01]  /*48b0*/  FMUL.FTZ R25, R25, UR16 ;  /* 0x0000001019197c20 */ /* 0x000fe20008410000 */
[----:B------:R-:W-:Y:S01]  /*48c0*/  FMUL.FTZ R26, R26, UR16 ;  /* 0x000000101a1a7c20 */ /* 0x000fe20008410000 */
[----:B------:R-:W-:Y:S01]  /*48d0*/  FMUL.FTZ R27, R27, UR16 ;  /* 0x000000101b1b7c20 */ /* 0x000fe20008410000 */
[----:B------:R-:W-:Y:S01]  /*48e0*/  FMUL.FTZ R28, R28, UR16 ;  /* 0x000000101c1c7c20 */ /* 0x000fe20008410000 */
[----:B------:R-:W-:Y:S01]  /*48f0*/  FMUL.FTZ R29, R29, UR16 ;  /* 0x000000101d1d7c20 */ /* 0x000fe20008410000 */
[----:B------:R-:W-:Y:S04]  /*4900*/  FMUL.FTZ R31, R31, UR16 ;  /* 0x000000101f1f7c20 */ /* 0x000fe80008410000 */
[----:B------:R-:W-:Y:S01]  /*4910*/  MUFU.TANH R193, R23 ;  /* 0x0000001700c17308 */ /* 0x000fe20000002400 */
[----:B--2---:R-:W-:Y:S01]  /*4920*/  MOV R4, R225 ;  /* 0x000000e100047202 */ /* 0x004fe20000000f00 */
[----:B------:R-:W-:Y:S01]  /*4930*/  FMUL.FTZ R30, R30, UR16 ;  /* 0x000000101e1e7c20 */ /* 0x000fe20008410000 */
[----:B------:R-:W-:Y:S01]  /*4940*/  FMUL.FTZ R32, R32, UR16 ;  /* 0x0000001020207c20 */ /* 0x000fe20008410000 */
[----:B------:R-:W-:Y:S01]  /*4950*/  FMUL.FTZ R33, R33, UR16 ;  /* 0x0000001021217c20 */ /* 0x000fe20008410000 */
[----:B------:R-:W-:Y:S05]  /*4960*/  FMUL.FTZ R35, R35, UR16 ;  /* 0x0000001023237c20 */ /* 0x000fea0008410000 */
[----:B------:R-:W-:Y:S01]  /*4970*/  MUFU.TANH R195, R22 ;  /* 0x0000001600c37308 */ /* 0x000fe20000002400 */
[----:B------:R-:W-:Y:S09]  /*4980*/  FMUL.FTZ R34, R34, UR16 ;  /* 0x0000001022227c20 */ /* 0x000ff20008410000 */
        /* <DEDUP_REMOVED lines=15> */
[C---:B---3--:R-:W-:Y:S01]  /*4a80*/  FMUL.FTZ R2, R12.reuse, 1.4426950216293334961 ;  /* 0x3fb8aa3b0c027820 */ /* 0x048fe20000410000 */
[----:B------:R-:W-:Y:S01]  /*4a90*/  FSETP.NEU.FTZ.AND P2, PT, R12, -INF , PT ;  /* 0xff8000000c00780b */ /* 0x000fe20003f5d000 */
[----:B------:R-:W-:Y:S03]  /*4aa0*/  IMAD.MOV.U32 R12, RZ, RZ, R90 ;  /* 0x000000ffff0c7224 */ /* 0x000fe600078e005a */
[----:B------:R-:W-:Y:S02]  /*4ab0*/  FSEL R2, R2, RZ, P2 ;  /* 0x000000ff02027208 */ /* 0x000fe40001000000 */
[----:B------:R-:W-:Y:S01]  /*4ac0*/  PLOP3.LUT P2, PT, PT, PT, UP0, 0x80, 0x8 ;  /* 0x000000000008781c */ /* 0x000fe20003f4f008 */
[C---:B----4-:R-:W-:Y:S01]  /*4ad0*/  FMUL.FTZ R0, R11.reuse, 1.4426950216293334961 ;  /* 0x3fb8aa3b0b007820 */ /* 0x050fe20000410000 */
[----:B------:R-:W-:Y:S04]  /*4ae0*/  FSETP.NEU.FTZ.AND P1, PT, R11, -INF , PT ;  /* 0xff8000000b00780b */ /* 0x000fe80003f3d000 */
[----:B------:R-:W-:Y:S02]  /*4af0*/  FSEL R0, R0, RZ, P1 ;  /* 0x000000ff00007208 */ /* 0x000fe40000800000 */
[----:B------:R-:W-:Y:S05]  /*4b00*/  PLOP3.LUT P1, PT, PT, PT, UP0, 0x80, 0x8 ;  /* 0x000000000008781c */ /* 0x000fea0003f2f008 */
[----:B------:R-:W-:Y:S02]  /*4b10*/  @P2 FSEL R4, R225, -INF , !P5 ;  /* 0xff800000e1042808 */ /* 0x000fe40006800000 */
[----:B------:R-:W-:Y:S03]  /*4b20*/  PLOP3.LUT P2, PT, PT, PT, UP0, 0x80, 0x8 ;  /* 0x000000000008781c */ /* 0x000fe60003f4f008 */
[--C-:B------:R-:W-:Y:S03]  /*4b30*/  FFMA.FTZ R4, R4, UR8, -R2.reuse ;  /* 0x0000000804047c23 */ /* 0x100fe60008010802 */
[----:B------:R-:W-:Y:S01]  /*4b40*/  @P1 FSEL R10, R223, -INF , !P6 ;  /* 0xff800000df0a1808 */ /* 0x000fe20007000000 */
[----:B------:R1:W2:Y:S01]  /*4b50*/  MUFU.EX2 R136, R4 ;  /* 0x0000000400887308 */ /* 0x0002a20000000800 */
[----:B------:R-:W-:Y:S03]  /*4b60*/  PLOP3.LUT P1, PT, PT, PT, UP0, 0x80, 0x8 ;  /* 0x000000000008781c */ /* 0x000fe60003f2f008 */
[----:B------:R-:W-:Y:S02]  /*4b70*/  FFMA.FTZ R10, R10, UR8, -R2 ;  /* 0x000000080a0a7c23 */ /* 0x000fe40008010802 */
[----:B------:R-:W-:Y:S04]  /*4b80*/  @P2 FSEL R5, R241, -INF , !P5 ;  /* 0xff800000f1052808 */ /* 0x000fe80006800000 */
[----:B------:R-:W3:Y:S01]  /*4b90*/  MUFU.EX2 R137, R10 ;  /* 0x0000000a00897308 */ /* 0x000ee20000000800 */
[----:B------:R-:W-:Y:S01]  /*4ba0*/  PLOP3.LUT P2, PT, PT, PT, UP0, 0x80, 0x8 ;  /* 0x000000000008781c */ /* 0x000fe20003f4f008 */
[--C-:B------:R-:W-:Y:S01]  /*4bb0*/  FFMA.FTZ R5, R5, UR8, -R0.reuse ;  /* 0x0000000805057c23 */ /* 0x100fe20008010800 */
[----:B------:R-:W-:Y:S07]  /*4bc0*/  PLOP3.LUT P5, PT, PT, PT, UP0, 0x80, 0x8 ;  /* 0x000000000008781c */ /* 0x000fee0003faf008 */
[----:B------:R-:W4:Y:S01]  /*4bd0*/  MUFU.EX2 R68, R5 ;  /* 0x0000000500447308 */ /* 0x000f220000000800 */
[----:B-1----:R-:W-:Y:S01]  /*4be0*/  MOV R4, R240 ;  /* 0x000000f000047202 */ /* 0x002fe20000000f00 */
[----:B--2---:R-:W-:Y:S01]  /*4bf0*/  STL [R1+0x1c], R136 ;  /* 0x00001c8801007387 */ /* 0x004fe20000100800 */
[----:B------:R-:W-:Y:S02]  /*4c00*/  @P1 FSEL R4, R240, -INF , !P6 ;  /* 0xff800000f0041808 */ /* 0x000fe40007000000 */
[----:B------:R-:W-:Y:S02]  /*4c10*/  PLOP3.LUT P1, PT, PT, PT, UP0, 0x80, 0x8 ;  /* 0x000000000008781c */ /* 0x000fe40003f2f008 */
[----:B------:R-:W-:Y:S01]  /*4c20*/  PLOP3.LUT P6, PT, PT, PT, UP0, 0x80, 0x8 ;  /* 0x000000000008781c */ /* 0x000fe20003fcf008 */
[----:B------:R-:W-:Y:S01]  /*4c30*/  FFMA.FTZ R4, R4, UR8, -R0 ;  /* 0x0000000804047c23 */ /* 0x000fe20008010800 */
[----:B---3--:R-:W-:Y:S01]  /*4c40*/  STL [R1+0x18], R137 ;  /* 0x0000188901007387 */ /* 0x008fe20000100800 */
[----:B------:R-:W-:Y:S02]  /*4c50*/  MOV R10, R236 ;  /* 0x000000ec000a7202 */ /* 0x000fe40000000f00 */
[----:B------:R1:W2:Y:S01]  /*4c60*/  MUFU.EX2 R69, R4 ;  /* 0x0000000400457308 */ /* 0x0002a20000000800 */
[----:B------:R-:W-:Y:S02]  /*4c70*/  LEA R154, R13, UR4, 0x1 ;  /* 0x000000040d9a7c11 */ /* 0x000fe4000f8e08ff */
[----:B------:R-:W-:Y:S01]  /*4c80*/  MOV R13, 0x10 ;  /* 0x00000010000d7802 */ /* 0x000fe20000000f00 */
[----:B----4-:R-:W-:Y:S02]  /*4c90*/  STL [R1+0x34], R68 ;  /* 0x0000344401007387 */ /* 0x010fe40000100800 */
[----:B------:R-:W-:Y:S01]  /*4ca0*/  @P1 VIADD R5, R9, 0x9 ;  /* 0x0000000909051836 */ /* 0x000fe20000000000 */
[----:B------:R-:W-:Y:S01]  /*4cb0*/  PLOP3.LUT P1, PT, PT, PT, UP0, 0x80, 0x8 ;  /* 0x000000000008781c */ /* 0x000fe20003f2f008 */
[C---:B------:R-:W-:Y:S01]  /*4cc0*/  VIADD R155, R154.reuse, 0x1c040 ;  /* 0x0001c0409a9b7836 */ /* 0x040fe20000000000 */
[----:B------:R-:W-:Y:S02]  /*4cd0*/  SEL R13, R13, 0xfffffff0, !P0 ;  /* 0xfffffff00d0d7807 */ /* 0x000fe40004000000 */
[----:B------:R-:W-:Y:S01]  /*4ce0*/  @P6 ISETP.GE.AND P6, PT, R5, UR31, PT ;  /* 0x0000001f05006c0c */ /* 0x000fe2000bfc6270 */
[----:B------:R-:W-:Y:S02]  /*4cf0*/  IMAD.MOV.U32 R5, RZ, RZ, R218 ;  /* 0x000000ffff057224 */ /* 0x000fe400078e00da */
[----:B------:R-:W-:Y:S02]  /*4d00*/  IMAD.IADD R161, R154, 0x1, R13 ;  /* 0x000000019aa17824 */ /* 0x000fe400078e020d */
[----:B-1----:R-:W-:Y:S01]  /*4d10*/  @P2 VIADD R4, R9, 0x8 ;  /* 0x0000000809042836 */ /* 0x002fe20000000000 */
[----:B------:R-:W-:Y:S01]  /*4d20*/  PLOP3.LUT P2, PT, PT, PT, UP0, 0x80, 0x8 ;  /* 0x000000000008781c */ /* 0x000fe20003f4f008 */
[----:B--2---:R-:W-:Y:S02]  /*4d30*/  STL [R1+0x30], R69 ;  /* 0x0000304501007387 */ /* 0x004fe40000100800 */
[----:B------:R-:W-:Y:S02]  /*4d40*/  @P1 FSEL R5, R218, -INF , !P6 ;  /* 0xff800000da051808 */ /* 0x000fe40007000000 */
[----:B------:R-:W-:Y:S02]  /*4d50*/  @P5 ISETP.GE.AND P5, PT, R4, UR31, PT ;  /* 0x0000001f04005c0c */ /* 0x000fe4000bfa6270 */
[----:B------:R-:W-:Y:S01]  /*4d60*/  MOV R4, R219 ;  /* 0x000000db00047202 */ /* 0x000fe20000000f00 */
[--C-:B------:R-:W-:Y:S01]  /*4d70*/  FFMA.FTZ R5, R5, UR8, -R2.reuse ;  /* 0x0000000805057c23 */ /* 0x100fe20008010802 */
[----:B------:R-:W-:Y:S03]  /*4d80*/  PLOP3.LUT P1, PT, PT, PT, UP0, 0x80, 0x8 ;  /* 0x000000000008781c */ /* 0x000fe60003f2f008 */
[----:B------:R-:W-:Y:S01]  /*4d90*/  MUFU.EX2 R24, R5 ;  /* 0x0000000500187308 */ /* 0x000fe20000000800 */
[----:B------:R-:W-:Y:S02]  /*4da0*/  @P2 FSEL R4, R219, -INF , !P5 ;  /* 0xff800000db042808 */ /* 0x000fe40006800000 */
[----:B------:R-:W-:Y:S03]  /*4db0*/  PLOP3.LUT P2, PT, PT, PT, UP0, 0x80, 0x8 ;  /* 0x000000000008781c */ /* 0x000fe60003f4f008 */
[----:B------:R-:W-:Y:S04]  /*4dc0*/  FFMA.FTZ R4, R4, UR8, -R2 ;  /* 0x0000000804047c23 */ /* 0x000fe80008010802 */
[----:B------:R-:W-:Y:S01]  /*4dd0*/  @P1 FSEL R10, R236, -INF , !P6 ;  /* 0xff800000ec0a1808 */ /* 0x000fe20007000000 */
[----:B------:R1:W2:Y:S01]  /*4de0*/  MUFU.EX2 R23, R4 ;  /* 0x0000000400177308 */ /* 0x0002a20000000800 */
[----:B------:R-:W-:Y:S03]  /*4df0*/  PLOP3.LUT P1, PT, PT, PT, UP0, 0x80, 0x8 ;  /* 0x000000000008781c */ /* 0x000fe60003f2f008 */
[----:B------:R-:W-:Y:S06]  /*4e00*/  FFMA.FTZ R10, R10, UR8, -R0 ;  /* 0x000000080a0a7c23 */ /* 0x000fec0008010800 */
[----:B------:R3:W-:Y:S04]  /*4e10*/  MUFU.EX2 R22, R10 ;  /* 0x0000000a00167308 */ /* 0x0007e80000000800 */
[----:B------:R-:W-:Y:S02]  /*4e20*/  @P1 FSEL R12, R90, -INF , !P6 ;  /* 0xff8000005a0c1808 */ /* 0x000fe40007000000 */
[----:B------:R-:W-:Y:S01]  /*4e30*/  PLOP3.LUT P1, PT, PT, PT, UP0, 0x80, 0x8 ;  /* 0x000000000008781c */ /* 0x000fe20003f2f008 */
[----:B-1----:R-:W-:Y:S01]  /*4e40*/  IMAD.MOV.U32 R4, RZ, RZ, R237 ;  /* 0x000000ffff047224 */ /* 0x002fe200078e00ed */
[----:B------:R-:W-:Y:S01]  /*4e50*/  @P2 FSEL R4, R237, -INF , !P5 ;  /* 0xff800000ed042808 */ /* 0x000fe20006800000 */
[----:B------:R-:W-:Y:S01]  /*4e60*/  FFMA.FTZ R12, R12, UR8, -R8 ;  /* 0x000000080c0c7c23 */ /* 0x000fe20008010808 */
[----:B------:R-:W-:Y:S01]  /*4e70*/  PLOP3.LUT P2, PT, PT, PT, UP0, 0x80, 0x8 ;  /* 0x000000000008781c */ /* 0x000fe20003f4f008 */
[----:B--2---:R-:W-:Y:S02]  /*4e80*/  STL [R1+0xc], R23 ;  /* 0x00000c1701007387 */ /* 0x004fe40000100800 */
[----:B------:R1:W-:Y:S01]  /*4e90*/  MUFU.EX2 R94, R12 ;  /* 0x0000000c005e7308 */ /* 0x0003e20000000800 */
[----:B------:R-:W-:Y:S01]  /*4ea0*/  FFMA.FTZ R11, R4, UR8, -R0 ;  /* 0x00000008040b7c23 */ /* 0x000fe20008010800 */
[----:B---3--:R-:W-:Y:S01]  /*4eb0*/  IMAD.MOV.U32 R10, RZ, RZ, R91 ;  /* 0x000000ffff0a7224 */ /* 0x008fe200078e005b */
[----:B------:R-:W2:Y:S07]  /*4ec0*/  LDSM.16.M88.4 R4, [R181+0xd000] ;  /* 0x00d00000b504783b */ /* 0x000eae0000000200 */
[----:B------:R3:W4:Y:S01]  /*4ed0*/  MUFU.EX2 R21, R11 ;  /* 0x0000000b00157308 */ /* 0x0007220000000800 */
[----:B------:R-:W-:Y:S01]  /*4ee0*/  @P2 FSEL R10, R91, -INF , !P5 ;  /* 0xff8000005b0a2808 */ /* 0x000fe20006800000 */
[----:B------:R-:W-:Y:S01]  /*4ef0*/  STL [R1+0x8], R24 ;  /* 0x0000081801007387 */ /* 0x000fe20000100800 */
[----:B------:R-:W-:Y:S03]  /*4f00*/  PLOP3.LUT P2, PT, PT, PT, UP0, 0x80, 0x8 ;  /* 0x000000000008781c */ /* 0x000fe60003f4f008 */
[----:B------:R-:W-:Y:S01]  /*4f10*/  FFMA.FTZ R10, R10, UR8, -R8 ;  /* 0x000000080a0a7c23 */ /* 0x000fe20008010808 */
[----:B-1----:R-:W-:Y:S03]  /*4f20*/  IMAD.MOV.U32 R12, RZ, RZ, R84 ;  /* 0x000000ffff0c7224 */ /* 0x002fe600078e0054 */
[----:B------:R1:W-:Y:S01]  /*4f30*/  MUFU.EX2 R95, R10 ;  /* 0x0000000a005f7308 */ /* 0x0003e20000000800 */
[----:B---3--:R-:W-:Y:S01]  /*4f40*/  MOV R11, R200 ;  /* 0x000000c8000b7202 */ /* 0x008fe20000000f00 */
[----:B----4-:R-:W-:Y:S04]  /*4f50*/  STL [R1+0x2c], R21 ;  /* 0x00002c1501007387 */ /* 0x010fe80000100800 */
[----:B------:R-:W-:Y:S02]  /*4f60*/  @P2 FSEL R11, R200, -INF , !P5 ;  /* 0xff800000c80b2808 */ /* 0x000fe40006800000 */
[----:B------:R-:W-:Y:S01]  /*4f70*/  PLOP3.LUT P2, PT, PT, PT, UP0, 0x80, 0x8 ;  /* 0x000000000008781c */ /* 0x000fe20003f4f008 */
[----:B------:R-:W-:Y:S01]  /*4f80*/  STL [R1+0x28], R22 ;  /* 0x0000281601007387 */ /* 0x000fe20000100800 */
[----:B------:R-:W-:Y:S01]  /*4f90*/  PLOP3.LUT P5, PT, PT, PT, UP0, 0x80, 0x8 ;  /* 0x000000000008781c */ /* 0x000fe20003faf008 */
[----:B------:R-:W-:Y:S04]  /*4fa0*/  FFMA.FTZ R11, R11, UR8, -R3 ;  /* 0x000000080b0b7c23 */ /* 0x000fe80008010803 */
[----:B------:R3:W-:Y:S01]  /*4fb0*/  MUFU.EX2 R242, R11 ;  /* 0x0000000b00f27308 */ /* 0x0007e20000000800 */
[----:B-1----:R-:W-:Y:S01]  /*4fc0*/  IMAD.MOV.U32 R10, RZ, RZ, R199 ;  /* 0x000000ffff0a7224 */ /* 0x002fe200078e00c7 */
[----:B------:R-:W-:Y:S02]  /*4fd0*/  @P1 FSEL R10, R199, -INF , !P6 ;  /* 0xff800000c70a1808 */ /* 0x000fe40007000000 */
[----:B------:R-:W-:Y:S02]  /*4fe0*/  PLOP3.LUT P1, PT, PT, PT, UP0, 0x80, 0x8 ;  /* 0x000000000008781c */ /* 0x000fe40003f2f008 */
[----:B------:R-:W-:Y:S01]  /*4ff0*/  PLOP3.LUT P6, PT, PT, PT, UP0, 0x80, 0x8 ;  /* 0x000000000008781c */ /* 0x000fe20003fcf008 */
[----:B------:R-:W-:Y:S01]  /*5000*/  FFMA.FTZ R10, R10, UR8, -R3 ;  /* 0x000000080a0a7c23 */ /* 0x000fe20008010803 */
[-C--:B--2---:R-:W-:Y:S03]  /*5010*/  HMMA.16816.F32.BF16 R36, R148, R4.reuse, R36 ;  /* 0x000000049424723c */ /* 0x084fe60000041824 */
[----:B------:R1:W-:Y:S05]  /*5020*/  MUFU.EX2 R244, R10 ;  /* 0x0000000a00f47308 */ /* 0x0003ea0000000800 */
[C---:B------:R-:W-:Y:S04]  /*5030*/  HMMA.16816.F32.BF16 R40, R132.reuse, R4, R40 ;  /* 0x000000048428723c */ /* 0x040fe80000041828 */
[C---:B---3--:R-:W-:Y:S01]  /*5040*/  @P1 IADD3 R11, PT, PT, R9.reuse, 0x11, RZ ;  /* 0x00000011090b1810 */ /* 0x048fe20007ffe0ff */
[----:B------:R-:W-:Y:S01]  /*5050*/  IMAD.MOV.U32 R5, RZ, RZ, R193 ;  /* 0x000000ffff057224 */ /* 0x000fe200078e00c1 */
[----:B------:R-:W-:Y:S02]  /*5060*/  PLOP3.LUT P1, PT, PT, PT, UP0, 0x80, 0x8 ;  /* 0x000000000008781c */ /* 0x000fe40003f2f008 */
[----:B------:R-:W-:Y:S01]  /*5070*/  MOV R4, R195 ;  /* 0x000000c300047202 */ /* 0x000fe20000000f00 */
[-C--:B------:R-:W-:Y:S03]  /*5080*/  HMMA.16816.F32.BF16 R44, R132, R6.reuse, R44 ;  /* 0x00000006842c723c */ /* 0x080fe6000004182c */
[----:B-1----:R-:W-:Y:S01]  /*5090*/  @P2 VIADD R10, R9, 0x10 ;  /* 0x00000010090a2836 */ /* 0x002fe20000000000 */
[----:B------:R-:W-:Y:S01]  /*50a0*/  PLOP3.LUT P2, PT, PT, PT, UP0, 0x80, 0x8 ;  /* 0x000000000008781c */ /* 0x000fe20003f4f008 */
[----:B------:R-:W-:Y:S01]  /*50b0*/  FMUL.FTZ R36, R36, UR16 ;  /* 0x0000001024247c20 */ /* 0x000fe20008410000 */
[----:B------:R-:W-:Y:S01]  /*50c0*/  @P6 ISETP.GE.AND P6, PT, R11, UR31, PT ;  /* 0x0000001f0b006c0c */ /* 0x000fe2000bfc6270 */
[----:B------:R-:W-:Y:S01]  /*50d0*/  IMAD.MOV.U32 R11, RZ, RZ, R88 ;  /* 0x000000ffff0b7224 */ /* 0x000fe200078e0058 */
[----:B------:R-:W-:Y:S01]  /*50e0*/  @P5 ISETP.GE.AND P5, PT, R10, UR31, PT ;  /* 0x0000001f0a005c0c */ /* 0x000fe2000bfa6270 */
[----:B------:R-:W-:Y:S01]  /*50f0*/  MUFU.TANH R81, R36 ;  /* 0x0000002400517308 */ /* 0x000fe20000002400 */
[----:B------:R-:W-:Y:S01]  /*5100*/  IMAD.MOV.U32 R10, RZ, RZ, R89 ;  /* 0x000000ffff0a7224 */ /* 0x000fe200078e0059 */
[----:B------:R-:W-:Y:S01]  /*5110*/  @P1 FSEL R11, R88, -INF , !P6 ;  /* 0xff800000580b1808 */ /* 0x000fe20007000000 */
[C---:B------:R-:W-:Y:S01]  /*5120*/  HMMA.16816.F32.BF16 R48, R148.reuse, R6, R48 ;  /* 0x000000069430723c */ /* 0x040fe20000041830 */
[----:B------:R-:W-:Y:S03]  /*5130*/  PLOP3.LUT P1, PT, PT, PT, UP0, 0x80, 0x8 ;  /* 0x000000000008781c */ /* 0x000fe60003f2f008 */
[----:B------:R-:W-:Y:S01]  /*5140*/  FMUL.FTZ R38, R38, UR16 ;  /* 0x0000001026267c20 */ /* 0x000fe20008410000 */
[----:B------:R-:W-:Y:S01]  /*5150*/  @P2 FSEL R10, R89, -INF , !P5 ;  /* 0xff800000590a2808 */ /* 0x000fe20006800000 */
[----:B------:R-:W-:Y:S01]  /*5160*/  FMUL.FTZ R37, R37, UR16 ;  /* 0x0000001025257c20 */ /* 0x000fe20008410000 */
[----:B------:R-:W-:Y:S01]  /*5170*/  PLOP3.LUT P2, PT, PT, PT, UP0, 0x80, 0x8 ;  /* 0x000000000008781c */ /* 0x000fe20003f4f008 */
[----:B------:R-:W-:Y:S01]  /*5180*/  MUFU.TANH R175, R38 ;  /* 0x0000002600af7308 */ /* 0x000fe20000002400 */
[----:B------:R-:W-:Y:S01]  /*5190*/  FMUL.FTZ R39, R39, UR16 ;  /* 0x0000001027277c20 */ /* 0x000fe20008410000 */
[--C-:B------:R-:W-:Y:S01]  /*51a0*/  FFMA.FTZ R10, R10, UR8, -R8.reuse ;  /* 0x000000080a0a7c23 */ /* 0x100fe20008010808 */
[----:B------:R-:W-:Y:S01]  /*51b0*/  FMUL.FTZ R40, R40, UR16 ;  /* 0x0000001028287c20 */ /* 0x000fe20008410000 */
[----:B------:R-:W-:Y:S01]  /*51c0*/  FMUL.FTZ R41, R41, UR16 ;  /* 0x0000001029297c20 */ /* 0x000fe20008410000 */
[----:B------:R-:W-:Y:S01]  /*51d0*/  FMUL.FTZ R42, R42, UR16 ;  /* 0x000000102a2a7c20 */ /* 0x000fe20008410000 */
[----:B------:R-:W-:Y:S01]  /*51e0*/  @P1 FSEL R5, R193, -INF , !P6 ;  /* 0xff800000c1051808 */ /* 0x000fe20007000000 */
[----:B------:R-:W-:Y:S03]  /*51f0*/  FMUL.FTZ R43, R43, UR16 ;  /* 0x000000102b2b7c20 */ /* 0x000fe60008410000 */
[----:B------:R1:W-:Y:S01]  /*5200*/  MUFU.EX2 R93, R10 ;  /* 0x0000000a005d7308 */ /* 0x0003e20000000800 */
[----:B------:R-:W-:Y:S01]  /*5210*/  PLOP3.LUT P1, PT, PT, PT, UP0, 0x80, 0x8 ;  /* 0x000000000008781c */ /* 0x000fe20003f2f008 */
[----:B------:R-:W-:Y:S01]  /*5220*/  FMUL.FTZ R44, R44, UR16 ;  /* 0x000000102c2c7c20 */ /* 0x000fe20008410000 */
[----:B------:R-:W-:Y:S01]  /*5230*/  FMUL.FTZ R48, R48, UR16 ;  /* 0x0000001030307c20 */ /* 0x000fe20008410000 */
[----:B------:R-:W-:Y:S01]  /*5240*/  @P2 FSEL R4, R195, -INF , !P5 ;  /* 0xff800000c3042808 */ /* 0x000fe20006800000 */
[----:B------:R-:W-:Y:S01]  /*5250*/  FMUL.FTZ R50, R50, UR16 ;  /* 0x0000001032327c20 */ /* 0x000fe20008410000 */
[----:B------:R-:W-:Y:S01]  /*5260*/  PLOP3.LUT P2, PT, PT, PT, UP0, 0x80, 0x8 ;  /* 0x000000000008781c */ /* 0x000fe20003f4f008 */
[----:B------:R-:W-:Y:S03]  /*5270*/  FMUL.FTZ R49, R49, UR16 ;  /* 0x0000001031317c20 */ /* 0x000fe60008410000 */
[----:B------:R-:W-:Y:S01]  /*5280*/  MUFU.TANH R80, R37 ;  /* 0x0000002500507308 */ /* 0x000fe20000002400 */
[--C-:B------:R-:W-:Y:S01]  /*5290*/  FFMA.FTZ R4, R4, UR8, -R3.reuse ;  /* 0x0000000804047c23 */ /* 0x100fe20008010803 */
[----:B------:R-:W-:Y:S01]  /*52a0*/  FMUL.FTZ R51, R51, UR16 ;  /* 0x0000001033337c20 */ /* 0x000fe20008410000 */
[----:B------:R-:W-:Y:S01]  /*52b0*/  FMUL.FTZ R45, R45, UR16 ;  /* 0x000000102d2d7c20 */ /* 0x000fe20008410000 */
[----:B------:R-:W-:Y:S01]  /*52c0*/  FMUL.FTZ R46, R46, UR16 ;  /* 0x000000102e2e7c20 */ /* 0x000fe20008410000 */
[----:B------:R-:W-:Y:S05]  /*52d0*/  FMUL.FTZ R47, R47, UR16 ;  /* 0x000000102f2f7c20 */ /* 0x000fea0008410000 */
[----:B------:R2:W-:Y:S01]  /*52e0*/  MUFU.EX2 R234, R4 ;  /* 0x0000000400ea7308 */ /* 0x0005e20000000800 */
[----:B-1----:R-:W-:Y:S09]  /*52f0*/  FFMA.FTZ R10, R11, UR8, -R8 ;  /* 0x000000080b0a7c23 */ /* 0x002ff20008010808 */
[----:B------:R1:W-:Y:S10]  /*5300*/  MUFU.EX2 R92, R10 ;  /* 0x0000000a005c7308 */ /* 0x0003f40000000800 */
[----:B------:R-:W-:Y:S01]  /*5310*/  MUFU.TANH R174, R39 ;  /* 0x0000002700ae7308 */ /* 0x000fe20000002400 */
[----:B--2---:R-:W-:Y:S01]  /*5320*/  FFMA.FTZ R4, R5, UR8, -R3 ;  /* 0x0000000805047c23 */ /* 0x004fe20008010803 */
[----:B------:R-:W-:Y:S08]  /*5330*/  IMAD.MOV.U32 R5, RZ, RZ, R231 ;  /* 0x000000ffff057224 */ /* 0x000ff000078e00e7 */
[----:B------:R2:W-:Y:S01]  /*5340*/  MUFU.EX2 R233, R4 ;  /* 0x0000000400e97308 */ /* 0x0005e20000000800 */
[----:B-1----:R-:W-:Y:S02]  /*5350*/  MOV R10, R210 ;  /* 0x000000d2000a7202 */ /* 0x002fe40000000f00 */
[----:B------:R-:W-:Y:S02]  /*5360*/  @P1 FSEL R10, R210, -INF , !P6 ;  /* 0xff800000d20a1808 */ /* 0x000fe40007000000 */
[----:B------:R-:W-:Y:S05]  /*5370*/  PLOP3.LUT P1, PT, PT, PT, UP0, 0x80, 0x8 ;  /* 0x000000000008781c */ /* 0x000fea0003f2f008 */
[----:B------:R-:W-:Y:S01]  /*5380*/  MUFU.TANH R203, R40 ;  /* 0x0000002800cb7308 */ /* 0x000fe20000002400 */
[----:B------:R-:W-:Y:S09]  /*5390*/  FFMA.FTZ R10, R10, UR8, -R2 ;  /* 0x000000080a0a7c23 */ /* 0x000ff20008010802 */
[----:B------:R1:W-:Y:S01]  /*53a0*/  MUFU.EX2 R251, R10 ;  /* 0x0000000a00fb7308 */ /* 0x0003e20000000800 */
[----:B--2---:R-:W-:Y:S01]  /*53b0*/  IMAD.MOV.U32 R4, RZ, RZ, R212 ;  /* 0x000000ffff047224 */ /* 0x004fe200078e00d4 */
[----:B------:R-:W-:Y:S02]  /*53c0*/  @P2 FSEL R4, R212, -INF , !P5 ;  /* 0xff800000d4042808 */ /* 0x000fe40006800000 */
[----:B------:R-:W-:Y:S03]  /*53d0*/  PLOP3.LUT P2, PT, PT, PT, UP0, 0x80, 0x8 ;  /* 0x000000000008781c */ /* 0x000fe60003f4f008 */
[----:B------:R-:W-:Y:S03]  /*53e0*/  FFMA.FTZ R4, R4, UR8, -R2 ;  /* 0x0000000804047c23 */ /* 0x000fe60008010802 */
[----:B------:R-:W-:Y:S10]  /*53f0*/  MUFU.TANH R201, R41 ;  /* 0x0000002900c97308 */ /* 0x000ff40000002400 */
[----:B------:R2:W-:Y:S01]  /*5400*/  MUFU.EX2 R252, R4 ;  /* 0x0000000400fc7308 */ /* 0x0005e20000000800 */
[----:B------:R-:W-:Y:S01]  /*5410*/  @P2 FSEL R5, R231, -INF , !P5 ;  /* 0xff800000e7052808 */ /* 0x000fe20006800000 */
[----:B-1----:R-:W-:Y:S01]  /*5420*/  IMAD.MOV.U32 R10, RZ, RZ, R227 ;  /* 0x000000ffff0a7224 */ /* 0x002fe200078e00e3 */
[----:B------:R-:W-:Y:S02]  /*5430*/  PLOP3.LUT P2, PT, PT, PT, UP0, 0x80, 0x8 ;  /* 0x000000000008781c */ /* 0x000fe40003f4f008 */
[----:B------:R-:W-:Y:S01]  /*5440*/  PLOP3.LUT P5, PT, PT, PT, UP0, 0x80, 0x8 ;  /* 0x000000000008781c */ /* 0x000fe20003faf008 */
[----:B------:R-:W-:Y:S04]  /*5450*/  FFMA.FTZ R5, R5, UR8, -R0 ;  /* 0x0000000805057c23 */ /* 0x000fe80008010800 */
[----:B------:R-:W-:Y:S10]  /*5460*/  MUFU.TANH R216, R42 ;  /* 0x0000002a00d87308 */ /* 0x000ff40000002400 */
[----:B------:R1:W3:Y:S01]  /*5470*/  MUFU.EX2 R19, R5 ;  /* 0x0000000500137308 */ /* 0x0002e20000000800 */
[----:B--2---:R-:W-:Y:S01]  /*5480*/  IMAD.MOV.U32 R4, RZ, RZ, R230 ;  /* 0x000000ffff047224 */ /* 0x004fe200078e00e6 */
[----:B------:R-:W-:Y:S02]  /*5490*/  @P1 FSEL R4, R230, -INF , !P6 ;  /* 0xff800000e6041808 */ /* 0x000fe40007000000 */
[----:B------:R-:W-:Y:S02]  /*54a0*/  PLOP3.LUT P1, PT, PT, PT, UP0, 0x80, 0x8 ;  /* 0x000000000008781c */ /* 0x000fe40003f2f008 */
[----:B------:R-:W-:Y:S01]  /*54b0*/  PLOP3.LUT P6, PT, PT, PT, UP0, 0x80, 0x8 ;  /* 0x000000000008781c */ /* 0x000fe20003fcf008 */
[----:B------:R-:W-:Y:S03]  /*54c0*/  FFMA.FTZ R4, R4, UR8, -R0 ;  /* 0x0000000804047c23 */ /* 0x000fe60008010800 */
[----:B------:R-:W-:Y:S10]  /*54d0*/  MUFU.TANH R215, R43 ;  /* 0x0000002b00d77308 */ /* 0x000ff40000002400 */
[----:B------:R2:W4:Y:S01]  /*54e0*/  MUFU.EX2 R20, R4 ;  /* 0x0000000400147308 */ /* 0x0005220000000800 */
[----:B-1----:R-:W-:Y:S01]  /*54f0*/  @P1 VIADD R5, R9, 0x19 ;  /* 0x0000001909051836 */ /* 0x002fe20000000000 */
[----:B------:R-:W-:Y:S01]  /*5500*/  PLOP3.LUT P1, PT, PT, PT, UP0, 0x80, 0x8 ;  /* 0x000000000008781c */ /* 0x000fe20003f2f008 */
[----:B---3--:R-:W-:Y:S03]  /*5510*/  STL [R1+0x24], R19 ;  /* 0x0000241301007387 */ /* 0x008fe60000100800 */
[----:B------:R-:W-:Y:S02]  /*5520*/  @P6 ISETP.GE.AND P6, PT, R5, UR31, PT ;  /* 0x0000001f05006c0c */ /* 0x000fe4000bfc6270 */
[----:B------:R-:W-:Y:S02]  /*5530*/  MOV R5, R206 ;  /* 0x000000ce00057202 */ /* 0x000fe40000000f00 */
[----:B------:R-:W-:Y:S05]  /*5540*/  MUFU.TANH R191, R44 ;  /* 0x0000002c00bf7308 */ /* 0x000fea0000002400 */
[----:B------:R-:W-:Y:S02]  /*5550*/  @P1 FSEL R5, R206, -INF , !P6 ;  /* 0xff800000ce051808 */ /* 0x000fe40007000000 */
[----:B--2---:R-:W-:Y:S01]  /*5560*/  @P2 IADD3 R4, PT, PT, R9, 0x18, RZ ;  /* 0x0000001809042810 */ /* 0x004fe20007ffe0ff */
[----:B----4-:R-:W-:Y:S01]  /*5570*/  STL [R1+0x20], R20 ;  /* 0x0000201401007387 */ /* 0x010fe20000100800 */
[----:B------:R-:W-:Y:S01]  /*5580*/  PLOP3.LUT P2, PT, PT, PT, UP0, 0x80, 0x8 ;  /* 0x000000000008781c */ /* 0x000fe20003f4f008 */
[--C-:B------:R-:W-:Y:S01]  /*5590*/  FFMA.FTZ R5, R5, UR8, -R2.reuse ;  /* 0x0000000805057c23 */ /* 0x100fe20008010802 */
[----:B------:R-:W-:Y:S01]  /*55a0*/  @P5 ISETP.GE.AND P5, PT, R4, UR31, PT ;  /* 0x0000001f04005c0c */ /* 0x000fe2000bfa6270 */
[----:B------:R-:W-:Y:S01]  /*55b0*/  IMAD.MOV.U32 R4, RZ, RZ, R207 ;  /* 0x000000ffff047224 */ /* 0x000fe200078e00cf */
[----:B------:R-:W-:Y:S01]  /*55c0*/  PLOP3.LUT P1, PT, PT, PT, UP0, 0x80, 0x8 ;  /* 0x000000000008781c */ /* 0x000fe20003f2f008 */
[----:B------:R-:W-:Y:S08]  /*55d0*/  MUFU.EX2 R247, R5 ;  /* 0x0000000500f77308 */ /* 0x000ff00000000800 */
[----:B------:R-:W-:Y:S02]  /*55e0*/  @P2 FSEL R4, R207, -INF , !P5 ;  /* 0xff800000cf042808 */ /* 0x000fe40006800000 */
[----:B------:R-:W-:Y:S01]  /*55f0*/  MUFU.TANH R190, R45 ;  /* 0x0000002d00be7308 */ /* 0x000fe20000002400 */
[----:B------:R-:W-:Y:S02]  /*5600*/  PLOP3.LUT P2, PT, PT, PT, UP0, 0x80, 0x8 ;  /* 0x000000000008781c */ /* 0x000fe40003f4f008 */
[----:B------:R-:W-:Y:S01]  /*5610*/  @P1 FSEL R10, R227, -INF , !P6 ;  /* 0xff800000e30a1808 */ /* 0x000fe20007000000 */
[----:B------:R-:W-:Y:S01]  /*5620*/  FFMA.FTZ R4, R4, UR8, -R2 ;  /* 0x0000000804047c23 */ /* 0x000fe20008010802 */
[----:B------:R-:W-:Y:S05]  /*5630*/  PLOP3.LUT P1, PT, PT, PT, UP0, 0x80, 0x8 ;  /* 0x000000000008781c */ /* 0x000fea0003f2f008 */
[----:B------:R1:W-:Y:S01]  /*5640*/  MUFU.EX2 R248, R4 ;  /* 0x0000000400f87308 */ /* 0x0003e20000000800 */
[----:B------:R-:W-:Y:S09]  /*5650*/  FFMA.FTZ R10, R10, UR8, -R0 ;  /* 0x000000080a0a7c23 */ /* 0x000ff20008010800 */
[----:B------:R2:W-:Y:S01]  /*5660*/  MUFU.EX2 R18, R10 ;  /* 0x0000000a00127308 */ /* 0x0005e20000000800 */
[----:B------:R-:W-:Y:S02]  /*5670*/  @P1 FSEL R12, R84, -INF , !P6 ;  /* 0xff800000540c1808 */ /* 0x000fe40007000000 */
[----:B------:R-:W-:Y:S03]  /*5680*/  PLOP3.LUT P1, PT, PT, PT, UP0, 0x80, 0x8 ;  /* 0x000000000008781c */ /* 0x000fe60003f2f008 */
[----:B------:R-:W-:Y:S04]  /*5690*/  FFMA.FTZ R12, R12, UR8, -R8 ;  /* 0x000000080c0c7c23 */ /* 0x000fe80008010808 */
[----:B------:R-:W-:Y:S01]  /*56a0*/  MUFU.TANH R211, R46 ;  /* 0x0000002e00d37308 */ /* 0x000fe20000002400 */
[----:B-1----:R-:W-:Y:S01]  /*56b0*/  IMAD.MOV.U32 R4, RZ, RZ, R228 ;  /* 0x000000ffff047224 */ /* 0x002fe200078e00e4 */
[----:B------:R-:W-:Y:S02]  /*56c0*/  @P2 FSEL R4, R228, -INF , !P5 ;  /* 0xff800000e4042808 */ /* 0x000fe40006800000 */
[----:B------:R-:W-:Y:S03]  /*56d0*/  PLOP3.LUT P2, PT, PT, PT, UP0, 0x80, 0x8 ;  /* 0x000000000008781c */ /* 0x000fe60003f4f008 */
[----:B------:R-:W-:Y:S03]  /*56e0*/  FFMA.FTZ R11, R4, UR8, -R0 ;  /* 0x00000008040b7c23 */ /* 0x000fe60008010800 */
[----:B------:R-:W-:Y:S01]  /*56f0*/  MUFU.TANH R209, R47 ;  /* 0x0000002f00d17308 */ /* 0x000fe20000002400 */
[----:B--2---:R-:W-:Y:S01]  /*5700*/  MOV R10, R85 ;  /* 0x00000055000a7202 */ /* 0x004fe20000000f00 */
[----:B------:R1:W2:Y:S08]  /*5710*/  LDSM.16.M88.4 R4, [R181+0xd800] ;  /* 0x00d80000b504783b */ /* 0x0002b00000000200 */
[----:B------:R3:W4:Y:S01]  /*5720*/  MUFU.EX2 R17, R11 ;  /* 0x0000000b00117308 */ /* 0x0007220000000800 */
[----:B------:R-:W-:Y:S02]  /*5730*/  @P2 FSEL R10, R85, -INF , !P5 ;  /* 0xff800000550a2808 */ /* 0x000fe40006800000 */
[----:B------:R-:W-:Y:S03]  /*5740*/  PLOP3.LUT P2, PT, PT, PT, UP0, 0x80, 0x8 ;  /* 0x000000000008781c */ /* 0x000fe60003f4f008 */
[----:B------:R-:W-:Y:S04]  /*5750*/  FFMA.FTZ R10, R10, UR8, -R8 ;  /* 0x000000080a0a7c23 */ /* 0x000fe80008010808 */
[----:B------:R-:W-:Y:S10]  /*5760*/  MUFU.TANH R77, R48 ;  /* 0x00000030004d7308 */ /* 0x000ff40000002400 */
[----:B------:R2:W-:Y:S01]  /*5770*/  MUFU.EX2 R87, R10 ;  /* 0x0000000a00577308 */ /* 0x0005e20000000800 */
[----:B---3--:R-:W-:Y:S01]  /*5780*/  MOV R11, R179 ;  /* 0x000000b3000b7202 */ /* 0x008fe20000000f00 */
[----:B----4-:R-:W-:Y:S01]  /*5790*/  STL [R1+0x14], R17 ;  /* 0x0000141101007387 */ /* 0x010fe20000100800 */
[----:B------:R-:W-:Y:S01]  /*57a0*/  @P2 FSEL R11, R179, -INF , !P5 ;  /* 0xff800000b30b2808 */ /* 0x000fe20006800000 */
[----:B-1----:R-:W-:Y:S01]  /*57b0*/  IMAD.MOV.U32 R181, RZ, RZ, R153 ;  /* 0x000000ffffb57224 */ /* 0x002fe200078e0099 */
[----:B------:R-:W-:Y:S01]  /*57c0*/  PLOP3.LUT P2, PT, PT, PT, UP0, 0x80, 0x8 ;  /* 0x000000000008781c */ /* 0x000fe20003f4f008 */
[----:B------:R-:W-:Y:S01]  /*57d0*/  STL [R1+0x10], R18 ;  /* 0x0000101201007387 */ /* 0x000fe20000100800 */
[----:B------:R-:W-:Y:S01]  /*57e0*/  PLOP3.LUT P5, PT, PT, PT, UP0, 0x80, 0x8 ;  /* 0x000000000008781c */ /* 0x000fe20003faf008 */
[--C-:B------:R-:W-:Y:S02]  /*57f0*/  FFMA.FTZ R11, R11, UR8, -R3.reuse ;  /* 0x000000080b0b7c23 */ /* 0x100fe40008010803 */
[----:B------:R-:W-:Y:S01]  /*5800*/  MUFU.TANH R169, R50 ;  /* 0x0000003200a97308 */ /* 0x000fe20000002400 */
[----:B--2---:R-:W-:Y:S01]  /*5810*/  IMAD.MOV.U32 R10, RZ, RZ, R178 ;  /* 0x000000ffff0a7224 */ /* 0x004fe200078e00b2 */
[-C--:B------:R-:W-:Y:S08]  /*5820*/  HMMA.16816.F32.BF16 R52, R148, R4.reuse, R52 ;  /* 0x000000049434723c */ /* 0x080ff00000041834 */
[----:B------:R1:W-:Y:S01]  /*5830*/  MUFU.EX2 R222, R11 ;  /* 0x0000000b00de7308 */ /* 0x0003e20000000800 */
[----:B------:R-:W-:Y:S02]  /*5840*/  @P1 FSEL R10, R178, -INF , !P6 ;  /* 0xff800000b20a1808 */ /* 0x000fe40007000000 */
[----:B------:R-:W-:Y:S02]  /*5850*/  PLOP3.LUT P1, PT, PT, PT, UP0, 0x80, 0x8 ;  /* 0x000000000008781c */ /* 0x000fe40003f2f008 */
[----:B------:R-:W-:Y:S01]  /*5860*/  PLOP3.LUT P6, PT, PT, PT, UP0, 0x80, 0x8 ;  /* 0x000000000008781c */ /* 0x000fe20003fcf008 */
[C---:B------:R-:W-:Y:S04]  /*5870*/  HMMA.16816.F32.BF16 R56, R132.reuse, R4, R56 ;  /* 0x000000048438723c */ /* 0x040fe80000041838 */
[----:B------:R-:W2:Y:S01]  /*5880*/  MUFU.TANH R76, R49 ;  /* 0x00000031004c7308 */ /* 0x000ea20000002400 */
[----:B------:R-:W-:Y:S01]  /*5890*/  FFMA.FTZ R10, R10, UR8, -R3 ;  /* 0x000000080a0a7c23 */ /* 0x000fe20008010803 */
[----:B------:R-:W-:Y:S01]  /*58a0*/  MOV R4, R175 ;  /* 0x000000af00047202 */ /* 0x000fe20000000f00 */
[----:B------:R-:W-:Y:S01]  /*58b0*/  IMAD.MOV.U32 R5, RZ, RZ, R174 ;  /* 0x000000ffff057224 */ /* 0x000fe200078e00ae */
[-C--:B------:R-:W-:Y:S06]  /*58c0*/  HMMA.16816.F32.BF16 R60, R132, R6.reuse, R60 ;  /* 0x00000006843c723c */ /* 0x080fec000004183c */
[----:B------:R3:W-:Y:S01]  /*58d0*/  MUFU.EX2 R221, R10 ;  /* 0x0000000a00dd7308 */ /* 0x0007e20000000800 */
[----:B-1----:R-:W-:Y:S01]  /*58e0*/  @P1 VIADD R11, R9, 0x21 ;  /* 0x00000021090b1836 */ /* 0x002fe20000000000 */
[----:B------:R-:W-:Y:S01]  /*58f0*/  PLOP3.LUT P1, PT, PT, PT, UP0, 0x80, 0x8 ;  /* 0x000000000008781c */ /* 0x000fe20003f2f008 */
[----:B------:R-:W-:Y:S01]  /*5900*/  FMUL.FTZ R54, R54, UR16 ;  /* 0x0000001036367c20 */ /* 0x000fe20008410000 */
[----:B------:R-:W-:Y:S01]  /*5910*/  FMUL.FTZ R53, R53, UR16 ;  /* 0x0000001035357c20 */ /* 0x000fe20008410000 */
[----:B------:R-:W-:Y:S01]  /*5920*/  FMUL.FTZ R52, R52, UR16 ;  /* 0x0000001034347c20 */ /* 0x000fe20008410000 */
[----:B------:R-:W-:Y:S04]  /*5930*/  HMMA.16816.F32.BF16 R64, R148, R6, R64 ;  /* 0x000000069440723c */ /* 0x000fe80000041840 */
[----:B------:R-:W-:Y:S01]  /*5940*/  MUFU.TANH R168, R51 ;  /* 0x0000003300a87308 */ /* 0x000fe20000002400 */
[----:B------:R-:W-:Y:S02]  /*5950*/  MOV R149, 0x40 ;  /* 0x0000004000957802 */ /* 0x000fe40000000f00 */
[----:B------:R-:W-:Y:S01]  /*5960*/  @P6 ISETP.GE.AND P6, PT, R11, UR31, PT ;  /* 0x0000001f0b006c0c */ /* 0x000fe2000bfc6270 */
[----:B------:R-:W-:Y:S02]  /*5970*/  IMAD.MOV.U32 R11, RZ, RZ, R80 ;  /* 0x000000ffff0b7224 */ /* 0x000fe400078e0050 */
[----:B------:R-:W-:Y:S01]  /*5980*/  FMUL.FTZ R56, R56, UR16 ;  /* 0x0000001038387c20 */ /* 0x000fe20008410000 */
[----:B--2---:R-:W-:Y:S02]  /*5990*/  IMAD.MOV.U32 R6, RZ, RZ, R76 ;  /* 0x000000ffff067224 */ /* 0x004fe400078e004c */
[----:B------:R-:W-:Y:S01]  /*59a0*/  FMUL.FTZ R58, R58, UR16 ;  /* 0x000000103a3a7c20 */ /* 0x000fe20008410000 */
[----:B------:R-:W-:Y:S01]  /*59b0*/  @P1 FSEL R11, R80, -INF , !P6 ;  /* 0xff800000500b1808 */ /* 0x000fe20007000000 */
[----:B------:R-:W1:Y:S01]  /*59c0*/  MUFU.TANH R167, R54 ;  /* 0x0000003600a77308 */ /* 0x000e620000002400 */
[----:B---3--:R-:W-:Y:S01]  /*59d0*/  @P2 IADD3 R10, PT, PT, R9, 0x20, RZ ;  /* 0x00000020090a2810 */ /* 0x008fe20007ffe0ff */
[----:B------:R-:W-:Y:S01]  /*59e0*/  FMUL.FTZ R55, R55, UR16 ;  /* 0x0000001037377c20 */ /* 0x000fe20008410000 */
[----:B------:R-:W-:Y:S01]  /*59f0*/  PLOP3.LUT P2, PT, PT, PT, UP0, 0x80, 0x8 ;  /* 0x000000000008781c */ /* 0x000fe20003f4f008 */
[----:B------:R-:W-:Y:S01]  /*5a00*/  FMUL.FTZ R57, R57, UR16 ;  /* 0x0000001039397c20 */ /* 0x000fe20008410000 */
[----:B------:R-:W-:Y:S01]  /*5a10*/  @P5 ISETP.GE.AND P5, PT, R10, UR31, PT ;  /* 0x0000001f0a005c0c */ /* 0x000fe2000bfa6270 */
[----:B------:R-:W-:Y:S01]  /*5a20*/  FMUL.FTZ R59, R59, UR16 ;  /* 0x000000103b3b7c20 */ /* 0x000fe20008410000 */
[----:B------:R-:W-:Y:S03]  /*5a30*/  MOV R10, R81 ;  /* 0x00000051000a7202 */ /* 0x000fe60000000f00 */
[----:B------:R2:W-:Y:S01]  /*5a40*/  MUFU.TANH R177, R56 ;  /* 0x0000003800b17308 */ /* 0x0005e20000002400 */
[----:B------:R-:W-:Y:S01]  /*5a50*/  PLOP3.LUT P1, PT, PT, PT, UP0, 0x80, 0x8 ;  /* 0x000000000008781c */ /* 0x000fe20003f2f008 */
[----:B------:R-:W-:Y:S01]  /*5a60*/  FMUL.FTZ R60, R60, UR16 ;  /* 0x000000103c3c7c20 */ /* 0x000fe20008410000 */
[----:B------:R-:W-:Y:S01]  /*5a70*/  FMUL.FTZ R61, R61, UR16 ;  /* 0x000000103d3d7c20 */ /* 0x000fe20008410000 */
[----:B------:R-:W-:Y:S01]  /*5a80*/  FMUL.FTZ R64, R64, UR16 ;  /* 0x0000001040407c20 */ /* 0x000fe20008410000 */
[----:B------:R-:W-:Y:S01]  /*5a90*/  FMUL.FTZ R65, R65, UR16 ;  /* 0x0000001041417c20 */ /* 0x000fe20008410000 */
[----:B------:R-:W-:Y:S01]  /*5aa0*/  FMUL.FTZ R66, R66, UR16 ;  /* 0x0000001042427c20 */ /* 0x000fe20008410000 */
[----:B------:R-:W-:Y:S01]  /*5ab0*/  FMUL.FTZ R67, R67, UR16 ;  /* 0x0000001043437c20 */ /* 0x000fe20008410000 */
[----:B------:R-:W-:Y:S02]  /*5ac0*/  @P2 FSEL R10, R81, -INF , !P5 ;  /* 0xff800000510a2808 */ /* 0x000fe40006800000 */
[----:B------:R-:W-:Y:S01]  /*5ad0*/  MUFU.TANH R72, R53 ;  /* 0x0000003500487308 */ /* 0x000fe20000002400 */
[----:B------:R-:W-:Y:S01]  /*5ae0*/  PLOP3.LUT P2, PT, PT, PT, UP0, 0x80, 0x8 ;  /* 0x000000000008781c */ /* 0x000fe20003f4f008 */
[----:B------:R-:W-:Y:S01]  /*5af0*/  FMUL.FTZ R62, R62, UR16 ;  /* 0x000000103e3e7c20 */ /* 0x000fe20008410000 */
[----:B-1----:R-:W-:Y:S01]  /*5b00*/  MOV R7, R167 ;  /* 0x000000a700077202 */ /* 0x002fe20000000f00 */
[--C-:B------:R-:W-:Y:S01]  /*5b10*/  FFMA.FTZ R10, R10, UR8, -R8.reuse ;  /* 0x000000080a0a7c23 */ /* 0x100fe20008010808 */
[----:B------:R-:W-:Y:S01]  /*5b20*/  @P1 FSEL R5, R174, -INF , !P6 ;  /* 0xff800000ae051808 */ /* 0x000fe20007000000 */
[----:B------:R-:W-:Y:S01]  /*5b30*/  FMUL.FTZ R63, R63, UR16 ;  /* 0x000000103f3f7c20 */ /* 0x000fe20008410000 */
[----:B------:R-:W-:Y:S03]  /*5b40*/  PLOP3.LUT P1, PT, PT, PT, UP0, 0x80, 0x8 ;  /* 0x000000000008781c */ /* 0x000fe60003f2f008 */
[----:B------:R1:W-:Y:S01]  /*5b50*/  MUFU.EX2 R83, R10 ;  /* 0x0000000a00537308 */ /* 0x0003e20000000800 */
[----:B------:R-:W-:Y:S02]  /*5b60*/  LEA R148, R183, UR4, 0x1 ;  /* 0x00000004b7947c11 */ /* 0x000fe4000f8e08ff */
[----:B--2---:R-:W-:Y:S02]  /*5b70*/  MOV R56, 0x20 ;  /* 0x0000002000387802 */ /* 0x004fe40000000f00 */
[----:B------:R-:W-:Y:S02]  /*5b80*/  SEL R153, R149, 0xffffffc0, !P0 ;  /* 0xffffffc095997807 */ /* 0x000fe40004000000 */
[----:B------:R-:W-:Y:S03]  /*5b90*/  @P2 FSEL R4, R175, -INF , !P5 ;  /* 0xff800000af042808 */ /* 0x000fe60006800000 */
[----:B------:R-:W-:Y:S01]  /*5ba0*/  MUFU.TANH R73, R52 ;  /* 0x0000003400497308 */ /* 0x000fe20000002400 */
[----:B------:R-:W-:Y:S01]  /*5bb0*/  PLOP3.LUT P2, PT, PT, PT, UP0, 0x80, 0x8 ;  /* 0x000000000008781c */ /* 0x000fe20003f4f008 */
[----:B------:R-:W-:Y:S01]  /*5bc0*/  IMAD.IADD R149, R148, 0x1, R153 ;  /* 0x0000000194957824 */ /* 0x000fe200078e0299 */
[----:B------:R-:W-:Y:S01]  /*5bd0*/  SEL R173, R56, 0xffffffe0, !P3 ;  /* 0xffffffe038ad7807 */ /* 0x000fe20005800000 */
[----:B------:R-:W-:Y:S03]  /*5be0*/  FFMA.FTZ R4, R4, UR8, -R3 ;  /* 0x0000000804047c23 */ /* 0x000fe60008010803 */
[----:B------:R-:W-:Y:S03]  /*5bf0*/  IADD3 R151, PT, PT, R148, R173, RZ ;  /* 0x000000ad94977210 */ /* 0x000fe60007ffe0ff */
[----:B------:R2:W-:Y:S01]  /*5c00*/  MUFU.EX2 R213, R4 ;  /* 0x0000000400d57308 */ /* 0x0005e20000000800 */
[----:B-1----:R-:W-:Y:S01]  /*5c10*/  FFMA.FTZ R10, R11, UR8, -R8 ;  /* 0x000000080b0a7c23 */ /* 0x002fe20008010808 */
[----:B------:R-:W-:Y:S08]  /*5c20*/  IMAD.MOV.U32 R11, RZ, RZ, R169 ;  /* 0x000000ffff0b7224 */ /* 0x000ff000078e00a9 */
[----:B------:R-:W-:Y:S10]  /*5c30*/  MUFU.EX2 R82, R10 ;  /* 0x0000000a00527308 */ /* 0x000ff40000000800 */
[----:B------:R-:W-:Y:S01]  /*5c40*/  MUFU.EX2 R86, R12 ;  /* 0x0000000c00567308 */ /* 0x000fe20000000800 */
[----:B--2---:R-:W-:Y:S01]  /*5c50*/  FFMA.FTZ R4, R5, UR8, -R3 ;  /* 0x0000000805047c23 */ /* 0x004fe20008010803 */
[----:B------:R-:W-:Y:S02]  /*5c60*/  MOV R5, R203 ;  /* 0x000000cb00057202 */ /* 0x000fe40000000f00 */
[----:B------:R-:W-:Y:S02]  /*5c70*/  @P2 FSEL R5, R203, -INF , !P5 ;  /* 0xff800000cb052808 */ /* 0x000fe40006800000 */
[----:B------:R-:W-:Y:S04]  /*5c80*/  PLOP3.LUT P2, PT, PT, PT, UP0, 0x80, 0x8 ;  /* 0x000000000008781c */ /* 0x000fe80003f4f008 */
[----:B------:R1:W-:Y:S01]  /*5c90*/  MUFU.EX2 R214, R4 ;  /* 0x0000000400d67308 */ /* 0x0003e20000000800 */
[--C-:B------:R-:W-:Y:S09]  /*5ca0*/  FFMA.FTZ R5, R5, UR8, -R2.reuse ;  /* 0x0000000805057c23 */ /* 0x100ff20008010802 */
[----:B------:R2:W-:Y:S10]  /*5cb0*/  MUFU.EX2 R243, R5 ;  /* 0x0000000500f37308 */ /* 0x0005f40000000800 */
[----:B------:R-:W3:Y:S01]  /*5cc0*/  MUFU.TANH R205, R58 ;  /* 0x0000003a00cd7308 */ /* 0x000ee20000002400 */
[----:B-1----:R-:W-:Y:S01]  /*5cd0*/  IMAD.MOV.U32 R4, RZ, RZ, R201 ;  /* 0x000000ffff047224 */ /* 0x002fe200078e00c9 */
[----:B------:R-:W-:Y:S02]  /*5ce0*/  @P1 FSEL R4, R201, -INF , !P6 ;  /* 0xff800000c9041808 */ /* 0x000fe40007000000 */
[----:B------:R-:W-:Y:S03]  /*5cf0*/  PLOP3.LUT P1, PT, PT, PT, UP0, 0x80, 0x8 ;  /* 0x000000000008781c */ /* 0x000fe60003f2f008 */
[----:B------:R-:W-:Y:S03]  /*5d00*/  FFMA.FTZ R4, R4, UR8, -R2 ;  /* 0x0000000804047c23 */ /* 0x000fe60008010802 */
[----:B------:R-:W-:Y:S01]  /*5d10*/  MUFU.TANH R166, R55 ;  /* 0x0000003700a67308 */ /* 0x000fe20000002400 */
[----:B--2---:R-:W-:Y:S02]  /*5d20*/  MOV R5, R216 ;  /* 0x000000d800057202 */ /* 0x004fe40000000f00 */
[----:B------:R-:W-:Y:S02]  /*5d30*/  @P2 FSEL R5, R216, -INF , !P5 ;  /* 0xff800000d8052808 */ /* 0x000fe40006800000 */
[----:B------:R-:W-:Y:S02]  /*5d40*/  PLOP3.LUT P5, PT, PT, PT, UP0, 0x80, 0x8 ;  /* 0x000000000008781c */ /* 0x000fe40003faf008 */
[----:B------:R-:W-:Y:S03]  /*5d50*/  PLOP3.LUT P2, PT, PT, PT, UP0, 0x80, 0x8 ;  /* 0x000000000008781c */ /* 0x000fe60003f4f008 */
[----:B------:R1:W-:Y:S01]  /*5d60*/  MUFU.EX2 R238, R4 ;  /* 0x0000000400ee7308 */ /* 0x0003e20000000800 */
[--C-:B------:R-:W-:Y:S01]  /*5d70*/  FFMA.FTZ R5, R5, UR8, -R0.reuse ;  /* 0x0000000805057c23 */ /* 0x100fe20008010800 */
[----:B---3--:R-:W-:Y:S08]  /*5d80*/  MOV R12, R205 ;  /* 0x000000cd000c7202 */ /* 0x008ff00000000f00 */
[----:B------:R-:W2:Y:S10]  /*5d90*/  MUFU.EX2 R15, R5 ;  /* 0x00000005000f7308 */ /* 0x000eb40000000800 */
[----:B------:R-:W-:Y:S01]  /*5da0*/  MUFU.TANH R176, R57 ;  /* 0x0000003900b07308 */ /* 0x000fe20000002400 */
[----:B-1----:R-:W-:Y:S01]  /*5db0*/  IMAD.MOV.U32 R4, RZ, RZ, R215 ;  /* 0x000000ffff047224 */ /* 0x002fe200078e00d7 */
[----:B------:R-:W-:Y:S02]  /*5dc0*/  @P1 FSEL R4, R215, -INF , !P6 ;  /* 0xff800000d7041808 */ /* 0x000fe40007000000 */
[----:B------:R-:W-:Y:S02]  /*5dd0*/  PLOP3.LUT P1, PT, PT, PT, UP0, 0x80, 0x8 ;  /* 0x000000000008781c */ /* 0x000fe40003f2f008 */
[----:B------:R-:W-:Y:S01]  /*5de0*/  PLOP3.LUT P6, PT, PT, PT, UP0, 0x80, 0x8 ;  /* 0x000000000008781c */ /* 0x000fe20003fcf008 */
[----:B------:R-:W-:Y:S03]  /*5df0*/  FFMA.FTZ R4, R4, UR8, -R0 ;  /* 0x0000000804047c23 */ /* 0x000fe60008010800 */
[----:B------:R-:W-:Y:S01]  /*5e00*/  MUFU.TANH R204, R59 ;  /* 0x0000003b00cc7308 */ /* 0x000fe20000002400 */
[----:B--2---:R-:W-:Y:S01]  /*5e10*/  STL [R1+0x4], R15 ;  /* 0x0000040f01007387 */ /* 0x004fe20000100800 */
[----:B------:R-:W-:Y:S08]  /*5e20*/  MOV R5, R191 ;  /* 0x000000bf00057202 */ /* 0x000ff00000000f00 */
[----:B------:R-:W1:Y:S01]  /*5e30*/  MUFU.EX2 R16, R4 ;  /* 0x0000000400107308 */ /* 0x000e620000000800 */
[C---:B------:R-:W-:Y:S01]  /*5e40*/  @P1 VIADD R10, R9.reuse, 0x29 ;  /* 0x00000029090a1836 */ /* 0x040fe20000000000 */
[----:B------:R-:W-:Y:S04]  /*5e50*/  PLOP3.LUT P1, PT, PT, PT, UP0, 0x80, 0x8 ;  /* 0x000000000008781c */ /* 0x000fe80003f2f008 */
[----:B------:R-:W-:Y:S04]  /*5e60*/  @P6 ISETP.GE.AND P6, PT, R10, UR31, PT ;  /* 0x0000001f0a006c0c */ /* 0x000fe8000bfc6270 */
[----:B------:R-:W-:Y:S10]  /*5e70*/  MUFU.TANH R171, R60 ;  /* 0x0000003c00ab7308 */ /* 0x000ff40000002400 */
[----:B------:R-:W2:Y:S01]  /*5e80*/  MUFU.TANH R170, R61 ;  /* 0x0000003d00aa7308 */ /* 0x000ea20000002400 */
[----:B-1----:R-:W-:Y:S01]  /*5e90*/  STL [R1], R16 ;  /* 0x0000001001007387 */ /* 0x002fe20000100800 */
[----:B------:R-:W-:Y:S02]  /*5ea0*/  @P5 IADD3 R4, PT, PT, R9, 0x28, RZ ;  /* 0x0000002809045810 */ /* 0x000fe40007ffe0ff */
[----:B------:R-:W-:Y:S01]  /*5eb0*/  PLOP3.LUT P5, PT, PT, PT, UP0, 0x80, 0x8 ;  /* 0x000000000008781c */ /* 0x000fe20003faf008 */
[----:B------:R-:W3:Y:S01]  /*5ec0*/  LDL R14, [R1+0x74] ;  /* 0x00007400010e7983 */ /* 0x000ee20000100800 */
[----:B------:R-:W-:Y:S01]  /*5ed0*/  @P2 ISETP.GE.AND P2, PT, R4, UR31, PT ;  /* 0x0000001f04002c0c */ /* 0x000fe2000bf46270 */
[----:B------:R-:W-:Y:S01]  /*5ee0*/  IMAD.MOV.U32 R4, RZ, RZ, R190 ;  /* 0x000000ffff047224 */ /* 0x000fe200078e00be */
[----:B------:R-:W-:Y:S02]  /*5ef0*/  @P1 FSEL R4, R190, -INF , !P6 ;  /* 0xff800000be041808 */ /* 0x000fe40007000000 */
[----:B------:R-:W1:Y:S01]  /*5f00*/  MUFU.TANH R71, R64 ;  /* 0x0000004000477308 */ /* 0x000e620000002400 */
[----:B------:R-:W-:Y:S06]  /*5f10*/  PLOP3.LUT P1, PT, PT, PT, UP0, 0x80, 0x8 ;  /* 0x000000000008781c */ /* 0x000fec0003f2f008 */
[----:B------:R-:W-:Y:S03]  /*5f20*/  @P5 FSEL R5, R191, -INF , !P2 ;  /* 0xff800000bf055808 */ /* 0x000fe60005000000 */
[----:B------:R-:W4:Y:S01]  /*5f30*/  MUFU.TANH R70, R65 ;  /* 0x0000004100467308 */ /* 0x000f220000002400 */
[----:B------:R-:W-:Y:S01]  /*5f40*/  PLOP3.LUT P5, PT, PT, PT, UP0, 0x80, 0x8 ;  /* 0x000000000008781c */ /* 0x000fe20003faf008 */
[----:B------:R-:W-:Y:S01]  /*5f50*/  FFMA.FTZ R10, R5, UR8, -R2 ;  /* 0x00000008050a7c23 */ /* 0x000fe20008010802 */
[----:B------:R-:W-:Y:S07]  /*5f60*/  MOV R5, R211 ;  /* 0x000000d300057202 */ /* 0x000fee0000000f00 */
[----:B------:R2:W-:Y:S04]  /*5f70*/  MUFU.EX2 R232, R10 ;  /* 0x0000000a00e87308 */ /* 0x0005e80000000800 */
[----:B------:R-:W-:Y:S02]  /*5f80*/  @P5 FSEL R5, R211, -INF , !P2 ;  /* 0xff800000d3055808 */ /* 0x000fe40005000000 */
[----:B------:R-:W-:Y:S04]  /*5f90*/  PLOP3.LUT P5, PT, PT, PT, UP0, 0x80, 0x8 ;  /* 0x000000000008781c */ /* 0x000fe80003faf008 */
[----:B------:R-:W4:Y:S01]  /*5fa0*/  MUFU.TANH R165, R66 ;  /* 0x0000004200a57308 */ /* 0x000f220000002400 */
[----:B------:R-:W-:Y:S01]  /*5fb0*/  FFMA.FTZ R5, R5, UR8, -R0 ;  /* 0x0000000805057c23 */ /* 0x000fe20008010800 */
[----:B--2---:R-:W-:Y:S01]  /*5fc0*/  FFMA.FTZ R10, R4, UR8, -R2 ;  /* 0x00000008040a7c23 */ /* 0x004fe20008010802 */
[----:B------:R-:W-:Y:S01]  /*5fd0*/  IMAD.MOV.U32 R4, RZ, RZ, R209 ;  /* 0x000000ffff047224 */ /* 0x000fe200078e00d1 */
[----:B------:R-:W-:Y:S06]  /*5fe0*/  @P1 FSEL R4, R209, -INF , !P6 ;  /* 0xff800000d1041808 */ /* 0x000fec0007000000 */
[----:B------:R-:W-:Y:S01]  /*5ff0*/  MUFU.EX2 R250, R5 ;  /* 0x0000000500fa7308 */ /* 0x000fe20000000800 */
[----:B------:R-:W-:Y:S01]  /*6000*/  PLOP3.LUT P1, PT, PT, PT, UP0, 0x80, 0x8 ;  /* 0x000000000008781c */ /* 0x000fe20003f2f008 */
[----:B------:R-:W-:Y:S08]  /*6010*/  FFMA.FTZ R4, R4, UR8, -R0 ;  /* 0x0000000804047c23 */ /* 0x000ff00008010800 */
[----:B------:R2:W-:Y:S04]  /*6020*/  MUFU.EX2 R229, R10 ;  /* 0x0000000a00e57308 */ /* 0x0005e80000000800 */
[----:B------:R-:W-:Y:S06]  /*6030*/  @P1 FSEL R11, R169, -INF , !P2 ;  /* 0xff800000a90b1808 */ /* 0x000fec0005000000 */
[----:B------:R1:W-:Y:S01]  /*6040*/  MUFU.EX2 R249, R4 ;  /* 0x0000000400f97308 */ /* 0x0003e20000000800 */
[----:B------:R-:W-:Y:S09]  /*6050*/  PLOP3.LUT P1, PT, PT, PT, UP0, 0x80, 0x8 ;  /* 0x000000000008781c */ /* 0x000ff20003f2f008 */
[----:B------:R-:W4:Y:S01]  /*6060*/  MUFU.TANH R164, R67 ;  /* 0x0000004300a47308 */ /* 0x000f220000002400 */
[----:B--2---:R-:W-:Y:S02]  /*6070*/  MOV R10, R77 ;  /* 0x0000004d000a7202 */ /* 0x004fe40000000f00 */
[----:B------:R-:W-:Y:S02]  /*6080*/  @P5 FSEL R10, R77, -INF , !P2 ;  /* 0xff8000004d0a5808 */ /* 0x000fe40005000000 */
[----:B------:R-:W-:Y:S02]  /*6090*/  PLOP3.LUT P5, PT, PT, PT, UP0, 0x80, 0x8 ;  /* 0x000000000008781c */ /* 0x000fe40003faf008 */
[----:B------:R-:W-:Y:S01]  /*60a0*/  PLOP3.LUT P2, PT, PT, PT, UP0, 0x80, 0x8 ;  /* 0x000000000008781c */ /* 0x000fe20003f4f008 */
[--C-:B------:R-:W-:Y:S01]  /*60b0*/  FFMA.FTZ R10, R10, UR8, -R8.reuse ;  /* 0x000000080a0a7c23 */ /* 0x100fe20008010808 */
[----:B-1----:R-:W-:Y:S01]  /*60c0*/  MOV R4, R168 ;  /* 0x000000a800047202 */ /* 0x002fe20000000f00 */
[----:B------:R-:W-:Y:S01]  /*60d0*/  MUFU.TANH R197, R62 ;  /* 0x0000003e00c57308 */ /* 0x000fe20000002400 */
[----:B------:R-:W-:Y:S02]  /*60e0*/  @P1 FSEL R6, R76, -INF , !P6 ;  /* 0xff8000004c061808 */ /* 0x000fe40007000000 */
[----:B------:R-:W-:Y:S03]  /*60f0*/  PLOP3.LUT P1, PT, PT, PT, UP0, 0x80, 0x8 ;  /* 0x000000000008781c */ /* 0x000fe60003f2f008 */
[--C-:B------:R-:W-:Y:S02]  /*6100*/  FFMA.FTZ R6, R6, UR8, -R8.reuse ;  /* 0x0000000806067c23 */ /* 0x100fe40008010808 */
[----:B------:R-:W-:Y:S02]  /*6110*/  @P5 IADD3 R5, PT, PT, R9, 0x30, RZ ;  /* 0x0000003009055810 */ /* 0x000fe40007ffe0ff */
[----:B------:R1:W-:Y:S01]  /*6120*/  MUFU.EX2 R79, R10 ;  /* 0x0000000a004f7308 */ /* 0x0003e20000000800 */
[----:B------:R-:W-:Y:S02]  /*6130*/  PLOP3.LUT P5, PT, PT, PT, UP0, 0x80, 0x8 ;  /* 0x000000000008781c */ /* 0x000fe40003faf008 */
[----:B------:R-:W-:Y:S02]  /*6140*/  @P2 FSEL R4, R168, -INF , !P6 ;  /* 0xff800000a8042808 */ /* 0x000fe40007000000 */
[----:B------:R-:W-:Y:S02]  /*6150*/  PLOP3.LUT P6, PT, PT, PT, UP0, 0x80, 0x8 ;  /* 0x000000000008781c */ /* 0x000fe40003fcf008 */
[----:B------:R-:W-:Y:S03]  /*6160*/  PLOP3.LUT P2, PT, PT, PT, UP0, 0x80, 0x8 ;  /* 0x000000000008781c */ /* 0x000fe60003f4f008 */
[----:B------:R2:W4:Y:S01]  /*6170*/  MUFU.EX2 R78, R6 ;  /* 0x00000006004e7308 */ /* 0x0005220000000800 */
[----:B------:R-:W-:Y:S03]  /*6180*/  FFMA.FTZ R4, R4, UR8, -R3 ;  /* 0x0000000804047c23 */ /* 0x000fe60008010803 */
[----:B------:R-:W-:Y:S01]  /*6190*/  @P5 ISETP.GE.AND P5, PT, R5, UR31, PT ;  /* 0x0000001f05005c0c */ /* 0x000fe2000bfa6270 */
[----:B------:R-:W-:Y:S05]  /*61a0*/  IMAD.MOV.U32 R5, RZ, RZ, R73 ;  /* 0x000000ffff057224 */ /* 0x000fea00078e0049 */
[----:B------:R4:W-:Y:S01]  /*61b0*/  MUFU.EX2 R198, R4 ;  /* 0x0000000400c67308 */ /* 0x0009e20000000800 */
[----:B-1----:R-:W-:Y:S01]  /*61c0*/  IMAD.MOV.U32 R10, RZ, RZ, R177 ;  /* 0x000000ffff0a7224 */ /* 0x002fe200078e00b1 */
[----:B------:R-:W-:Y:S02]  /*61d0*/  @P6 FSEL R7, R167, -INF , !P5 ;  /* 0xff800000a7076808 */ /* 0x000fe40006800000 */
[----:B------:R-:W-:Y:S02]  /*61e0*/  PLOP3.LUT P6, PT, PT, PT, UP0, 0x80, 0x8 ;  /* 0x000000000008781c */ /* 0x000fe40003fcf008 */
[----:B------:R-:W-:Y:S02]  /*61f0*/  @P2 FSEL R10, R177, -INF , !P5 ;  /* 0xff800000b10a2808 */ /* 0x000fe40006800000 */
[----:B------:R-:W-:Y:S01]  /*6200*/  PLOP3.LUT P2, PT, PT, PT, UP0, 0x80, 0x8 ;  /* 0x000000000008781c */ /* 0x000fe20003f4f008 */
[--C-:B--2---:R-:W-:Y:S01]  /*6210*/  FFMA.FTZ R6, R11, UR8, -R3.reuse ;  /* 0x000000080b067c23 */ /* 0x104fe20008010803 */
[----:B------:R-:W-:Y:S01]  /*6220*/  @P1 FSEL R5, R73, -INF , !P5 ;  /* 0xff80000049051808 */ /* 0x000fe20006800000 */
[----:B------:R-:W1:Y:S01]  /*6230*/  MUFU.TANH R196, R63 ;  /* 0x0000003f00c47308 */ /* 0x000e620000002400 */
[----:B------:R-:W-:Y:S03]  /*6240*/  PLOP3.LUT P1, PT, PT, PT, UP0, 0x80, 0x8 ;  /* 0x000000000008781c */ /* 0x000fe60003f2f008 */
[--C-:B------:R-:W-:Y:S02]  /*6250*/  FFMA.FTZ R5, R5, UR8, -R8.reuse ;  /* 0x0000000805057c23 */ /* 0x100fe40008010808 */
[----:B------:R-:W-:Y:S01]  /*6260*/  @P6 VIADD R11, R9, 0x31 ;  /* 0x00000031090b6836 */ /* 0x000fe20000000000 */
[----:B------:R-:W-:Y:S03]  /*6270*/  PLOP3.LUT P6, PT, PT, PT, UP0, 0x80, 0x8 ;  /* 0x000000000008781c */ /* 0x000fe60003fcf008 */
[----:B------:R2:W1:Y:S01]  /*6280*/  MUFU.EX2 R202, R6 ;  /* 0x0000000600ca7308 */ /* 0x0004620000000800 */
[----:B----4-:R-:W-:Y:S02]  /*6290*/  MOV R4, R72 ;  /* 0x0000004800047202 */ /* 0x010fe40000000f00 */
[----:B------:R-:W-:Y:S02]  /*62a0*/  @P2 ISETP.GE.AND P2, PT, R11, UR31, PT ;  /* 0x0000001f0b002c0c */ /* 0x000fe4000bf46270 */
[----:B------:R-:W-:Y:S02]  /*62b0*/  @P1 FSEL R12, R205, -INF , !P5 ;  /* 0xff800000cd0c1808 */ /* 0x000fe40006800000 */
[----:B------:R-:W-:Y:S03]  /*62c0*/  PLOP3.LUT P1, PT, PT, PT, UP0, 0x80, 0x8 ;  /* 0x000000000008781c */ /* 0x000fe60003f2f008 */
[----:B------:R4:W-:Y:S01]  /*62d0*/  MUFU.EX2 R75, R5 ;  /* 0x00000005004b7308 */ /* 0x0009e20000000800 */
[----:B------:R-:W-:Y:S02]  /*62e0*/  PLOP3.LUT P5, PT, PT, PT, UP0, 0x80, 0x8 ;  /* 0x000000000008781c */ /* 0x000fe40003faf008 */
[----:B------:R-:W-:Y:S02]  /*62f0*/  @P6 FSEL R4, R72, -INF , !P2 ;  /* 0xff80000048046808 */ /* 0x000fe40005000000 */
[----:B------:R-:W-:Y:S03]  /*6300*/  PLOP3.LUT P6, PT, PT, PT, UP0, 0x80, 0x8 ;  /* 0x000000000008781c */ /* 0x000fe60003fcf008 */
[----:B------:R-:W-:Y:S01]  /*6310*/  FFMA.FTZ R4, R4, UR8, -R8 ;  /* 0x0000000804047c23 */ /* 0x000fe20008010808 */
[----:B--2---:R-:W-:Y:S03]  /*6320*/  IADD3 R6, PT, PT, R154, 0x1c000, RZ ;  /* 0x0001c0009a067810 */ /* 0x004fe60007ffe0ff */
[----:B------:R2:W1:Y:S01]  /*6330*/  MUFU.EX2 R74, R4 ;  /* 0x00000004004a7308 */ /* 0x0004620000000800 */
[----:B------:R-:W-:Y:S01]  /*6340*/  @P4 IADD3 R155, PT, PT, R6, -0x40, RZ ;  /* 0xffffffc0069b4810 */ /* 0x000fe20007ffe0ff */
[----:B------:R-:W-:Y:S01]  /*6350*/  FFMA.FTZ R6, R7, UR8, -R3 ;  /* 0x0000000807067c23 */ /* 0x000fe20008010803 */
[C---:B------:R-:W-:Y:S01]  /*6360*/  @P1 IADD3 R11, PT, PT, R9.reuse, 0x38, RZ ;  /* 0x00000038090b1810 */ /* 0x040fe20007ffe0ff */
[----:B------:R-:W-:Y:S01]  /*6370*/  IMAD.MOV.U32 R7, RZ, RZ, R176 ;  /* 0x000000ffff077224 */ /* 0x000fe200078e00b0 */
[----:B------:R-:W-:Y:S01]  /*6380*/  PLOP3.LUT P1, PT, PT, PT, UP0, 0x80, 0x8 ;  /* 0x000000000008781c */ /* 0x000fe20003f2f008 */
[----:B----4-:R-:W-:Y:S04]  /*6390*/  IMAD.MOV.U32 R5, RZ, RZ, R166 ;  /* 0x000000ffff057224 */ /* 0x010fe800078e00a6 */
[----:B------:R4:W-:Y:S01]  /*63a0*/  MUFU.EX2 R194, R6 ;  /* 0x0000000600c27308 */ /* 0x0009e20000000800 */
[----:B------:R-:W-:Y:S01]  /*63b0*/  @P5 VIADD R9, R9, 0x39 ;  /* 0x0000003909095836 */ /* 0x000fe20000000000 */
[----:B------:R-:W-:Y:S01]  /*63c0*/  PLOP3.LUT P5, PT, PT, PT, UP0, 0x80, 0x8 ;  /* 0x000000000008781c */ /* 0x000fe20003faf008 */
[----:B------:R-:W-:Y:S03]  /*63d0*/  IMAD.IADD R158, R13, 0x1, R155 ;  /* 0x000000010d9e7824 */ /* 0x000fe600078e029b */
[----:B------:R-:W-:Y:S01]  /*63e0*/  @P6 ISETP.GE.AND P6, PT, R9, UR31, PT ;  /* 0x0000001f09006c0c */ /* 0x000fe2000bfc6270 */
[--C-:B------:R-:W-:Y:S01]  /*63f0*/  FFMA.FTZ R9, R10, UR8, -R2.reuse ;  /* 0x000000080a097c23 */ /* 0x100fe20008010802 */
[----:B------:R-:W-:Y:S02]  /*6400*/  MOV R10, R204 ;  /* 0x000000cc000a7202 */ /* 0x000fe40000000f00 */
[----:B--2---:R-:W-:Y:S01]  /*6410*/  F2FP.BF16.F32.PACK_AB R4, R163, R96 ;  /* 0x00000060a304723e */ /* 0x004fe200000010ff */
[----:B------:R2:W-:Y:S01]  /*6420*/  MUFU.EX2 R226, R9 ;  /* 0x0000000900e27308 */ /* 0x0005e20000000800 */
[----:B------:R-:W-:Y:S02]  /*6430*/  @P1 FSEL R5, R166, -INF , !P2 ;  /* 0xff800000a6051808 */ /* 0x000fe40005000000 */
[----:B------:R-:W-:Y:S01]  /*6440*/  PLOP3.LUT P1, PT, PT, PT, UP0, 0x80, 0x8 ;  /* 0x000000000008781c */ /* 0x000fe20003f2f008 */
[----:B------:R1:W-:Y:S01]  /*6450*/  STS [R154+0x1c000], R4 ;  /* 0x01c000049a007388 */ /* 0x0003e20000000800 */
[----:B------:R-:W-:Y:S01]  /*6460*/  @P5 ISETP.GE.AND P5, PT, R11, UR31, PT ;  /* 0x0000001f0b005c0c */ /* 0x000fe2000bfa6270 */
[----:B------:R-:W-:Y:S01]  /*6470*/  FFMA.FTZ R5, R5, UR8, -R3 ;  /* 0x0000000805057c23 */ /* 0x000fe20008010803 */
[----:B----4-:R-:W-:Y:S03]  /*6480*/  F2FP.BF16.F32.PACK_AB R6, R94, R95 ;  /* 0x0000005f5e06723e */ /* 0x010fe600000010ff */
[----:B------:R4:W-:Y:S06]  /*6490*/  MUFU.EX2 R192, R5 ;  /* 0x0000000500c07308 */ /* 0x0009ec0000000800 */
[----:B------:R-:W-:Y:S02]  /*64a0*/  @P1 FSEL R7, R176, -INF , !P2 ;  /* 0xff800000b0071808 */ /* 0x000fe40005000000 */
[----:B------:R-:W-:Y:S02]  /*64b0*/  PLOP3.LUT P1, PT, PT, PT, UP0, 0x80, 0x8 ;  /* 0x000000000008781c */ /* 0x000fe40003f2f008 */
[----:B--2---:R-:W-:Y:S02]  /*64c0*/  MOV R9, R170 ;  /* 0x000000aa00097202 */ /* 0x004fe40000000f00 */
[----:B----4-:R-:W-:Y:S02]  /*64d0*/  F2FP.BF16.F32.PACK_AB R5, R137, R136 ;  /* 0x000000888905723e */ /* 0x010fe400000010ff */
[----:B-1----:R-:W-:Y:S07]  /*64e0*/  F2FP.BF16.F32.PACK_AB R4, R184, R187 ;  /* 0x000000bbb804723e */ /* 0x002fee00000010ff */
[----:B------:R-:W-:Y:S02]  /*64f0*/  @P1 FSEL R10, R204, -INF , !P2 ;  /* 0xff800000cc0a1808 */ /* 0x000fe40005000000 */
[----:B------:R-:W-:Y:S01]  /*6500*/  PLOP3.LUT P2, PT, PT, PT, UP0, 0x80, 0x8 ;  /* 0x000000000008781c */ /* 0x000fe20003f4f008 */
[----:B------:R1:W-:Y:S01]  /*6510*/  STS [R154+0x1c400], R4 ;  /* 0x01c400049a007388 */ /* 0x0003e20000000800 */
[----:B------:R-:W-:Y:S03]  /*6520*/  PLOP3.LUT P1, PT, PT, PT, UP0, 0x80, 0x8 ;  /* 0x000000000008781c */ /* 0x000fe60003f2f008 */
[----:B------:R2:W-:Y:S10]  /*6530*/  STS [R161+0x1c000], R6 ;  /* 0x01c00006a1007388 */ /* 0x0005f40000000800 */
[----:B------:R-:W-:Y:S02]  /*6540*/  @P1 FSEL R9, R170, -INF , !P6 ;  /* 0xff800000aa091808 */ /* 0x000fe40007000000 */
[----:B------:R-:W-:Y:S02]  /*6550*/  PLOP3.LUT P1, PT, PT, PT, UP0, 0x80, 0x8 ;  /* 0x000000000008781c */ /* 0x000fe40003f2f008 */
[----:B-1----:R-:W-:Y:S02]  /*6560*/  F2FP.BF16.F32.PACK_AB R4, R244, R242 ;  /* 0x000000f2f404723e */ /* 0x002fe400000010ff */
[----:B--2---:R-:W-:Y:S03]  /*6570*/  F2FP.BF16.F32.PACK_AB R6, R69, R68 ;  /* 0x000000444506723e */ /* 0x004fe600000010ff */
[----:B------:R1:W-:Y:S04]  /*6580*/  STS [R161+0x1c400], R4 ;  /* 0x01c40004a1007388 */ /* 0x0003e80000000800 */
[----:B------:R2:W-:Y:S04]  /*6590*/  STS [R154+0x1e400], R6 ;  /* 0x01e400069a007388 */ /* 0x0005e80000000800 */
[----:B------:R4:W-:Y:S01]  /*65a0*/  STS [R154+0x1e000], R5 ;  /* 0x01e000059a007388 */ /* 0x0009e20000000800 */
[----:B-1----:R-:W-:Y:S01]  /*65b0*/  FFMA.FTZ R4, R7, UR8, -R2 ;  /* 0x0000000807047c23 */ /* 0x002fe20008010802 */
[----:B------:R-:W-:Y:S01]  /*65c0*/  IMAD.MOV.U32 R7, RZ, RZ, R171 ;  /* 0x000000ffff077224 */ /* 0x000fe200078e00ab */
[----:B------:R-:W-:Y:S02]  /*65d0*/  @P2 FSEL R7, R171, -INF , !P5 ;  /* 0xff800000ab072808 */ /* 0x000fe40006800000 */
[----:B------:R1:W-:Y:S01]  /*65e0*/  MUFU.EX2 R224, R4 ;  /* 0x0000000400e07308 */ /* 0x0003e20000000800 */
[--C-:B--2---:R-:W-:Y:S01]  /*65f0*/  FFMA.FTZ R6, R12, UR8, -R0.reuse ;  /* 0x000000080c067c23 */ /* 0x104fe20008010800 */
[----:B------:R-:W-:Y:S02]  /*6600*/  PLOP3.LUT P2, PT, PT, PT, UP0, 0x80, 0x8 ;  /* 0x000000000008781c */ /* 0x000fe40003f4f008 */
[----:B----4-:R-:W-:Y:S06]  /*6610*/  F2FP.BF16.F32.PACK_AB R5, R24, R23 ;  /* 0x000000171805723e */ /* 0x010fec00000010ff */
[----:B------:R2:W-:Y:S01]  /*6620*/  MUFU.EX2 R246, R6 ;  /* 0x0000000600f67308 */ /* 0x0005e20000000800 */
[----:B------:R4:W-:Y:S01]  /*6630*/  STS [R161+0x1e000], R5 ;  /* 0x01e00005a1007388 */ /* 0x0009e20000000800 */
[----:B-1----:R-:W-:Y:S05]  /*6640*/  F2FP.BF16.F32.PACK_AB R4, R22, R21 ;  /* 0x000000151604723e */ /* 0x002fea00000010ff */
[----:B------:R1:W-:Y:S01]  /*6650*/  STS [R161+0x1e400], R4 ;  /* 0x01e40004a1007388 */ /* 0x0003e20000000800 */
[----:B--2---:R-:W-:Y:S02]  /*6660*/  F2FP.BF16.F32.PACK_AB R6, R92, R93 ;  /* 0x0000005d5c06723e */ /* 0x004fe400000010ff */
[----:B----4-:R-:W-:Y:S01]  /*6670*/  F2FP.BF16.F32.PACK_AB R5, R233, R234 ;  /* 0x000000eae905723e */ /* 0x010fe200000010ff */
[----:B-1----:R-:W-:Y:S01]  /*6680*/  FFMA.FTZ R4, R10, UR8, -R0 ;  /* 0x000000080a047c23 */ /* 0x002fe20008010800 */
[----:B---3--:R-:W-:Y:S02]  /*6690*/  IMAD.IADD R157, R154, 0x1, R14 ;  /* 0x000000019a9d7824 */ /* 0x008fe400078e020e */
[--C-:B------:R-:W-:Y:S01]  /*66a0*/  FFMA.FTZ R10, R7, UR8, -R2.reuse ;  /* 0x00000008070a7c23 */ /* 0x100fe20008010802 */
[----:B------:R-:W-:Y:S01]  /*66b0*/  IMAD.MOV.U32 R7, RZ, RZ, R71 ;  /* 0x000000ffff077224 */ /* 0x000fe200078e0047 */
[----:B------:R-:W-:Y:S01]  /*66c0*/  @P2 FSEL R7, R71, -INF , !P5 ;  /* 0xff80000047072808 */ /* 0x000fe20006800000 */
[----:B------:R1:W-:Y:S01]  /*66d0*/  MUFU.EX2 R245, R4 ;  /* 0x0000000400f57308 */ /* 0x0003e20000000800 */
[----:B------:R2:W-:Y:S01]  /*66e0*/  STS [R157+0x1c000], R6 ;  /* 0x01c000069d007388 */ /* 0x0005e20000000800 */
[----:B------:R-:W-:Y:S01]  /*66f0*/  FFMA.FTZ R2, R9, UR8, -R2 ;  /* 0x0000000809027c23 */ /* 0x000fe20008010802 */
[----:B------:R-:W-:Y:S01]  /*6700*/  IADD3 R160, PT, PT, R13, R157, RZ ;  /* 0x0000009d0da07210 */ /* 0x000fe20007ffe0ff */
[----:B------:R-:W-:Y:S01]  /*6710*/  FFMA.FTZ R7, R7, UR8, -R8 ;  /* 0x0000000807077c23 */ /* 0x000fe20008010808 */
[----:B------:R3:W-:Y:S01]  /*6720*/  STS [R157+0x1c400], R5 ;  /* 0x01c400059d007388 */ /* 0x0007e20000000800 */
[----:B------:R-:W-:Y:S04]  /*6730*/  PLOP3.LUT P2, PT, PT, PT, UP0, 0x80, 0x8 ;  /* 0x000000000008781c */ /* 0x000fe80003f4f008 */
[----:B------:R4:W-:Y:S01]  /*6740*/  MUFU.EX2 R217, R2 ;  /* 0x0000000200d97308 */ /* 0x0009e20000000800 */
[----:B------:R-:W-:Y:S05]  /*6750*/  IADD3 R156, PT, PT, R14, R155, RZ ;  /* 0x0000009b0e9c7210 */ /* 0x000fea0007ffe0ff */
[----:B------:R-:W-:Y:S04]  /*6760*/  IMAD.IADD R159, R13, 0x1, R156 ;  /* 0x000000010d9f7824 */ /* 0x000fe800078e029c */
[----:B------:R3:W-:Y:S01]  /*6770*/  MUFU.EX2 R69, R7 ;  /* 0x0000000700457308 */ /* 0x0007e20000000800 */
[----:B-1----:R-:W-:Y:S05]  /*6780*/  F2FP.BF16.F32.PACK_AB R4, R86, R87 ;  /* 0x000000575604723e */ /* 0x002fea00000010ff */
[----:B------:R1:W-:Y:S04]  /*6790*/  STS [R160+0x1c000], R4 ;  /* 0x01c00004a0007388 */ /* 0x0003e80000000800 */
[----:B------:R-:W-:Y:S01]  /*67a0*/  MUFU.EX2 R220, R10 ;  /* 0x0000000a00dc7308 */ /* 0x000fe20000000800 */
[----:B----4-:R-:W-:Y:S02]  /*67b0*/  F2FP.BF16.F32.PACK_AB R2, R221, R222 ;  /* 0x000000dedd02723e */ /* 0x010fe400000010ff */
[----:B--2---:R-:W-:Y:S02]  /*67c0*/  MOV R6, R70 ;  /* 0x0000004600067202 */ /* 0x004fe40000000f00 */
[----:B------:R-:W-:Y:S01]  /*67d0*/  @P1 FSEL R6, R70, -INF , !P6 ;  /* 0xff80000046061808 */ /* 0x000fe20007000000 */
[----:B------:R2:W-:Y:S01]  /*67e0*/  STS [R160+0x1c400], R2 ;  /* 0x01c40002a0007388 */ /* 0x0005e20000000800 */
[----:B---3--:R-:W-:Y:S02]  /*67f0*/  F2FP.BF16.F32.PACK_AB R5, R251, R252 ;  /* 0x000000fcfb05723e */ /* 0x008fe400000010ff */
[----:B------:R-:W-:Y:S01]  /*6800*/  PLOP3.LUT P1, PT, PT, PT, UP0, 0x80, 0x8 ;  /* 0x000000000008781c */ /* 0x000fe20003f2f008 */
[----:B------:R-:W-:Y:S01]  /*6810*/  FFMA.FTZ R8, R6, UR8, -R8 ;  /* 0x0000000806087c23 */ /* 0x000fe20008010808 */
[----:B------:R-:W-:Y:S01]  /*6820*/  IMAD.MOV.U32 R7, RZ, RZ, R165 ;  /* 0x000000ffff077224 */ /* 0x000fe200078e00a5 */
[----:B------:R3:W-:Y:S01]  /*6830*/  STS [R157+0x1e000], R5 ;  /* 0x01e000059d007388 */ /* 0x0007e20000000800 */
[----:B------:R-:W-:Y:S01]  /*6840*/  @P2 FSEL R7, R165, -INF , !P5 ;  /* 0xff800000a5072808 */ /* 0x000fe20006800000 */
[----:B------:R4:W-:Y:S01]  /*6850*/  MUFU.EX2 R68, R8 ;  /* 0x0000000800447308 */ /* 0x0009e20000000800 */
[----:B------:R-:W-:Y:S02]  /*6860*/  MOV R6, R164 ;  /* 0x000000a400067202 */ /* 0x000fe40000000f00 */
[----:B------:R-:W-:Y:S01]  /*6870*/  PLOP3.LUT P2, PT, PT, PT, UP0, 0x80, 0x8 ;  /* 0x000000000008781c */ /* 0x000fe20003f4f008 */
[--C-:B------:R-:W-:Y:S04]  /*6880*/  FFMA.FTZ R7, R7, UR8, -R3.reuse ;  /* 0x0000000807077c23 */ /* 0x100fe80008010803 */
[----:B------:R-:W-:Y:S02]  /*6890*/  @P1 FSEL R6, R164, -INF , !P6 ;  /* 0xff800000a4061808 */ /* 0x000fe40007000000 */
[----:B------:R-:W-:Y:S01]  /*68a0*/  MUFU.EX2 R189, R7 ;  /* 0x0000000700bd7308 */ /* 0x000fe20000000800 */
[----:B-1----:R-:W-:Y:S02]  /*68b0*/  F2FP.BF16.F32.PACK_AB R4, R20, R19 ;  /* 0x000000131404723e */ /* 0x002fe400000010ff */
[----:B------:R-:W-:Y:S01]  /*68c0*/  PLOP3.LUT P1, PT, PT, PT, UP0, 0x80, 0x8 ;  /* 0x000000000008781c */ /* 0x000fe20003f2f008 */
[----:B------:R-:W-:Y:S02]  /*68d0*/  FFMA.FTZ R3, R6, UR8, -R3 ;  /* 0x0000000806037c23 */ /* 0x000fe40008010803 */
[----:B------:R1:W-:Y:S01]  /*68e0*/  STS [R157+0x1e400], R4 ;  /* 0x01e400049d007388 */ /* 0x0003e20000000800 */
[----:B--2---:R-:W-:Y:S03]  /*68f0*/  F2FP.BF16.F32.PACK_AB R2, R247, R248 ;  /* 0x000000f8f702723e */ /* 0x004fe600000010ff */
[----:B------:R2:W1:Y:S01]  /*6900*/  MUFU.EX2 R188, R3 ;  /* 0x0000000300bc7308 */ /* 0x0004620000000800 */
[----:B----4-:R-:W4:Y:S04]  /*6910*/  LDL R8, [R1+0x68] ;  /* 0x0000680001087983 */ /* 0x010f280000100800 */
[----:B------:R1:W-:Y:S01]  /*6920*/  STS [R160+0x1e000], R2 ;  /* 0x01e00002a0007388 */ /* 0x0003e20000000800 */
[----:B---3--:R-:W-:Y:S05]  /*6930*/  F2FP.BF16.F32.PACK_AB R5, R18, R17 ;  /* 0x000000111205723e */ /* 0x008fea00000010ff */
[----:B------:R3:W-:Y:S01]  /*6940*/  STS [R160+0x1e400], R5 ;  /* 0x01e40005a0007388 */ /* 0x0007e20000000800 */
[----:B--2---:R-:W-:Y:S02]  /*6950*/  F2FP.BF16.F32.PACK_AB R3, R78, R79 ;  /* 0x0000004f4e03723e */ /* 0x004fe400000010ff */
[----:B-1----:R-:W-:Y:S05]  /*6960*/  F2FP.BF16.F32.PACK_AB R4, R82, R83 ;  /* 0x000000535204723e */ /* 0x002fea00000010ff */
[----:B------:R1:W-:Y:S01]  /*6970*/  STS [R155], R4 ;  /* 0x000000049b007388 */ /* 0x0003e20000000800 */
[----:B------:R-:W-:Y:S05]  /*6980*/  F2FP.BF16.F32.PACK_AB R2, R214, R213 ;  /* 0x000000d5d602723e */ /* 0x000fea00000010ff */
[----:B------:R2:W-:Y:S01]  /*6990*/  STS [R155+0x400], R2 ;  /* 0x000400029b007388 */ /* 0x0005e20000000800 */
[----:B---3--:R-:W-:Y:S02]  /*69a0*/  MOV R5, R196 ;  /* 0x000000c400057202 */ /* 0x008fe40000000f00 */
[----:B------:R-:W-:Y:S01]  /*69b0*/  @P1 FSEL R5, R196, -INF , !P6 ;  /* 0xff800000c4051808 */ /* 0x000fe20007000000 */
[----:B------:R3:W-:Y:S01]  /*69c0*/  STS [R158], R3 ;  /* 0x000000039e007388 */ /* 0x0007e20000000800 */
[----:B-1----:R-:W-:Y:S01]  /*69d0*/  IMAD.MOV.U32 R4, RZ, RZ, R197 ;  /* 0x000000ffff047224 */ /* 0x002fe200078e00c5 */
[----:B------:R-:W-:Y:S05]  /*69e0*/  @P2 FSEL R4, R197, -INF , !P5 ;  /* 0xff800000c5042808 */ /* 0x000fea0006800000 */
[--C-:B------:R-:W-:Y:S01]  /*69f0*/  FFMA.FTZ R6, R4, UR8, -R0.reuse ;  /* 0x0000000804067c23 */ /* 0x100fe20008010800 */
[----:B------:R-:W-:Y:S01]  /*6a00*/  F2FP.BF16.F32.PACK_AB R4, R238, R243 ;  /* 0x000000f3ee04723e */ /* 0x000fe200000010ff */
[----:B------:R-:W-:Y:S01]  /*6a10*/  FFMA.FTZ R0, R5, UR8, -R0 ;  /* 0x0000000805007c23 */ /* 0x000fe20008010800 */
[----:B--2---:R-:W-:Y:S01]  /*6a20*/  F2FP.BF16.F32.PACK_AB R2, R198, R202 ;  /* 0x000000cac602723e */ /* 0x004fe200000010ff */
[----:B------:R-:W-:Y:S01]  /*6a30*/  MUFU.EX2 R239, R6 ;  /* 0x0000000600ef7308 */ /* 0x000fe20000000800 */
[----:B------:R-:W-:Y:S02]  /*6a40*/  F2FP.BF16.F32.PACK_AB R5, R74, R75 ;  /* 0x0000004b4a05723e */ /* 0x000fe400000010ff */
[----:B---3--:R-:W-:Y:S01]  /*6a50*/  F2FP.BF16.F32.PACK_AB R3, R229, R232 ;  /* 0x000000e8e503723e */ /* 0x008fe200000010ff */
[----:B------:R1:W-:Y:S04]  /*6a60*/  STS [R158+0x400], R2 ;  /* 0x000400029e007388 */ /* 0x0003e80000000800 */
[----:B------:R2:W-:Y:S02]  /*6a70*/  STS [R155+0x2000], R4 ;  /* 0x002000049b007388 */ /* 0x0005e40000000800 */
[----:B------:R3:W2:Y:S02]  /*6a80*/  MUFU.EX2 R235, R0 ;  /* 0x0000000000eb7308 */ /* 0x0006a40000000800 */
[----:B---3--:R-:W-:Y:S02]  /*6a90*/  F2FP.BF16.F32.PACK_AB R0, R188, R189 ;  /* 0x000000bdbc00723e */ /* 0x008fe400000010ff */
[----:B-1----:R-:W-:Y:S02]  /*6aa0*/  F2FP.BF16.F32.PACK_AB R2, R249, R250 ;  /* 0x000000faf902723e */ /* 0x002fe400000010ff */
[----:B--2---:R-:W-:Y:S05]  /*6ab0*/  F2FP.BF16.F32.PACK_AB R4, R16, R15 ;  /* 0x0000000f1004723e */ /* 0x004fea00000010ff */
[----:B------:R1:W-:Y:S04]  /*6ac0*/  STS [R155+0x2400], R4 ;  /* 0x002400049b007388 */ /* 0x0003e80000000800 */
        /* <DEDUP_REMOVED lines=17> */
[----:B------:R-:W-:Y:S01]  /*6be0*/  LDSM.16.M88.4 R60, [R148+0xa000] ;  /* 0x00a00000943c783b */ /* 0x000fe20000000200 */
[----:B-1----:R-:W-:Y:S07]  /*6bf0*/  MOV R3, UR11 ;  /* 0x0000000b00037c02 */ /* 0x002fee0008000f00 */
[----:B------:R-:W-:Y:S01]  /*6c00*/  LDSM.16.M88.4 R136, [R151+0x8000] ;  /* 0x008000009788783b */ /* 0x000fe20000000200 */
[----:B--2---:R-:W-:Y:S07]  /*6c10*/  IMAD.U32 R2, RZ, RZ, UR10 ;  /* 0x0000000aff027e24 */ /* 0x004fee000f8e00ff */
[----:B---3--:R-:W2:Y:S04]  /*6c20*/  LDL R0, [R1+0x44] ;  /* 0x0000440001007983 */ /* 0x008ea80000100800 */
[----:B------:R-:W-:Y:S01]  /*6c30*/  LDSM.16.M88.4 R144, [R151+0xa000] ;  /* 0x00a000009790783b */ /* 0x000fe20000000200 */
[----:B----4-:R-:W-:Y:S04]  /*6c40*/  LEA R150, R8, UR4, 0x1 ;  /* 0x0000000408967c11 */ /* 0x010fe8000f8e08ff */
[----:B------:R-:W-:Y:S03]  /*6c50*/  IADD3 R172, PT, PT, R153, R150, RZ ;  /* 0x0000009699ac7210 */ /* 0x000fe60007ffe0ff */
[----:B------:R-:W1:Y:S01]  /*6c60*/  LDSM.16.M88.4 R16, [R150+0x10000] ;  /* 0x010000009610783b */ /* 0x000e620000000200 */
[C---:B------:R-:W-:Y:S07]  /*6c70*/  IMAD.IADD R152, R173.reuse, 0x1, R150 ;  /* 0x00000001ad987824 */ /* 0x040fee00078e0296 */
[----:B------:R-:W3:Y:S08]  /*6c80*/  LDSM.16.M88.4 R32, [R150+0x10800] ;  /* 0x010800009620783b */ /* 0x000ef00000000200 */
[----:B------:R-:W4:Y:S08]  /*6c90*/  LDSM.16.M88.4 R48, [R150+0x11000] ;  /* 0x011000009630783b */ /* 0x000f300000000200 */
[----:B------:R-:W4:Y:S08]  /*6ca0*/  LDSM.16.M88.4 R132, [R150+0x11800] ;  /* 0x011800009684783b */ /* 0x000f300000000200 */
[----:B------:R-:W4:Y:S01]  /*6cb0*/  LDSM.16.M88.4 R140, [R152+0x10000] ;  /* 0x01000000988c783b */ /* 0x000f220000000200 */
[-C--:B-1----:R-:W-:Y:S08]  /*6cc0*/  HMMA.16816.F32.BF16 R4, R64, R16.reuse, RZ ;  /* 0x000000104004723c */ /* 0x082ff000000418ff */
        /* <DEDUP_REMOVED lines=20> */
[----:B------:R-:W3:Y:S07]  /*6e10*/  LDSM.16.M88.4 R140, [R152+0x11000] ;  /* 0x01100000988c783b */ /* 0x000eee0000000200 */
[-C--:B-1----:R-:W-:Y:S08]  /*6e20*/  HMMA.16816.F32.BF16 R20, R136, R132.reuse, R20 ;  /* 0x000000848814723c */ /* 0x082ff00000041814 */
[C---:B------:R-:W-:Y:S08]  /*6e30*/  HMMA.16816.F32.BF16 R24, R144.reuse, R132, R24 ;  /* 0x000000849018723c */ /* 0x040ff00000041818 */
        /* <DEDUP_REMOVED lines=13> */
[----:B------:R-:W3:Y:S08]  /*6f10*/  LDSM.16.M88.4 R132, [R149+0xa000] ;  /* 0x00a000009584783b */ /* 0x000ef00000000200 */
[----:B------:R-:W4:Y:S01]  /*6f20*/  LDSM.16.M88.4 R136, [R172+0x10800] ;  /* 0x01080000ac88783b */ /* 0x000f220000000200 */
[-C--:B-1----:R-:W-:Y:S08]  /*6f30*/  HMMA.16816.F32.BF16 R4, R140, R144.reuse, R4 ;  /* 0x000000908c04723c */ /* 0x082ff00000041804 */
[C---:B---3--:R-:W-:Y:S08]  /*6f40*/  HMMA.16816.F32.BF16 R8, R132.reuse, R144, R8 ;  /* 0x000000908408723c */ /* 0x048ff00000041808 */
[-C--:B------:R-:W-:Y:S08]  /*6f50*/  HMMA.16816.F32.BF16 R12, R132, R146.reuse, R12 ;  /* 0x00000092840c723c */ /* 0x080ff0000004180c */
[C---:B------:R-:W-:Y:S01]  /*6f60*/  HMMA.16816.F32.BF16 R16, R140.reuse, R146, R16 ;  /* 0x000000928c10723c */ /* 0x040fe20000041810 */
[----:B------:R-:W1:Y:S07]  /*6f70*/  LDSM.16.M88.4 R144, [R172+0x11000] ;  /* 0x01100000ac90783b */ /* 0x000e6e0000000200 */
[-C--:B----4-:R-:W-:Y:S08]  /*6f80*/  HMMA.16816.F32.BF16 R20, R140, R136.reuse, R20 ;  /* 0x000000888c14723c */ /* 0x090ff00000041814 */
[C---:B------:R-:W-:Y:S08]  /*6f90*/  HMMA.16816.F32.BF16 R24, R132.reuse, R136, R24 ;  /* 0x000000888418723c */ /* 0x040ff00000041818 */
[-C--:B------:R-:W-:Y:S08]  /*6fa0*/  HMMA.16816.F32.BF16 R28, R132, R138.reuse, R28 ;  /* 0x0000008a841c723c */ /* 0x080ff0000004181c */
[C---:B------:R-:W-:Y:S01]  /*6fb0*/  HMMA.16816.F32.BF16 R32, R140.reuse, R138, R32 ;  /* 0x0000008a8c20723c */ /* 0x040fe20000041820 */
[----:B------:R-:W3:Y:S07]  /*6fc0*/  LDSM.16.M88.4 R136, [R172+0x11800] ;  /* 0x01180000ac88783b */ /* 0x000eee0000000200 */
[-C--:B-1----:R-:W-:Y:S08]  /*6fd0*/  HMMA.16816.F32.BF16 R36, R140, R144.reuse, R36 ;  /* 0x000000908c24723c */ /* 0x082ff00000041824 */
[C---:B------:R-:W-:Y:S04]  /*6fe0*/  HMMA.16816.F32.BF16 R40, R132.reuse, R144, R40 ;  /* 0x000000908428723c */ /* 0x040fe80000041828 */
[C---:B------:R-:W-:Y:S04]  /*6ff0*/  IADD3 R144, PT, PT, R173.reuse, R149, RZ ;  /* 0x00000095ad907210 */ /* 0x040fe80007ffe0ff */
[-C--:B------:R-:W-:Y:S08]  /*7000*/  HMMA.16816.F32.BF16 R44, R132, R146.reuse, R44 ;  /* 0x00000092842c723c */ /* 0x080ff0000004182c */
[C---:B------:R-:W-:Y:S04]  /*7010*/  HMMA.16816.F32.BF16 R48, R140.reuse, R146, R48 ;  /* 0x000000928c30723c */ /* 0x040fe80000041830 */
[C---:B--2---:R-:W-:Y:S04]  /*7020*/  LEA R146, P1, R0.reuse, R2, 0x2 ;  /* 0x0000000200927211 */ /* 0x044fe800078210ff */
[----:B------:R-:W-:Y:S01]  /*7030*/  LEA.HI.X R147, R0, R3, RZ, 0x2, P1 ;  /* 0x0000000300937211 */ /* 0x000fe200008f14ff */
[----:B------:R-:W-:Y:S01]  /*7040*/  IMAD.MOV.U32 R3, RZ, RZ, R181 ;  /* 0x000000ffff037224 */ /* 0x000fe200078e00b5 */
[-C--:B---3--:R-:W-:Y:S03]  /*7050*/  HMMA.16816.F32.BF16 R52, R140, R136.reuse, R52 ;  /* 0x000000888c34723c */ /* 0x088fe60000041834 */
[----:B------:R-:W2:Y:S01]  /*7060*/  LDG.E R145, desc[UR26][R146.64] ;  /* 0x0000001a92917981 */ /* 0x000ea2000c1e1900 */
[----:B------:R-:W-:Y:S02]  /*7070*/  IMAD.IADD R181, R173, 0x1, R172 ;  /* 0x00000001adb57824 */ /* 0x000fe400078e02ac */
[----:B------:R-:W-:Y:S02]  /*7080*/  FFMA.FTZ R0, -R162, R162, 1 ;  /* 0x3f800000a2007423 */ /* 0x000fe400000101a2 */
[C---:B------:R-:W-:Y:S04]  /*7090*/  HMMA.16816.F32.BF16 R56, R132.reuse, R136, R56 ;  /* 0x000000888438723c */ /* 0x040fe80000041838 */
[----:B------:R-:W-:Y:S04]  /*70a0*/  FMUL.FTZ R0, R0, UR16 ;  /* 0x0000001000007c20 */ /* 0x000fe80008410000 */
[-C--:B------:R-:W-:Y:S01]  /*70b0*/  HMMA.16816.F32.BF16 R60, R132, R138.reuse, R60 ;  /* 0x0000008a843c723c */ /* 0x080fe2000004183c */
[----:B------:R-:W-:Y:S07]  /*70c0*/  LDSM.16.M88.4 R132, [R144+0x8000] ;  /* 0x008000009084783b */ /* 0x000fee0000000200 */
[----:B------:R-:W-:Y:S01]  /*70d0*/  HMMA.16816.F32.BF16 R64, R140, R138, R64 ;  /* 0x0000008a8c40723c */ /* 0x000fe20000041840 */
        /* <DEDUP_REMOVED lines=27> */
[----:B------:R1:W5:Y:S01]  /*7290*/  LDL.LU R96, [R1+0xe8] ;  /* 0x0000e80001607983 */ /* 0x0003620000300800 */
[----:B------:R-:W-:Y:S01]  /*72a0*/  FMUL.FTZ R21, R94, R4 ;  /* 0x000000045e157220 */ /* 0x000fe20000410000 */
[----:B------:R-:W-:Y:S01]  /*72b0*/  FMUL.FTZ R133, R92, R133 ;  /* 0x000000855c857220 */ /* 0x000fe20000410000 */
[----:B------:R-:W-:Y:S01]  /*72c0*/  FFMA.FTZ R4, -R91, R91, 1 ;  /* 0x3f8000005b047423 */ /* 0x000fe2000001015b */
[----:B------:R1:W5:Y:S01]  /*72d0*/  LDL.LU R95, [R1+0xe4] ;  /* 0x0000e400015f7983 */ /* 0x0003620000300800 */
[C---:B------:R-:W-:Y:S01]  /*72e0*/  FADD.FTZ R5, -R145.reuse, R5 ;  /* 0x0000000591057221 */ /* 0x040fe20000010100 */
[----:B------:R-:W-:Y:S01]  /*72f0*/  FADD.FTZ R20, -R145, R20 ;  /* 0x0000001491147221 */ /* 0x000fe20000010100 */
[----:B------:R-:W-:Y:S01]  /*7300*/  FFMA.FTZ R16, -R90, R90, 1 ;  /* 0x3f8000005a107423 */ /* 0x000fe2000001015a */
[----:B------:R1:W5:Y:S01]  /*7310*/  LDL.LU R94, [R1+0xe0] ;  /* 0x0000e000015e7983 */ /* 0x0003620000300800 */
[----:B------:R-:W-:Y:S01]  /*7320*/  FMUL.FTZ R5, R163, R5 ;  /* 0x00000005a3057220 */ /* 0x000fe20000410000 */
[----:B------:R-:W-:Y:S01]  /*7330*/  FMUL.FTZ R163, R2, R0 ;  /* 0x0000000002a37220 */ /* 0x000fe20000410000 */
[----:B------:R-:W-:Y:S01]  /*7340*/  FMUL.FTZ R132, R93, R20 ;  /* 0x000000145d847220 */ /* 0x000fe20000410000 */
[----:B------:R1:W5:Y:S01]  /*7350*/  LDG.E R2, desc[UR26][R146.64+0x100] ;  /* 0x0001001a92027981 */ /* 0x000362000c1e1900 */
[----:B------:R-:W-:Y:S01]  /*7360*/  FFMA.FTZ R0, -R3, R3, 1 ;  /* 0x3f80000003007423 */ /* 0x000fe20000010103 */
[----:B------:R-:W-:Y:S01]  /*7370*/  FFMA.FTZ R20, -R89, R89, 1 ;  /* 0x3f80000059147423 */ /* 0x000fe20000010159 */
[C---:B------:R-:W-:Y:S01]  /*7380*/  FADD.FTZ R32, -R145.reuse, R32 ;  /* 0x0000002091207221 */ /* 0x040fe20000010100 */
[----:B------:R-:W2:Y:S01]  /*7390*/  LDG.E R3, desc[UR26][R146.64+0x20] ;  /* 0x0000201a92037981 */ /* 0x000ea2000c1e1900 */
[----:B------:R-:W-:Y:S01]  /*73a0*/  FMUL.FTZ R0, R0, UR16 ;  /* 0x0000001000007c20 */ /* 0x000fe20008410000 */
[C---:B------:R-:W-:Y:S01]  /*73b0*/  FADD.FTZ R36, -R145.reuse, R36 ;  /* 0x0000002491247221 */ /* 0x040fe20000010100 */
[----:B------:R-:W-:Y:S01]  /*73c0*/  FADD.FTZ R37, -R145, R37 ;  /* 0x0000002591257221 */ /* 0x000fe20000010100 */
[----:B------:R1:W5:Y:S01]  /*73d0*/  LDL.LU R93, [R1+0xdc] ;  /* 0x0000dc00015d7983 */ /* 0x0003620000300800 */
[----:B------:R-:W-:Y:S01]  /*73e0*/  FMUL.FTZ R162, R5, R0 ;  /* 0x0000000005a27220 */ /* 0x000fe20000410000 */
[----:B------:R-:W-:Y:S01]  /*73f0*/  FFMA.FTZ R5, -R88, R88, 1 ;  /* 0x3f80000058057423 */ /* 0x000fe20000010158 */
[----:B------:R-:W-:Y:S01]  /*7400*/  FMUL.FTZ R36, R83, R36 ;  /* 0x0000002453247220 */ /* 0x000fe20000410000 */
[----:B------:R1:W5:Y:S01]  /*7410*/  LDL.LU R92, [R1+0xd8] ;  /* 0x0000d800015c7983 */ /* 0x0003620000300800 */
[----:B------:R-:W-:Y:S01]  /*7420*/  FMUL.FTZ R37, R82, R37 ;  /* 0x0000002552257220 */ /* 0x000fe20000410000 */
[C---:B------:R-:W-:Y:S01]  /*7430*/  FADD.FTZ R48, -R145.reuse, R48 ;  /* 0x0000003091307221 */ /* 0x040fe20000010100 */
[C---:B------:R-:W-:Y:S01]  /*7440*/  FADD.FTZ R49, -R145.reuse, R49 ;  /* 0x0000003191317221 */ /* 0x040fe20000010100 */
[----:B------:R1:W5:Y:S01]  /*7450*/  LDL.LU R91, [R1+0xd4] ;  /* 0x0000d400015b7983 */ /* 0x0003620000300800 */
[----:B------:R-:W-:Y:S01]  /*7460*/  FADD.FTZ R52, -R145, R52 ;  /* 0x0000003491347221 */ /* 0x000fe20000010100 */
[----:B------:R-:W-:Y:S01]  /*7470*/  FMUL.FTZ R48, R79, R48 ;  /* 0x000000304f307220 */ /* 0x000fe20000410000 */
[----:B------:R-:W-:Y:S01]  /*7480*/  FMUL.FTZ R49, R78, R49 ;  /* 0x000000314e317220 */ /* 0x000fe20000410000 */
[----:B------:R1:W5:Y:S01]  /*7490*/  LDL.LU R90, [R1+0xd0] ;  /* 0x0000d000015a7983 */ /* 0x0003620000300800 */
[----:B------:R-:W-:Y:S01]  /*74a0*/  FMUL.FTZ R20, R20, UR16 ;  /* 0x0000001014147c20 */ /* 0x000fe20008410000 */
[----:B------:R-:W-:Y:S01]  /*74b0*/  FMUL.FTZ R5, R5, UR16 ;  /* 0x0000001005057c20 */ /* 0x000fe20008410000 */
[----:B------:R-:W-:Y:S01]  /*74c0*/  FMUL.FTZ R52, R75, R52 ;  /* 0x000000344b347220 */ /* 0x000fe20000410000 */
[----:B------:R1:W5:Y:S01]  /*74d0*/  LDL.LU R89, [R1+0xcc] ;  /* 0x0000cc0001597983 */ /* 0x0003620000300800 */
[----:B------:R-:W-:Y:S01]  /*74e0*/  FMUL.FTZ R20, R132, R20 ;  /* 0x0000001484147220 */ /* 0x000fe20000410000 */
[----:B------:R-:W-:Y:S01]  /*74f0*/  FMUL.FTZ R5, R133, R5 ;  /* 0x0000000585057220 */ /* 0x000fe20000410000 */
[----:B------:R-:W-:Y:S01]  /*7500*/  FMUL.FTZ R16, R16, UR16 ;  /* 0x0000001010107c20 */ /* 0x000fe20008410000 */
[----:B------:R1:W5:Y:S01]  /*7510*/  LDL.LU R88, [R1+0xc8] ;  /* 0x0000c80001587983 */ /* 0x0003620000300800 */
[----:B------:R-:W-:Y:S01]  /*7520*/  FMUL.FTZ R4, R4, UR16 ;  /* 0x0000001004047c20 */ /* 0x000fe20008410000 */
[----:B------:R-:W-:Y:S01]  /*7530*/  FADD.FTZ R53, -R145, R53 ;  /* 0x0000003591357221 */ /* 0x000fe20000010100 */
[----:B------:R-:W-:Y:S01]  /*7540*/  F2FP.BF16.F32.PACK_AB R134, R5, R20 ;  /* 0x000000140586723e */ /* 0x000fe200000010ff */
[----:B------:R1:W5:Y:S01]  /*7550*/  LDG.E R0, desc[UR26][R146.64+0x120] ;  /* 0x0001201a92007981 */ /* 0x000362000c1e1900 */
[----:B------:R-:W-:Y:S01]  /*7560*/  FMUL.FTZ R16, R21, R16 ;  /* 0x0000001015107220 */ /* 0x000fe20000410000 */
[----:B------:R-:W-:Y:S01]  /*7570*/  FMUL.FTZ R20, R87, R32 ;  /* 0x0000002057147220 */ /* 0x000fe20000410000 */
[----:B------:R-:W-:Y:S01]  /*7580*/  FADD.FTZ R21, -R145, R33 ;  /* 0x0000002191157221 */ /* 0x000fe20000010100 */
[----:B------:R1:W5:Y:S01]  /*7590*/  LDL.LU R87, [R1+0xc4] ;  /* 0x0000c40001577983 */ /* 0x0003620000300800 */
[----:B------:R-:W-:Y:S01]  /*75a0*/  FFMA.FTZ R33, -R85, R85, 1 ;  /* 0x3f80000055217423 */ /* 0x000fe20000010155 */
[----:B------:R-:W-:Y:S01]  /*75b0*/  FFMA.FTZ R32, -R84, R84, 1 ;  /* 0x3f80000054207423 */ /* 0x000fe20000010154 */
[----:B------:R-:W-:Y:S01]  /*75c0*/  FMUL.FTZ R21, R86, R21 ;  /* 0x0000001556157220 */ /* 0x000fe20000410000 */
[----:B------:R-:W-:Y:S01]  /*75d0*/  FFMA.FTZ R5, -R81, R81, 1 ;  /* 0x3f80000051057423 */ /* 0x000fe20000010151 */
[----:B------:R1:W5:Y:S01]  /*75e0*/  LDL.LU R86, [R1+0xc0] ;  /* 0x0000c00001567983 */ /* 0x0003620000300800 */
[----:B------:R-:W-:Y:S01]  /*75f0*/  FMUL.FTZ R53, R74, R53 ;  /* 0x000000354a357220 */ /* 0x000fe20000410000 */
[----:B------:R-:W-:Y:S01]  /*7600*/  FMUL.FTZ R4, R17, R4 ;  /* 0x0000000411047220 */ /* 0x000fe20000410000 */
[----:B------:R-:W-:Y:S01]  /*7610*/  FMUL.FTZ R32, R32, UR16 ;  /* 0x0000001020207c20 */ /* 0x000fe20008410000 */
[----:B------:R1:W5:Y:S01]  /*7620*/  LDL.LU R85, [R1+0xbc] ;  /* 0x0000bc0001557983 */ /* 0x0003620000300800 */
[----:B------:R-:W-:Y:S01]  /*7630*/  FMUL.FTZ R33, R33, UR16 ;  /* 0x0000001021217c20 */ /* 0x000fe20008410000 */
[----:B------:R-:W-:Y:S01]  /*7640*/  FMUL.FTZ R5, R5, UR16 ;  /* 0x0000001005057c20 */ /* 0x000fe20008410000 */
        /* <DEDUP_REMOVED lines=8> */
[----:B------:R-:W-:Y:S01]  /*76d0*/  FMUL.FTZ R5, R36, R5 ;  /* 0x0000000524057220 */ /* 0x000fe20000410000 */
[----:B------:R1:W5:Y:S01]  /*76e0*/  LDL.LU R82, [R1+0xb0] ;  /* 0x0000b00001527983 */ /* 0x0003620000300800 */
[----:B------:R-:W-:Y:S01]  /*76f0*/  FFMA.FTZ R36, -R73, R73, 1 ;  /* 0x3f80000049247423 */ /* 0x000fe20000010149 */
[----:B------:R-:W-:Y:S01]  /*7700*/  FMUL.FTZ R4, R4, UR16 ;  /* 0x0000001004047c20 */ /* 0x000fe20008410000 */
[----:B------:R-:W-:Y:S01]  /*7710*/  FMUL.FTZ R21, R21, UR16 ;  /* 0x0000001015157c20 */ /* 0x000fe20008410000 */
[----:B------:R1:W5:Y:S01]  /*7720*/  LDL.LU R81, [R1+0xac] ;  /* 0x0000ac0001517983 */ /* 0x0003620000300800 */
[----:B------:R-:W-:Y:S01]  /*7730*/  FMUL.FTZ R20, R20, UR16 ;  /* 0x0000001014147c20 */ /* 0x000fe20008410000 */
        /* <DEDUP_REMOVED lines=8> */
[----:B------:R-:W-:Y:S01]  /*77c0*/  F2FP.BF16.F32.PACK_AB R132, R4, R5 ;  /* 0x000000050484723e */ /* 0x000fe200000010ff */
[----:B------:R-:W-:Y:S01]  /*77d0*/  FMUL.FTZ R4, R53, R37 ;  /* 0x0000002535047220 */ /* 0x000fe20000410000 */
[----:B------:R1:W5:Y:S01]  /*77e0*/  LDL.LU R78, [R1+0xa0] ;  /* 0x0000a000014e7983 */ /* 0x0003620000300800 */
[----:B------:R-:W-:Y:S01]  /*77f0*/  F2FP.BF16.F32.PACK_AB R49, R20, R21 ;  /* 0x000000151431723e */ /* 0x000fe200000010ff */
[----:B------:R-:W-:Y:S01]  /*7800*/  FFMA.FTZ R21, -R71, R71, 1 ;  /* 0x3f80000047157423 */ /* 0x000fe20000010147 */
[----:B------:R-:W-:Y:S01]  /*7810*/  FFMA.FTZ R20, -R70, R70, 1 ;  /* 0x3f80000046147423 */ /* 0x000fe20000010146 */
[----:B------:R1:W5:Y:S01]  /*7820*/  LDL.LU R77, [R1+0x9c] ;  /* 0x00009c00014d7983 */ /* 0x0003620000300800 */
[C---:B------:R-:W-:Y:S01]  /*7830*/  FADD.FTZ R37, -R145.reuse, R64 ;  /* 0x0000004091257221 */ /* 0x040fe20000010100 */
[----:B------:R-:W-:Y:S01]  /*7840*/  FMUL.FTZ R5, R52, R36 ;  /* 0x0000002434057220 */ /* 0x000fe20000410000 */
[----:B------:R-:W-:Y:S01]  /*7850*/  FADD.FTZ R36, -R145, R65 ;  /* 0x0000004191247221 */ /* 0x000fe20000010100 */
[----:B------:R1:W5:Y:S01]  /*7860*/  LDL.LU R76, [R1+0x98] ;  /* 0x00009800014c7983 */ /* 0x0003620000300800 */
[----:B------:R-:W-:Y:S01]  /*7870*/  FMUL.FTZ R37, R69, R37 ;  /* 0x0000002545257220 */ /* 0x000fe20000410000 */
[----:B------:R-:W-:Y:S01]  /*7880*/  FMUL.FTZ R21, R21, UR16 ;  /* 0x0000001015157c20 */ /* 0x000fe20008410000 */
[----:B------:R-:W-:Y:S01]  /*7890*/  FMUL.FTZ R36, R68, R36 ;  /* 0x0000002444247220 */ /* 0x000fe20000410000 */
[----:B------:R1:W5:Y:S01]  /*78a0*/  LDL.LU R75, [R1+0x94] ;  /* 0x00009400014b7983 */ /* 0x0003620000300800 */
[----:B------:R-:W-:Y:S01]  /*78b0*/  FMUL.FTZ R20, R20, UR16 ;  /* 0x0000001014147c20 */ /* 0x000fe20008410000 */
[----:B------:R-:W-:Y:S01]  /*78c0*/  F2FP.BF16.F32.PACK_AB R133, R32, R33 ;  /* 0x000000212085723e */ /* 0x000fe200000010ff */
[----:B------:R-:W-:Y:S01]  /*78d0*/  FMUL.FTZ R37, R37, R21 ;  /* 0x0000001525257220 */ /* 0x000fe20000410000 */
[----:B------:R1:W5:Y:S01]  /*78e0*/  LDL.LU R74, [R1+0x90] ;  /* 0x00009000014a7983 */ /* 0x0003620000300800 */
[----:B------:R-:W-:Y:S01]  /*78f0*/  FMUL.FTZ R36, R36, R20 ;  /* 0x0000001424247220 */ /* 0x000fe20000410000 */
[----:B------:R-:W-:Y:S01]  /*7900*/  FFMA.FTZ R20, -R186, R186, 1 ;  /* 0x3f800000ba147423 */ /* 0x000fe200000101ba */
[----:B------:R-:W-:Y:S01]  /*7910*/  FFMA.FTZ R21, -R185, R185, 1 ;  /* 0x3f800000b9157423 */ /* 0x000fe200000101b9 */
[----:B------:R1:W5:Y:S01]  /*7920*/  LDL.LU R73, [R1+0x8c] ;  /* 0x00008c0001497983 */ /* 0x0003620000300800 */
[----:B------:R-:W-:Y:S01]  /*7930*/  F2FP.BF16.F32.PACK_AB R17, R162, R163 ;  /* 0x000000a3a211723e */ /* 0x000fe200000010ff */
[----:B------:R-:W-:Y:S01]  /*7940*/  FMUL.FTZ R20, R20, UR16 ;  /* 0x0000001014147c20 */ /* 0x000fe20008410000 */
[----:B------:R-:W-:Y:S01]  /*7950*/  F2FP.BF16.F32.PACK_AB R48, R4, R5 ;  /* 0x000000050430723e */ /* 0x000fe200000010ff */
[----:B------:R1:W5:Y:S01]  /*7960*/  LDL.LU R72, [R1+0x88] ;  /* 0x0000880001487983 */ /* 0x0003620000300800 */
[----:B------:R-:W-:Y:S03]  /*7970*/  FMUL.FTZ R21, R21, UR16 ;  /* 0x0000001015157c20 */ /* 0x000fe60008410000 */
[----:B------:R1:W5:Y:S04]  /*7980*/  LDL.LU R71, [R1+0x84] ;  /* 0x0000840001477983 */ /* 0x0003680000300800 */
[----:B------:R1:W5:Y:S04]  /*7990*/  LDL.LU R70, [R1+0x80] ;  /* 0x0000800001467983 */ /* 0x0003680000300800 */
[----:B------:R1:W5:Y:S04]  /*79a0*/  LDL.LU R69, [R1+0x7c] ;  /* 0x00007c0001457983 */ /* 0x0003680000300800 */
[----:B------:R1:W5:Y:S01]  /*79b0*/  LDL.LU R68, [R1+0x78] ;  /* 0x0000780001447983 */ /* 0x0003620000300800 */
[----:B------:R-:W3:Y:S01]  /*79c0*/  S2R R186, SR_TID.X ;  /* 0x0000000000ba7919 */ /* 0x000ee20000002100 */
[----:B------:R-:W4:Y:S01]  /*79d0*/  S2R R185, SR_TID.X ;  /* 0x0000000000b97919 */ /* 0x000f220000002100 */
[----:B---3--:R-:W-:Y:S02]  /*79e0*/  IMAD.SHL.U32 R186, R186, 0x40, RZ ;  /* 0x00000040baba7824 */ /* 0x008fe400078e00ff */
[C---:B--2---:R-:W-:Y:S01]  /*79f0*/  FADD.FTZ R6, -R3.reuse, R6 ;  /* 0x0000000603067221 */ /* 0x044fe20000010100 */
[----:B------:R-:W-:Y:S03]  /*7a00*/  FADD.FTZ R7, -R3, R7 ;  /* 0x0000000703077221 */ /* 0x000fe60000010100 */
[----:B------:R-:W-:Y:S01]  /*7a10*/  FMUL.FTZ R33, R187, R6 ;  /* 0x00000006bb217220 */ /* 0x000fe20000410000 */
[----:B------:R-:W-:Y:S01]  /*7a20*/  FMUL.FTZ R32, R184, R7 ;  /* 0x00000007b8207220 */ /* 0x000fe20000410000 */
[----:B------:R-:W2:Y:S01]  /*7a30*/  S2R R187, SR_TID.X ;  /* 0x0000000000bb7919 */ /* 0x000ea20000002100 */
[----:B----4-:R-:W-:Y:S02]  /*7a40*/  SHF.L.U32 R184, R185, 0x3, RZ ;  /* 0x00000003b9b87819 */ /* 0x010fe400000006ff */
[----:B--2---:R-:W-:Y:S01]  /*7a50*/  SHF.L.U32 R187, R187, 0x5, RZ ;  /* 0x00000005bbbb7819 */ /* 0x004fe200000006ff */
[----:B-1----:R-:W-:Y:S06]  /*7a60*/  BRA.U !UP3, `(.L_x_2062) ;  /* 0x000000010be87547 */ /* 0x002fec000b800000 */
[----:B------:R-:W2:Y:S01]  /*7a70*/  LDL.LU R135, [R1+0x54] ;  /* 0x0000540001877983 */ /* 0x000ea20000300800 */
[----:B------:R-:W1:Y:S01]  /*7a80*/  LDC R52, c[0x0][0x3b0] ;  /* 0x0000ec00ff347b82 */ /* 0x000e620000000800 */
[----:B------:R-:W-:Y:S01]  /*7a90*/  IADD3 R5, P1, PT, RZ, -UR29, RZ ;  /* 0x8000001dff057c10 */ /* 0x000fe2000ff3e0ff */
[----:B------:R-:W-:Y:S01]  /*7aa0*/  ULOP3.LUT UR9, UR37, 0x1, URZ, 0xc0, !UPT ;  /* 0x0000000125097892 */ /* 0x000fe2000f8ec0ff */
[----:B------:R-:W3:Y:S01]  /*7ab0*/  LDL.LU R65, [R1+0x50] ;  /* 0x0000500001417983 */ /* 0x000ee20000300800 */
[----:B------:R-:W-:Y:S02]  /*7ac0*/  LOP3.LUT R136, R184, 0x38, RZ, 0xc0, !PT ;  /* 0x00000038b8887812 */ /* 0x000fe400078ec0ff */
[----:B------:R-:W-:Y:S01]  /*7ad0*/  UISETP.NE.U32.AND UP1, UPT, UR9, 0x1, UPT ;  /* 0x000000010900788c */ /* 0x000fe2000bf25070 */
[----:B------:R-:W4:Y:S01]  /*7ae0*/  LDL.LU R64, [R1+0x40] ;  /* 0x0000400001407983 */ /* 0x000f220000300800 */
[----:B------:R-:W-:Y:S01]  /*7af0*/  ISETP.GE.AND P2, PT, R136, UR5, PT ;  /* 0x0000000588007c0c */ /* 0x000fe2000bf46270 */
[----:B------:R-:W1:Y:S01]  /*7b00*/  LDC R53, c[0x0][0x3b4] ;  /* 0x0000ed00ff357b82 */ /* 0x000e620000000800 */
[----:B------:R-:W-:Y:S06]  /*7b10*/  USEL UR9, UR28, 0x4000, !UP1 ;  /* 0x000040001c097887 */ /* 0x000fec000c800000 */
[----:B------:R-:W-:Y:S02]  /*7b20*/  VIADD R208, R208, UR9 ;  /* 0x00000009d0d07c36 */ /* 0x000fe40008000000 */
[----:B------:R-:W-:Y:S02]  /*7b30*/  VIADD R182, R182, UR9 ;  /* 0x00000009b6b67c36 */ /* 0x000fe40008000000 */
[----:B----4-:R-:W-:Y:S01]  /*7b40*/  VIADD R64, R64, UR9 ;  /* 0x0000000940407c36 */ /* 0x010fe20008000000 */
[C---:B-1----:R-:W-:Y:S01]  /*7b50*/  SHF.L.U64.HI R7, R52.reuse, 0x6, R53 ;  /* 0x0000000634077819 */ /* 0x042fe20000010235 */
[C---:B------:R-:W-:Y:S02]  /*7b60*/  IMAD.SHL.U32 R4, R52.reuse, 0x80, RZ ;  /* 0x0000008034047824 */ /* 0x040fe400078e00ff */
[----:B------:R-:W-:Y:S02]  /*7b70*/  IMAD.SHL.U32 R6, R52, 0x40, RZ ;  /* 0x0000004034067824 */ /* 0x000fe400078e00ff */
[----:B------:R-:W-:Y:S01]  /*7b80*/  IMAD.X R4, RZ, RZ, ~R4, P1 ;  /* 0x000000ffff047224 */ /* 0x000fe200008e0e04 */
[----:B------:R-:W-:Y:S04]  /*7b90*/  ISETP.GE.AND P1, PT, R136, UR5, PT ;  /* 0x0000000588007c0c */ /* 0x000fe8000bf26270 */
[----:B------:R-:W-:Y:S04]  /*7ba0*/  SHF.R.S64 R5, R5, 0x1f, R4 ;  /* 0x0000001f05057819 */ /* 0x000fe80000001004 */
[----:B--2---:R-:W-:Y:S04]  /*7bb0*/  IADD3 R135, P5, PT, R5, R135, RZ ;  /* 0x0000008705877210 */ /* 0x004fe80007fbe0ff */
[----:B---3--:R-:W-:Y:S01]  /*7bc0*/  LEA.HI.X.SX32 R65, R4, R65, 0x1, P5 ;  /* 0x0000004104417211 */ /* 0x008fe200028f0eff */
[----:B------:R1:W-:Y:S01]  /*7bd0*/  STL [R1+0x54], R135 ;  /* 0x0000548701007387 */ /* 0x0003e20000100800 */
[----:B------:R-:W-:Y:S03]  /*7be0*/  @!P2 IMAD.MOV.U32 R4, RZ, RZ, R135 ;  /* 0x000000ffff04a224 */ /* 0x000fe600078e0087 */
[----:B------:R1:W-:Y:S01]  /*7bf0*/  STL [R1+0x50], R65 ;  /* 0x0000504101007387 */ /* 0x0003e20000100800 */
[--C-:B------:R-:W-:Y:S03]  /*7c00*/  @!P2 IMAD.MOV.U32 R5, RZ, RZ, R65.reuse ;  /* 0x000000ffff05a224 */ /* 0x100fe600078e0041 */
[----:B------:R1:W-:Y:S04]  /*7c10*/  STL [R1+0x40], R64 ;  /* 0x0000404001007387 */ /* 0x0003e80000100800 */
[----:B------:R-:W-:Y:S01]  /*7c20*/  @!PT LDS RZ, [RZ] ;  /* 0x00000000fffff984 */ /* 0x000fe20000000800 */
[----:B------:R-:W-:Y:S01]  /*7c30*/  @!PT LDS RZ, [RZ] ;  /* 0x00000000fffff984 */ /* 0x000fe20000000800 */
[----:B------:R-:W-:Y:S01]  /*7c40*/  @!PT LDS RZ, [RZ] ;  /* 0x00000000fffff984 */ /* 0x000fe20000000800 */
[----:B------:R2:W-:Y:S04]  /*7c50*/  @!P2 LDGSTS.E.BYPASS.LTC128B.128 [R64], desc[UR26][R4.64] ;  /* 0x000000000440afae */ /* 0x0005e8000b981a1a */
[----:B------:R1:W-:Y:S04]  /*7c60*/  @P2 STS.64 [R208], RZ ;  /* 0x000000ffd0002388 */ /* 0x0003e80000000a00 */
[----:B------:R1:W-:Y:S04]  /*7c70*/  @P2 STS.64 [R208+0x8], RZ ;  /* 0x000008ffd0002388 */ /* 0x0003e80000000a00 */
[----:B------:R1:W-:Y:S04]  /*7c80*/  @P1 STS.64 [R208+0x1000], RZ ;  /* 0x001000ffd0001388 */ /* 0x0003e80000000a00 */
[----:B------:R1:W-:Y:S01]  /*7c90*/  @P1 STS.64 [R208+0x1008], RZ ;  /* 0x001008ffd0001388 */ /* 0x0003e20000000a00 */
[----:B--2---:R-:W-:Y:S04]  /*7ca0*/  IADD3 R4, P6, PT, R6, R135, RZ ;  /* 0x0000008706047210 */ /* 0x004fe80007fde0ff */
[----:B------:R-:W-:Y:S01]  /*7cb0*/  @!P1 IADD3 R6, P5, PT, R4, R6, RZ ;  /* 0x0000000604069210 */ /* 0x000fe20007fbe0ff */
[----:B------:R-:W-:Y:S04]  /*7cc0*/  IMAD.X R5, R7, 0x1, R65, P6 ;  /* 0x0000000107057824 */ /* 0x000fe800030e0641 */
[----:B------:R-:W-:Y:S01]  /*7cd0*/  @!P1 IMAD.X R7, R5, 0x1, R7, P5 ;  /* 0x0000000105079824 */ /* 0x000fe200028e0607 */
        /* <DEDUP_REMOVED lines=11> */
[----:B------:R1:W-:Y:S01]  /*7d90*/  @P1 STS.64 [R208+0x3008], RZ ;  /* 0x003008ffd0001388 */ /* 0x0003e20000000a00 */
[C---:B--2---:R-:W-:Y:S04]  /*7da0*/  @!P1 LEA R4, P2, R52.reuse, R4, 0x7 ;  /* 0x0000000434049211 */ /* 0x044fe800078438ff */
[----:B------:R-:W-:Y:S05]  /*7db0*/  @!P1 LEA.HI.X R5, R52, R5, R53, 0x7, P2 ;  /* 0x0000000534059211 */ /* 0x000fea00010f3c35 */
[----:B------:R-:W-:Y:S01]  /*7dc0*/  @!PT LDS RZ, [RZ] ;  /* 0x00000000fffff984 */ /* 0x000fe20000000800 */
[----:B------:R-:W-:Y:S01]  /*7dd0*/  @!PT LDS RZ, [RZ] ;  /* 0x00000000fffff984 */ /* 0x000fe20000000800 */
[----:B------:R-:W-:Y:S01]  /*7de0*/  @!PT LDS RZ, [RZ] ;  /* 0x00000000fffff984 */ /* 0x000fe20000000800 */
[----:B------:R1:W-:Y:S04]  /*7df0*/  @!P1 LDGSTS.E.BYPASS.LTC128B.128 [R64+0x3000], desc[UR26][R4.64] ;  /* 0x0300000004409fae */ /* 0x0003e8000b981a1a */
[----:B------:R-:W0:Y:S02]  /*7e00*/  LDGDEPBAR ;  /* 0x00000000000079af */ /* 0x000e240000000000 */
.L_x_2062:
[----:B-1----:R-:W2:Y:S01]  /*7e10*/  LDL.LU R65, [R1+0x1c] ;  /* 0x00001c0001417983 */ /* 0x002ea20000300800 */
[C---:B-----5:R-:W-:Y:S01]  /*7e20*/  FADD.FTZ R12, -R2.reuse, R12 ;  /* 0x0000000c020c7221 */ /* 0x060fe20000010100 */
[C---:B------:R-:W-:Y:S01]  /*7e30*/  FADD.FTZ R13, -R2.reuse, R13 ;  /* 0x0000000d020d7221 */ /* 0x040fe20000010100 */
[C---:B------:R-:W-:Y:S01]  /*7e40*/  FADD.FTZ R8, -R2.reuse, R8 ;  /* 0x0000000802087221 */ /* 0x040fe20000010100 */
[----:B------:R-:W3:Y:S01]  /*7e50*/  LDL.LU R64, [R1+0x18] ;  /* 0x0000180001407983 */ /* 0x000ee20000300800 */
[----:B------:R-:W-:Y:S01]  /*7e60*/  FADD.FTZ R9, -R2, R9 ;  /* 0x0000000902097221 */ /* 0x000fe20000010100 */
[C---:B------:R-:W-:Y:S01]  /*7e70*/  FADD.FTZ R14, -R0.reuse, R14 ;  /* 0x0000000e000e7221 */ /* 0x040fe20000010100 */
[----:B------:R-:W-:Y:S01]  /*7e80*/  FADD.FTZ R15, -R0, R15 ;  /* 0x0000000f000f7221 */ /* 0x000fe20000010100 */
[----:B------:R-:W4:Y:S01]  /*7e90*/  LDL.LU R53, [R1+0xc] ;  /* 0x00000c0001357983 */ /* 0x000f220000300800 */
[----:B------:R-:W-:Y:S01]  /*7ea0*/  FFMA.FTZ R4, -R200, R200, 1 ;  /* 0x3f800000c8047423 */ /* 0x000fe200000101c8 */
[----:B------:R-:W-:Y:S01]  /*7eb0*/  FFMA.FTZ R6, -R199, R199, 1 ;  /* 0x3f800000c7067423 */ /* 0x000fe200000101c7 */
[----:B------:R-:W-:Y:S01]  /*7ec0*/  FFMA.FTZ R5, -R195, R195, 1 ;  /* 0x3f800000c3057423 */ /* 0x000fe200000101c3 */
[----:B------:R-:W2:Y:S01]  /*7ed0*/  LDL.LU R52, [R1+0x8] ;  /* 0x0000080001347983 */ /* 0x000ea20000300800 */
[----:B------:R-:W-:Y:S01]  /*7ee0*/  FADD.FTZ R22, -R3, R22 ;  /* 0x0000001603167221 */ /* 0x000fe20000010100 */
[----:B------:R-:W-:Y:S01]  /*7ef0*/  FMUL.FTZ R7, R32, R21 ;  /* 0x0000001520077220 */ /* 0x000fe20000410000 */
[----:B------:R-:W-:Y:S01]  /*7f00*/  FMUL.FTZ R21, R6, UR16 ;  /* 0x0000001006157c20 */ /* 0x000fe20008410000 */
[----:B------:R-:W3:Y:S01]  /*7f10*/  LDL.LU R138, [R1+0x34] ;  /* 0x00003400018a7983 */ /* 0x000ee20000300800 */
[----:B------:R-:W-:Y:S01]  /*7f20*/  FMUL.FTZ R22, R234, R22 ;  /* 0x00000016ea167220 */ /* 0x000fe20000410000 */
[----:B------:R-:W-:Y:S01]  /*7f30*/  FMUL.FTZ R6, R5, UR16 ;  /* 0x0000001005067c20 */ /* 0x000fe20008410000 */
[C---:B------:R-:W-:Y:S01]  /*7f40*/  FADD.FTZ R23, -R3.reuse, R23 ;  /* 0x0000001703177221 */ /* 0x040fe20000010100 */
[----:B------:R-:W4:Y:S01]  /*7f50*/  LDL.LU R137, [R1+0x30] ;  /* 0x0000300001897983 */ /* 0x000f220000300800 */
[----:B------:R-:W-:Y:S01]  /*7f60*/  FADD.FTZ R18, -R3, R18 ;  /* 0x0000001203127221 */ /* 0x000fe20000010100 */
[----:B------:R-:W-:Y:S01]  /*7f70*/  FMUL.FTZ R22, R22, R6 ;  /* 0x0000000616167220 */ /* 0x000fe20000410000 */
[----:B------:R-:W-:Y:S01]  /*7f80*/  FMUL.FTZ R23, R233, R23 ;  /* 0x00000017e9177220 */ /* 0x000fe20000410000 */
[----:B------:R1:W-:Y:S01]  /*7f90*/  STS [R154+0x14000], R17 ;  /* 0x014000119a007388 */ /* 0x0003e20000000800 */
[----:B------:R-:W-:Y:S01]  /*7fa0*/  FFMA.FTZ R6, -R178, R178, 1 ;  /* 0x3f800000b2067423 */ /* 0x000fe200000101b2 */
[C---:B------:R-:W-:Y:S01]  /*7fb0*/  FADD.FTZ R39, -R3.reuse, R39 ;  /* 0x0000002703277221 */ /* 0x040fe20000010100 */
[----:B------:R-:W-:Y:S01]  /*7fc0*/  FADD.FTZ R38, -R3, R38 ;  /* 0x0000002603267221 */ /* 0x000fe20000010100 */
[----:B------:R-:W-:Y:S01]  /*7fd0*/  FMUL.FTZ R18, R242, R18 ;  /* 0x00000012f2127220 */ /* 0x000fe20000410000 */
[----:B------:R-:W-:Y:S01]  /*7fe0*/  FMUL.FTZ R32, R6, UR16 ;  /* 0x0000001006207c20 */ /* 0x000fe20008410000 */
[----:B------:R-:W-:Y:S01]  /*7ff0*/  FFMA.FTZ R6, -R174, R174, 1 ;  /* 0x3f800000ae067423 */ /* 0x000fe200000101ae */
[----:B------:R-:W-:Y:S01]  /*8000*/  FMUL.FTZ R39, R214, R39 ;  /* 0x00000027d6277220 */ /* 0x000fe20000410000 */
[----:B------:R-:W-:Y:S01]  /*8010*/  FMUL.FTZ R38, R213, R38 ;  /* 0x00000026d5267220 */ /* 0x000fe20000410000 */
[C---:B------:R-:W-:Y:S01]  /*8020*/  FADD.FTZ R19, -R3.reuse, R19 ;  /* 0x0000001303137221 */ /* 0x040fe20000010100 */
[----:B------:R-:W-:Y:S01]  /*8030*/  FMUL.FTZ R6, R6, UR16 ;  /* 0x0000001006067c20 */ /* 0x000fe20008410000 */
[C---:B------:R-:W-:Y:S01]  /*8040*/  FADD.FTZ R51, -R3.reuse, R51 ;  /* 0x0000003303337221 */ /* 0x040fe20000010100 */
[C---:B------:R-:W-:Y:S01]  /*8050*/  FADD.FTZ R50, -R3.reuse, R50 ;  /* 0x0000003203327221 */ /* 0x040fe20000010100 */
        /* <DEDUP_REMOVED lines=9> */
[----:B------:R-:W-:Y:S01]  /*80f0*/  FFMA.FTZ R3, -R164, R164, 1 ;  /* 0x3f800000a4037423 */ /* 0x000fe200000101a4 */
[----:B------:R-:W-:Y:S01]  /*8100*/  FMUL.FTZ R67, R188, R67 ;  /* 0x00000043bc437220 */ /* 0x000fe20000410000 */
[----:B------:R-:W-:Y:S01]  /*8110*/  FMUL.FTZ R55, R192, R55 ;  /* 0x00000037c0377220 */ /* 0x000fe20000410000 */
[----:B-1----:R-:W-:Y:S01]  /*8120*/  FMUL.FTZ R17, R33, R20 ;  /* 0x0000001421117220 */ /* 0x002fe20000410000 */
[----:B------:R-:W-:Y:S01]  /*8130*/  FMUL.FTZ R20, R4, UR16 ;  /* 0x0000001004147c20 */ /* 0x000fe20008410000 */
[----:B------:R-:W-:Y:S01]  /*8140*/  FFMA.FTZ R4, -R193, R193, 1 ;  /* 0x3f800000c1047423 */ /* 0x000fe200000101c1 */
[----:B------:R-:W-:Y:S01]  /*8150*/  FMUL.FTZ R3, R3, UR16 ;  /* 0x0000001003037c20 */ /* 0x000fe20008410000 */
[----:B------:R-:W-:Y:S01]  /*8160*/  FMUL.FTZ R66, R189, R66 ;  /* 0x00000042bd427220 */ /* 0x000fe20000410000 */
[----:B------:R-:W-:Y:S01]  /*8170*/  FMUL.FTZ R18, R18, R20 ;  /* 0x0000001412127220 */ /* 0x000fe20000410000 */
[----:B------:R-:W-:Y:S01]  /*8180*/  FMUL.FTZ R5, R4, UR16 ;  /* 0x0000001004057c20 */ /* 0x000fe20008410000 */
[----:B------:R-:W-:Y:S01]  /*8190*/  FMUL.FTZ R20, R39, R6 ;  /* 0x0000000627147220 */ /* 0x000fe20000410000 */
[----:B------:R-:W-:Y:S01]  /*81a0*/  FFMA.FTZ R6, -R168, R168, 1 ;  /* 0x3f800000a8067423 */ /* 0x000fe200000101a8 */
[----:B------:R-:W-:Y:S01]  /*81b0*/  FMUL.FTZ R4, R19, R21 ;  /* 0x0000001513047220 */ /* 0x000fe20000410000 */
[----:B------:R-:W-:Y:S01]  /*81c0*/  FMUL.FTZ R23, R23, R5 ;  /* 0x0000000517177220 */ /* 0x000fe20000410000 */
[----:B------:R-:W-:Y:S01]  /*81d0*/  F2FP.BF16.F32.PACK_AB R5, R7, R17 ;  /* 0x000000110705723e */ /* 0x000fe200000010ff */
[----:B------:R-:W-:Y:S01]  /*81e0*/  FFMA.FTZ R7, -R175, R175, 1 ;  /* 0x3f800000af077423 */ /* 0x000fe200000101af */
[----:B------:R-:W-:Y:S01]  /*81f0*/  FMUL.FTZ R6, R6, UR16 ;  /* 0x0000001006067c20 */ /* 0x000fe20008410000 */
[----:B------:R-:W-:Y:S01]  /*8200*/  FFMA.FTZ R17, -R179, R179, 1 ;  /* 0x3f800000b3117423 */ /* 0x000fe200000101b3 */
[----:B------:R-:W-:Y:S01]  /*8210*/  F2FP.BF16.F32.PACK_AB R33, R23, R22 ;  /* 0x000000161721723e */ /* 0x000fe200000010ff */
[----:B------:R-:W-:Y:S01]  /*8220*/  FMUL.FTZ R7, R7, UR16 ;  /* 0x0000001007077c20 */ /* 0x000fe20008410000 */
[----:B------:R1:W-:Y:S01]  /*8230*/  STS [R154+0x14400], R5 ;  /* 0x014400059a007388 */ /* 0x0003e20000000800 */
        /* <DEDUP_REMOVED lines=9> */
[----:B------:R-:W-:Y:S01]  /*82d0*/  FMUL.FTZ R17, R17, UR16 ;  /* 0x0000001011117c20 */ /* 0x000fe20008410000 */
[----:B------:R-:W-:Y:S01]  /*82e0*/  FMUL.FTZ R66, R66, R6 ;  /* 0x0000000642427220 */ /* 0x000fe20000410000 */
[----:B------:R-:W-:Y:S01]  /*82f0*/  FMUL.FTZ R50, R50, R7 ;  /* 0x0000000732327220 */ /* 0x000fe20000410000 */
[----:B------:R-:W-:Y:S01]  /*8300*/  FFMA.FTZ R7, -R166, R166, 1 ;  /* 0x3f800000a6077423 */ /* 0x000fe200000101a6 */
[----:B------:R-:W-:Y:S01]  /*8310*/  FMUL.FTZ R3, R3, UR16 ;  /* 0x0000001003037c20 */ /* 0x000fe20008410000 */
[----:B------:R-:W-:Y:S01]  /*8320*/  FFMA.FTZ R6, -R223, R223, 1 ;  /* 0x3f800000df067423 */ /* 0x000fe200000101df */
[----:B------:R-:W-:Y:S01]  /*8330*/  FMUL.FTZ R34, R34, R17 ;  /* 0x0000001122227220 */ /* 0x000fe20000410000 */
[----:B------:R-:W-:Y:S01]  /*8340*/  FMUL.FTZ R7, R7, UR16 ;  /* 0x0000001007077c20 */ /* 0x000fe20008410000 */
[----:B------:R-:W-:Y:S01]  /*8350*/  FFMA.FTZ R17, -R167, R167, 1 ;  /* 0x3f800000a7117423 */ /* 0x000fe200000101a7 */
[----:B------:R-:W-:Y:S01]  /*8360*/  FADD.FTZ R29, -R2, R29 ;  /* 0x0000001d021d7221 */ /* 0x000fe20000010100 */
[----:B------:R-:W-:Y:S01]  /*8370*/  FMUL.FTZ R6, R6, UR16 ;  /* 0x0000001006067c20 */ /* 0x000fe20008410000 */
[----:B------:R-:W-:Y:S01]  /*8380*/  FMUL.FTZ R22, R55, R7 ;  /* 0x0000000737167220 */ /* 0x000fe20000410000 */
[----:B------:R-:W-:Y:S01]  /*8390*/  FFMA.FTZ R7, -R225, R225, 1 ;  /* 0x3f800000e1077423 */ /* 0x000fe200000101e1 */
[----:B------:R-:W-:Y:S01]  /*83a0*/  FMUL.FTZ R17, R17, UR16 ;  /* 0x0000001011117c20 */ /* 0x000fe20008410000 */
[----:B------:R-:W-:Y:S01]  /*83b0*/  FMUL.FTZ R54, R194, R54 ;  /* 0x00000036c2367220 */ /* 0x000fe20000410000 */
[----:B------:R-:W-:Y:S01]  /*83c0*/  F2FP.BF16.F32.PACK_AB R4, R4, R18 ;  /* 0x000000120404723e */ /* 0x000fe200000010ff */
[----:B------:R-:W-:Y:S01]  /*83d0*/  FMUL.FTZ R7, R7, UR16 ;  /* 0x0000001007077c20 */ /* 0x000fe20008410000 */
[----:B------:R-:W-:Y:S01]  /*83e0*/  FMUL.FTZ R29, R247, R29 ;  /* 0x0000001df71d7220 */ /* 0x000fe20000410000 */
[----:B------:R-:W-:Y:S01]  /*83f0*/  FMUL.FTZ R54, R54, R17 ;  /* 0x0000001136367220 */ /* 0x000fe20000410000 */
[----:B-1----:R-:W-:Y:S01]  /*8400*/  FFMA.FTZ R5, -R219, R219, 1 ;  /* 0x3f800000db057423 */ /* 0x002fe200000101db */
[----:B------:R1:W-:Y:S01]  /*8410*/  STS [R161+0x14400], R4 ;  /* 0x01440004a1007388 */ /* 0x0003e20000000800 */
[C---:B------:R-:W-:Y:S01]  /*8420*/  FADD.FTZ R28, -R2.reuse, R28 ;  /* 0x0000001c021c7221 */ /* 0x040fe20000010100 */
[----:B------:R-:W-:Y:S01]  /*8430*/  FADD.FTZ R25, -R2, R25 ;  /* 0x0000001902197221 */ /* 0x000fe20000010100 */
[----:B------:R-:W-:Y:S01]  /*8440*/  FMUL.FTZ R5, R5, UR16 ;  /* 0x0000001005057c20 */ /* 0x000fe20008410000 */
[----:B------:R3:W-:Y:S01]  /*8450*/  STS [R161+0x14000], R16 ;  /* 0x01400010a1007388 */ /* 0x0007e20000000800 */
[----:B------:R-:W-:Y:S01]  /*8460*/  FMUL.FTZ R28, R248, R28 ;  /* 0x0000001cf81c7220 */ /* 0x000fe20000410000 */
[----:B------:R-:W-:Y:S01]  /*8470*/  FMUL.FTZ R25, R251, R25 ;  /* 0x00000019fb197220 */ /* 0x000fe20000410000 */
[C---:B------:R-:W-:Y:S01]  /*8480*/  FADD.FTZ R44, -R2.reuse, R44 ;  /* 0x0000002c022c7221 */ /* 0x040fe20000010100 */
[C---:B------:R-:W-:Y:S01]  /*8490*/  FADD.FTZ R41, -R2.reuse, R41 ;  /* 0x0000002902297221 */ /* 0x040fe20000010100 */
        /* <DEDUP_REMOVED lines=8> */
[----:B------:R-:W-:Y:S01]  /*8520*/  FADD.FTZ R61, -R2, R61 ;  /* 0x0000003d023d7221 */ /* 0x000fe20000010100 */
[----:B------:R-:W-:Y:S01]  /*8530*/  FFMA.FTZ R2, -R177, R177, 1 ;  /* 0x3f800000b1027423 */ /* 0x000fe200000101b1 */
[----:B------:R-:W-:Y:S01]  /*8540*/  FMUL.FTZ R45, R229, R45 ;  /* 0x0000002de52d7220 */ /* 0x000fe20000410000 */
[----:B------:R-:W-:Y:S01]  /*8550*/  FMUL.FTZ R57, R224, R57 ;  /* 0x00000039e0397220 */ /* 0x000fe20000410000 */
[----:B------:R-:W-:Y:S01]  /*8560*/  FMUL.FTZ R61, R217, R61 ;  /* 0x0000003dd93d7220 */ /* 0x000fe20000410000 */
[----:B------:R-:W-:Y:S01]  /*8570*/  FMUL.FTZ R60, R220, R60 ;  /* 0x0000003cdc3c7220 */ /* 0x000fe20000410000 */
[C---:B------:R-:W-:Y:S01]  /*8580*/  FADD.FTZ R10, -R0.reuse, R10 ;  /* 0x0000000a000a7221 */ /* 0x040fe20000010100 */
[----:B------:R-:W-:Y:S01]  /*8590*/  FADD.FTZ R11, -R0, R11 ;  /* 0x0000000b000b7221 */ /* 0x000fe20000010100 */
[----:B-1----:R-:W-:Y:S01]  /*85a0*/  FFMA.FTZ R4, -R190, R190, 1 ;  /* 0x3f800000be047423 */ /* 0x002fe200000101be */
[----:B------:R-:W-:Y:S01]  /*85b0*/  FMUL.FTZ R56, R226, R56 ;  /* 0x00000038e2387220 */ /* 0x000fe20000410000 */
[----:B------:R-:W-:Y:S01]  /*85c0*/  FADD.FTZ R26, -R0, R26 ;  /* 0x0000001a001a7221 */ /* 0x000fe20000010100 */
[----:B------:R-:W-:Y:S01]  /*85d0*/  FMUL.FTZ R24, R252, R24 ;  /* 0x00000018fc187220 */ /* 0x000fe20000410000 */
[----:B------:R-:W-:Y:S01]  /*85e0*/  FMUL.FTZ R4, R4, UR16 ;  /* 0x0000001004047c20 */ /* 0x000fe20008410000 */
[----:B------:R-:W-:Y:S01]  /*85f0*/  FMUL.FTZ R35, R221, R35 ;  /* 0x00000023dd237220 */ /* 0x000fe20000410000 */
[C---:B------:R-:W-:Y:S01]  /*8600*/  FADD.FTZ R27, -R0.reuse, R27 ;  /* 0x0000001b001b7221 */ /* 0x040fe20000010100 */
[C---:B------:R-:W-:Y:S01]  /*8610*/  FADD.FTZ R31, -R0.reuse, R31 ;  /* 0x0000001f001f7221 */ /* 0x040fe20000010100 */
        /* <DEDUP_REMOVED lines=11> */
[----:B------:R-:W-:Y:S01]  /*86d0*/  FFMA.FTZ R0, -R196, R196, 1 ;  /* 0x3f800000c4007423 */ /* 0x000fe200000101c4 */
[----:B------:R-:W-:Y:S01]  /*86e0*/  F2FP.BF16.F32.PACK_AB R32, R32, R34 ;  /* 0x000000222020723e */ /* 0x000fe200000010ff */
[----:B------:R-:W-:Y:S01]  /*86f0*/  FMUL.FTZ R47, R249, R47 ;  /* 0x0000002ff92f7220 */ /* 0x000fe20000410000 */
[----:B------:R-:W-:Y:S01]  /*8700*/  FMUL.FTZ R63, R235, R63 ;  /* 0x0000003feb3f7220 */ /* 0x000fe20000410000 */
[----:B------:R-:W-:Y:S01]  /*8710*/  FMUL.FTZ R0, R0, UR16 ;  /* 0x0000001000007c20 */ /* 0x000fe20008410000 */
[----:B------:R-:W-:Y:S01]  /*8720*/  FMUL.FTZ R46, R250, R46 ;  /* 0x0000002efa2e7220 */ /* 0x000fe20000410000 */
[----:B------:R-:W-:Y:S01]  /*8730*/  F2FP.BF16.F32.PACK_AB R20, R20, R38 ;  /* 0x000000261414723e */ /* 0x000fe200000010ff */
[----:B------:R-:W-:Y:S01]  /*8740*/  FMUL.FTZ R62, R239, R62 ;  /* 0x0000003eef3e7220 */ /* 0x000fe20000410000 */
[----:B------:R-:W-:Y:S01]  /*8750*/  F2FP.BF16.F32.PACK_AB R21, R21, R50 ;  /* 0x000000321515723e */ /* 0x000fe200000010ff */
[----:B------:R-:W-:Y:S01]  /*8760*/  FMUL.FTZ R58, R246, R58 ;  /* 0x0000003af63a7220 */ /* 0x000fe20000410000 */
[----:B------:R-:W-:Y:S01]  /*8770*/  FMUL.FTZ R59, R245, R59 ;  /* 0x0000003bf53b7220 */ /* 0x000fe20000410000 */
[----:B------:R-:W-:Y:S02]  /*8780*/  F2FP.BF16.F32.PACK_AB R22, R22, R54 ;  /* 0x000000361616723e */ /* 0x000fe400000010ff */
[----:B------:R-:W-:Y:S02]  /*8790*/  F2FP.BF16.F32.PACK_AB R36, R36, R37 ;  /* 0x000000252424723e */ /* 0x000fe400000010ff */
[----:B------:R-:W-:Y:S02]  /*87a0*/  F2FP.BF16.F32.PACK_AB R23, R23, R66 ;  /* 0x000000421717723e */ /* 0x000fe400000010ff */
[----:B------:R-:W-:Y:S02]  /*87b0*/  LOP3.LUT R142, R185, 0x10, RZ, 0xc0, !PT ;  /* 0x00000010b98e7812 */ /* 0x000fe400078ec0ff */
[----:B------:R-:W-:Y:S01]  /*87c0*/  LOP3.LUT R242, R184, 0x38, RZ, 0xc0, !PT ;  /* 0x00000038b8f27812 */ /* 0x000fe200078ec0ff */
[----:B----4-:R-:W-:Y:S01]  /*87d0*/  FMUL.FTZ R11, R137, R11 ;  /* 0x0000000b890b7220 */ /* 0x010fe20000410000 */
[----:B------:R-:W-:Y:S01]  /*87e0*/  FMUL.FTZ R12, R53, R12 ;  /* 0x0000000c350c7220 */ /* 0x000fe20000410000 */
[----:B--2---:R-:W-:Y:S01]  /*87f0*/  FMUL.FTZ R13, R52, R13 ;  /* 0x0000000d340d7220 */ /* 0x004fe20000410000 */
[----:B------:R-:W2:Y:S01]  /*8800*/  LDL.LU R53, [R1+0x2c] ;  /* 0x00002c0001357983 */ /* 0x000ea20000300800 */
[----:B------:R-:W-:Y:S01]  /*8810*/  FMUL.FTZ R8, R65, R8 ;  /* 0x0000000841087220 */ /* 0x000fe20000410000 */
[----:B---3--:R-:W-:Y:S01]  /*8820*/  FMUL.FTZ R9, R64, R9 ;  /* 0x0000000940097220 */ /* 0x008fe20000410000 */
[----:B------:R-:W-:Y:S01]  /*8830*/  FMUL.FTZ R13, R13, R3 ;  /* 0x000000030d0d7220 */ /* 0x000fe20000410000 */
[----:B------:R-:W3:Y:S01]  /*8840*/  LDL.LU R52, [R1+0x28] ;  /* 0x0000280001347983 */ /* 0x000ee20000300800 */
[----:B------:R-:W-:Y:S01]  /*8850*/  FFMA.FTZ R3, -R206, R206, 1 ;  /* 0x3f800000ce037423 */ /* 0x000fe200000101ce */
[----:B------:R-:W-:Y:S01]  /*8860*/  FMUL.FTZ R8, R8, R7 ;  /* 0x0000000708087220 */ /* 0x000fe20000410000 */
[----:B------:R-:W-:Y:S01]  /*8870*/  FMUL.FTZ R9, R9, R6 ;  /* 0x0000000609097220 */ /* 0x000fe20000410000 */
[----:B------:R-:W4:Y:S01]  /*8880*/  LDL.LU R136, [R1+0x24] ;  /* 0x0000240001887983 */ /* 0x000f220000300800 */
[----:B------:R-:W-:Y:S01]  /*8890*/  FMUL.FTZ R3, R3, UR16 ;  /* 0x0000001003037c20 */ /* 0x000fe20008410000 */
[----:B------:R-:W-:Y:S01]  /*88a0*/  FMUL.FTZ R12, R12, R5 ;  /* 0x000000050c0c7220 */ /* 0x000fe20000410000 */
[----:B------:R-:W-:Y:S01]  /*88b0*/  FFMA.FTZ R5, -R207, R207, 1 ;  /* 0x3f800000cf057423 */ /* 0x000fe200000101cf */
[----:B------:R-:W4:Y:S01]  /*88c0*/  LDL.LU R135, [R1+0x20] ;  /* 0x0000200001877983 */ /* 0x000f220000300800 */
[----:B------:R-:W-:Y:S01]  /*88d0*/  FMUL.FTZ R17, R29, R3 ;  /* 0x000000031d117220 */ /* 0x000fe20000410000 */
[----:B------:R-:W-:Y:S01]  /*88e0*/  F2FP.BF16.F32.PACK_AB R3, R9, R8 ;  /* 0x000000080903723e */ /* 0x000fe200000010ff */
[----:B------:R-:W-:Y:S01]  /*88f0*/  FMUL.FTZ R5, R5, UR16 ;  /* 0x0000001005057c20 */ /* 0x000fe20008410000 */
[----:B------:R-:W4:Y:S01]  /*8900*/  LDL.LU R65, [R1+0x14] ;  /* 0x0000140001417983 */ /* 0x000f220000300800 */
[----:B------:R-:W-:Y:S01]  /*8910*/  FFMA.FTZ R6, -R210, R210, 1 ;  /* 0x3f800000d2067423 */ /* 0x000fe200000101d2 */
[----:B------:R-:W-:Y:S01]  /*8920*/  F2FP.BF16.F32.PACK_AB R19, R13, R12 ;  /* 0x0000000c0d13723e */ /* 0x000fe200000010ff */
[----:B------:R-:W-:Y:S01]  /*8930*/  FMUL.FTZ R28, R28, R5 ;  /* 0x000000051c1c7220 */ /* 0x000fe20000410000 */
[----:B------:R-:W4:Y:S01]  /*8940*/  LDL.LU R64, [R1+0x10] ;  /* 0x0000100001407983 */ /* 0x000f220000300800 */
[----:B------:R-:W-:Y:S01]  /*8950*/  FMUL.FTZ R6, R6, UR16 ;  /* 0x0000001006067c20 */ /* 0x000fe20008410000 */
[----:B------:R-:W-:Y:S01]  /*8960*/  FFMA.FTZ R5, -R191, R191, 1 ;  /* 0x3f800000bf057423 */ /* 0x000fe200000101bf */
[----:B------:R-:W-:Y:S01]  /*8970*/  FMUL.FTZ R12, R45, R4 ;  /* 0x000000042d0c7220 */ /* 0x000fe20000410000 */
[----:B------:R1:W-:Y:S01]  /*8980*/  STS [R154+0x16000], R3 ;  /* 0x016000039a007388 */ /* 0x0003e20000000800 */
[----:B------:R-:W-:Y:S01]  /*8990*/  FMUL.FTZ R18, R25, R6 ;  /* 0x0000000619127220 */ /* 0x000fe20000410000 */
[----:B------:R-:W-:Y:S01]  /*89a0*/  FMUL.FTZ R5, R5, UR16 ;  /* 0x0000001005057c20 */ /* 0x000fe20008410000 */
[----:B------:R-:W-:Y:S01]  /*89b0*/  FFMA.FTZ R6, -R201, R201, 1 ;  /* 0x3f800000c9067423 */ /* 0x000fe200000101c9 */
[----:B------:R-:W-:Y:S01]  /*89c0*/  FFMA.FTZ R4, -R171, R171, 1 ;  /* 0x3f800000ab047423 */ /* 0x000fe200000101ab */
[----:B------:R-:W-:Y:S01]  /*89d0*/  FMUL.FTZ R10, R138, R10 ;  /* 0x0000000a8a0a7220 */ /* 0x000fe20000410000 */
[----:B------:R-:W-:Y:S01]  /*89e0*/  FMUL.FTZ R44, R44, R5 ;  /* 0x000000052c2c7220 */ /* 0x000fe20000410000 */
[----:B------:R-:W-:Y:S01]  /*89f0*/  FMUL.FTZ R6, R6, UR16 ;  /* 0x0000001006067c20 */ /* 0x000fe20008410000 */
[----:B------:R-:W-:Y:S01]  /*8a00*/  FFMA.FTZ R5, -R176, R176, 1 ;  /* 0x3f800000b0057423 */ /* 0x000fe200000101b0 */
[----:B------:R-:W-:Y:S01]  /*8a10*/  FMUL.FTZ R4, R4, UR16 ;  /* 0x0000001004047c20 */ /* 0x000fe20008410000 */
[----:B------:R-:W-:Y:S01]  /*8a20*/  FFMA.FTZ R7, -R212, R212, 1 ;  /* 0x3f800000d4077423 */ /* 0x000fe200000101d4 */
[----:B------:R-:W-:Y:S01]  /*8a30*/  FMUL.FTZ R9, R41, R6 ;  /* 0x0000000629097220 */ /* 0x000fe20000410000 */
[----:B------:R-:W-:Y:S01]  /*8a40*/  FMUL.FTZ R6, R2, UR16 ;  /* 0x0000001002067c20 */ /* 0x000fe20008410000 */
[----:B------:R-:W-:Y:S01]  /*8a50*/  FMUL.FTZ R5, R5, UR16 ;  /* 0x0000001005057c20 */ /* 0x000fe20008410000 */
[----:B------:R-:W-:Y:S01]  /*8a60*/  FFMA.FTZ R2, -R170, R170, 1 ;  /* 0x3f800000aa027423 */ /* 0x000fe200000101aa */
[----:B------:R-:W-:Y:S01]  /*8a70*/  FMUL.FTZ R60, R60, R4 ;  /* 0x000000043c3c7220 */ /* 0x000fe20000410000 */
[----:B------:R-:W-:Y:S01]  /*8a80*/  FMUL.FTZ R56, R56, R6 ;  /* 0x0000000638387220 */ /* 0x000fe20000410000 */
[----:B------:R-:W-:Y:S01]  /*8a90*/  FMUL.FTZ R16, R57, R5 ;  /* 0x0000000539107220 */ /* 0x000fe20000410000 */
[----:B------:R-:W-:Y:S01]  /*8aa0*/  FMUL.FTZ R2, R2, UR16 ;  /* 0x0000001002027c20 */ /* 0x000fe20008410000 */
[----:B------:R-:W-:Y:S01]  /*8ab0*/  FMUL.FTZ R7, R7, UR16 ;  /* 0x0000001007077c20 */ /* 0x000fe20008410000 */
[----:B------:R-:W-:Y:S01]  /*8ac0*/  FFMA.FTZ R8, -R216, R216, 1 ;  /* 0x3f800000d8087423 */ /* 0x000fe200000101d8 */
[----:B------:R-:W-:Y:S01]  /*8ad0*/  F2FP.BF16.F32.PACK_AB R17, R17, R28 ;  /* 0x0000001c1111723e */ /* 0x000fe200000010ff */
[----:B------:R-:W-:Y:S01]  /*8ae0*/  FMUL.FTZ R13, R61, R2 ;  /* 0x000000023d0d7220 */ /* 0x000fe20000410000 */
[----:B------:R-:W-:Y:S01]  /*8af0*/  FFMA.FTZ R2, -R240, R240, 1 ;  /* 0x3f800000f0027423 */ /* 0x000fe200000101f0 */
[----:B------:R-:W-:Y:S01]  /*8b00*/  FMUL.FTZ R24, R24, R7 ;  /* 0x0000000718187220 */ /* 0x000fe20000410000 */
[----:B-1----:R-:W-:Y:S01]  /*8b10*/  FFMA.FTZ R3, -R241, R241, 1 ;  /* 0x3f800000f1037423 */ /* 0x002fe200000101f1 */
[----:B------:R-:W-:Y:S01]  /*8b20*/  FFMA.FTZ R7, -R203, R203, 1 ;  /* 0x3f800000cb077423 */ /* 0x000fe200000101cb */
[----:B------:R-:W-:Y:S01]  /*8b30*/  FMUL.FTZ R4, R2, UR16 ;  /* 0x0000001002047c20 */ /* 0x000fe20008410000 */
[----:B------:R-:W-:Y:S01]  /*8b40*/  FFMA.FTZ R2, -R236, R236, 1 ;  /* 0x3f800000ec027423 */ /* 0x000fe200000101ec */
[----:B------:R-:W-:Y:S01]  /*8b50*/  FMUL.FTZ R5, R3, UR16 ;  /* 0x0000001003057c20 */ /* 0x000fe20008410000 */
[----:B------:R-:W-:Y:S01]  /*8b60*/  FFMA.FTZ R3, -R237, R237, 1 ;  /* 0x3f800000ed037423 */ /* 0x000fe200000101ed */
[----:B------:R-:W-:Y:S01]  /*8b70*/  FMUL.FTZ R11, R11, R4 ;  /* 0x000000040b0b7220 */ /* 0x000fe20000410000 */
[----:B------:R-:W-:Y:S01]  /*8b80*/  FMUL.FTZ R2, R2, UR16 ;  /* 0x0000001002027c20 */ /* 0x000fe20008410000 */
[----:B------:R-:W-:Y:S01]  /*8b90*/  FMUL.FTZ R10, R10, R5 ;  /* 0x000000050a0a7220 */ /* 0x000fe20000410000 */
[----:B------:R-:W-:Y:S01]  /*8ba0*/  FMUL.FTZ R3, R3, UR16 ;  /* 0x0000001003037c20 */ /* 0x000fe20008410000 */
[----:B------:R-:W-:Y:S01]  /*8bb0*/  FMUL.FTZ R7, R7, UR16 ;  /* 0x0000001007077c20 */ /* 0x000fe20008410000 */
[----:B------:R-:W-:Y:S01]  /*8bc0*/  FMUL.FTZ R8, R8, UR16 ;  /* 0x0000001008087c20 */ /* 0x000fe20008410000 */
[----:B------:R-:W-:Y:S02]  /*8bd0*/  F2FP.BF16.F32.PACK_AB R18, R18, R24 ;  /* 0x000000181212723e */ /* 0x000fe400000010ff */
[----:B------:R-:W-:Y:S01]  /*8be0*/  FMUL.FTZ R7, R40, R7 ;  /* 0x0000000728077220 */ /* 0x000fe20000410000 */
[----:B------:R-:W-:Y:S02]  /*8bf0*/  F2FP.BF16.F32.PACK_AB R12, R12, R44 ;  /* 0x0000002c0c0c723e */ /* 0x000fe400000010ff */
[----:B------:R-:W-:Y:S02]  /*8c00*/  F2FP.BF16.F32.PACK_AB R16, R16, R56 ;  /* 0x000000381010723e */ /* 0x000fe400000010ff */
[----:B------:R-:W-:Y:S01]  /*8c10*/  F2FP.BF16.F32.PACK_AB R9, R9, R7 ;  /* 0x000000070909723e */ /* 0x000fe200000010ff */
[----:B------:R-:W-:Y:S01]  /*8c20*/  FFMA.FTZ R7, -R215, R215, 1 ;  /* 0x3f800000d7077423 */ /* 0x000fe200000101d7 */
[----:B------:R-:W-:Y:S03]  /*8c30*/  F2FP.BF16.F32.PACK_AB R13, R13, R60 ;  /* 0x0000003c0d0d723e */ /* 0x000fe600000010ff */
[----:B------:R-:W-:Y:S01]  /*8c40*/  FMUL.FTZ R7, R7, UR16 ;  /* 0x0000001007077c20 */ /* 0x000fe20008410000 */
[----:B--2---:R-:W-:Y:S02]  /*8c50*/  FMUL.FTZ R14, R53, R14 ;  /* 0x0000000e350e7220 */ /* 0x004fe40000410000 */
[----:B------:R-:W2:Y:S01]  /*8c60*/  LDL.LU R53, [R1+0x4] ;  /* 0x0000040001357983 */ /* 0x000ea20000300800 */
[----:B---3--:R-:W-:Y:S01]  /*8c70*/  FMUL.FTZ R15, R52, R15 ;  /* 0x0000000f340f7220 */ /* 0x008fe20000410000 */
[----:B------:R-:W-:Y:S02]  /*8c80*/  FMUL.FTZ R14, R14, R3 ;  /* 0x000000030e0e7220 */ /* 0x000fe40000410000 */
[----:B------:R-:W3:Y:S01]  /*8c90*/  LDL.LU R52, [R1] ;  /* 0x0000000001347983 */ /* 0x000ee20000300800 */
[----:B------:R-:W-:Y:S01]  /*8ca0*/  FFMA.FTZ R3, -R231, R231, 1 ;  /* 0x3f800000e7037423 */ /* 0x000fe200000101e7 */
[----:B----4-:R-:W-:Y:S01]  /*8cb0*/  FMUL.FTZ R26, R136, R26 ;  /* 0x0000001a881a7220 */ /* 0x010fe20000410000 */
[----:B------:R-:W-:Y:S01]  /*8cc0*/  FMUL.FTZ R5, R15, R2 ;  /* 0x000000020f057220 */ /* 0x000fe20000410000 */
[----:B------:R-:W-:Y:S01]  /*8cd0*/  FFMA.FTZ R2, -R230, R230, 1 ;  /* 0x3f800000e6027423 */ /* 0x000fe200000101e6 */
[----:B------:R-:W-:Y:S01]  /*8ce0*/  FMUL.FTZ R6, R3, UR16 ;  /* 0x0000001003067c20 */ /* 0x000fe20008410000 */
[----:B------:R-:W-:Y:S01]  /*8cf0*/  FMUL.FTZ R27, R135, R27 ;  /* 0x0000001b871b7220 */ /* 0x000fe20000410000 */
[----:B------:R-:W-:Y:S01]  /*8d00*/  FFMA.FTZ R3, -R228, R228, 1 ;  /* 0x3f800000e4037423 */ /* 0x000fe200000101e4 */
[----:B------:R-:W-:Y:S01]  /*8d10*/  F2FP.BF16.F32.PACK_AB R5, R5, R14 ;  /* 0x0000000e0505723e */ /* 0x000fe200000010ff */
[----:B------:R-:W-:Y:S01]  /*8d20*/  FMUL.FTZ R26, R26, R6 ;  /* 0x000000061a1a7220 */ /* 0x000fe20000410000 */
[----:B------:R-:W-:Y:S01]  /*8d30*/  F2FP.BF16.F32.PACK_AB R6, R11, R10 ;  /* 0x0000000a0b06723e */ /* 0x000fe200000010ff */
[----:B------:R-:W-:Y:S01]  /*8d40*/  FMUL.FTZ R4, R2, UR16 ;  /* 0x0000001002047c20 */ /* 0x000fe20008410000 */
[----:B------:R-:W-:Y:S01]  /*8d50*/  FFMA.FTZ R2, -R227, R227, 1 ;  /* 0x3f800000e3027423 */ /* 0x000fe200000101e3 */
[----:B------:R-:W-:Y:S01]  /*8d60*/  FMUL.FTZ R30, R65, R30 ;  /* 0x0000001e411e7220 */ /* 0x000fe20000410000 */
[----:B------:R-:W-:Y:S01]  /*8d70*/  FMUL.FTZ R31, R64, R31 ;  /* 0x0000001f401f7220 */ /* 0x000fe20000410000 */
[----:B------:R-:W-:Y:S01]  /*8d80*/  STS [R154+0x16400], R6 ;  /* 0x016400069a007388 */ /* 0x000fe20000000800 */
[----:B------:R-:W-:Y:S01]  /*8d90*/  FMUL.FTZ R2, R2, UR16 ;  /* 0x0000001002027c20 */ /* 0x000fe20008410000 */
[----:B------:R-:W-:Y:S01]  /*8da0*/  FMUL.FTZ R4, R27, R4 ;  /* 0x000000041b047220 */ /* 0x000fe20000410000 */
        /* <DEDUP_REMOVED lines=8> */
[----:B------:R-:W-:Y:S01]  /*8e30*/  FFMA.FTZ R3, -R211, R211, 1 ;  /* 0x3f800000d3037423 */ /* 0x000fe200000101d3 */
[----:B------:R-:W-:Y:S02]  /*8e40*/  STS [R157+0x14000], R134 ;  /* 0x014000869d007388 */ /* 0x000fe40000000800 */
[----:B------:R-:W-:Y:S01]  /*8e50*/  FMUL.FTZ R47, R47, R2 ;  /* 0x000000022f2f7220 */ /* 0x000fe20000410000 */
[----:B------:R-:W-:Y:S01]  /*8e60*/  FMUL.FTZ R3, R3, UR16 ;  /* 0x0000001003037c20 */ /* 0x000fe20008410000 */
[----:B------:R-:W-:Y:S01]  /*8e70*/  STS [R157+0x14400], R33 ;  /* 0x014400219d007388 */ /* 0x000fe20000000800 */
[----:B------:R-:W-:Y:S02]  /*8e80*/  FFMA.FTZ R2, -R197, R197, 1 ;  /* 0x3f800000c5027423 */ /* 0x000fe400000101c5 */
[----:B------:R-:W-:Y:S01]  /*8e90*/  FMUL.FTZ R46, R46, R3 ;  /* 0x000000032e2e7220 */ /* 0x000fe20000410000 */
[----:B------:R-:W-:Y:S01]  /*8ea0*/  STS [R160+0x14000], R133 ;  /* 0x01400085a0007388 */ /* 0x000fe20000000800 */
[----:B------:R-:W-:Y:S01]  /*8eb0*/  FMUL.FTZ R2, R2, UR16 ;  /* 0x0000001002027c20 */ /* 0x000fe20008410000 */
[----:B------:R-:W-:Y:S02]  /*8ec0*/  FFMA.FTZ R3, -R204, R204, 1 ;  /* 0x3f800000cc037423 */ /* 0x000fe400000101cc */
[----:B------:R-:W-:Y:S01]  /*8ed0*/  STS [R160+0x14400], R32 ;  /* 0x01440020a0007388 */ /* 0x000fe20000000800 */
[----:B------:R-:W-:Y:S01]  /*8ee0*/  FMUL.FTZ R62, R62, R2 ;  /* 0x000000023e3e7220 */ /* 0x000fe20000410000 */
[----:B------:R-:W-:Y:S02]  /*8ef0*/  FMUL.FTZ R3, R3, UR16 ;  /* 0x0000001003037c20 */ /* 0x000fe40008410000 */
[----:B------:R-:W-:Y:S04]  /*8f00*/  STS [R157+0x16000], R18 ;  /* 0x016000129d007388 */ /* 0x000fe80000000800 */
[----:B------:R-:W-:Y:S04]  /*8f10*/  STS [R157+0x16400], R4 ;  /* 0x016400049d007388 */ /* 0x000fe80000000800 */
[----:B------:R-:W-:Y:S04]  /*8f20*/  STS [R160+0x16000], R17 ;  /* 0x01600011a0007388 */ /* 0x000fe80000000800 */
[----:B------:R-:W4:Y:S01]  /*8f30*/  LDL.LU.64 R50, [R1+0x38] ;  /* 0x0000380001327983 */ /* 0x000f220000300a00 */
[----:B--2---:R-:W-:Y:S04]  /*8f40*/  FMUL.FTZ R42, R53, R42 ;  /* 0x0000002a352a7220 */ /* 0x004fe80000410000 */
[----:B------:R-:W-:Y:S01]  /*8f50*/  FMUL.FTZ R42, R42, R8 ;  /* 0x000000082a2a7220 */ /* 0x000fe20000410000 */
[----:B------:R-:W-:Y:S01]  /*8f60*/  FMUL.FTZ R8, R63, R0 ;  /* 0x000000003f087220 */ /* 0x000fe20000410000 */
[----:B------:R-:W-:Y:S01]  /*8f70*/  F2FP.BF16.F32.PACK_AB R0, R31, R30 ;  /* 0x0000001e1f00723e */ /* 0x000fe200000010ff */
[----:B---3--:R-:W-:Y:S02]  /*8f80*/  FMUL.FTZ R43, R52, R43 ;  /* 0x0000002b342b7220 */ /* 0x008fe40000410000 */
[----:B------:R-:W1:Y:S01]  /*8f90*/  LDC R52, c[0x0][0x44c] ;  /* 0x00011300ff347b82 */ /* 0x000e620000000800 */
[----:B------:R-:W-:Y:S01]  /*8fa0*/  F2FP.BF16.F32.PACK_AB R8, R8, R62 ;  /* 0x0000003e0808723e */ /* 0x000fe200000010ff */
[----:B------:R2:W-:Y:S01]  /*8fb0*/  STS [R160+0x16400], R0 ;  /* 0x01640000a0007388 */ /* 0x0005e20000000800 */
[----:B------:R-:W-:Y:S01]  /*8fc0*/  FMUL.FTZ R43, R43, R7 ;  /* 0x000000072b2b7220 */ /* 0x000fe20000410000 */
[----:B------:R-:W-:Y:S02]  /*8fd0*/  FFMA.FTZ R7, -R205, R205, 1 ;  /* 0x3f800000cd077423 */ /* 0x000fe400000101cd */
[----:B------:R-:W-:Y:S02]  /*8fe0*/  STS [R155+-0x8000], R132 ;  /* 0xff8000849b007388 */ /* 0x000fe40000000800 */
[----:B------:R-:W-:Y:S01]  /*8ff0*/  FMUL.FTZ R7, R7, UR16 ;  /* 0x0000001007077c20 */ /* 0x000fe20008410000 */
[----:B------:R-:W-:Y:S01]  /*9000*/  F2FP.BF16.F32.PACK_AB R2, R43, R42 ;  /* 0x0000002a2b02723e */ /* 0x000fe200000010ff */
[----:B------:R-:W-:Y:S02]  /*9010*/  STS [R155+-0x7c00], R20 ;  /* 0xff8400149b007388 */ /* 0x000fe40000000800 */
[----:B------:R-:W-:Y:S01]  /*9020*/  FMUL.FTZ R58, R58, R7 ;  /* 0x000000073a3a7220 */ /* 0x000fe20000410000 */
[----:B------:R-:W-:Y:S01]  /*9030*/  FMUL.FTZ R7, R59, R3 ;  /* 0x000000033b077220 */ /* 0x000fe20000410000 */
[----:B------:R-:W-:Y:S01]  /*9040*/  STS [R158+-0x8000], R49 ;  /* 0xff8000319e007388 */ /* 0x000fe20000000800 */
[----:B------:R-:W-:Y:S03]  /*9050*/  F2FP.BF16.F32.PACK_AB R3, R47, R46 ;  /* 0x0000002e2f03723e */ /* 0x000fe600000010ff */
[----:B------:R-:W-:Y:S01]  /*9060*/  STS [R158+-0x7c00], R21 ;  /* 0xff8400159e007388 */ /* 0x000fe20000000800 */
[----:B------:R-:W-:Y:S03]  /*9070*/  F2FP.BF16.F32.PACK_AB R7, R7, R58 ;  /* 0x0000003a0707723e */ /* 0x000fe600000010ff */
[----:B------:R-:W-:Y:S01]  /*9080*/  STS [R155+-0x6000], R9 ;  /* 0xffa000099b007388 */ /* 0x000fe20000000800 */
[----:B-1----:R-:W-:Y:S03]  /*9090*/  IMAD R145, R52, UR13, RZ ;  /* 0x0000000d34917c24 */ /* 0x002fe6000f8e02ff */
[----:B------:R1:W-:Y:S01]  /*90a0*/  STS [R155+-0x5c00], R2 ;  /* 0xffa400029b007388 */ /* 0x0003e20000000800 */
[--C-:B--2---:R-:W-:Y:S03]  /*90b0*/  SHF.R.U32.HI R0, RZ, 0x1, R185.reuse ;  /* 0x00000001ff007819 */ /* 0x104fe600000116b9 */
[----:B------:R2:W-:Y:S01]  /*90c0*/  STS [R158+-0x5c00], R3 ;  /* 0xffa400039e007388 */ /* 0x0005e20000000800 */
[----:B------:R-:W-:Y:S03]  /*90d0*/  LOP3.LUT R140, R0, 0x30, RZ, 0xc0, !PT ;  /* 0x00000030008c7812 */ /* 0x000fe600078ec0ff */
[----:B------:R-:W-:Y:S01]  /*90e0*/  STS [R158+-0x6000], R12 ;  /* 0xffa0000c9e007388 */ /* 0x000fe20000000800 */
[----:B------:R-:W-:Y:S03]  /*90f0*/  LOP3.LUT R0, R140, 0x8, R185, 0xf8, !PT ;  /* 0x000000088c007812 */ /* 0x000fe600078ef8b9 */
[----:B------:R-:W-:Y:S01]  /*9100*/  STS [R156+-0x8000], R48 ;  /* 0xff8000309c007388 */ /* 0x000fe20000000800 */
[----:B------:R-:W-:Y:S03]  /*9110*/  LOP3.LUT R0, R0, 0x1c0, R186, 0xf8, !PT ;  /* 0x000001c000007812 */ /* 0x000fe600078ef8ba */
[----:B------:R-:W-:Y:S01]  /*9120*/  STS [R156+-0x7c00], R22 ;  /* 0xff8400169c007388 */ /* 0x000fe20000000800 */
[--C-:B------:R-:W-:Y:S03]  /*9130*/  LOP3.LUT R0, R0, 0x38, R184.reuse, 0x78, !PT ;  /* 0x0000003800007812 */ /* 0x100fe600078e78b8 */
[----:B------:R-:W-:Y:S01]  /*9140*/  STS [R159+-0x8000], R36 ;  /* 0xff8000249f007388 */ /* 0x000fe20000000800 */
[----:B------:R-:W-:Y:S03]  /*9150*/  LOP3.LUT R0, R0, 0x200, R187, 0xf8, !PT ;  /* 0x0000020000007812 */ /* 0x000fe600078ef8bb */
[----:B------:R-:W-:Y:S01]  /*9160*/  STS [R159+-0x7c00], R23 ;  /* 0xff8400179f007388 */ /* 0x000fe20000000800 */
[----:B-1----:R-:W-:Y:S02]  /*9170*/  LOP3.LUT R2, R186, 0x1c0, RZ, 0xc0, !PT ;  /* 0x000001c0ba027812 */ /* 0x002fe400078ec0ff */
[----:B------:R-:W-:Y:S01]  /*9180*/  LEA R0, R0, UR4, 0x1 ;  /* 0x0000000400007c11 */ /* 0x000fe2000f8e08ff */
[----:B------:R-:W-:Y:S01]  /*9190*/  STS [R156+-0x6000], R16 ;  /* 0xffa000109c007388 */ /* 0x000fe20000000800 */
[--C-:B--2---:R-:W-:Y:S02]  /*91a0*/  SHF.R.U32.HI R3, RZ, 0x4, R185.reuse ;  /* 0x00000004ff037819 */ /* 0x104fe400000116b9 */
[----:B------:R-:W-:Y:S01]  /*91b0*/  LOP3.LUT R2, R2, 0x38, R184, 0xf8, !PT ;  /* 0x0000003802027812 */ /* 0x000fe200078ef8b8 */
[----:B------:R-:W-:Y:S01]  /*91c0*/  STS [R156+-0x5c00], R7 ;  /* 0xffa400079c007388 */ /* 0x000fe20000000800 */
[----:B------:R-:W-:Y:S03]  /*91d0*/  LOP3.LUT R141, R3, 0x8, RZ, 0xc0, !PT ;  /* 0x00000008038d7812 */ /* 0x000fe600078ec0ff */
[----:B------:R-:W-:Y:S01]  /*91e0*/  STS [R159+-0x6000], R13 ;  /* 0xffa0000d9f007388 */ /* 0x000fe20000000800 */
[----:B------:R-:W-:Y:S03]  /*91f0*/  LOP3.LUT R2, R2, R141, R142, 0x1e, !PT ;  /* 0x0000008d02027212 */ /* 0x000fe600078e1e8e */
[----:B------:R-:W-:Y:S01]  /*9200*/  STS [R159+-0x5c00], R8 ;  /* 0xffa400089f007388 */ /* 0x000fe20000000800 */
[----:B------:R-:W-:Y:S01]  /*9210*/  LOP3.LUT R2, R2, 0x200, R186, 0xf8, !PT ;  /* 0x0000020002027812 */ /* 0x000fe200078ef8ba */
[----:B------:R-:W-:Y:S03]  /*9220*/  BAR.SYNC.DEFER_BLOCKING 0x0 ;  /* 0x0000000000007b1d */ /* 0x000fe60000010000 */
[----:B------:R-:W-:Y:S04]  /*9230*/  LEA R2, R2, UR4, 0x1 ;  /* 0x0000000402027c11 */ /* 0x000fe8000f8e08ff */
[----:B------:R-:W-:Y:S01]  /*9240*/  IADD3 R3, PT, PT, R153, R2, RZ ;  /* 0x0000000299037210 */ /* 0x000fe20007ffe0ff */
        /* <DEDUP_REMOVED lines=110> */
[----:B------:R-:W1:Y:S01]  /*9930*/  LDC R12, c[0x0][0x590] ;  /* 0x00016400ff0c7b82 */ /* 0x000e620000000800 */
[----:B------:R-:W-:Y:S02]  /*9940*/  ISETP.GE.AND P2, PT, R242, UR5, PT ;  /* 0x00000005f2007c0c */ /* 0x000fe4000bf46270 */
[----:B------:R-:W3:Y:S01]  /*9950*/  LDL.LU R50, [R1+0x4c] ;  /* 0x00004c0001327983 */ /* 0x000ee20000300800 */
[----:B------:R-:W-:Y:S04]  /*9960*/  IADD3 R5, P1, PT, RZ, -UR30, RZ ;  /* 0x8000001eff057c10 */ /* 0x000fe8000ff3e0ff */
[----:B------:R-:W4:Y:S01]  /*9970*/  LDC R13, c[0x0][0x594] ;  /* 0x00016500ff0d7b82 */ /* 0x000f220000000800 */
[C---:B-1----:R-:W-:Y:S02]  /*9980*/  IMAD.SHL.U32 R4, R12.reuse, 0x80, RZ ;  /* 0x000000800c047824 */ /* 0x042fe400078e00ff */
[----:B------:R-:W-:Y:S02]  /*9990*/  IMAD.SHL.U32 R8, R12, 0x40, RZ ;  /* 0x000000400c087824 */ /* 0x000fe400078e00ff */
[----:B------:R-:W-:Y:S01]  /*99a0*/  IMAD.X R4, RZ, RZ, ~R4, P1 ;  /* 0x000000ffff047224 */ /* 0x000fe200008e0e04 */
[----:B------:R-:W-:Y:S02]  /*99b0*/  ISETP.GE.AND P1, PT, R242, UR5, PT ;  /* 0x00000005f2007c0c */ /* 0x000fe4000bf26270 */
[----:B----4-:R-:W-:Y:S02]  /*99c0*/  SHF.L.U64.HI R7, R12, 0x6, R13 ;  /* 0x000000060c077819 */ /* 0x010fe4000001020d */
[----:B------:R-:W-:Y:S04]  /*99d0*/  SHF.R.S64 R5, R5, 0x1f, R4 ;  /* 0x0000001f05057819 */ /* 0x000fe80000001004 */
[----:B---3--:R-:W-:Y:S04]  /*99e0*/  IADD3 R50, P5, PT, R5, R50, RZ ;  /* 0x0000003205327210 */ /* 0x008fe80007fbe0ff */
[----:B--2---:R-:W-:Y:S01]  /*99f0*/  LEA.HI.X.SX32 R51, R4, R51, 0x1, P5 ;  /* 0x0000003304337211 */ /* 0x004fe200028f0eff */
[----:B------:R1:W-:Y:S01]  /*9a00*/  STL [R1+0x4c], R50 ;  /* 0x00004c3201007387 */ /* 0x0003e20000100800 */
[----:B------:R-:W-:Y:S01]  /*9a10*/  @!P2 IMAD.MOV.U32 R10, RZ, RZ, R50 ;  /* 0x000000ffff0aa224 */ /* 0x000fe200078e0032 */
[----:B------:R-:W-:Y:S02]  /*9a20*/  IADD3 R4, P5, PT, R8, R50, RZ ;  /* 0x0000003208047210 */ /* 0x000fe40007fbe0ff */
[----:B------:R1:W-:Y:S01]  /*9a30*/  STL [R1+0x48], R51 ;  /* 0x0000483301007387 */ /* 0x0003e20000100800 */
        /* <DEDUP_REMOVED lines=27> */
.L_x_2063:
[----:B------:R-:W-:Y:S01]  /*9bf0*/  LDSM.16.M88.4 R32, [R148+0x14000] ;  /* 0x014000009420783b */ /* 0x000fe20000000200 */
[----:B------:R-:W-:Y:S01]  /*9c00*/  PLOP3.LUT P2, PT, PT, PT, UP3, 0x80, 0x8 ;  /* 0x000000000008781c */ /* 0x000fe20003f4f038 */
[----:B------:R-:W-:Y:S01]  /*9c10*/  IMAD.MOV.U32 R191, RZ, RZ, 0x4 ;  /* 0x00000004ffbf7424 */ /* 0x000fe200078e00ff */
[----:B------:R-:W-:Y:S01]  /*9c20*/  ULOP3.LUT UR9, UR37, 0x1, URZ, 0xc0, !UPT ;  /* 0x0000000125097892 */ /* 0x000fe2000f8ec0ff */
[----:B------:R-:W2:Y:S01]  /*9c30*/  LDSM.16.MT88.4 R16, [R2+0xc000] ;  /* 0x00c000000210783b */ /* 0x000ea20000004200 */
[----:B------:R-:W-:Y:S02]  /*9c40*/  @UP3 UIADD3 UR12, UP2, UPT, UR40, -0x200, URZ ;  /* 0xfffffe00280c3890 */ /* 0x000fe4000ff5e0ff */
[----:B------:R-:W-:Y:S01]  /*9c50*/  UISETP.NE.U32.AND UP1, UPT, UR9, 0x1, UPT ;  /* 0x000000010900788c */ /* 0x000fe2000bf25070 */
[----:B------:R-:W3:Y:S01]  /*9c60*/  LDSM.16.M88.4 R28, [R148+0x16000] ;  /* 0x01600000941c783b */ /* 0x000ee20000000200 */
[----:B------:R-:W-:Y:S02]  /*9c70*/  UIADD3 UR14, UPT, UPT, UR37, -0x1, URZ ;  /* 0xffffffff250e7890 */ /* 0x000fe4000fffe0ff */
[----:B------:R-:W-:Y:S01]  /*9c80*/  @UP3 UIADD3.X UR9, UPT, UPT, UR41, -0x1, URZ, UP2, !UPT ;  /* 0xffffffff29093890 */ /* 0x000fe200097fe4ff */
[----:B------:R-:W4:Y:S04]  /*9c90*/  LDSM.16.MT88.4 R36, [R3+0xc000] ;  /* 0x00c000000324783b */ /* 0x000f280000004200 */
        /* <DEDUP_REMOVED lines=11> */
[----:B------:R-:W-:Y:S04]  /*9d50*/  LDSM.16.M88.4 R56, [R149+0x14000] ;  /* 0x014000009538783b */ /* 0x000fe80000000200 */
[----:B------:R-:W3:Y:S01]  /*9d60*/  LDSM.16.MT88.4 R60, [R2+0xd000] ;  /* 0x00d00000023c783b */ /* 0x000ee20000004200 */
[-C--:B------:R-:W-:Y:S03]  /*9d70*/  HMMA.16816.F32.BF16 R12, R28, R18.reuse, RZ ;  /* 0x000000121c0c723c */ /* 0x080fe600000418ff */
[----:B------:R-:W3:Y:S04]  /*9d80*/  LDSM.16.M88.4 R64, [R149+0x16000] ;  /* 0x016000009540783b */ /* 0x000ee80000000200 */
[----:B------:R-:W3:Y:S01]  /*9d90*/  LDSM.16.MT88.4 R132, [R3+0xd000] ;  /* 0x00d000000384783b */ /* 0x000ee20000004200 */
[C---:B------:R-:W-:Y:S03]  /*9da0*/  HMMA.16816.F32.BF16 R16, R32.reuse, R18, RZ ;  /* 0x000000122010723c */ /* 0x040fe600000418ff */
[----:B------:R-:W-:Y:S05]  /*9db0*/  LDSM.16.M88.4 R136, [R144+0x16000] ;  /* 0x016000009088783b */ /* 0x000fea0000000200 */
[-C--:B----4-:R-:W-:Y:S08]  /*9dc0*/  HMMA.16816.F32.BF16 R20, R32, R36.reuse, RZ ;  /* 0x000000242014723c */ /* 0x090ff000000418ff */
[C---:B------:R-:W-:Y:S08]  /*9dd0*/  HMMA.16816.F32.BF16 R24, R28.reuse, R36, RZ ;  /* 0x000000241c18723c */ /* 0x040ff000000418ff */
[-C--:B------:R-:W-:Y:S08]  /*9de0*/  HMMA.16816.F32.BF16 R28, R28, R38.reuse, RZ ;  /* 0x000000261c1c723c */ /* 0x080ff000000418ff */
[----:B------:R-:W-:Y:S01]  /*9df0*/  HMMA.16816.F32.BF16 R32, R32, R38, RZ ;  /* 0x000000262020723c */ /* 0x000fe200000418ff */
[----:B------:R-:W-:Y:S07]  /*9e00*/  LDSM.16.M88.4 R36, [R144+0x14000] ;  /* 0x014000009024783b */ /* 0x000fee0000000200 */
[-C--:B------:R-:W-:Y:S08]  /*9e10*/  HMMA.16816.F32.BF16 R4, R40, R44.reuse, R4 ;  /* 0x0000002c2804723c */ /* 0x080ff00000041804 */
[C---:B-1----:R-:W-:Y:S08]  /*9e20*/  HMMA.16816.F32.BF16 R8, R48.reuse, R44, R8 ;  /* 0x0000002c3008723c */ /* 0x042ff00000041808 */
[-C--:B------:R-:W-:Y:S08]  /*9e30*/  HMMA.16816.F32.BF16 R12, R48, R46.reuse, R12 ;  /* 0x0000002e300c723c */ /* 0x080ff0000004180c */
[C---:B------:R-:W-:Y:S01]  /*9e40*/  HMMA.16816.F32.BF16 R16, R40.reuse, R46, R16 ;  /* 0x0000002e2810723c */ /* 0x040fe20000041810 */
[----:B------:R-:W1:Y:S07]  /*9e50*/  LDSM.16.MT88.4 R44, [R2+0xd800] ;  /* 0x00d80000022c783b */ /* 0x000e6e0000004200 */
        /* <DEDUP_REMOVED lines=14> */
[-C--:B------:R-:W-:Y:S08]  /*9f40*/  HMMA.16816.F32.BF16 R28, R64, R134.reuse, R28 ;  /* 0x00000086401c723c */ /* 0x080ff0000004181c */
[----:B------:R-:W-:Y:S01]  /*9f50*/  HMMA.16816.F32.BF16 R32, R56, R134, R32 ;  /* 0x000000863820723c */ /* 0x000fe20000041820 */
[----:B------:R-:W3:Y:S07]  /*9f60*/  LDSM.16.M88.4 R56, [R148+0x1a000] ;  /* 0x01a000009438783b */ /* 0x000eee0000000200 */
[-C--:B-1----:R-:W-:Y:S08]  /*9f70*/  HMMA.16816.F32.BF16 R4, R36, R44.reuse, R4 ;  /* 0x0000002c2404723c */ /* 0x082ff00000041804 */
[C---:B------:R-:W-:Y:S08]  /*9f80*/  HMMA.16816.F32.BF16 R8, R136.reuse, R44, R8 ;  /* 0x0000002c8808723c */ /* 0x040ff00000041808 */
[-C--:B------:R-:W-:Y:S08]  /*9f90*/  HMMA.16816.F32.BF16 R12, R136, R46.reuse, R12 ;  /* 0x0000002e880c723c */ /* 0x080ff0000004180c */
[C---:B------:R-:W-:Y:S01]  /*9fa0*/  HMMA.16816.F32.BF16 R16, R36.reuse, R46, R16 ;  /* 0x0000002e2410723c */ /* 0x040fe20000041810 */
[----:B------:R-:W1:Y:S07]  /*9fb0*/  LDSM.16.MT88.4 R44, [R3+0xe000] ;  /* 0x00e00000032c783b */ /* 0x000e6e0000004200 */
        /* <DEDUP_REMOVED lines=9> */
[----:B------:R-:W2:Y:S03]  /*a050*/  LDSM.16.MT88.4 R48, [R2+0xe800] ;  /* 0x00e800000230783b */ /* 0x000ea60000004200 */
        /* <DEDUP_REMOVED lines=10> */
[----:B------:R-:W3:Y:S03]  /*a100*/  LDSM.16.M88.4 R52, [R151+0x1a000] ;  /* 0x01a000009734783b */ /* 0x000ee60000000200 */
[C---:B------:R-:W-:Y:S02]  /*a110*/  LEA.HI.X.SX32 R163, R145.reuse, R165, 0x5, P1 ;  /* 0x000000a591a37211 */ /* 0x040fe400008f2eff */
[C---:B------:R-:W-:Y:S02]  /*a120*/  LEA R160, P1, R145.reuse, R162, 0x5 ;  /* 0x000000a291a07211 */ /* 0x040fe400078228ff */
[-C--:B-1----:R-:W-:Y:S03]  /*a130*/  HMMA.16816.F32.BF16 R20, R40, R44.reuse, R20 ;  /* 0x0000002c2814723c */ /* 0x082fe60000041814 */
[C---:B------:R-:W-:Y:S02]  /*a140*/  LEA.HI.X.SX32 R161, R145.reuse, R163, 0x5, P1 ;  /* 0x000000a391a17211 */ /* 0x040fe400008f2eff */
[C---:B------:R-:W-:Y:S03]  /*a150*/  LEA R158, P1, R145.reuse, R160, 0x5 ;  /* 0x000000a0919e7211 */ /* 0x040fe600078228ff */
[C---:B------:R-:W-:Y:S04]  /*a160*/  HMMA.16816.F32.BF16 R24, R56.reuse, R44, R24 ;  /* 0x0000002c3818723c */ /* 0x040fe80000041818 */
[C---:B------:R-:W-:Y:S02]  /*a170*/  LEA.HI.X.SX32 R159, R145.reuse, R161, 0x5, P1 ;  /* 0x000000a1919f7211 */ /* 0x040fe400008f2eff */
[C---:B------:R-:W-:Y:S02]  /*a180*/  LEA R156, P1, R145.reuse, R158, 0x5 ;  /* 0x0000009e919c7211 */ /* 0x040fe400078228ff */
[-C--:B------:R-:W-:Y:S01]  /*a190*/  HMMA.16816.F32.BF16 R28, R56, R46.reuse, R28 ;  /* 0x0000002e381c723c */ /* 0x080fe2000004181c */
[----:B------:R-:W1:Y:S02]  /*a1a0*/  LDSM.16.MT88.4 R56, [R3+0xe800] ;  /* 0x00e800000338783b */ /* 0x000e640000004200 */
[C---:B------:R-:W-:Y:S02]  /*a1b0*/  LEA.HI.X.SX32 R157, R145.reuse, R159, 0x5, P1 ;  /* 0x0000009f919d7211 */ /* 0x040fe400008f2eff */
[C---:B------:R-:W-:Y:S03]  /*a1c0*/  LEA R154, P1, R145.reuse, R156, 0x5 ;  /* 0x0000009c919a7211 */ /* 0x040fe600078228ff */
[----:B------:R-:W-:Y:S01]  /*a1d0*/  HMMA.16816.F32.BF16 R32, R40, R46, R32 ;  /* 0x0000002e2820723c */ /* 0x000fe20000041820 */
[----:B------:R-:W-:Y:S03]  /*a1e0*/  LDSM.16.M88.4 R40, [R149+0x18000] ;  /* 0x018000009528783b */ /* 0x000fe60000000200 */
[C---:B------:R-:W-:Y:S01]  /*a1f0*/  LEA.HI.X.SX32 R155, R145.reuse, R157, 0x5, P1 ;  /* 0x0000009d919b7211 */ /* 0x040fe200008f2eff */
[----:B------:R-:W4:Y:S01]  /*a200*/  LDSM.16.MT88.4 R44, [R2+0xf000] ;  /* 0x00f00000022c783b */ /* 0x000f220000004200 */
[C---:B------:R-:W-:Y:S02]  /*a210*/  LEA R146, P1, R145.reuse, R154, 0x5 ;  /* 0x0000009a91927211 */ /* 0x040fe400078228ff */
        /* <DEDUP_REMOVED lines=13> */
[-C--:B-1----:R-:W-:Y:S03]  /*a2f0*/  HMMA.16816.F32.BF16 R20, R36, R56.reuse, R20 ;  /* 0x000000382414723c */ /* 0x082fe60000041814 */
[C---:B------:R-:W-:Y:S02]  /*a300*/  LEA.HI.X.SX32 R133, R145.reuse, R135, 0x5, P1 ;  /* 0x0000008791857211 */ /* 0x040fe400008f2eff */
[C---:B------:R-:W-:Y:S03]  /*a310*/  LEA R148, P1, R145.reuse, R132, 0x5 ;  /* 0x0000008491947211 */ /* 0x040fe600078228ff */
[C---:B------:R-:W-:Y:S08]  /*a320*/  HMMA.16816.F32.BF16 R24, R52.reuse, R56, R24 ;  /* 0x000000383418723c */ /* 0x040ff00000041818 */
[-C--:B------:R-:W-:Y:S01]  /*a330*/  HMMA.16816.F32.BF16 R28, R52, R58.reuse, R28 ;  /* 0x0000003a341c723c */ /* 0x080fe2000004181c */
[----:B------:R-:W-:Y:S02]  /*a340*/  LDSM.16.M88.4 R52, [R144+0x1a000] ;  /* 0x01a000009034783b */ /* 0x000fe40000000200 */
[C---:B--2---:R-:W-:Y:S05]  /*a350*/  LEA.HI.X.SX32 R149, R145.reuse, R133, 0x5, P1 ;  /* 0x0000008591957211 */ /* 0x044fea00008f2eff */
[----:B------:R-:W-:Y:S01]  /*a360*/  HMMA.16816.F32.BF16 R32, R36, R58, R32 ;  /* 0x0000003a2420723c */ /* 0x000fe20000041820 */
[----:B------:R-:W-:Y:S03]  /*a370*/  LDSM.16.M88.4 R36, [R144+0x18000] ;  /* 0x018000009024783b */ /* 0x000fe60000000200 */
[C---:B------:R-:W-:Y:S04]  /*a380*/  IMAD.WIDE R174, R145.reuse, -0x1c0, R148 ;  /* 0xfffffe4091ae7825 */ /* 0x040fe800078e0294 */
[-C--:B----4-:R-:W-:Y:S05]  /*a390*/  HMMA.16816.F32.BF16 R4, R40, R44.reuse, R4 ;  /* 0x0000002c2804723c */ /* 0x090fea0000041804 */
[C---:B------:R-:W-:Y:S03]  /*a3a0*/  LEA R66, P1, R145.reuse, R174, 0x5 ;  /* 0x000000ae91427211 */ /* 0x040fe600078228ff */
[C---:B---3--:R-:W-:Y:S04]  /*a3b0*/  HMMA.16816.F32.BF16 R8, R48.reuse, R44, R8 ;  /* 0x0000002c3008723c */ /* 0x048fe80000041808 */
        /* <DEDUP_REMOVED lines=16> */
[----:B-----5:R-:W-:Y:S02]  /*a4c0*/  @P2 LOP3.LUT R190, R140, 0x7, R2, 0xf8, !PT ;  /* 0x000000078cbe2812 */ /* 0x020fe400078ef802 */
[C---:B------:R-:W-:Y:S01]  /*a4d0*/  LEA R56, P1, R145.reuse, R58, 0x5 ;  /* 0x0000003a91387211 */ /* 0x040fe200078228ff */
[-C--:B--2---:R-:W-:Y:S02]  /*a4e0*/  HMMA.16816.F32.BF16 R4, R36, R44.reuse, R4 ;  /* 0x0000002c2404723c */ /* 0x084fe40000041804 */
[----:B------:R-:W-:Y:S03]  /*a4f0*/  @P2 STL [R1+0x44], R190 ;  /* 0x000044be01002387 */ /* 0x000fe60000100800 */
        /* <DEDUP_REMOVED lines=14> */
[----:B------:R-:W5:Y:S03]  /*a5e0*/  @P2 LDG.E R179, desc[UR26][R2.64+-0x100] ;  /* 0xffff001a02b32981 */ /* 0x000f66000c1e1900 */
[-C--:B---3--:R-:W-:Y:S01]  /*a5f0*/  HMMA.16816.F32.BF16 R20, R36, R40.reuse, R20 ;  /* 0x000000282414723c */ /* 0x088fe20000041814 */
[----:B------:R1:W3:Y:S02]  /*a600*/  @P2 LDG.E R178, desc[UR26][R2.64+-0xe0] ;  /* 0xffff201a02b22981 */ /* 0x0002e4000c1e1900 */
        /* <DEDUP_REMOVED lines=75> */
[----:B------:R-:W3:Y:S04]  /*aac0*/  LDSM.16.MT88.4 R4, [R2+0x1000] ;  /* 0x001000000204783b */ /* 0x000ee80000004200 */
[----:B------:R-:W-:Y:S03]  /*aad0*/  LDSM.16.MT88.4 R16, [R0+0x15800] ;  /* 0x015800000010783b */ /* 0x000fe60000004200 */
[-C--:B------:R-:W-:Y:S08]  /*aae0*/  HMMA.16816.F32.BF16 R100, R20, R24.reuse, R100 ;  /* 0x000000181464723c */ /* 0x080ff00000041864 */
[C---:B------:R-:W-:Y:S08]  /*aaf0*/  HMMA.16816.F32.BF16 R104, R32.reuse, R24, R104 ;  /* 0x000000182068723c */ /* 0x040ff00000041868 */
[-C--:B------:R-:W-:Y:S08]  /*ab00*/  HMMA.16816.F32.BF16 R108, R32, R26.reuse, R108 ;  /* 0x0000001a206c723c */ /* 0x080ff0000004186c */
[C---:B------:R-:W-:Y:S01]  /*ab10*/  HMMA.16816.F32.BF16 R112, R20.reuse, R26, R112 ;  /* 0x0000001a1470723c */ /* 0x040fe20000041870 */
[----:B------:R-:W3:Y:S07]  /*ab20*/  LDSM.16.MT88.4 R24, [R180+0x1800] ;  /* 0x00180000b418783b */ /* 0x000eee0000004200 */
[-C--:B--2---:R-:W-:Y:S08]  /*ab30*/  HMMA.16816.F32.BF16 R116, R20, R8.reuse, R116 ;  /* 0x000000081474723c */ /* 0x084ff00000041874 */
[C---:B------:R-:W-:Y:S01]  /*ab40*/  HMMA.16816.F32.BF16 R120, R32.reuse, R8, R120 ;  /* 0x000000082078723c */ /* 0x040fe20000041878 */
[----:B------:R-:W-:Y:S07]  /*ab50*/  @P2 STL [R1+0x64], R189 ;  /* 0x000064bd01002387 */ /* 0x000fee0000100800 */
[-C--:B------:R-:W-:Y:S01]  /*ab60*/  HMMA.16816.F32.BF16 R124, R32, R10.reuse, R124 ;  /* 0x0000000a207c723c */ /* 0x080fe2000004187c */
[----:B------:R-:W-:Y:S04]  /*ab70*/  LDSM.16.MT88.4 R32, [R2+0x2000] ;  /* 0x002000000220783b */ /* 0x000fe80000004200 */
[----:B----4-:R-:W-:Y:S03]  /*ab80*/  @P2 STL [R1+0x60], R188 ;  /* 0x000060bc01002387 */ /* 0x010fe60000100800 */
[----:B------:R-:W-:Y:S01]  /*ab90*/  HMMA.16816.F32.BF16 R128, R20, R10, R128 ;  /* 0x0000000a1480723c */ /* 0x000fe20000041880 */
[----:B------:R-:W-:Y:S04]  /*aba0*/  LDSM.16.MT88.4 R8, [R0+0x16000] ;  /* 0x016000000008783b */ /* 0x000fe80000004200 */
[----:B------:R-:W2:Y:S03]  /*abb0*/  LDSM.16.MT88.4 R20, [R180+0x2000] ;  /* 0x00200000b414783b */ /* 0x000ea60000004200 */
[-C--:B-1----:R-:W-:Y:S01]  /*abc0*/  HMMA.16816.F32.BF16 R100, R12, R28.reuse, R100 ;  /* 0x0000001c0c64723c */ /* 0x082fe20000041864 */
[----:B-----5:R-:W-:Y:S04]  /*abd0*/  @P2 STL [R1+0x5c], R179 ;  /* 0x00005cb301002387 */ /* 0x020fe80000100800 */
[----:B---3--:R-:W-:Y:S03]  /*abe0*/  @P2 STL [R1+0x58], R178 ;  /* 0x000058b201002387 */ /* 0x008fe60000100800 */
        /* <DEDUP_REMOVED lines=69> */
[C---:B------:R-:W-:Y:S01]  /*b040*/  IMAD.SHL.U32 R176, R185.reuse, 0x2, RZ ;  /* 0x00000002b9b07824 */ /* 0x040fe200078e00ff */
        /* <DEDUP_REMOVED lines=134> */
.L_x_2065:
[----:B------:R-:W1:Y:S01]  /*b8b0*/  LDCU.64 UR12, c[0x0][0x5c0] ;  /* 0x0000b800ff0c77ac */ /* 0x000e620008000a00 */
[----:B------:R-:W-:-:S05]  /*b8c0*/  IADD3 R2, PT, PT, R22, UR32, RZ ;  /* 0x0000002016027c10 */ /* 0x000fca000fffe0ff */
[C---:B-1----:R-:W-:Y:S02]  /*b8d0*/  IMAD R0, R2.reuse, UR13, RZ ;  /* 0x0000000d02007c24 */ /* 0x042fe4000f8e02ff */
[----:B------:R-:W-:-:S05]  /*b8e0*/  IMAD.WIDE.U32 R2, R2, UR12, RZ ;  /* 0x0000000c02027c25 */ /* 0x000fca000f8e00ff */
[----:B------:R-:W-:Y:S02]  /*b8f0*/  IADD3 R7, PT, PT, R3, R0, RZ ;  /* 0x0000000003077210 */ /* 0x000fe40007ffe0ff */
[----:B------:R-:W-:Y:S02]  /*b900*/  MOV R6, R2 ;  /* 0x0000000200067202 */ /* 0x000fe40000000f00 */
.L_x_2066:
        /* <DEDUP_REMOVED lines=17> */
.L_x_2067:
[----:B------:R-:W1:Y:S01]  /*ba20*/  LDCU.64 UR10, c[0x0][0x5c8] ;  /* 0x0000b900ff0a77ac */ /* 0x000e620008000a00 */
[----:B------:R-:W-:-:S05]  /*ba30*/  IADD3 R2, PT, PT, R22, UR32, RZ ;  /* 0x0000002016027c10 */ /* 0x000fca000fffe0ff */
[C---:B-1----:R-:W-:Y:S02]  /*ba40*/  IMAD R0, R2.reuse, UR11, RZ ;  /* 0x0000000b02007c24 */ /* 0x042fe4000f8e02ff */
[----:B------:R-:W-:-:S05]  /*ba50*/  IMAD.WIDE.U32 R2, R2, UR10, RZ ;  /* 0x0000000a02027c25 */ /* 0x000fca000f8e00ff */
[----:B------:R-:W-:Y:S02]  /*ba60*/  IADD3 R21, PT, PT, R3, R0, RZ ;  /* 0x0000000003157210 */ /* 0x000fe40007ffe0ff */
[----:B------:R-:W-:-:S07]  /*ba70*/  MOV R20, R2 ;  /* 0x0000000200147202 */ /* 0x000fce0000000f00 */
.L_x_2068:
        /* <DEDUP_REMOVED lines=44> */
.L_x_2070:
[----:B------:R-:W-:Y:S05]  /*bd40*/  BSYNC.RECONVERGENT B0 ;  /* 0x0000000000007941 */ /* 0x000fea0003800200 */
.L_x_2069:
        /* <DEDUP_REMOVED lines=12> */
.L_x_2072:
[----:B------:R-:W-:Y:S05]  /*be10*/  BSYNC.RECONVERGENT B0 ;  /* 0x0000000000007941 */ /* 0x000fea0003800200 */
.L_x_2071:
        /* <DEDUP_REMOVED lines=14> */
.L_x_2074:
[----:B------:R-:W-:Y:S05]  /*bf00*/  BSYNC.RECONVERGENT B0 ;  /* 0x0000000000007941 */ /* 0x000fea0003800200 */
.L_x_2073:
[----:B--2-4-:R2:W4:Y:S01]  /*bf10*/  LDS.128 R8, [R143+0xf000] ;  /* 0x00f000008f087984 */ /* 0x0145220000000c00 */
[----:B------:R-:W-:Y:S01]  /*bf20*/  BSSY.RECONVERGENT B0, `(.L_x_2075) ;  /* 0x000000e000007945 */ /* 0x000fe20003800200 */
[----:B------:R-:W-:Y:S02]  /*bf30*/  MOV R13, UR10 ;  /* 0x0000000a000d7c02 */ /* 0x000fe40008000f00 */
[----:B------:R-:W-:Y:S01]  /*bf40*/  IADD3.X R31, PT, PT, RZ, RZ, RZ, P0, !PT ;  /* 0x000000ffff1f7210 */ /* 0x000fe200007fe4ff */
[----:B------:R-:W-:Y:S06]  /*bf50*/  @P3 BRA `(.L_x_2076) ;  /* 0x0000000000283947 */ /* 0x000fec0003800000 */
        /* <DEDUP_REMOVED lines=9> */
[----:B----4-:R4:W-:Y:S04]  /*bff0*/  STG.E.128 desc[UR26][R2.64], R8 ;  /* 0x0000000802007986 */ /* 0x0109e8000c101d1a */
.L_x_2076:
[----:B------:R-:W-:Y:S05]  /*c000*/  BSYNC.RECONVERGENT B0 ;  /* 0x0000000000007941 */ /* 0x000fea0003800200 */
.L_x_2075:
[----:B----4-:R-:W-:Y:S01]  /*c010*/  MOV R2, R242 ;  /* 0x000000f200027202 */ /* 0x010fe20000000f00 */
[----:B------:R-:W-:Y:S01]  /*c020*/  UIMAD UR14, UR14, UR10, URZ ;  /* 0x0000000a0e0e72a4 */ /* 0x000fe2000f8e02ff */
[----:B------:R-:W-:Y:S01]  /*c030*/  MOV R3, RZ ;  /* 0x000000ff00037202 */ /* 0x000fe20000000f00 */
[----:B------:R-:W4:Y:S01]  /*c040*/  @!P6 LDC.64 R4, c[0x0][0x568] ;  /* 0x00015a00ff04eb82 */ /* 0x000f220000000a00 */
        /* <DEDUP_REMOVED lines=8> */
[----:B------:R1:W1:Y:S01]  /*c0d0*/  LDS.128 R20, [R143+0x12000] ;  /* 0x012000008f147984 */ /* 0x0002620000000c00 */
[----:B------:R-:W-:-:S04]  /*c0e0*/  IMAD.WIDE.U32 R8, R34, UR20, R2 ;  /* 0x0000001422087c25 */ /* 0x000fc8000f8e0002 */
[----:B------:R-:W-:Y:S01]  /*c0f0*/  IMAD R7, R35, UR20, R9 ;  /* 0x0000001423077c24 */ /* 0x000fe2000f8e0209 */
[----:B------:R-:W-:-:S05]  /*c100*/  @!P6 MOV R6, R8 ;  /* 0x000000080006e202 */ /* 0x000fca0000000f00 */
[----:B------:R-:W-:-:S04]  /*c110*/  @!P6 IMAD.WIDE.U32 R2, R185, UR10, R6 ;  /* 0x0000000ab902ec25 */ /* 0x000fc8000f8e0006 */
[----:B------:R-:W-:Y:S01]  /*c120*/  @!P6 IMAD R0, R185, UR11, R3 ;  /* 0x0000000bb900ec24 */ /* 0x000fe2000f8e0203 */
[----:B----4-:R-:W-:-:S04]  /*c130*/  @!P6 LEA R4, P0, R2, R4, 0x1 ;  /* 0x000000040204e211 */ /* 0x010fc800078008ff */
[----:B------:R-:W-:-:S05]  /*c140*/  @!P6 LEA.HI.X R5, R2, R5, R0, 0x1, P0 ;  /* 0x000000050205e211 */ /* 0x000fca00000f0c00 */
[----:B---3--:R3:W-:Y:S01]  /*c150*/  @!P6 STG.E.128 desc[UR26][R4.64], R12 ;  /* 0x0000000c0400e986 */ /* 0x0087e2000c101d1a */
[----:B-1----:R-:W-:Y:S05]  /*c160*/  @P5 BRA `(.L_x_2078) ;  /* 0x0000000000285947 */ /* 0x002fea0003800000 */
        /* <DEDUP_REMOVED lines=10> */
.L_x_2078:
[----:B------:R-:W-:Y:S05]  /*c210*/  BSYNC.RECONVERGENT B0 ;  /* 0x0000000000007941 */ /* 0x000fea0003800200 */
.L_x_2077:
        /* <DEDUP_REMOVED lines=9> */
[----:B-1-3--:R-:W-:-:S04]  /*c2b0*/  LEA R4, P0, R2, UR8, 0x1 ;  /* 0x0000000802047c11 */ /* 0x00afc8000f8008ff */
[----:B------:R-:W-:-:S05]  /*c2c0*/  LEA.HI.X R5, R2, UR9, R0, 0x1, P0 ;  /* 0x0000000902057c11 */ /* 0x000fca00080f0c00 */
[----:B------:R4:W-:Y:S04]  /*c2d0*/  STG.E.128 desc[UR26][R4.64], R20 ;  /* 0x0000001404007986 */ /* 0x0009e8000c101d1a */
.L_x_2080:
[----:B------:R-:W-:Y:S05]  /*c2e0*/  BSYNC.RECONVERGENT B0 ;  /* 0x0000000000007941 */ /* 0x000fea0003800200 */
.L_x_2079:
[----:B------:R-:W-:Y:S05]  /*c2f0*/  @P3 BRA `(.L_x_2021) ;  /* 0x0000000000283947 */ /* 0x000fea0003800000 */
[----:B------:R-:W5:Y:S01]  /*c300*/  LDCU.64 UR8, c[0x0][0x568] ;  /* 0x0000ad00ff0877ac */ /* 0x000f620008000a00 */
[----:B------:R-:W-:Y:S01]  /*c310*/  MOV R2, R8 ;  /* 0x0000000800027202 */ /* 0x000fe20000000f00 */
[----:B------:R-:W-:Y:S01]  /*c320*/  IMAD R0, R31, UR10, RZ ;  /* 0x0000000a1f007c24 */ /* 0x000fe2000f8e02ff */
[----:B------:R-:W-:-:S03]  /*c330*/  MOV R3, R7 ;  /* 0x0000000700037202 */ /* 0x000fc60000000f00 */
[C---:B------:R-:W-:Y:S02]  /*c340*/  IMAD R0, R30.reuse, UR11, R0 ;  /* 0x0000000b1e007c24 */ /* 0x040fe4000f8e0200 */
[----:B-1-34-:R-:W-:-:S05]  /*c350*/  IMAD.WIDE.U32 R4, R30, UR10, R2 ;  /* 0x0000000a1e047c25 */ /* 0x01afca000f8e0002 */
[----:B------:R-:W-:Y:S02]  /*c360*/  IADD3 R0, PT, PT, R0, R5, RZ ;  /* 0x0000000500007210 */ /* 0x000fe40007ffe0ff */
[----:B-----5:R-:W-:-:S04]  /*c370*/  LEA R2, P0, R4, UR8, 0x1 ;  /* 0x0000000804027c11 */ /* 0x020fc8000f8008ff */
[----:B------:R-:W-:-:S05]  /*c380*/  LEA.HI.X R3, R4, UR9, R0, 0x1, P0 ;  /* 0x0000000904037c11 */ /* 0x000fca00080f0c00 */
[----:B------:R1:W-:Y:S04]  /*c390*/  STG.E.128 desc[UR26][R2.64], R24 ;  /* 0x0000001802007986 */ /* 0x0003e8000c101d1a */
.L_x_2021:
[----:B------:R-:W-:Y:S05]  /*c3a0*/  BSYNC.RECONVERGENT B1 ;  /* 0x0000000000017941 */ /* 0x000fea0003800200 */
.L_x_1995:
[----:B------:R-:W5:Y:S01]  /*c3b0*/  LDCU UR8, c[0x0][0x438] ;  /* 0x00008700ff0877ac */ /* 0x000f620008000800 */
[----:B------:R-:W2:Y:S01]  /*c3c0*/  LDCU UR9, c[0x0][0x370] ;  /* 0x00006e00ff0977ac */ /* 0x000ea20008000800 */
[----:B------:R-:W-:Y:S01]  /*c3d0*/  UMOV UR10, UR18 ;  /* 0x00000012000a7c82 */ /* 0x000fe20008000000 */
[----:B-----5:R-:W-:-:S04]  /*c3e0*/  UIADD3 UR8, UPT, UPT, UR8, 0x7f, URZ ;  /* 0x0000007f08087890 */ /* 0x020fc8000fffe0ff */
[----:B------:R-:W-:Y:S02]  /*c3f0*/  USHF.R.S32.HI UR5, URZ, 0x1f, UR8 ;  /* 0x0000001fff057899 */ /* 0x000fe40008011408 */
[----:B--2---:R-:W-:Y:S02]  /*c400*/  UIADD3 UR33, UPT, UPT, UR9, UR33, URZ ;  /* 0x0000002109217290 */ /* 0x004fe4000fffe0ff */
[----:B------:R-:W-:-:S04]  /*c410*/  ULEA.HI UR5, UR5, UR8, URZ, 0x7 ;  /* 0x0000000805057291 */ /* 0x000fc8000f8f38ff */
[----:B------:R-:W-:-:S04]  /*c420*/  USHF.R.S32.HI UR5, URZ, 0x7, UR5 ;  /* 0x00000007ff057899 */ /* 0x000fc80008011405 */
[----:B------:R-:W-:-:S09]  /*c430*/  UISETP.GE.AND UP0, UPT, UR33, UR5, UPT ;  /* 0x000000052100728c */ /* 0x000fd2000bf06270 */
[----:B------:R-:W-:Y:S05]  /*c440*/  BRA.U !UP0, `(.L_x_2081) ;  /* 0xffffff3d08907547 */ /* 0x000fea000b83ffff */
[----:B------:R-:W-:Y:S05]  /*c450*/  EXIT ;  /* 0x000000000000794d */ /* 0x000fea0003800000 */
.L_x_2082:
        /* <DEDUP_REMOVED lines=10> */
.L_x_2788:


//--------------------- .text._ZN5flash44flash_bwd_dq_dk_dv_loop_seqk_parallel_kernelI23Flash_bwd_kernel_traitsILi64ELi128ELi128ELi8ELi4ELi4ELi4ELb0ELb0EN7cutlass10bfloat16_tE19Flash_kernel_traitsILi64ELi128ELi128ELi8ES3_EELb1ELb0ELb1ELb0ELb0ELb0ELb0EEEvNS_16Flash_bwd_paramsE --------------------------
	.section	.text._ZN5flash44flash_bwd_dq_dk_dv_loop_seqk_parallel_kernelI23Flash_bwd_kernel_traitsILi64ELi128ELi128ELi8ELi4ELi4ELi4ELb0ELb0EN7cutlass10bfloat16_tE19Flash_kernel_traitsILi64ELi128ELi128ELi8ES3_EELb1ELb0ELb1ELb0ELb0ELb0ELb0EEEvNS_16Flash_bwd_paramsE,"ax",@progbits
	.align	128
        .global         _ZN5flash44flash_bwd_dq_dk_dv_loop_seqk_parallel_kernelI23Flash_bwd_kernel_traitsILi64ELi128ELi128ELi8ELi4ELi4ELi4ELb0ELb0EN7cutlass10bfloat16_tE19Flash_kernel_traitsILi64ELi128ELi128ELi8ES3_EELb1ELb0ELb1ELb0ELb0ELb0ELb0EEEvNS_16Flash_bwd_paramsE
        .type           _ZN5flash44flash_bwd_dq_dk_dv_loop_seqk_parallel_kernelI23Flash_bwd_kernel_traitsILi64ELi128ELi128ELi8ELi4ELi4ELi4ELb0ELb0EN7cutlass10bfloat16_tE19Flash_kernel_traitsILi64ELi128ELi128ELi8ES3_EELb1ELb0ELb1ELb0ELb0ELb0ELb0EEEvNS_16Flash_bwd_paramsE,@function
        .size           _ZN5flash44flash_bwd_dq_dk_dv_loop_seqk_parallel_kernelI23Flash_bwd_kernel_traitsILi64ELi128ELi128ELi8ELi4ELi4ELi4ELb0ELb0EN7cutlass10bfloat16_tE19Flash_kernel_traitsILi64ELi128ELi128ELi8ES3_EELb1ELb0ELb1ELb0ELb0ELb0ELb0EEEvNS_16Flash_bwd_paramsE,(.L_x_2789 - _ZN5flash44flash_bwd_dq_dk_dv_loop_seqk_parallel_kernelI23Flash_bwd_kernel_traitsILi64ELi128ELi128ELi8ELi4ELi4ELi4ELb0ELb0EN7cutlass10bfloat16_tE19Flash_kernel_traitsILi64ELi128ELi128ELi8ES3_EELb1ELb0ELb1ELb0ELb0ELb0ELb0EEEvNS_16Flash_bwd_paramsE)
        .other          _ZN5flash44flash_bwd_dq_dk_dv_loop_seqk_parallel_kernelI23Flash_bwd_kernel_traitsILi64ELi128ELi128ELi8ELi4ELi4ELi4ELb0ELb0EN7cutlass10bfloat16_tE19Flash_kernel_traitsILi64ELi128ELi128ELi8ES3_EELb1ELb0ELb1ELb0ELb0ELb0ELb0EEEvNS_16Flash_bwd_paramsE,@"STO_CUDA_ENTRY STV_DEFAULT"
_ZN5flash44flash_bwd_dq_dk_dv_loop_seqk_parallel_kernelI23Flash_bwd_kernel_traitsILi64ELi128ELi128ELi8ELi4ELi4ELi4ELb0ELb0EN7cutlass10bfloat16_tE19Flash_kernel_traitsILi64ELi128ELi128ELi8ES3_EELb1ELb0ELb1ELb0ELb0ELb0ELb0EEEvNS_16Flash_bwd_paramsE:
.text._ZN5flash44flash_bwd_dq_dk_dv_loop_seqk_parallel_kernelI23Flash_bwd_kernel_traitsILi64ELi128ELi128ELi8ELi4ELi4ELi4ELb0ELb0EN7cutlass10bfloat16_tE19Flash_kernel_traitsILi64ELi128ELi128ELi8ES3_EELb1ELb0ELb1ELb0ELb0ELb0ELb0EEEvNS_16Flash_bwd_paramsE:
        /* <DEDUP_REMOVED lines=11> */
[----:B------:R-:W2:Y:S01]  /*00b0*/  S2UR UR38, SR_CTAID.Y ;  /* 0x00000000002679c3 */ /* 0x000ea20000002600 */
[----:B------:R-:W2:Y:S01]  /*00c0*/  LDCU.64 UR40, c[0x0][0x468] ;  /* 0x00008d00ff2877ac */ /* 0x000ea20008000a00 */
[----:B------:R-:W3:Y:S06]  /*00d0*/  LDCU.64 UR4, c[0x0][0x468] ;  /* 0x00008d00ff0477ac */ /* 0x000eec0008000a00 */
[----:B------:R-:W4:Y:S01]  /*00e0*/  S2UR UR25, SR_CgaCtaId ;  /* 0x00000000001979c3 */ /* 0x000f220000008800 */
[----:B------:R-:W5:Y:S01]  /*00f0*/  LDCU.U8 UR9, c[0x0][0x532] ;  /* 0x0000a640ff0977ac */ /* 0x000f620008000000 */
[----:B------:R-:W3:Y:S06]  /*0100*/  LDCU UR8, c[0x0][0x438] ;  /* 0x00008700ff0877ac */ /* 0x000eec0008000800 */
[----:B------:R-:W4:Y:S01]  /*0110*/  S2UR UR24, SR_CTAID.Z ;  /* 0x00000000001879c3 */ /* 0x000f220000002700 */
[----:B-1----:R-:W-:-:S02]  /*0120*/  UISETP.NE.U32.AND UP0, UPT, UR6, URZ, UPT ;  /* 0x000000ff0600728c */ /* 0x002fc4000bf05070 */
[----:B------:R-:W-:Y:S02]  /*0130*/  UISETP.NE.U32.AND UP4, UPT, UR6, URZ, UPT ;  /* 0x000000ff0600728c */ /* 0x000fe4000bf85070 */
[----:B------:R-:W-:-:S03]  /*0140*/  UISETP.NE.AND.EX UP5, UPT, UR7, URZ, UPT, UP0 ;  /* 0x000000ff0700728c */ /* 0x000fc6000bfa5300 */
[----:B------:R-:W1:Y:S01]  /*0150*/  S2UR UR19, SR_CTAID.X ;  /* 0x00000000001379c3 */ /* 0x000e620000002500 */
[----:B------:R-:W-:Y:S01]  /*0160*/  UISETP.NE.AND.EX UP4, UPT, UR7, URZ, UPT, UP4 ;  /* 0x000000ff0700728c */ /* 0x000fe2000bf85340 */
[----:B------:R-:W4:Y:S01]  /*0170*/  LDCU.64 UR6, c[0x0][0x470] ;  /* 0x00008e00ff0677ac */ /* 0x000f220008000a00 */
[----:B--2---:R-:W-:-:S05]  /*0180*/  ULEA UR40, UP1, UR38, UR40, 0x2 ;  /* 0x0000002826287291 */ /* 0x004fca000f8210ff */
[----:B------:R-:W2:Y:S01]  /*0190*/  S2UR UR16, SR_CTAID.Y ;  /* 0x00000000001079c3 */ /* 0x000ea20000002600 */
[----:B---3--:R-:W-:Y:S02]  /*01a0*/  UISETP.NE.U32.AND UP0, UPT, UR4, URZ, UPT ;  /* 0x000000ff0400728c */ /* 0x008fe4000bf05070 */
[----:B------:R-:W-:Y:S02]  /*01b0*/  ULEA.HI.X UR41, UR38, UR41, URZ, 0x2, UP1 ;  /* 0x0000002926297291 */ /* 0x000fe400088f14ff */
[----:B-----5:R-:W-:Y:S02]  /*01c0*/  UISETP.NE.AND UP2, UPT, UR9, URZ, UPT ;  /* 0x000000ff0900728c */ /* 0x020fe4000bf45270 */
[----:B------:R-:W-:Y:S01]  /*01d0*/  UISETP.EQ.U32.AND UP1, UPT, UR4, URZ, UPT ;  /* 0x000000ff0400728c */ /* 0x000fe2000bf22070 */
[----:B------:R-:W3:Y:S01]  /*01e0*/  S2UR UR18, SR_CTAID.Z ;  /* 0x00000000001279c3 */ /* 0x000ee20000002700 */
[----:B------:R-:W-:Y:S02]  /*01f0*/  UISETP.NE.AND.EX UP6, UPT, UR5, URZ, UPT, UP0 ;  /* 0x000000ff0500728c */ /* 0x000fe4000bfc5300 */
[----:B------:R-:W-:-:S02]  /*0200*/  UISETP.EQ.OR.EX UP1, UPT, UR5, URZ, !UP2, UP1 ;  /* 0x000000ff0500728c */ /* 0x000fc4000d722710 */
[----:B----4-:R-:W-:Y:S01]  /*0210*/  UISETP.NE.U32.AND UP0, UPT, UR6, URZ, UPT ;  /* 0x000000ff0600728c */ /* 0x010fe2000bf05070 */
[----:B------:R-:W-:Y:S01]  /*0220*/  UMOV UR4, 0x400 ;  /* 0x0000040000047882 */ /* 0x000fe20000000000 */
[----:B------:R-:W4:Y:S01]  /*0230*/  LDCU.64 UR36, c[0x0][0x358] ;  /* 0x00006b00ff2477ac */ /* 0x000f220008000a00 */
[----:B------:R-:W1:Y:S01]  /*0240*/  LDCU.64 UR34, c[0x0][0x460] ;  /* 0x00008c00ff2277ac */ /* 0x000e620008000a00 */
[----:B------:R-:W-:Y:S01]  /*0250*/  UP2UR UR31, UPR, URZ, 0x4 ;  /* 0x00000004ff1f7883 */ /* 0x000fe20008000000 */
[----:B------:R-:W1:Y:S01]  /*0260*/  LDCU UR17, c[0x0][0x438] ;  /* 0x00008700ff1177ac */ /* 0x000e620008000800 */
[----:B------:R-:W1:Y:S01]  /*0270*/  @!UP4 LDCU UR20, c[0x0][0x434] ;  /* 0x00008680ff14c7ac */ /* 0x000e620008000800 */
[----:B------:R-:W-:Y:S02]  /*0280*/  UP2UR UR32, UPR, URZ, 0x2 ;  /* 0x00000002ff207883 */ /* 0x000fe40008000000 */
[----:B------:R-:W-:Y:S02]  /*0290*/  ULEA UR25, UR25, UR4, 0x18 ;  /* 0x0000000419197291 */ /* 0x000fe4000f8ec0ff */
[----:B------:R-:W-:Y:S01]  /*02a0*/  UISETP.NE.AND.EX UP3, UPT, UR7, URZ, UPT, UP0 ;  /* 0x000000ff0700728c */ /* 0x000fe2000bf65300 */
[----:B------:R-:W-:Y:S01]  /*02b0*/  UMOV UR21, 0xffffc000 ;  /* 0xffffc00000157882 */ /* 0x000fe20000000000 */
[----:B------:R-:W-:Y:S01]  /*02c0*/  UMOV UR22, URZ ;  /* 0x000000ff00167c82 */ /* 0x000fe20008000000 */
[----:B--2---:R-:W-:-:S08]  /*02d0*/  UMOV UR23, URZ ;  /* 0x000000ff00177c82 */ /* 0x004fd00008000000 */
.L_x_2172:
[----:B------:R-:W2:Y:S01]  /*02e0*/  LDCU.64 UR4, c[0x0][0x478] ;  /* 0x00008f00ff0477ac */ /* 0x000ea20008000a00 */
[----:B------:R-:W-:Y:S02]  /*02f0*/  PLOP3.LUT P1, PT, PT, PT, UP3, 0x80, 0x8 ;  /* 0x000000000008781c */ /* 0x000fe40003f2f038 */
[----:B------:R-:W-:Y:S01]  /*0300*/  PLOP3.LUT P4, PT, PT, PT, UP5, 0x80, 0x8 ;  /* 0x000000000008781c */ /* 0x000fe20003f8f058 */
[----:B------:R-:W-:Y:S01]  /*0310*/  @UP3 ULEA UR10, UP0, UR38, UR6, 0x2 ;  /* 0x00000006260a3291 */ /* 0x000fe2000f8010ff */
[----:B------:R-:W-:Y:S01]  /*0320*/  PLOP3.LUT P2, PT, PT, PT, UP4, 0x80, 0x8 ;  /* 0x000000000008781c */ /* 0x000fe20003f4f048 */
[----:B------:R-:W-:Y:S02]  /*0330*/  UISETP.NE.AND UP2, UPT, UR32, URZ, UPT ;  /* 0x000000ff2000728c */ /* 0x000fe4000bf45270 */
[----:B------:R-:W-:Y:S02]  /*0340*/  @UP3 ULEA.HI.X UR11, UR38, UR7, URZ, 0x2, UP0 ;  /* 0x00000007260b3291 */ /* 0x000fe400080f14ff */
[----:B---3--:R-:W-:-:S04]  /*0350*/  IMAD.U32 R4, RZ, RZ, UR10 ;  /* 0x0000000aff047e24 */ /* 0x008fc8000f8e00ff */
[----:B------:R-:W-:Y:S01]  /*0360*/  IMAD.U32 R5, RZ, RZ, UR11 ;  /* 0x0000000bff057e24 */ /* 0x000fe2000f8e00ff */
[----:B-1----:R-:W-:Y:S02]  /*0370*/  UIMAD.WIDE.U32 UR10, UR38, 0x4, UR34 ;  /* 0x00000004260a78a5 */ /* 0x002fe4000f8e0022 */
[----:B--2---:R-:W-:Y:S02]  /*0380*/  UISETP.NE.U32.AND UP0, UPT, UR4, URZ, UPT ;  /* 0x000000ff0400728c */ /* 0x004fe4000bf05070 */
[----:B----4-:R-:W2:Y:S02]  /*0390*/  @P1 LDG.E R6, desc[UR36][R4.64] ;  /* 0x0000002404061981 */ /* 0x010ea4000c1e1900 */
[----:B------:R-:W-:-:S06]  /*03a0*/  UISETP.NE.AND.EX UP0, UPT, UR5, URZ, UPT, UP0 ;  /* 0x000000ff0500728c */ /* 0x000fcc000bf05300 */
[----:B------:R-:W-:-:S05]  /*03b0*/  PLOP3.LUT P0, PT, PT, PT, UP0, 0x80, 0x8 ;  /* 0x000000000008781c */ /* 0x000fca0003f0f008 */
[----:B------:R-:W-:Y:S01]  /*03c0*/  @UP0 ULEA UR12, UP1, UR38, UR4, 0x2 ;  /* 0x00000004260c0291 */ /* 0x000fe2000f8210ff */
[----:B------:R-:W-:Y:S01]  /*03d0*/  PLOP3.LUT P3, PT, PT, PT, UP2, 0x80, 0x8 ;  /* 0x000000000008781c */ /* 0x000fe20003f6f028 */
[----:B------:R-:W1:Y:S02]  /*03e0*/  @!UP0 LDCU UR9, c[0x0][0x43c] ;  /* 0x00008780ff0987ac */ /* 0x000e640008000800 */
[----:B------:R-:W-:Y:S02]  /*03f0*/  @UP0 ULEA.HI.X UR13, UR38, UR5, URZ, 0x2, UP1 ;  /* 0x00000005260d0291 */ /* 0x000fe400088f14ff */
[----:B------:R-:W-:Y:S01]  /*0400*/  IMAD.U32 R2, RZ, RZ, UR12 ;  /* 0x0000000cff027e24 */ /* 0x000fe2000f8e00ff */
[----:B------:R-:W4:Y:S03]  /*0410*/  @!UP0 LDCU.64 UR4, c[0x0][0x488] ;  /* 0x00009100ff0487ac */ /* 0x000f260008000a00 */
[----:B------:R-:W-:-:S05]  /*0420*/  IMAD.U32 R3, RZ, RZ, UR13 ;  /* 0x0000000dff037e24 */ /* 0x000fca000f8e00ff */
[----:B-----5:R5:W3:Y:S01]  /*0430*/  @P0 LDG.E R4, desc[UR36][R2.64] ;  /* 0x0000002402040981 */ /* 0x020ae2000c1e1900 */
[----:B------:R-:W-:Y:S01]  /*0440*/  UMOV UR27, URZ ;  /* 0x000000ff001b7c82 */ /* 0x000fe20008000000 */
[----:B------:R-:W-:Y:S01]  /*0450*/  UMOV UR42, 0xffffffff ;  /* 0xffffffff002a7882 */ /* 0x000fe20000000000 */
[----:B------:R-:W-:Y:S01]  /*0460*/  UMOV UR29, 0xffffffff ;  /* 0xffffffff001d7882 */ /* 0x000fe20000000000 */
[----:B----4-:R-:W-:-:S04]  /*0470*/  @!UP0 UISETP.NE.U32.AND UP1, UPT, UR4, URZ, UPT ;  /* 0x000000ff0400828c */ /* 0x010fc8000bf25070 */
[----:B------:R-:W-:Y:S02]  /*0480*/  @!UP0 UISETP.NE.AND.EX UP1, UPT, UR5, URZ, UPT, UP1 ;  /* 0x000000ff0500828c */ /* 0x000fe4000bf25310 */
[----:B------:R-:W-:Y:S02]  /*0490*/  USHF.L.U32 UR46, UR30, 0x7, URZ ;  /* 0x000000071e2e7899 */ /* 0x000fe400080006ff */
[----:B-1----:R-:W-:Y:S01]  /*04a0*/  @!UP0 USEL UR5, UR9, URZ, UP1 ;  /* 0x000000ff09058287 */ /* 0x002fe20008800000 */
[----:B-----5:R-:W-:Y:S02]  /*04b0*/  IMAD.U32 R2, RZ, RZ, UR10 ;  /* 0x0000000aff027e24 */ /* 0x020fe4000f8e00ff */
[----:B------:R-:W-:-:S05]  /*04c0*/  IMAD.U32 R3, RZ, RZ, UR11 ;  /* 0x0000000bff037e24 */ /* 0x000fca000f8e00ff */
[----:B------:R-:W4:Y:S04]  /*04d0*/  @P4 LDG.E R5, desc[UR36][R2.64] ;  /* 0x0000002402054981 */ /* 0x000f28000c1e1900 */
[----:B------:R1:W5:Y:S02]  /*04e0*/  @P2 LDG.E R0, desc[UR36][R2.64+0x4] ;  /* 0x0000042402002981 */ /* 0x000364000c1e1900 */
[----:B-1----:R-:W-:Y:S02]  /*04f0*/  IMAD.U32 R2, RZ, RZ, UR40 ;  /* 0x00000028ff027e24 */ /* 0x002fe4000f8e00ff */
[----:B------:R-:W-:-:S05]  /*0500*/  IMAD.U32 R3, RZ, RZ, UR41 ;  /* 0x00000029ff037e24 */ /* 0x000fca000f8e00ff */
[----:B------:R-:W5:Y:S01]  /*0510*/  @!P3 LDG.E R2, desc[UR36][R2.64] ;  /* 0x000000240202b981 */ /* 0x000f62000c1e1900 */
[----:B--2---:R-:W-:Y:S02]  /*0520*/  @P1 R2UR UR27, R6 ;  /* 0x00000000061b12ca */ /* 0x004fe400000e0000 */
[----:B---3--:R-:W-:-:S13]  /*0530*/  @P0 R2UR UR26, R4 ;  /* 0x00000000041a02ca */ /* 0x008fda00000e0000 */
[----:B------:R-:W-:Y:S01]  /*0540*/  @UP0 UIADD3 UR26, UPT, UPT, UR26, -UR27, URZ ;  /* 0x8000001b1a1a0290 */ /* 0x000fe2000fffe0ff */
[----:B----4-:R-:W-:Y:S02]  /*0550*/  @P4 R2UR UR42, R5 ;  /* 0x00000000052a42ca */ /* 0x010fe400000e0000 */
[----:B-----5:R-:W-:Y:S02]  /*0560*/  @P2 R2UR UR4, R0 ;  /* 0x00000000000422ca */ /* 0x020fe400000e0000 */
        /* <DEDUP_REMOVED lines=11> */
.L_x_2083:
        /* <DEDUP_REMOVED lines=23> */
[----:B------:R-:W-:-:S04]  /*0790*/  ULEA UR10, UR47, 0xffffff80, 0x7 ;  /* 0xffffff802f0a7891 */ /* 0x000fc8000f8e38ff */
[----:B------:R-:W-:Y:S02]  /*07a0*/  USHF.R.S32.HI UR49, URZ, 0x1f, UR10 ;  /* 0x0000001fff317899 */ /* 0x000fe4000801140a */
[----:B-1----:R-:W-:Y:S02]  /*07b0*/  @!UP1 UIMAD.WIDE.U32 UR50, UR38, UR8, URZ ;  /* 0x00000008263292a5 */ /* 0x002fe4000f8e00ff */
[----:B--2---:R-:W-:Y:S02]  /*07c0*/  @UP1 UIMAD.WIDE.U32 UR12, UR42, UR4, URZ ;  /* 0x000000042a0c12a5 */ /* 0x004fe4000f8e00ff */
[----:B------:R-:W-:Y:S02]  /*07d0*/  @!UP1 UIMAD UR11, UR38, UR9, UR51 ;  /* 0x00000009260b92a4 */ /* 0x000fe4000f8e0233 */
        /* <DEDUP_REMOVED lines=15> */
.L_x_2085:
[----:B------:R-:W1:Y:S01]  /*08d0*/  LDCU.64 UR14, c[0x0][0x3b8] ;  /* 0x00007700ff0e77ac */ /* 0x000e620008000a00 */
[----:B------:R-:W-:-:S04]  /*08e0*/  UIADD3 UR4, UPT, UPT, UR27, UR29, URZ ;  /* 0x0000001d1b047290 */ /* 0x000fc8000fffe0ff */
[----:B-1----:R-:W-:Y:S02]  /*08f0*/  UIMAD.WIDE.U32 UR52, UR4, UR14, URZ ;  /* 0x0000000e043472a5 */ /* 0x002fe4000f8e00ff */
[----:B------:R-:W-:-:S04]  /*0900*/  UIMAD UR4, UR4, UR15, URZ ;  /* 0x0000000f040472a4 */ /* 0x000fc8000f8e02ff */
[----:B------:R-:W-:-:S06]  /*0910*/  UIADD3 UR4, UPT, UPT, UR53, UR4, URZ ;  /* 0x0000000435047290 */ /* 0x000fcc000fffe0ff */
[----:B------:R-:W-:Y:S02]  /*0920*/  MOV R23, UR4 ;  /* 0x0000000400177c02 */ /* 0x000fe40008000f00 */
.L_x_2086:
        /* <DEDUP_REMOVED lines=44> */
.L_x_2087:
[----:B------:R-:W1:Y:S01]  /*0bf0*/  LDCU.64 UR12, c[0x0][0x3c0] ;  /* 0x00007800ff0c77ac */ /* 0x000e620008000a00 */
[----:B------:R-:W-:-:S04]  /*0c00*/  UIADD3 UR4, UPT, UPT, UR27, UR29, URZ ;  /* 0x0000001d1b047290 */ /* 0x000fc8000fffe0ff */
[----:B-1----:R-:W-:Y:S02]  /*0c10*/  UIMAD.WIDE.U32 UR8, UR4, UR12, URZ ;  /* 0x0000000c040872a5 */ /* 0x002fe4000f8e00ff */
[----:B------:R-:W-:-:S04]  /*0c20*/  UIMAD UR4, UR4, UR13, URZ ;  /* 0x0000000d040472a4 */ /* 0x000fc8000f8e02ff */
[----:B------:R-:W-:Y:S01]  /*0c30*/  UIADD3 UR4, UPT, UPT, UR9, UR4, URZ ;  /* 0x0000000409047290 */ /* 0x000fe2000fffe0ff */
[----:B------:R-:W-:-:S05]  /*0c40*/  UMOV UR48, UR8 ;  /* 0x0000000800307c82 */ /* 0x000fca0008000000 */
[----:B------:R-:W-:-:S07]  /*0c50*/  MOV R27, UR4 ;  /* 0x00000004001b7c02 */ /* 0x000fce0008000f00 */
.L_x_2088:
        /* <DEDUP_REMOVED lines=28> */
.L_x_2089:
[----:B------:R-:W-:Y:S02]  /*0e20*/  UIMAD.WIDE.U32 UR54, UR62, UR42, URZ ;  /* 0x0000002a3e3672a5 */ /* 0x000fe4000f8e00ff */
[----:B------:R-:W-:-:S04]  /*0e30*/  UIMAD UR4, UR63, UR42, URZ ;  /* 0x0000002a3f0472a4 */ /* 0x000fc8000f8e02ff */
[----:B------:R-:W-:Y:S02]  /*0e40*/  UIADD3 UR4, UPT, UPT, UR55, UR4, URZ ;  /* 0x0000000437047290 */ /* 0x000fe4000fffe0ff */
.L_x_2090:
        /* <DEDUP_REMOVED lines=19> */
[----:B------:R-:W-:Y:S11]  /*0f80*/  BRA `(.L_x_2092) ;  /* 0x00000000000c7947 */ /* 0x000ff60003800000 */
.L_x_2091:
[----:B------:R-:W1:Y:S01]  /*0f90*/  LDCU UR51, c[0x0][0x434] ;  /* 0x00008680ff3377ac */ /* 0x000e620008000800 */
[----:B------:R-:W-:-:S04]  /*0fa0*/  UIMAD UR43, UR38, UR39, UR24 ;  /* 0x00000027262b72a4 */ /* 0x000fc8000f8e0218 */
[----:B-1----:R-:W-:-:S12]  /*0fb0*/  UIMAD UR51, UR43, UR51, URZ ;  /* 0x000000332b3372a4 */ /* 0x002fd8000f8e02ff */
.L_x_2092:
        /* <DEDUP_REMOVED lines=11> */
.L_x_2093:
[----:B------:R-:W1:Y:S01]  /*1070*/  LDCU UR55, c[0x0][0x444] ;  /* 0x00008880ff3777ac */ /* 0x000e620008000800 */
[----:B------:R-:W-:-:S04]  /*1080*/  UIMAD UR42, UR38, UR39, UR24 ;  /* 0x00000027262a72a4 */ /* 0x000fc8000f8e0218 */
[----:B-1----:R-:W-:-:S12]  /*1090*/  UIMAD UR55, UR42, UR55, URZ ;  /* 0x000000372a3772a4 */ /* 0x002fd8000f8e02ff */
.L_x_2094:
[----:B------:R-:W1:Y:S01]  /*10a0*/  LDCU UR44, c[0x0][0x508] ;  /* 0x0000a100ff2c77ac */ /* 0x000e620008000800 */
[----:B------:R-:W2:Y:S01]  /*10b0*/  S2R R28, SR_TID.X ;  /* 0x00000000001c7919 */ /* 0x000ea20000002100 */
[----:B------:R-:W3:Y:S01]  /*10c0*/  LDC.64 R14, c[0x0][0x3b0] ;  /* 0x0000ec00ff0e7b82 */ /* 0x000ee20000000a00 */
[----:B------:R-:W-:Y:S01]  /*10d0*/  IMAD.MOV.U32 R11, RZ, RZ, RZ ;  /* 0x000000ffff0b7224 */ /* 0x000fe200078e00ff */
[----:B------:R-:W-:Y:S01]  /*10e0*/  USHF.R.S32.HI UR42, URZ, 0x1f, UR5 ;  /* 0x0000001fff2a7899 */ /* 0x000fe20008011405 */
[----:B------:R-:W-:Y:S01]  /*10f0*/  ISETP.NE.AND P3, PT, RZ, UR8, PT ;  /* 0x00000008ff007c0c */ /* 0x000fe2000bf65270 */
[----:B------:R-:W-:Y:S01]  /*1100*/  UIADD3 UR54, UP1, UP0, UR60, UR54, UR5 ;  /* 0x000000363c367290 */ /* 0x000fe2000f83e005 */
[----:B------:R-:W-:Y:S01]  /*1110*/  BSSY.RECONVERGENT B1, `(.L_x_2084) ;  /* 0x0000b86000017945 */ /* 0x000fe20003800200 */
[----:B------:R-:W-:Y:S02]  /*1120*/  UIMAD UR56, UR39, UR56, URZ ;  /* 0x00000038273872a4 */ /* 0x000fe4000f8e02ff */
[----:B------:R-:W-:Y:S01]  /*1130*/  UIADD3.X UR53, UPT, UPT, UR53, UR4, UR42, UP1, UP0 ;  /* 0x0000000435357290 */ /* 0x000fe20008fe042a */
[----:B------:R-:W4:Y:S01]  /*1140*/  LDC.64 R12, c[0x0][0x590] ;  /* 0x00016400ff0c7b82 */ /* 0x000f220000000a00 */
[----:B------:R-:W5:Y:S01]  /*1150*/  LDCU.64 UR60, c[0x0][0x420] ;  /* 0x00008400ff3c77ac */ /* 0x000f620008000a00 */
[----:B------:R-:W-:-:S02]  /*1160*/  ULEA UR55, UR43, UR55, 0x7 ;  /* 0x000000372b377291 */ /* 0x000fc4000f8e38ff */
[----:B-1----:R-:W-:-:S04]  /*1170*/  UIADD3 UR44, UPT, UPT, UR26, UR44, URZ ;  /* 0x0000002c1a2c7290 */ /* 0x002fc8000fffe0ff */
[----:B------:R-:W1:Y:S01]  /*1180*/  LDC.64 R8, c[0x0][0x5f8] ;  /* 0x00017e00ff087b82 */ /* 0x000e620000000a00 */
[----:B------:R-:W-:Y:S02]  /*1190*/  ULEA UR51, UR43, UR51, 0x7 ;  /* 0x000000332b337291 */ /* 0x000fe4000f8e38ff */
[----:B------:R-:W-:-:S04]  /*11a0*/  UIADD3 UR5, UPT, UPT, UR33, -0x80, -UR44 ;  /* 0xffffff8021057890 */ /* 0x000fc8000fffe82c */
[----:B------:R-:W-:Y:S01]  /*11b0*/  USHF.R.S32.HI UR4, URZ, 0x1f, UR5 ;  /* 0x0000001fff047899 */ /* 0x000fe20008011405 */
[----:B---3--:R-:W-:Y:S01]  /*11c0*/  IMAD R0, R14, UR49, RZ ;  /* 0x000000310e007c24 */ /* 0x008fe2000f8e02ff */
[----:B------:R-:W3:Y:S02]  /*11d0*/  LDC.64 R18, c[0x0][0x598] ;  /* 0x00016600ff127b82 */ /* 0x000ee40000000a00 */
[----:B------:R-:W-:Y:S01]  /*11e0*/  ULEA.HI UR4, UR4, UR5, URZ, 0x7 ;  /* 0x0000000504047291 */ /* 0x000fe2000f8f38ff */
[----:B------:R-:W-:Y:S02]  /*11f0*/  IMAD R0, R15, UR10, R0 ;  /* 0x0000000a0f007c24 */ /* 0x000fe4000f8e0200 */
[----:B--2---:R-:W-:Y:S01]  /*1200*/  IMAD.SHL.U32 R31, R28, 0x8, RZ ;  /* 0x000000081c1f7824 */ /* 0x004fe200078e00ff */
[----:B------:R-:W-:Y:S01]  /*1210*/  USHF.R.S32.HI UR42, URZ, 0x7, UR4 ;  /* 0x00000007ff2a7899 */ /* 0x000fe20008011404 */
[----:B----4-:R-:W-:Y:S01]  /*1220*/  IMAD R7, R12, UR49, RZ ;  /* 0x000000310c077c24 */ /* 0x010fe2000f8e02ff */
[----:B------:R-:W-:-:S02]  /*1230*/  LOP3.LUT R32, R28, 0x1f, RZ, 0xc0, !PT ;  /* 0x0000001f1c207812 */ /* 0x000fc400078ec0ff */
[----:B------:R-:W-:Y:S01]  /*1240*/  LOP3.LUT R10, R31, 0x38, RZ, 0xc0, !PT ;  /* 0x000000381f0a7812 */ /* 0x000fe200078ec0ff */
[----:B------:R-:W-:Y:S02]  /*1250*/  UISETP.LT.AND UP0, UPT, URZ, UR42, UPT ;  /* 0x0000002aff00728c */ /* 0x000fe4000bf01270 */
[----:B------:R-:W2:Y:S02]  /*1260*/  LDCU.64 UR4, c[0x0][0x3c8] ;  /* 0x00007900ff0477ac */ /* 0x000ea40008000a00 */
[----:B------:R-:W-:Y:S01]  /*1270*/  IMAD.WIDE.U32 R2, R14, UR10, R10 ;  /* 0x0000000a0e027c25 */ /* 0x000fe2000f8e000a */
[----:B------:R-:W-:Y:S02]  /*1280*/  USEL UR42, URZ, UR42, !UP0 ;  /* 0x0000002aff2a7287 */ /* 0x000fe4000c000000 */
[----:B------:R-:W-:Y:S02]  /*1290*/  IADD3 R4, P0, PT, R2, UR50, RZ ;  /* 0x0000003202047c10 */ /* 0x000fe4000ff1e0ff */
[----:B------:R-:W-:-:S02]  /*12a0*/  UISETP.GT.AND UP0, UPT, UR47, UR42, UPT ;  /* 0x0000002a2f00728c */ /* 0x000fc4000bf04270 */
[----:B-----5:R-:W-:Y:S01]  /*12b0*/  UIMAD.WIDE UR50, UR51, 0x4, UR60 ;  /* 0x00000004333278a5 */ /* 0x020fe2000f8e023c */
[----:B------:R-:W-:Y:S02]  /*12c0*/  IADD3.X R5, PT, PT, R3, UR11, R0, P0, !PT ;  /* 0x0000000b03057c10 */ /* 0x000fe400087fe400 */
[----:B------:R-:W-:Y:S01]  /*12d0*/  IADD3 R2, P0, PT, R10, UR58, RZ ;  /* 0x0000003a0a027c10 */ /* 0x000fe2000ff1e0ff */
[----:B------:R-:W4:Y:S03]  /*12e0*/  LDCU.64 UR58, c[0x0][0x5e8] ;  /* 0x0000bd00ff3a77ac */ /* 0x000f260008000a00 */
[----:B------:R-:W-:Y:S01]  /*12f0*/  IADD3.X R3, PT, PT, RZ, UR9, RZ, P0, !PT ;  /* 0x00000009ff037c10 */ /* 0x000fe200087fe4ff */
[----:B--2---:R-:W-:Y:S01]  /*1300*/  IMAD.U32 R0, RZ, RZ, UR4 ;  /* 0x00000004ff007e24 */ /* 0x004fe2000f8e00ff */
[----:B------:R-:W2:Y:S01]  /*1310*/  LDCU.64 UR8, c[0x0][0x550] ;  /* 0x0000aa00ff0877ac */ /* 0x000ea20008000a00 */
[----:B------:R-:W-:-:S02]  /*1320*/  IMAD.U32 R6, RZ, RZ, UR5 ;  /* 0x00000005ff067e24 */ /* 0x000fc4000f8e00ff */
[----:B------:R-:W-:Y:S01]  /*1330*/  IMAD.WIDE.U32 R4, R0, UR24, R4 ;  /* 0x0000001800047c25 */ /* 0x000fe2000f8e0004 */
[----:B------:R-:W5:Y:S03]  /*1340*/  LDCU.64 UR4, c[0x0][0x570] ;  /* 0x0000ae00ff0477ac */ /* 0x000f660008000a00 */
[----:B------:R-:W-:Y:S02]  /*1350*/  IMAD R0, R13, UR10, R7 ;  /* 0x0000000a0d007c24 */ /* 0x000fe4000f8e0207 */
[----:B------:R-:W-:Y:S01]  /*1360*/  IMAD.WIDE.U32 R2, R12, UR10, R2 ;  /* 0x0000000a0c027c25 */ /* 0x000fe2000f8e0002 */
[----:B------:R-:W4:Y:S03]  /*1370*/  LDCU.64 UR10, c[0x0][0x380] ;  /* 0x00007000ff0a77ac */ /* 0x000f260008000a00 */
[----:B------:R-:W-:Y:S01]  /*1380*/  IMAD R7, R6, UR24, R5 ;  /* 0x0000001806077c24 */ /* 0x000fe2000f8e0205 */
[----:B------:R-:W-:Y:S01]  /*1390*/  MOV R6, R4 ;  /* 0x0000000400067202 */ /* 0x000fe20000000f00 */
[----:B------:R-:W-:Y:S01]  /*13a0*/  IMAD.IADD R3, R3, 0x1, R0 ;  /* 0x0000000103037824 */ /* 0x000fe200078e0200 */
[----:B------:R-:W-:Y:S01]  /*13b0*/  SHF.R.U32.HI R0, RZ, 0x5, R28 ;  /* 0x00000005ff007819 */ /* 0x000fe2000001161c */
[----:B-1----:R-:W-:-:S04]  /*13c0*/  IMAD.WIDE.U32 R4, R8, UR19, RZ ;  /* 0x0000001308047c25 */ /* 0x002fc8000f8e00ff */
[----:B------:R-:W-:Y:S01]  /*13d0*/  IMAD R0, R0, UR56, R32 ;  /* 0x0000003800007c24 */ /* 0x000fe2000f8e0220 */
[----:B------:R-:W-:Y:S01]  /*13e0*/  SEL R4, R4, RZ, P3 ;  /* 0x000000ff04047207 */ /* 0x000fe20001800000 */
[----:B---3--:R-:W-:Y:S01]  /*13f0*/  IMAD.WIDE.U32 R2, R18, UR24, R2 ;  /* 0x0000001812027c25 */ /* 0x008fe2000f8e0002 */
[----:B------:R-:W-:Y:S01]  /*1400*/  SHF.R.U32.HI R18, RZ, 0x3, R28 ;  /* 0x00000003ff127819 */ /* 0x000fe2000001161c */
[----:B------:R-:W-:Y:S01]  /*1410*/  USHF.L.U32 UR56, UR56, 0x7, URZ ;  /* 0x0000000738387899 */ /* 0x000fe200080006ff */
[----:B------:R-:W-:Y:S01]  /*1420*/  SHF.R.S32.HI R8, RZ, 0x1f, R0 ;  /* 0x0000001fff087819 */ /* 0x000fe20000011400 */
[----:B------:R-:W-:Y:S01]  /*1430*/  IMAD R5, R9, UR19, R5 ;  /* 0x0000001309057c24 */ /* 0x000fe2000f8e0205 */
[----:B------:R-:W-:Y:S01]  /*1440*/  IADD3 R9, P1, P0, R0, UR54, R4 ;  /* 0x0000003600097c10 */ /* 0x000fe2000f83e004 */
[----:B------:R-:W-:Y:S01]  /*1450*/  IMAD R3, R19, UR24, R3 ;  /* 0x0000001813037c24 */ /* 0x000fe2000f8e0203 */
[C---:B------:R-:W-:Y:S01]  /*1460*/  IADD3 R21, P2, PT, R18.reuse, 0x60, RZ ;  /* 0x0000006012157810 */ /* 0x040fe20007f5e0ff */
[C---:B------:R-:W-:Y:S01]  /*1470*/  VIADD R30, R18.reuse, 0x20 ;  /* 0x00000020121e7836 */ /* 0x040fe20000000000 */
[----:B------:R-:W-:Y:S01]  /*1480*/  SEL R0, R5, RZ, P3 ;  /* 0x000000ff05007207 */ /* 0x000fe20001800000 */
[C---:B------:R-:W-:Y:S01]  /*1490*/  IMAD.WIDE.U32 R4, R18.reuse, R14, R6 ;  /* 0x0000000e12047225 */ /* 0x040fe200078e0006 */
[----:B------:R-:W-:-:S02]  /*14a0*/  IADD3 R19, PT, PT, R18, 0x40, RZ ;  /* 0x0000004012137810 */ /* 0x000fc40007ffe0ff */
[----:B------:R-:W-:Y:S01]  /*14b0*/  IADD3.X R7, PT, PT, R8, UR53, R0, P1, P0 ;  /* 0x0000003508077c10 */ /* 0x000fe20008fe0400 */
[----:B------:R-:W-:Y:S01]  /*14c0*/  IMAD R6, R18, R15, R5 ;  /* 0x0000000f12067224 */ /* 0x000fe200078e0205 */
[----:B----4-:R-:W-:Y:S01]  /*14d0*/  LEA R247, P1, R4, UR10, 0x1 ;  /* 0x0000000a04f77c11 */ /* 0x010fe2000f8208ff */
[----:B------:R-:W-:Y:S01]  /*14e0*/  IMAD.U32 R0, RZ, RZ, UR56 ;  /* 0x00000038ff007e24 */ /* 0x000fe2000f8e00ff */
[----:B------:R-:W-:Y:S01]  /*14f0*/  IADD3 R5, P0, PT, R9, UR56, RZ ;  /* 0x0000003809057c10 */ /* 0x000fe2000ff1e0ff */
[----:B------:R-:W-:Y:S01]  /*1500*/  IMAD.WIDE.U32 R2, R18, R12, R2 ;  /* 0x0000000c12027225 */ /* 0x000fe200078e0002 */
[----:B------:R-:W-:Y:S02]  /*1510*/  LEA.HI.X R246, R4, UR11, R6, 0x1, P1 ;  /* 0x0000000b04f67c11 */ /* 0x000fe400088f0c06 */
[----:B------:R-:W-:Y:S01]  /*1520*/  LEA.HI.X.SX32 R4, R0, R7, 0x1, P0 ;  /* 0x0000000700047211 */ /* 0x000fe200000f0eff */
[----:B------:R-:W-:Y:S01]  /*1530*/  IMAD R0, R18, R13, R3 ;  /* 0x0000000d12007224 */ /* 0x000fe200078e0203 */
[----:B--2---:R-:W-:Y:S01]  /*1540*/  LEA R245, P1, R2, UR8, 0x1 ;  /* 0x0000000802f57c11 */ /* 0x004fe2000f8208ff */
[----:B------:R-:W-:Y:S01]  /*1550*/  IMAD.SHL.U32 R6, R14, 0x20, RZ ;  /* 0x000000200e067824 */ /* 0x000fe200078e00ff */
[C---:B-----5:R-:W-:Y:S01]  /*1560*/  LEA R240, P0, R5.reuse, UR4, 0x2 ;  /* 0x0000000405f07c11 */ /* 0x060fe2000f8010ff */
[----:B------:R-:W-:Y:S01]  /*1570*/  VIADD R29, R18, 0x60 ;  /* 0x00000060121d7836 */ /* 0x000fe20000000000 */
[----:B------:R-:W-:Y:S01]  /*1580*/  LEA.HI.X R244, R2, UR9, R0, 0x1, P1 ;  /* 0x0000000902f47c11 */ /* 0x000fe200088f0c00 */
[----:B------:R-:W-:Y:S01]  /*1590*/  IMAD.X R25, RZ, RZ, RZ, P2 ;  /* 0x000000ffff197224 */ /* 0x000fe200010e06ff */
[----:B------:R-:W-:Y:S01]  /*15a0*/  LEA.HI.X R241, R5, UR5, R4, 0x2, P0 ;  /* 0x0000000505f17c11 */ /* 0x000fe200080f1404 */
[----:B------:R-:W-:Y:S01]  /*15b0*/  UIMAD.WIDE UR8, UR55, 0x4, UR58 ;  /* 0x00000004370878a5 */ /* 0x000fe2000f8e023a */
[----:B------:R-:W-:-:S02]  /*15c0*/  IADD3 R17, P1, PT, R18, 0x20, RZ ;  /* 0x0000002012117810 */ /* 0x000fc40007f3e0ff */
[----:B------:R-:W-:Y:S02]  /*15d0*/  IADD3 R20, P0, PT, R18, 0x40, RZ ;  /* 0x0000004012147810 */ /* 0x000fe40007f1e0ff */
[----:B------:R-:W-:Y:S01]  /*15e0*/  SHF.L.U64.HI R7, R14, 0x5, R15 ;  /* 0x000000050e077819 */ /* 0x000fe2000001020f */
[----:B------:R-:W-:Y:S01]  /*15f0*/  IMAD.X R22, RZ, RZ, RZ, P1 ;  /* 0x000000ffff167224 */ /* 0x000fe200008e06ff */
[C---:B------:R-:W-:Y:S02]  /*1600*/  SHF.L.U64.HI R5, R12.reuse, 0x5, R13 ;  /* 0x000000050c057819 */ /* 0x040fe4000001020d */
        /* <DEDUP_REMOVED lines=16> */
.L_x_2096:
[----:B------:R-:W1:Y:S01]  /*1710*/  LDCU.64 UR8, c[0x0][0x5c0] ;  /* 0x0000b800ff0877ac */ /* 0x000e620008000a00 */
[----:B------:R-:W-:-:S04]  /*1720*/  UIADD3 UR4, UPT, UPT, UR27, UR29, URZ ;  /* 0x0000001d1b047290 */ /* 0x000fc8000fffe0ff */
[----:B-1----:R-:W-:Y:S02]  /*1730*/  UIMAD.WIDE.U32 UR14, UR4, UR8, URZ ;  /* 0x00000008040e72a5 */ /* 0x002fe4000f8e00ff */
[----:B------:R-:W-:-:S04]  /*1740*/  UIMAD UR4, UR4, UR9, URZ ;  /* 0x00000009040472a4 */ /* 0x000fc8000f8e02ff */
[----:B------:R-:W-:-:S06]  /*1750*/  UIADD3 UR4, UPT, UPT, UR15, UR4, URZ ;  /* 0x000000040f047290 */ /* 0x000fcc000fffe0ff */
[----:B------:R-:W-:Y:S02]  /*1760*/  MOV R0, UR4 ;  /* 0x0000000400007c02 */ /* 0x000fe40008000f00 */
.L_x_2097:
        /* <DEDUP_REMOVED lines=13> */
.L_x_2098:
[----:B------:R-:W1:Y:S01]  /*1840*/  LDCU.64 UR4, c[0x0][0x5c8] ;  /* 0x0000b900ff0477ac */ /* 0x000e620008000a00 */
[----:B------:R-:W-:-:S04]  /*1850*/  UIADD3 UR27, UPT, UPT, UR27, UR29, URZ ;  /* 0x0000001d1b1b7290 */ /* 0x000fc8000fffe0ff */
[----:B-1----:R-:W-:Y:S02]  /*1860*/  UIMAD.WIDE.U32 UR12, UR27, UR4, URZ ;  /* 0x000000041b0c72a5 */ /* 0x002fe4000f8e00ff */
[----:B------:R-:W-:-:S04]  /*1870*/  UIMAD UR27, UR27, UR5, URZ ;  /* 0x000000051b1b72a4 */ /* 0x000fc8000f8e02ff */
[----:B------:R-:W-:-:S06]  /*1880*/  UIADD3 UR27, UPT, UPT, UR13, UR27, URZ ;  /* 0x0000001b0d1b7290 */ /* 0x000fcc000fffe0ff */
[----:B------:R-:W-:-:S07]  /*1890*/  MOV R12, UR27 ;  /* 0x0000001b000c7c02 */ /* 0x000fce0008000f00 */
.L_x_2099:
        /* <DEDUP_REMOVED lines=37> */
.L_x_2101:
[----:B------:R-:W-:Y:S05]  /*1af0*/  BSYNC.RECONVERGENT B0 ;  /* 0x0000000000007941 */ /* 0x000fea0003800200 */
.L_x_2100:
        /* <DEDUP_REMOVED lines=12> */
.L_x_2103:
[----:B------:R-:W-:Y:S05]  /*1bc0*/  BSYNC.RECONVERGENT B0 ;  /* 0x0000000000007941 */ /* 0x000fea0003800200 */
.L_x_2102:
        /* <DEDUP_REMOVED lines=12> */
.L_x_2105:
[----:B------:R-:W-:Y:S05]  /*1c90*/  BSYNC.RECONVERGENT B0 ;  /* 0x0000000000007941 */ /* 0x000fea0003800200 */
.L_x_2104:
[----:B------:R-:W5:Y:S01]  /*1ca0*/  LDCU.64 UR8, c[0x0][0x5e0] ;  /* 0x0000bc00ff0877ac */ /* 0x000f620008000a00 */
[----:B----4-:R-:W-:Y:S01]  /*1cb0*/  MOV R2, UR4 ;  /* 0x0000000400027c02 */ /* 0x010fe20008000f00 */
[----:B-123--:R-:W1:Y:S01]  /*1cc0*/  @!P3 LDC.64 R4, c[0x0][0x568] ;  /* 0x00015a00ff04bb82 */ /* 0x00ee620000000a00 */
[----:B------:R-:W-:Y:S01]  /*1cd0*/  BSSY.RECONVERGENT B0, `(.L_x_2106) ;  /* 0x000001b000007945 */ /* 0x000fe20003800200 */
[----:B------:R-:W-:Y:S02]  /*1ce0*/  UIMAD UR45, UR45, UR4, URZ ;  /* 0x000000042d2d72a4 */ /* 0x000fe4000f8e02ff */
[----:B------:R-:W-:Y:S02]  /*1cf0*/  IMAD.WIDE.U32 R2, R2, UR46, R10 ;  /* 0x0000002e02027c25 */ /* 0x000fe4000f8e000a */
[----:B------:R-:W-:Y:S01]  /*1d00*/  UIMAD UR45, UR46, UR5, UR45 ;  /* 0x000000052e2d72a4 */ /* 0x000fe2000f8e022d */
[----:B------:R-:W-:-:S05]  /*1d10*/  IADD3 R2, P4, PT, R2, UR12, RZ ;  /* 0x0000000c02027c10 */ /* 0x000fca000ff9e0ff */
        /* <DEDUP_REMOVED lines=22> */
.L_x_2107:
[----:B------:R-:W-:Y:S05]  /*1e80*/  BSYNC.RECONVERGENT B0 ;  /* 0x0000000000007941 */ /* 0x000fea0003800200 */
.L_x_2106:
        /* <DEDUP_REMOVED lines=12> */
.L_x_2109:
[----:B------:R-:W-:Y:S05]  /*1f50*/  BSYNC.RECONVERGENT B0 ;  /* 0x0000000000007941 */ /* 0x000fea0003800200 */
.L_x_2108:
        /* <DEDUP_REMOVED lines=12> */
.L_x_2095:
        /* <DEDUP_REMOVED lines=22> */
.L_x_2113:
[----:B------:R3:W-:Y:S01]  /*2180*/  STS.128 [R8+0x8000], RZ ;  /* 0x008000ff08007388 */ /* 0x0007e20000000c00 */
[----:B------:R-:W-:Y:S05]  /*2190*/  BRA `(.L_x_2114) ;  /* 0x0000000000047947 */ /* 0x000fea0003800000 */
.L_x_2112:
[----:B------:R1:W-:Y:S02]  /*21a0*/  STS.128 [R8+0x8000], RZ ;  /* 0x008000ff08007388 */ /* 0x0003e40000000c00 */
.L_x_2114:
[----:B------:R-:W-:Y:S05]  /*21b0*/  BSYNC.RECONVERGENT B0 ;  /* 0x0000000000007941 */ /* 0x000fea0003800200 */
.L_x_2111:
[----:B------:R-:W-:Y:S01]  /*21c0*/  ISETP.GE.AND P6, PT, R30, UR5, PT ;  /* 0x000000051e007c0c */ /* 0x000fe2000bfc6270 */
[----:B------:R-:W-:Y:S01]  /*21d0*/  BSSY.RECONVERGENT B0, `(.L_x_2115) ;  /* 0x000000f000007945 */ /* 0x000fe20003800200 */
[C---:B--2---:R-:W-:Y:S02]  /*21e0*/  LEA R2, P0, R4.reuse, R245, 0x1 ;  /* 0x000000f504027211 */ /* 0x044fe400078008ff */
        /* <DEDUP_REMOVED lines=13> */
.L_x_2116:
[----:B------:R-:W-:Y:S05]  /*22c0*/  BSYNC.RECONVERGENT B0 ;  /* 0x0000000000007941 */ /* 0x000fea0003800200 */
.L_x_2115:
        /* <DEDUP_REMOVED lines=13> */
.L_x_2118:
[----:B------:R-:W-:Y:S05]  /*23a0*/  BSYNC.RECONVERGENT B0 ;  /* 0x0000000000007941 */ /* 0x000fea0003800200 */
.L_x_2117:
        /* <DEDUP_REMOVED lines=13> */
.L_x_2120:
[----:B------:R-:W-:Y:S05]  /*2480*/  BSYNC.RECONVERGENT B0 ;  /* 0x0000000000007941 */ /* 0x000fea0003800200 */
.L_x_2119:
        /* <DEDUP_REMOVED lines=13> */
.L_x_2123:
[----:B------:R1:W-:Y:S01]  /*2560*/  STS.128 [R239], RZ ;  /* 0x000000ffef007388 */ /* 0x0003e20000000c00 */
[----:B------:R-:W-:Y:S05]  /*2570*/  BRA `(.L_x_2124) ;  /* 0x0000000000047947 */ /* 0x000fea0003800000 */
.L_x_2122:
[----:B------:R1:W-:Y:S02]  /*2580*/  STS.128 [R239], RZ ;  /* 0x000000ffef007388 */ /* 0x0003e40000000c00 */
.L_x_2124:
[----:B------:R-:W-:Y:S05]  /*2590*/  BSYNC.RECONVERGENT B0 ;  /* 0x0000000000007941 */ /* 0x000fea0003800200 */
.L_x_2121:
        /* <DEDUP_REMOVED lines=34> */
.L_x_2126:
[----:B------:R-:W-:Y:S05]  /*27c0*/  BSYNC.RECONVERGENT B0 ;  /* 0x0000000000007941 */ /* 0x000fea0003800200 */
.L_x_2125:
        /* <DEDUP_REMOVED lines=13> */
.L_x_2128:
[----:B------:R-:W-:Y:S05]  /*28a0*/  BSYNC.RECONVERGENT B0 ;  /* 0x0000000000007941 */ /* 0x000fea0003800200 */
.L_x_2127:
        /* <DEDUP_REMOVED lines=13> */
.L_x_2130:
[----:B------:R-:W-:Y:S05]  /*2980*/  BSYNC.RECONVERGENT B0 ;  /* 0x0000000000007941 */ /* 0x000fea0003800200 */
.L_x_2129:
        /* <DEDUP_REMOVED lines=30> */
.L_x_2133:
[----:B------:R2:W-:Y:S01]  /*2b70*/  STS.128 [R8+0xc000], RZ ;  /* 0x00c000ff08007388 */ /* 0x0005e20000000c00 */
[----:B------:R-:W-:Y:S05]  /*2b80*/  BRA `(.L_x_2134) ;  /* 0x0000000000047947 */ /* 0x000fea0003800000 */
.L_x_2132:
[----:B------:R3:W-:Y:S02]  /*2b90*/  STS.128 [R8+0xc000], RZ ;  /* 0x00c000ff08007388 */ /* 0x0007e40000000c00 */
.L_x_2134:
[----:B------:R-:W-:Y:S05]  /*2ba0*/  BSYNC.RECONVERGENT B0 ;  /* 0x0000000000007941 */ /* 0x000fea0003800200 */
.L_x_2131:
        /* <DEDUP_REMOVED lines=23> */
.L_x_2136:
[----:B------:R-:W-:Y:S05]  /*2d20*/  BSYNC.RECONVERGENT B0 ;  /* 0x0000000000007941 */ /* 0x000fea0003800200 */
.L_x_2135:
        /* <DEDUP_REMOVED lines=20> */
.L_x_2138:
[----:B------:R-:W-:Y:S05]  /*2e70*/  BSYNC.RECONVERGENT B0 ;  /* 0x0000000000007941 */ /* 0x000fea0003800200 */
.L_x_2137:
        /* <DEDUP_REMOVED lines=20> */
.L_x_2140:
[----:B------:R-:W-:Y:S05]  /*2fc0*/  BSYNC.RECONVERGENT B0 ;  /* 0x0000000000007941 */ /* 0x000fea0003800200 */
.L_x_2139:
        /* <DEDUP_REMOVED lines=28> */
.L_x_2143:
[----:B------:R3:W-:Y:S01]  /*3190*/  STS.128 [R8+0x10000], RZ ;  /* 0x010000ff08007388 */ /* 0x0007e20000000c00 */
[----:B------:R-:W-:Y:S05]  /*31a0*/  BRA `(.L_x_2144) ;  /* 0x0000000000047947 */ /* 0x000fea0003800000 */
.L_x_2142:
[----:B------:R1:W-:Y:S02]  /*31b0*/  STS.128 [R8+0x10000], RZ ;  /* 0x010000ff08007388 */ /* 0x0003e40000000c00 */
.L_x_2144:
[----:B------:R-:W-:Y:S05]  /*31c0*/  BSYNC.RECONVERGENT B0 ;  /* 0x0000000000007941 */ /* 0x000fea0003800200 */
.L_x_2141:
[----:B------:R-:W2:Y:S01]  /*31d0*/  LDC.64 R18, c[0x0][0x528] ;  /* 0x00014a00ff127b82 */ /* 0x000ea20000000a00 */
[----:B------:R-:W1:Y:S01]  /*31e0*/  LDCU UR11, c[0x0][0x440] ;  /* 0x00008800ff0b77ac */ /* 0x000e620008000800 */
[----:B--2---:R2:W5:Y:S04]  /*31f0*/  LDG.E.64 R14, desc[UR36][R18.64+0x8] ;  /* 0x00000824120e7981 */ /* 0x004568000c1e1b00 */
[----:B------:R-:W5:Y:S01]  /*3200*/  LDG.E.64 R18, desc[UR36][R18.64] ;  /* 0x0000002412127981 */ /* 0x000f62000c1e1b00 */
[----:B------:R-:W-:Y:S01]  /*3210*/  SHF.L.U32 R16, R28, 0x6, RZ ;  /* 0x000000061c107819 */ /* 0x000fe200000006ff */
[----:B------:R-:W-:Y:S02]  /*3220*/  BSSY.RECONVERGENT B0, `(.L_x_2145) ;  /* 0x0000015000007945 */ /* 0x000fe40003800200 */
[----:B------:R2:W-:Y:S01]  /*3230*/  @P3 STS.128 [R8+0x11000], RZ ;  /* 0x011000ff08003388 */ /* 0x0005e20000000c00 */
[----:B------:R-:W-:Y:S01]  /*3240*/  LOP3.LUT R12, R16, 0x1c0, RZ, 0xc0, !PT ;  /* 0x000001c0100c7812 */ /* 0x000fe200078ec0ff */
        /* <DEDUP_REMOVED lines=18> */
.L_x_2146:
[----:B------:R-:W-:Y:S05]  /*3370*/  BSYNC.RECONVERGENT B0 ;  /* 0x0000000000007941 */ /* 0x000fea0003800200 */
.L_x_2145:
        /* <DEDUP_REMOVED lines=21> */
.L_x_2148:
[----:B------:R-:W-:Y:S05]  /*34d0*/  BSYNC.RECONVERGENT B0 ;  /* 0x0000000000007941 */ /* 0x000fea0003800200 */
.L_x_2147:
[----:B------:R1:W-:Y:S01]  /*34e0*/  @P1 STS.128 [R8+0x13000], RZ ;  /* 0x013000ff08001388 */ /* 0x0003e20000000c00 */
[----:B------:R-:W-:Y:S04]  /*34f0*/  BSSY.RECONVERGENT B0, `(.L_x_2149) ;  /* 0x0000013000007945 */ /* 0x000fe80003800200 */
[----:B------:R-:W-:Y:S05]  /*3500*/  @P1 BRA `(.L_x_2150) ;  /* 0x0000000000441947 */ /* 0x000fea0003800000 */
[----:B------:R-:W4:Y:S02]  /*3510*/  LDCU UR4, c[0x0][0x440] ;  /* 0x00008800ff0477ac */ /* 0x000f240008000800 */
[----:B----4-:R-:W-:-:S13]  /*3520*/  ISETP.GE.AND P0, PT, R10, UR4, PT ;  /* 0x000000040a007c0c */ /* 0x010fda000bf06270 */
[----:B------:R4:W-:Y:S01]  /*3530*/  @P0 STS.128 [R8+0x13000], RZ ;  /* 0x013000ff08000388 */ /* 0x0009e20000000c00 */
[----:B------:R-:W-:Y:S05]  /*3540*/  @P0 BRA `(.L_x_2150) ;  /* 0x0000000000340947 */ /* 0x000fea0003800000 */
[----:B------:R-:W1:Y:S01]  /*3550*/  LDCU.64 UR4, c[0x0][0x390] ;  /* 0x00007200ff0477ac */ /* 0x000e620008000a00 */
[----:B------:R-:W-:Y:S01]  /*3560*/  MOV R2, R6 ;  /* 0x0000000600027202 */ /* 0x000fe20000000f00 */
[----:B------:R-:W-:Y:S01]  /*3570*/  IMAD R0, R25, UR12, RZ ;  /* 0x0000000c19007c24 */ /* 0x000fe2000f8e02ff */
[----:B------:R-:W-:-:S03]  /*3580*/  MOV R3, R9 ;  /* 0x0000000900037202 */ /* 0x000fc60000000f00 */
[C---:B------:R-:W-:Y:S02]  /*3590*/  IMAD R0, R21.reuse, UR13, R0 ;  /* 0x0000000d15007c24 */ /* 0x040fe4000f8e0200 */
[----:B--2---:R-:W-:-:S05]  /*35a0*/  IMAD.WIDE.U32 R4, R21, UR12, R2 ;  /* 0x0000000c15047c25 */ /* 0x004fca000f8e0002 */
[----:B------:R-:W-:Y:S02]  /*35b0*/  IADD3 R0, PT, PT, R5, R0, RZ ;  /* 0x0000000005007210 */ /* 0x000fe40007ffe0ff */
[----:B-1----:R-:W-:-:S04]  /*35c0*/  LEA R2, P0, R4, UR4, 0x1 ;  /* 0x0000000404027c11 */ /* 0x002fc8000f8008ff */
[----:B------:R-:W-:-:S05]  /*35d0*/  LEA.HI.X R3, R4, UR5, R0, 0x1, P0 ;  /* 0x0000000504037c11 */ /* 0x000fca00080f0c00 */
[----:B------:R-:W-:Y:S01]  /*35e0*/  @!PT LDS RZ, [RZ] ;  /* 0x00000000fffff984 */ /* 0x000fe20000000800 */
[----:B------:R-:W-:Y:S01]  /*35f0*/  @!PT LDS RZ, [RZ] ;  /* 0x00000000fffff984 */ /* 0x000fe20000000800 */
[----:B------:R-:W-:Y:S01]  /*3600*/  @!PT LDS RZ, [RZ] ;  /* 0x00000000fffff984 */ /* 0x000fe20000000800 */
[----:B------:R1:W-:Y:S04]  /*3610*/  LDGSTS.E.BYPASS.LTC128B.128 [R8+0x13000], desc[UR36][R2.64] ;  /* 0x1300000002087fae */ /* 0x0003e8000b981a24 */
.L_x_2150:
[----:B------:R-:W-:Y:S05]  /*3620*/  BSYNC.RECONVERGENT B0 ;  /* 0x0000000000007941 */ /* 0x000fea0003800200 */
.L_x_2149:
[----:B------:R-:W-:Y:S01]  /*3630*/  UIMAD UR5, UR38, UR39, UR24 ;  /* 0x00000027260572a4 */ /* 0x000fe2000f8e0218 */
[--C-:B--2---:R-:W-:Y:S01]  /*3640*/  SHF.R.U32.HI R4, RZ, 0x6, R28.reuse ;  /* 0x00000006ff047819 */ /* 0x104fe2000001161c */
[----:B------:R-:W-:Y:S01]  /*3650*/  IMAD.U32 R0, RZ, RZ, UR30 ;  /* 0x0000001eff007e24 */ /* 0x000fe2000f8e00ff */
[----:B-1----:R-:W-:Y:S01]  /*3660*/  SHF.R.U32.HI R2, RZ, 0x4, R28 ;  /* 0x00000004ff027819 */ /* 0x002fe2000001161c */
[----:B------:R-:W-:Y:S01]  /*3670*/  USHF.L.U32 UR5, UR5, 0x5, URZ ;  /* 0x0000000505057899 */ /* 0x000fe200080006ff */
[----:B------:R-:W-:Y:S01]  /*3680*/  LOP3.LUT R4, R4, 0xe, RZ, 0xc0, !PT ;  /* 0x0000000e04047812 */ /* 0x000fe200078ec0ff */
[----:B------:R-:W-:Y:S01]  /*3690*/  IMAD.SHL.U32 R5, R28, 0x20, RZ ;  /* 0x000000201c057824 */ /* 0x000fe200078e00ff */
[----:B------:R-:W-:Y:S01]  /*36a0*/  LOP3.LUT R2, R2, 0x8, RZ, 0xc0, !PT ;  /* 0x0000000802027812 */ /* 0x000fe200078ec0ff */
[----:B------:R-:W-:Y:S01]  /*36b0*/  USHF.R.S32.HI UR4, URZ, 0x1f, UR5 ;  /* 0x0000001fff047899 */ /* 0x000fe20008011405 */
[----:B------:R-:W-:Y:S01]  /*36c0*/  LOP3.LUT R3, R16, 0x200, RZ, 0xc0, !PT ;  /* 0x0000020010037812 */ /* 0x000fe200078ec0ff */
[----:B------:R-:W-:Y:S01]  /*36d0*/  IMAD R4, R0, 0x4, R4 ;  /* 0x0000000400047824 */ /* 0x000fe200078e0204 */
[----:B-----5:R-:W-:Y:S01]  /*36e0*/  IADD3 R6, P3, P0, R14, UR5, R32 ;  /* 0x000000050e067c10 */ /* 0x020fe2000f87e020 */
[----:B------:R-:W0:Y:S01]  /*36f0*/  LDGDEPBAR ;  /* 0x00000000000079af */ /* 0x000e220000000000 */
[----:B------:R-:W-:Y:S01]  /*3700*/  LOP3.LUT R0, R2, 0x10, R28, 0xf8, !PT ;  /* 0x0000001002007812 */ /* 0x000fe200078ef81c */
[----:B------:R-:W-:Y:S01]  /*3710*/  IMAD.MOV.U32 R160, RZ, RZ, 0x40 ;  /* 0x00000040ffa07424 */ /* 0x000fe200078e00ff */
[----:B------:R-:W-:Y:S01]  /*3720*/  LOP3.LUT R2, R3, 0xc00, R5, 0xf8, !PT ;  /* 0x00000c0003027812 */ /* 0x000fe200078ef805 */
[----:B------:R-:W-:Y:S01]  /*3730*/  IMAD.WIDE.U32 R6, R6, -0x2daee0ad, RZ ;  /* 0xd2511f5306067825 */ /* 0x000fe200078e00ff */
[----:B------:R-:W-:-:S02]  /*3740*/  LOP3.LUT R3, R12, 0x8, R13, 0x78, !PT ;  /* 0x000000080c037812 */ /* 0x000fc400078e780d */
[----:B------:R-:W-:Y:S02]  /*3750*/  CS2R R126, SRZ ;  /* 0x00000000007e7805 */ /* 0x000fe4000001ff00 */
[----:B------:R-:W-:Y:S01]  /*3760*/  IADD3.X R252, PT, PT, R15, UR4, RZ, P3, P0 ;  /* 0x000000040ffc7c10 */ /* 0x000fe20009fe04ff */
[----:B------:R-:W-:Y:S01]  /*3770*/  IMAD.MOV.U32 R168, RZ, RZ, 0x20 ;  /* 0x00000020ffa87424 */ /* 0x000fe200078e00ff */
[----:B------:R-:W-:Y:S01]  /*3780*/  R2UR UR4, R19 ;  /* 0x00000000130472ca */ /* 0x000fe200000e0000 */
[----:B------:R1:W-:Y:S01]  /*3790*/  STL.64 [R1], R6 ;  /* 0x0000000601007387 */ /* 0x0003e20000100a00 */
[----:B------:R-:W-:Y:S01]  /*37a0*/  LOP3.LUT R3, R2, R3, RZ, 0xfc, !PT ;  /* 0x0000000302037212 */ /* 0x000fe200078efcff */
[----:B------:R-:W-:Y:S01]  /*37b0*/  IMAD.MOV.U32 R242, RZ, RZ, R239 ;  /* 0x000000fffff27224 */ /* 0x000fe200078e00ef */
[----:B------:R-:W-:Y:S02]  /*37c0*/  LOP3.LUT R2, R12, 0x8, R28, 0x78, !PT ;  /* 0x000000080c027812 */ /* 0x000fe400078e781c */
[----:B------:R-:W-:-:S02]  /*37d0*/  CS2R R124, SRZ ;  /* 0x00000000007c7805 */ /* 0x000fc4000001ff00 */
[----:B------:R-:W-:Y:S02]  /*37e0*/  LOP3.LUT R0, R0, R12, RZ, 0x3c, !PT ;  /* 0x0000000c00007212 */ /* 0x000fe400078e3cff */
[----:B------:R-:W-:Y:S02]  /*37f0*/  CS2R R130, SRZ ;  /* 0x0000000000827805 */ /* 0x000fe4000001ff00 */
[----:B------:R-:W-:Y:S01]  /*3800*/  LOP3.LUT R2, R2, 0x7200, R5, 0xf8, !PT ;  /* 0x0000720002027812 */ /* 0x000fe200078ef805 */
[----:B------:R-:W-:Y:S01]  /*3810*/  VIADD R5, R4, 0x1 ;  /* 0x0000000104057836 */ /* 0x000fe20000000000 */
[----:B------:R-:W-:Y:S02]  /*3820*/  LOP3.LUT R0, R0, 0x200, R16, 0xf8, !PT ;  /* 0x0000020000007812 */ /* 0x000fe400078ef810 */
[----:B------:R-:W-:Y:S02]  /*3830*/  CS2R R128, SRZ ;  /* 0x0000000000807805 */ /* 0x000fe4000001ff00 */
[----:B------:R-:W-:-:S02]  /*3840*/  LEA R153, R2, UR25, 0x1 ;  /* 0x0000001902997c11 */ /* 0x000fc4000f8e08ff */
[----:B------:R-:W-:Y:S02]  /*3850*/  CS2R R122, SRZ ;  /* 0x00000000007a7805 */ /* 0x000fe4000001ff00 */
[----:B------:R-:W-:Y:S02]  /*3860*/  LEA R184, R0, UR25, 0x1 ;  /* 0x0000001900b87c11 */ /* 0x000fe4000f8e08ff */
[----:B------:R-:W-:Y:S02]  /*3870*/  CS2R R120, SRZ ;  /* 0x0000000000787805 */ /* 0x000fe4000001ff00 */
[----:B------:R-:W-:Y:S02]  /*3880*/  LOP3.LUT R0, R5, UR4, RZ, 0x3c, !PT ;  /* 0x0000000405007c12 */ /* 0x000fe4000f8e3cff */
[----:B------:R-:W-:Y:S02]  /*3890*/  CS2R R118, SRZ ;  /* 0x0000000000767805 */ /* 0x000fe4000001ff00 */
[----:B------:R-:W-:-:S02]  /*38a0*/  LOP3.LUT R4, R4, UR4, RZ, 0x3c, !PT ;  /* 0x0000000404047c12 */ /* 0x000fc4000f8e3cff */
[----:B------:R-:W-:Y:S02]  /*38b0*/  CS2R R116, SRZ ;  /* 0x0000000000747805 */ /* 0x000fe4000001ff00 */
[C---:B------:R-:W-:Y:S02]  /*38c0*/  LOP3.LUT R0, R7.reuse, R0, RZ, 0x3c, !PT ;  /* 0x0000000007007212 */ /* 0x040fe400078e3cff */
[----:B------:R-:W-:Y:S02]  /*38d0*/  CS2R R110, SRZ ;  /* 0x00000000006e7805 */ /* 0x000fe4000001ff00 */
[----:B------:R-:W-:Y:S02]  /*38e0*/  LOP3.LUT R2, R7, R4, RZ, 0x3c, !PT ;  /* 0x0000000407027212 */ /* 0x000fe400078e3cff */
[----:B------:R-:W-:Y:S02]  /*38f0*/  CS2R R108, SRZ ;  /* 0x00000000006c7805 */ /* 0x000fe4000001ff00 */
[----:B------:R-:W-:Y:S01]  /*3900*/  R2P PR, R28, 0x6 ;  /* 0x000000061c007804 */ /* 0x000fe20000000000 */
[----:B------:R1:W-:Y:S01]  /*3910*/  STL [R1+0x8], R0 ;  /* 0x0000080001007387 */ /* 0x0003e20000100800 */
[----:B------:R-:W-:-:S02]  /*3920*/  R2UR UR39, R18 ;  /* 0x00000000122772ca */ /* 0x000fc400000e0000 */
[----:B------:R-:W-:Y:S02]  /*3930*/  CS2R R114, SRZ ;  /* 0x0000000000727805 */ /* 0x000fe4000001ff00 */
[----:B------:R-:W-:Y:S01]  /*3940*/  LEA R186, R3, UR25, 0x1 ;  /* 0x0000001903ba7c11 */ /* 0x000fe2000f8e08ff */
[----:B------:R1:W-:Y:S01]  /*3950*/  STL [R1+0xc], R2 ;  /* 0x00000c0201007387 */ /* 0x0003e20000100800 */
[----:B------:R-:W-:Y:S02]  /*3960*/  SEL R160, R160, 0xffffffc0, !P2 ;  /* 0xffffffc0a0a07807 */ /* 0x000fe40005000000 */
[----:B------:R-:W-:Y:S02]  /*3970*/  CS2R R112, SRZ ;  /* 0x0000000000707805 */ /* 0x000fe4000001ff00 */
[----:B------:R-:W-:Y:S02]  /*3980*/  SEL R168, R168, 0xffffffe0, !P1 ;  /* 0xffffffe0a8a87807 */ /* 0x000fe40004800000 */
[----:B------:R-:W-:-:S02]  /*3990*/  CS2R R106, SRZ ;  /* 0x00000000006a7805 */ /* 0x000fc4000001ff00 */
[----:B------:R-:W-:Y:S01]  /*39a0*/  CS2R R104, SRZ ;  /* 0x0000000000687805 */ /* 0x000fe2000001ff00 */
        /* <DEDUP_REMOVED lines=19> */
[C---:B------:R-:W-:Y:S01]  /*3ae0*/  IMAD.IADD R156, R168.reuse, 0x1, R153 ;  /* 0x00000001a89c7824 */ /* 0x040fe200078e0299 */
[----:B------:R-:W-:Y:S01]  /*3af0*/  UIADD3 UR33, UPT, UPT, -UR44, UR33, URZ ;  /* 0x000000212c217290 */ /* 0x000fe2000fffe1ff */
[----:B------:R-:W-:Y:S01]  /*3b00*/  IMAD.IADD R185, R168, 0x1, R164 ;  /* 0x00000001a8b97824 */ /* 0x000fe200078e02a4 */
[----:B------:R-:W2:Y:S01]  /*3b10*/  LDCU UR12, c[0x0][0x504] ;  /* 0x0000a080ff0c77ac */ /* 0x000ea20008000800 */
[----:B------:R-:W-:Y:S02]  /*3b20*/  VIADD R186, R186, UR10 ;  /* 0x0000000ababa7c36 */ /* 0x000fe40008000000 */
[----:B------:R-:W-:Y:S01]  /*3b30*/  VIADD R184, R184, UR10 ;  /* 0x0000000ab8b87c36 */ /* 0x000fe20008000000 */
[----:B------:R-:W1:Y:S01]  /*3b40*/  LDCU UR14, c[0x0][0x508] ;  /* 0x0000a100ff0e77ac */ /* 0x000e620008000800 */
[----:B------:R-:W1:Y:S01]  /*3b50*/  LDCU UR13, c[0x0][0x3e0] ;  /* 0x00007c00ff0d77ac */ /* 0x000e620008000800 */
[----:B------:R-:W1:Y:S01]  /*3b60*/  LDCU UR38, c[0x0][0x45c] ;  /* 0x00008b80ff2677ac */ /* 0x000e620008000800 */
[----:B------:R-:W1:Y:S01]  /*3b70*/  LDCU.U8 UR15, c[0x0][0x4f8] ;  /* 0x00009f00ff0f77ac */ /* 0x000e620008000000 */
[----:B------:R-:W-:-:S02]  /*3b80*/  UIADD3 UR46, UPT, UPT, UR4, -0x4498517b, URZ ;  /* 0xbb67ae85042e7890 */ /* 0x000fc4000fffe0ff */
[----:B------:R-:W-:Y:S02]  /*3b90*/  UIADD3 UR45, UPT, UPT, UR4, 0x76cf5d0a, URZ ;  /* 0x76cf5d0a042d7890 */ /* 0x000fe4000fffe0ff */
[----:B------:R-:W-:Y:S02]  /*3ba0*/  UIADD3 UR44, UPT, UPT, UR4, 0x32370b8f, URZ ;  /* 0x32370b8f042c7890 */ /* 0x000fe4000fffe0ff */
[----:B------:R-:W-:Y:S02]  /*3bb0*/  UIADD3 UR48, UPT, UPT, UR4, -0x126145ec, URZ ;  /* 0xed9eba1404307890 */ /* 0x000fe4000fffe0ff */
[----:B------:R-:W-:Y:S02]  /*3bc0*/  UIADD3 UR47, UPT, UPT, UR4, -0x56f99767, URZ ;  /* 0xa9066899042f7890 */ /* 0x000fe4000fffe0ff */
[----:B--2---:R-:W-:-:S12]  /*3bd0*/  UIADD3 UR10, UPT, UPT, UR4, 0x646e171e, URZ ;  /* 0x646e171e040a7890 */ /* 0x004fd8000fffe0ff */
.L_x_2155:
[----:B------:R-:W0:Y:S01]  /*3be0*/  LDGDEPBAR ;  /* 0x00000000000079af */ /* 0x000e220000000000 */
[C---:B------:R-:W-:Y:S01]  /*3bf0*/  IMAD.IADD R144, R186.reuse, 0x1, R168 ;  /* 0x00000001ba907824 */ /* 0x040fe200078e02a8 */
[----:B-1----:R-:W-:Y:S01]  /*3c00*/  IADD3 R0, PT, PT, R186, R160, RZ ;  /* 0x000000a0ba007210 */ /* 0x002fe20007ffe0ff */
[----:B------:R-:W-:Y:S01]  /*3c10*/  IMAD.U32 R2, RZ, RZ, UR8 ;  /* 0x00000008ff027e24 */ /* 0x000fe2000f8e00ff */
[----:B------:R-:W-:Y:S01]  /*3c20*/  MOV R3, UR9 ;  /* 0x0000000900037c02 */ /* 0x000fe20008000f00 */
[----:B------:R-:W-:Y:S03]  /*3c30*/  USHF.L.U32 UR5, UR43, 0x7, URZ ;  /* 0x000000072b057899 */ /* 0x000fe600080006ff */
[C---:B------:R-:W-:Y:S01]  /*3c40*/  LEA R2, P0, R243.reuse, R2, 0x2 ;  /* 0x00000002f3027211 */ /* 0x040fe200078010ff */
[----:B------:R-:W-:Y:S03]  /*3c50*/  UISETP.GE.AND UP0, UPT, UR5, UR33, UPT ;  /* 0x000000210500728c */ /* 0x000fe6000bf06270 */
[----:B------:R-:W-:Y:S01]  /*3c60*/  LEA.HI.X R3, R243, R3, RZ, 0x2, P0 ;  /* 0x00000003f3037211 */ /* 0x000fe200000f14ff */
[----:B------:R-:W-:Y:S04]  /*3c70*/  DEPBAR.LE SB0, 0x0 ;  /* 0x000080000000791a */ /* 0x000fe80000000000 */
[----:B------:R-:W-:Y:S06]  /*3c80*/  BAR.SYNC.DEFER_BLOCKING 0x0 ;  /* 0x0000000000007b1d */ /* 0x000fec0000010000 */
[----:B------:R-:W-:Y:S08]  /*3c90*/  LDSM.16.M88.4 R64, [R186] ;  /* 0x00000000ba40783b */ /* 0x000ff00000000200 */
[----:B------:R-:W1:Y:S08]  /*3ca0*/  LDSM.16.M88.4 R16, [R153+0xc000] ;  /* 0x00c000009910783b */ /* 0x000e700000000200 */
[----:B------:R-:W3:Y:S08]  /*3cb0*/  LDSM.16.M88.4 R60, [R186+0x2000] ;  /* 0x00200000ba3c783b */ /* 0x000ef00000000200 */
[----:B------:R-:W2:Y:S08]  /*3cc0*/  LDSM.16.M88.4 R32, [R153+0xc800] ;  /* 0x00c800009920783b */ /* 0x000eb00000000200 */
[----:B------:R-:W2:Y:S08]  /*3cd0*/  LDSM.16.M88.4 R48, [R153+0xd000] ;  /* 0x00d000009930783b */ /* 0x000eb00000000200 */
[----:B------:R-:W2:Y:S01]  /*3ce0*/  LDSM.16.M88.4 R132, [R153+0xd800] ;  /* 0x00d800009984783b */ /* 0x000ea20000000200 */
[-C--:B-1----:R-:W-:Y:S07]  /*3cf0*/  HMMA.16816.F32.BF16 R4, R64, R16.reuse, RZ ;  /* 0x000000104004723c */ /* 0x082fee00000418ff */
[----:B------:R-:W-:Y:S01]  /*3d00*/  LDSM.16.M88.4 R136, [R144] ;  /* 0x000000009088783b */ /* 0x000fe20000000200 */
[C---:B---34-:R-:W-:Y:S07]  /*3d10*/  HMMA.16816.F32.BF16 R8, R60.reuse, R16, RZ ;  /* 0x000000103c08723c */ /* 0x058fee00000418ff */
[----:B------:R-:W1:Y:S01]  /*3d20*/  LDSM.16.M88.4 R140, [R156+0xc000] ;  /* 0x00c000009c8c783b */ /* 0x000e620000000200 */
[-C--:B------:R-:W-:Y:S07]  /*3d30*/  HMMA.16816.F32.BF16 R12, R60, R18.reuse, RZ ;  /* 0x000000123c0c723c */ /* 0x080fee00000418ff */
[----:B------:R-:W3:Y:S01]  /*3d40*/  LDSM.16.M88.4 R144, [R144+0x2000] ;  /* 0x002000009090783b */ /* 0x000ee20000000200 */
[C---:B------:R-:W-:Y:S07]  /*3d50*/  HMMA.16816.F32.BF16 R16, R64.reuse, R18, RZ ;  /* 0x000000124010723c */ /* 0x040fee00000418ff */
[----:B------:R-:W4:Y:S01]  /*3d60*/  LDSM.16.M88.4 R148, [R156+0xc800] ;  /* 0x00c800009c94783b */ /* 0x000f220000000200 */
[-C--:B--2---:R-:W-:Y:S07]  /*3d70*/  HMMA.16816.F32.BF16 R20, R64, R32.reuse, RZ ;  /* 0x000000204014723c */ /* 0x084fee00000418ff */
[----:B------:R-:W2:Y:S01]  /*3d80*/  LDSM.16.M88.4 R152, [R156+0xd000] ;  /* 0x00d000009c98783b */ /* 0x000ea20000000200 */
[C---:B------:R-:W-:Y:S07]  /*3d90*/  HMMA.16816.F32.BF16 R24, R60.reuse, R32, RZ ;  /* 0x000000203c18723c */ /* 0x040fee00000418ff */
[----:B------:R-:W2:Y:S01]  /*3da0*/  LDSM.16.M88.4 R156, [R156+0xd800] ;  /* 0x00d800009c9c783b */ /* 0x000ea20000000200 */
[-C--:B------:R-:W-:Y:S07]  /*3db0*/  HMMA.16816.F32.BF16 R28, R60, R34.reuse, RZ ;  /* 0x000000223c1c723c */ /* 0x080fee00000418ff */
[----:B------:R-:W-:Y:S01]  /*3dc0*/  LDSM.16.M88.4 R160, [R164+0xd000] ;  /* 0x00d00000a4a0783b */ /* 0x000fe20000000200 */
[C---:B------:R-:W-:Y:S07]  /*3dd0*/  HMMA.16816.F32.BF16 R32, R64.reuse, R34, RZ ;  /* 0x000000224020723c */ /* 0x040fee00000418ff */
[----:B------:R-:W-:Y:S01]  /*3de0*/  LDSM.16.M88.4 R172, [R185+0xc000] ;  /* 0x00c00000b9ac783b */ /* 0x000fe20000000200 */
[-C--:B------:R-:W-:Y:S07]  /*3df0*/  HMMA.16816.F32.BF16 R36, R64, R48.reuse, RZ ;  /* 0x000000304024723c */ /* 0x080fee00000418ff */
[----:B------:R-:W-:Y:S01]  /*3e00*/  LDSM.16.M88.4 R180, [R185+0xd000] ;  /* 0x00d00000b9b4783b */ /* 0x000fe20000000200 */
[C---:B------:R-:W-:Y:S07]  /*3e10*/  HMMA.16816.F32.BF16 R40, R60.reuse, R48, RZ ;  /* 0x000000303c28723c */ /* 0x040fee00000418ff */
[----:B-----5:R1:W5:Y:S04]  /*3e20*/  LDG.E R190, desc[UR36][R2.64] ;  /* 0x0000002402be7981 */ /* 0x020368000c1e1900 */
[----:B------:R1:W5:Y:S01]  /*3e30*/  LDG.E R189, desc[UR36][R2.64+0x20] ;  /* 0x0000202402bd7981 */ /* 0x000362000c1e1900 */
[-C--:B------:R-:W-:Y:S03]  /*3e40*/  HMMA.16816.F32.BF16 R44, R60, R50.reuse, RZ ;  /* 0x000000323c2c723c */ /* 0x080fe600000418ff */
[----:B------:R1:W5:Y:S04]  /*3e50*/  LDG.E R188, desc[UR36][R2.64+0x100] ;  /* 0x0001002402bc7981 */ /* 0x000368000c1e1900 */
[----:B------:R1:W5:Y:S01]  /*3e60*/  LDG.E R187, desc[UR36][R2.64+0x120] ;  /* 0x0001202402bb7981 */ /* 0x000362000c1e1900 */
[C---:B------:R-:W-:Y:S08]  /*3e70*/  HMMA.16816.F32.BF16 R48, R64.reuse, R50, RZ ;  /* 0x000000324030723c */ /* 0x040ff000000418ff */
[-C--:B------:R-:W-:Y:S08]  /*3e80*/  HMMA.16816.F32.BF16 R52, R64, R132.reuse, RZ ;  /* 0x000000844034723c */ /* 0x080ff000000418ff */
[C---:B------:R-:W-:Y:S08]  /*3e90*/  HMMA.16816.F32.BF16 R56, R60.reuse, R132, RZ ;  /* 0x000000843c38723c */ /* 0x040ff000000418ff */
[-C--:B------:R-:W-:Y:S08]  /*3ea0*/  HMMA.16816.F32.BF16 R60, R60, R134.reuse, RZ ;  /* 0x000000863c3c723c */ /* 0x080ff000000418ff */
[----:B------:R-:W-:Y:S01]  /*3eb0*/  HMMA.16816.F32.BF16 R64, R64, R134, RZ ;  /* 0x000000864040723c */ /* 0x000fe200000418ff */
[----:B------:R-:W-:Y:S07]  /*3ec0*/  LDSM.16.M88.4 R132, [R0] ;  /* 0x000000000084783b */ /* 0x000fee0000000200 */
        /* <DEDUP_REMOVED lines=9> */
[----:B------:R3:W4:Y:S07]  /*3f60*/  LDSM.16.M88.4 R148, [R0+0x2000] ;  /* 0x002000000094783b */ /* 0x00072e0000000200 */
[-C--:B--2---:R-:W-:Y:S08]  /*3f70*/  HMMA.16816.F32.BF16 R36, R136, R152.reuse, R36 ;  /* 0x000000988824723c */ /* 0x084ff00000041824 */
[C---:B------:R-:W-:Y:S08]  /*3f80*/  HMMA.16816.F32.BF16 R40, R144.reuse, R152, R40 ;  /* 0x000000989028723c */ /* 0x040ff00000041828 */
[-C--:B------:R-:W-:Y:S03]  /*3f90*/  HMMA.16816.F32.BF16 R44, R144, R154.reuse, R44 ;  /* 0x0000009a902c723c */ /* 0x080fe6000004182c */
[----:B---3--:R-:W-:Y:S05]  /*3fa0*/  IMAD.IADD R0, R168, 0x1, R0 ;  /* 0x00000001a8007824 */ /* 0x008fea00078e0200 */
[C---:B------:R-:W-:Y:S01]  /*3fb0*/  HMMA.16816.F32.BF16 R48, R136.reuse, R154, R48 ;  /* 0x0000009a8830723c */ /* 0x040fe20000041830 */
[----:B------:R-:W2:Y:S07]  /*3fc0*/  LDSM.16.M88.4 R152, [R164+0xc800] ;  /* 0x00c80000a498783b */ /* 0x000eae0000000200 */
[-C--:B------:R-:W-:Y:S01]  /*3fd0*/  HMMA.16816.F32.BF16 R52, R136, R156.reuse, R52 ;  /* 0x0000009c8834723c */ /* 0x080fe20000041834 */
[----:B------:R-:W3:Y:S07]  /*3fe0*/  LDSM.16.M88.4 R164, [R164+0xd800] ;  /* 0x00d80000a4a4783b */ /* 0x000eee0000000200 */
[C---:B------:R-:W-:Y:S01]  /*3ff0*/  HMMA.16816.F32.BF16 R56, R144.reuse, R156, R56 ;  /* 0x0000009c9038723c */ /* 0x040fe20000041838 */
[----:B------:R-:W3:Y:S07]  /*4000*/  LDSM.16.M88.4 R168, [R0] ;  /* 0x0000000000a8783b */ /* 0x000eee0000000200 */
[-C--:B------:R-:W-:Y:S01]  /*4010*/  HMMA.16816.F32.BF16 R60, R144, R158.reuse, R60 ;  /* 0x0000009e903c723c */ /* 0x080fe2000004183c */
[----:B------:R-:W3:Y:S07]  /*4020*/  LDSM.16.M88.4 R176, [R0+0x2000] ;  /* 0x0020000000b0783b */ /* 0x000eee0000000200 */
[----:B------:R-:W-:Y:S01]  /*4030*/  HMMA.16816.F32.BF16 R64, R136, R158, R64 ;  /* 0x0000009e8840723c */ /* 0x000fe20000041840 */
[----:B------:R-:W3:Y:S07]  /*4040*/  LDSM.16.M88.4 R144, [R185+0xc800] ;  /* 0x00c80000b990783b */ /* 0x000eee0000000200 */
[-C--:B-1----:R-:W-:Y:S01]  /*4050*/  HMMA.16816.F32.BF16 R4, R132, R140.reuse, R4 ;  /* 0x0000008c8404723c */ /* 0x082fe20000041804 */
[----:B------:R-:W1:Y:S07]  /*4060*/  LDSM.16.M88.4 R136, [R185+0xd800] ;  /* 0x00d80000b988783b */ /* 0x000e6e0000000200 */
[C---:B----4-:R-:W-:Y:S08]  /*4070*/  HMMA.16816.F32.BF16 R8, R148.reuse, R140, R8 ;  /* 0x0000008c9408723c */ /* 0x050ff00000041808 */
        /* <DEDUP_REMOVED lines=26> */
[-C--:B-1----:R-:W-:Y:S08]  /*4220*/  HMMA.16816.F32.BF16 R52, R168, R136.reuse, R52 ;  /* 0x00000088a834723c */ /* 0x082ff00000041834 */
        /* <DEDUP_REMOVED lines=18> */
.L_x_2151:
[----:B------:R-:W1:Y:S01]  /*4350*/  S2R R0, SR_TID.X ;  /* 0x0000000000007919 */ /* 0x000e620000002100 */
[----:B------:R-:W-:Y:S01]  /*4360*/  UIADD3 UR4, UPT, UPT, UR26, UR14, -UR28 ;  /* 0x0000000e1a047290 */ /* 0x000fe2000fffe81c */
[----:B------:R-:W-:Y:S01]  /*4370*/  VIADD R151, R243, UR5 ;  /* 0x00000005f3977c36 */ /* 0x000fe20008000000 */
[----:B------:R-:W-:Y:S01]  /*4380*/  UIADD3 UR5, UPT, UPT, UR26, -UR12, -UR28 ;  /* 0x8000000c1a057290 */ /* 0x000fe2000fffe81c */
[----:B------:R-:W-:Y:S02]  /*4390*/  IMAD.MOV.U32 R135, RZ, RZ, 0x1 ;  /* 0x00000001ff877424 */ /* 0x000fe400078e00ff */
[----:B------:R-:W-:Y:S02]  /*43a0*/  IMAD.MOV.U32 R134, RZ, RZ, 0x9 ;  /* 0x00000009ff867424 */ /* 0x000fe400078e00ff */
[C---:B------:R-:W-:Y:S02]  /*43b0*/  VIADD R132, R151.reuse, UR4 ;  /* 0x0000000497847c36 */ /* 0x040fe40008000000 */
[----:B------:R-:W-:Y:S02]  /*43c0*/  VIADD R151, R151, UR5 ;  /* 0x0000000597977c36 */ /* 0x000fe40008000000 */
[----:B------:R-:W-:Y:S01]  /*43d0*/  IMAD.MOV.U32 R133, RZ, RZ, 0x41 ;  /* 0x00000041ff857424 */ /* 0x000fe200078e00ff */
[C---:B------:R-:W-:Y:S01]  /*43e0*/  VIADDMNMX R135, R132.reuse, R135, UR26, PT ;  /* 0x0000001a84877e46 */ /* 0x040fe2000b800187 */
[----:B------:R-:W-:Y:S01]  /*43f0*/  IMAD.MOV.U32 R136, RZ, RZ, 0x49 ;  /* 0x00000049ff887424 */ /* 0x000fe200078e00ff */
[C---:B------:R-:W-:Y:S02]  /*4400*/  VIADDMNMX R134, R132.reuse, R134, UR26, PT ;  /* 0x0000001a84867e46 */ /* 0x040fe4000b800186 */
[C---:B------:R-:W-:Y:S02]  /*4410*/  VIADDMNMX R133, R132.reuse, R133, UR26, PT ;  /* 0x0000001a84857e46 */ /* 0x040fe4000b800185 */
[----:B------:R-:W-:Y:S02]  /*4420*/  VIADDMNMX R132, R132, R136, UR26, PT ;  /* 0x0000001a84847e46 */ /* 0x000fe4000b800188 */
[----:B-1----:R-:W-:Y:S01]  /*4430*/  SHF.R.U32.HI R3, RZ, 0x1, R0 ;  /* 0x00000001ff037819 */ /* 0x002fe20000011600 */
[----:B------:R-:W-:Y:S02]  /*4440*/  IMAD.SHL.U32 R2, R0, 0x2, RZ ;  /* 0x0000000200027824 */ /* 0x000fe400078e00ff */
[----:B------:R-:W-:Y:S03]  /*4450*/  IMAD.U32 R0, RZ, RZ, UR30 ;  /* 0x0000001eff007e24 */ /* 0x000fe6000f8e00ff */
[----:B------:R-:W-:Y:S04]  /*4460*/  LOP3.LUT R2, R2, 0x6, RZ, 0xc0, !PT ;  /* 0x0000000602027812 */ /* 0x000fe800078ec0ff */
[----:B------:R-:W-:Y:S02]  /*4470*/  LOP3.LUT R2, R2, 0x1c0, R3, 0xf8, !PT ;  /* 0x000001c002027812 */ /* 0x000fe400078ef803 */
[----:B------:R-:W-:Y:S03]  /*4480*/  VIMNMX R3, PT, PT, RZ, R151, !PT ;  /* 0x00000097ff037248 */ /* 0x000fe60007fe0100 */
[----:B------:R-:W-:Y:S01]  /*4490*/  IMAD R0, R0, 0x80, R2 ;  /* 0x0000008000007824 */ /* 0x000fe200078e0202 */
[----:B------:R-:W-:Y:S03]  /*44a0*/  VIADDMNMX R2, R151, 0x8, RZ, !PT ;  /* 0x0000000897027846 */ /* 0x000fe600078001ff */
        /* <DEDUP_REMOVED lines=26> */
[C---:B------:R-:W-:Y:S01]  /*4650*/  VIADD R137, R0.reuse, 0x38 ;  /* 0x0000003800897836 */ /* 0x040fe20000000000 */
[----:B------:R-:W-:Y:S01]  /*4660*/  FSEL R17, R17, -INF , P2 ;  /* 0xff80000011117808 */ /* 0x000fe20001000000 */
[----:B------:R-:W-:Y:S01]  /*4670*/  VIADD R136, R0, 0x39 ;  /* 0x0000003900887836 */ /* 0x000fe20000000000 */
        /* <DEDUP_REMOVED lines=119> */
[C---:B------:R-:W-:Y:S02]  /*4df0*/  ISETP.GE.AND P2, PT, R0.reuse, R133, PT ;  /* 0x000000850000720c */ /* 0x040fe40003f46270 */
        /* <DEDUP_REMOVED lines=124> */
.L_x_2152:
[C---:B------:R-:W-:Y:S01]  /*55c0*/  FSETP.NEU.FTZ.AND P0, PT, R251.reuse, -INF , PT ;  /* 0xff800000fb00780b */ /* 0x040fe20003f1d000 */
[----:B------:R-:W-:Y:S01]  /*55d0*/  FMUL.FTZ R132, R251, 1.4426950216293334961 ;  /* 0x3fb8aa3bfb847820 */ /* 0x000fe20000410000 */
[C---:B------:R-:W-:Y:S01]  /*55e0*/  FSETP.NEU.FTZ.AND P1, PT, R249.reuse, -INF , PT ;  /* 0xff800000f900780b */ /* 0x040fe20003f3d000 */
[----:B------:R-:W2:Y:S01]  /*55f0*/  LDL R134, [R1+0xc] ;  /* 0x00000c0001867983 */ /* 0x000ea20000100800 */
[----:B------:R-:W-:Y:S01]  /*5600*/  FMUL.FTZ R3, R250, 1.4426950216293334961 ;  /* 0x3fb8aa3bfa037820 */ /* 0x000fe20000410000 */
[----:B------:R-:W-:Y:S01]  /*5610*/  FMUL.FTZ R0, R249, 1.4426950216293334961 ;  /* 0x3fb8aa3bf9007820 */ /* 0x000fe20000410000 */
[----:B------:R-:W-:Y:S01]  /*5620*/  FSEL R132, R132, RZ, P0 ;  /* 0x000000ff84847208 */ /* 0x000fe20000000000 */
[----:B------:R-:W3:Y:S01]  /*5630*/  LDL R133, [R1+0x8] ;  /* 0x0000080001857983 */ /* 0x000ee20000100800 */
[----:B------:R-:W-:Y:S01]  /*5640*/  FSETP.NEU.FTZ.AND P0, PT, R250, -INF , PT ;  /* 0xff800000fa00780b */ /* 0x000fe20003f1d000 */
[----:B------:R-:W1:Y:S01]  /*5650*/  S2UR UR4, SR_CgaCtaId ;  /* 0x00000000000479c3 */ /* 0x000e620000008800 */
[----:B------:R-:W-:Y:S01]  /*5660*/  FSEL R0, R0, RZ, P1 ;  /* 0x000000ff00007208 */ /* 0x000fe20000800000 */
[--C-:B------:R-:W-:Y:S01]  /*5670*/  FFMA.FTZ R16, R16, UR38, -R132.reuse ;  /* 0x0000002610107c23 */ /* 0x100fe20008010884 */
[----:B------:R-:W-:Y:S01]  /*5680*/  FSEL R3, R3, RZ, P0 ;  /* 0x000000ff03037208 */ /* 0x000fe20000000000 */
[--C-:B------:R-:W-:Y:S01]  /*5690*/  FFMA.FTZ R17, R17, UR38, -R132.reuse ;  /* 0x0000002611117c23 */ /* 0x100fe20008010884 */
[----:B------:R-:W-:Y:S01]  /*56a0*/  FSETP.NEU.FTZ.AND P0, PT, R248, -INF , PT ;  /* 0xff800000f800780b */ /* 0x000fe20003f1d000 */
[----:B------:R-:W-:Y:S01]  /*56b0*/  MUFU.EX2 R213, R16 ;  /* 0x0000001000d57308 */ /* 0x000fe20000000800 */
[----:B------:R-:W4:Y:S01]  /*56c0*/  S2R R157, SR_TID.X ;  /* 0x00000000009d7919 */ /* 0x000f220000002100 */
[----:B------:R-:W-:Y:S01]  /*56d0*/  FFMA.FTZ R169, R5, UR38, -R132 ;  /* 0x0000002605a97c23 */ /* 0x000fe20008010884 */
[--C-:B------:R-:W-:Y:S01]  /*56e0*/  FFMA.FTZ R34, R34, UR38, -R3.reuse ;  /* 0x0000002622227c23 */ /* 0x100fe20008010803 */
[--C-:B------:R-:W-:Y:S01]  /*56f0*/  FFMA.FTZ R35, R35, UR38, -R3.reuse ;  /* 0x0000002623237c23 */ /* 0x100fe20008010803 */
[--C-:B------:R-:W-:Y:S01]  /*5700*/  FFMA.FTZ R66, R66, UR38, -R3.reuse ;  /* 0x0000002642427c23 */ /* 0x100fe20008010803 */
        /* <DEDUP_REMOVED lines=14> */
[--C-:B------:R-:W-:Y:S01]  /*57f0*/  FFMA.FTZ R60, R60, UR38, -R0.reuse ;  /* 0x000000263c3c7c23 */ /* 0x100fe20008010800 */
[--C-:B------:R-:W-:Y:S01]  /*5800*/  FFMA.FTZ R61, R61, UR38, -R0.reuse ;  /* 0x000000263d3d7c23 */ /* 0x100fe20008010800 */
[--C-:B------:R-:W-:Y:S01]  /*5810*/  FFMA.FTZ R56, R56, UR38, -R0.reuse ;  /* 0x0000002638387c23 */ /* 0x100fe20008010800 */
[--C-:B------:R-:W-:Y:S01]  /*5820*/  FFMA.FTZ R173, R8, UR38, -R0.reuse ;  /* 0x0000002608ad7c23 */ /* 0x100fe20008010800 */
[--C-:B------:R-:W-:Y:S01]  /*5830*/  FFMA.FTZ R57, R57, UR38, -R0.reuse ;  /* 0x0000002639397c23 */ /* 0x100fe20008010800 */
[----:B-1----:R-:W3:Y:S01]  /*5840*/  LDL.64 R16, [R1] ;  /* 0x0000000001107983 */ /* 0x002ee20000100a00 */
[--C-:B------:R-:W-:Y:S01]  /*5850*/  FFMA.FTZ R167, R9, UR38, -R0.reuse ;  /* 0x0000002609a77c23 */ /* 0x100fe20008010800 */
[--C-:B------:R-:W-:Y:S01]  /*5860*/  FFMA.FTZ R44, R44, UR38, -R0.reuse ;  /* 0x000000262c2c7c23 */ /* 0x100fe20008010800 */
[--C-:B------:R-:W-:Y:S01]  /*5870*/  FFMA.FTZ R45, R45, UR38, -R0.reuse ;  /* 0x000000262d2d7c23 */ /* 0x100fe20008010800 */
[--C-:B------:R-:W-:Y:S01]  /*5880*/  FFMA.FTZ R40, R40, UR38, -R0.reuse ;  /* 0x0000002628287c23 */ /* 0x100fe20008010800 */
[--C-:B------:R-:W-:Y:S01]  /*5890*/  FFMA.FTZ R41, R41, UR38, -R0.reuse ;  /* 0x0000002629297c23 */ /* 0x100fe20008010800 */
[--C-:B------:R-:W-:Y:S01]  /*58a0*/  FFMA.FTZ R28, R28, UR38, -R0.reuse ;  /* 0x000000261c1c7c23 */ /* 0x100fe20008010800 */
[--C-:B------:R-:W-:Y:S01]  /*58b0*/  FFMA.FTZ R29, R29, UR38, -R0.reuse ;  /* 0x000000261d1d7c23 */ /* 0x100fe20008010800 */
[----:B----4-:R-:W-:Y:S01]  /*58c0*/  SHF.R.U32.HI R6, RZ, 0x5, R157 ;  /* 0x00000005ff067819 */ /* 0x010fe2000001169d */
[----:B------:R-:W-:Y:S02]  /*58d0*/  IMAD.SHL.U32 R5, R157, 0x10, RZ ;  /* 0x000000109d057824 */ /* 0x000fe400078e00ff */
[--C-:B------:R-:W-:Y:S01]  /*58e0*/  FFMA.FTZ R24, R24, UR38, -R0.reuse ;  /* 0x0000002618187c23 */ /* 0x100fe20008010800 */
[--C-:B------:R-:W-:Y:S01]  /*58f0*/  FFMA.FTZ R181, R12, UR38, -R0.reuse ;  /* 0x000000260cb57c23 */ /* 0x100fe20008010800 */
[----:B------:R-:W-:Y:S01]  /*5900*/  LOP3.LUT R6, R6, 0x3, RZ, 0xc0, !PT ;  /* 0x0000000306067812 */ /* 0x000fe200078ec0ff */
[--C-:B------:R-:W-:Y:S01]  /*5910*/  FFMA.FTZ R179, R13, UR38, -R0.reuse ;  /* 0x000000260db37c23 */ /* 0x100fe20008010800 */
[----:B------:R-:W-:Y:S01]  /*5920*/  LOP3.LUT R5, R5, 0x1c0, RZ, 0xc0, !PT ;  /* 0x000001c005057812 */ /* 0x000fe200078ec0ff */
[----:B------:R-:W-:Y:S01]  /*5930*/  FFMA.FTZ R174, R25, UR38, -R0 ;  /* 0x0000002619ae7c23 */ /* 0x000fe20008010800 */
[C---:B------:R-:W-:Y:S02]  /*5940*/  IMAD.SHL.U32 R3, R157.reuse, 0x2, RZ ;  /* 0x000000029d037824 */ /* 0x040fe400078e00ff */
[----:B------:R-:W-:Y:S01]  /*5950*/  FMUL.FTZ R2, R248, 1.4426950216293334961 ;  /* 0x3fb8aa3bf8027820 */ /* 0x000fe20000410000 */
[----:B------:R-:W-:Y:S02]  /*5960*/  IMAD.SHL.U32 R0, R157, 0x40, RZ ;  /* 0x000000409d007824 */ /* 0x000fe400078e00ff */
[--C-:B------:R-:W-:Y:S01]  /*5970*/  FFMA.FTZ R175, R4, UR38, -R132.reuse ;  /* 0x0000002604af7c23 */ /* 0x100fe20008010884 */
[----:B------:R-:W-:Y:S01]  /*5980*/  FFMA.FTZ R64, R64, UR38, -R132 ;  /* 0x0000002640407c23 */ /* 0x000fe20008010884 */
[----:B------:R-:W-:Y:S01]  /*5990*/  LOP3.LUT R5, R5, 0x38, R3, 0xf8, !PT ;  /* 0x0000003805057812 */ /* 0x000fe200078ef803 */
[----:B------:R-:W-:Y:S01]  /*59a0*/  IMAD.SHL.U32 R4, R157, 0x20, RZ ;  /* 0x000000209d047824 */ /* 0x000fe200078e00ff */
[----:B------:R-:W-:Y:S01]  /*59b0*/  LOP3.LUT R3, R3, 0xe006, R0, 0xc8, !PT ;  /* 0x0000e00603037812 */ /* 0x000fe200078ec800 */
[----:B------:R-:W-:Y:S01]  /*59c0*/  FFMA.FTZ R65, R65, UR38, -R132 ;  /* 0x0000002641417c23 */ /* 0x000fe20008010884 */
[----:B------:R-:W-:Y:S01]  /*59d0*/  FSEL R2, R2, RZ, P0 ;  /* 0x000000ff02027208 */ /* 0x000fe20000000000 */
[----:B------:R-:W-:Y:S01]  /*59e0*/  MUFU.EX2 R236, R64 ;  /* 0x0000004000ec7308 */ /* 0x000fe20000000800 */
[----:B------:R-:W-:Y:S01]  /*59f0*/  LOP3.LUT R3, R3, 0xc00, R4, 0xf8, !PT ;  /* 0x00000c0003037812 */ /* 0x000fe200078ef804 */
[----:B------:R-:W-:Y:S01]  /*5a00*/  IMAD.U32 R12, RZ, RZ, UR43 ;  /* 0x0000002bff0c7e24 */ /* 0x000fe2000f8e00ff */
[----:B------:R-:W-:Y:S01]  /*5a10*/  LOP3.LUT P0, RZ, R157, 0x10, RZ, 0xc0, !PT ;  /* 0x000000109dff7812 */ /* 0x000fe2000780c0ff */
[----:B------:R-:W-:Y:S01]  /*5a20*/  FFMA.FTZ R176, R15, UR38, -R2 ;  /* 0x000000260fb07c23 */ /* 0x000fe20008010802 */
[----:B------:R-:W-:Y:S01]  /*5a30*/  LOP3.LUT R15, R3, R5, RZ, 0xfc, !PT ;  /* 0x00000005030f7212 */ /* 0x000fe200078efcff */
[----:B------:R-:W-:Y:S01]  /*5a40*/  IMAD.SHL.U32 R155, R157, 0x8, RZ ;  /* 0x000000089d9b7824 */ /* 0x000fe200078e00ff */
[----:B------:R-:W-:Y:S03]  /*5a50*/  LOP3.LUT R3, R0, 0x1c0, RZ, 0xc0, !PT ;  /* 0x000001c000037812 */ /* 0x000fe600078ec0ff */
[----:B------:R-:W-:Y:S01]  /*5a60*/  MUFU.EX2 R211, R18 ;  /* 0x0000001200d37308 */ /* 0x000fe20000000800 */
[----:B------:R-:W-:Y:S01]  /*5a70*/  SHF.R.U32.HI R5, RZ, 0x1, R157 ;  /* 0x00000001ff057819 */ /* 0x000fe2000001169d */
[----:B------:R-:W-:Y:S01]  /*5a80*/  FFMA.FTZ R20, R20, UR38, -R132 ;  /* 0x0000002614147c23 */ /* 0x000fe20008010884 */
[----:B------:R-:W-:Y:S02]  /*5a90*/  IMAD R12, R12, 0x8, R6 ;  /* 0x000000080c0c7824 */ /* 0x000fe400078e0206 */
[--C-:B------:R-:W-:Y:S01]  /*5aa0*/  FFMA.FTZ R62, R62, UR38, -R2.reuse ;  /* 0x000000263e3e7c23 */ /* 0x100fe20008010802 */
[--C-:B------:R-:W-:Y:S01]  /*5ab0*/  FFMA.FTZ R63, R63, UR38, -R2.reuse ;  /* 0x000000263f3f7c23 */ /* 0x100fe20008010802 */
[--C-:B------:R-:W-:Y:S01]  /*5ac0*/  FFMA.FTZ R59, R59, UR38, -R2.reuse ;  /* 0x000000263b3b7c23 */ /* 0x100fe20008010802 */
[--C-:B------:R-:W-:Y:S02]  /*5ad0*/  FFMA.FTZ R58, R58, UR38, -R2.reuse ;  /* 0x000000263a3a7c23 */ /* 0x100fe40008010802 */
        /* <DEDUP_REMOVED lines=12> */
[----:B------:R-:W-:Y:S01]  /*5ba0*/  LOP3.LUT R2, R0, 0x200, RZ, 0xc0, !PT ;  /* 0x0000020000027812 */ /* 0x000fe200078ec0ff */
[----:B------:R-:W-:Y:S01]  /*5bb0*/  MUFU.EX2 R216, R24 ;  /* 0x0000001800d87308 */ /* 0x000fe20000000800 */
[----:B------:R-:W-:Y:S01]  /*5bc0*/  LOP3.LUT R0, R3, 0x38, R155, 0xf8, !PT ;  /* 0x0000003803007812 */ /* 0x000fe200078ef89b */
[----:B------:R-:W-:Y:S01]  /*5bd0*/  UIADD3 UR49, UPT, UPT, UR39, -0x61c88647, URZ ;  /* 0x9e3779b927317890 */ /* 0x000fe2000fffe0ff */
[--C-:B------:R-:W-:Y:S01]  /*5be0*/  LOP3.LUT R2, R2, 0xc00, R4.reuse, 0xf8, !PT ;  /* 0x00000c0002027812 */ /* 0x100fe200078ef804 */
[----:B------:R-:W-:Y:S01]  /*5bf0*/  IMAD.WIDE.U32 R10, R12, -0x326172a9, RZ ;  /* 0xcd9e8d570c0a7825 */ /* 0x000fe200078e00ff */
[C---:B------:R-:W-:Y:S01]  /*5c00*/  LOP3.LUT R3, R0.reuse, 0x8, R5, 0x78, !PT ;  /* 0x0000000800037812 */ /* 0x040fe200078e7805 */
[----:B------:R-:W-:Y:S01]  /*5c10*/  UMOV UR5, 0x400 ;  /* 0x0000040000057882 */ /* 0x000fe20000000000 */
[----:B------:R-:W-:Y:S03]  /*5c20*/  LOP3.LUT R0, R0, 0x8, R157, 0x78, !PT ;  /* 0x0000000800007812 */ /* 0x000fe600078e789d */
[----:B------:R4:W-:Y:S01]  /*5c30*/  MUFU.EX2 R218, R20 ;  /* 0x0000001400da7308 */ /* 0x0009e20000000800 */
[----:B------:R-:W-:Y:S01]  /*5c40*/  LOP3.LUT R5, R252, UR39, R11, 0x96, !PT ;  /* 0x00000027fc057c12 */ /* 0x000fe2000f8e960b */
[----:B------:R-:W-:Y:S01]  /*5c50*/  VIADD R12, R12, 0x4 ;  /* 0x000000040c0c7836 */ /* 0x000fe20000000000 */
[----:B------:R-:W-:Y:S01]  /*5c60*/  LOP3.LUT R2, R2, R3, RZ, 0xfc, !PT ;  /* 0x0000000302027212 */ /* 0x000fe200078efcff */
[----:B------:R-:W-:Y:S01]  /*5c70*/  ULEA UR4, UR4, UR5, 0x18 ;  /* 0x0000000504047291 */ /* 0x000fe2000f8ec0ff */
[----:B------:R-:W-:Y:S01]  /*5c80*/  LOP3.LUT R153, R0, 0x7200, R4, 0xf8, !PT ;  /* 0x0000720000997812 */ /* 0x000fe200078ef804 */
[--C-:B------:R-:W-:Y:S01]  /*5c90*/  FFMA.FTZ R48, R48, UR38, -R132.reuse ;  /* 0x0000002630307c23 */ /* 0x100fe20008010884 */
[--C-:B------:R-:W-:Y:S03]  /*5ca0*/  FFMA.FTZ R49, R49, UR38, -R132.reuse ;  /* 0x0000002631317c23 */ /* 0x100fe60008010884 */
[----:B------:R4:W-:Y:S01]  /*5cb0*/  MUFU.EX2 R215, R27 ;  /* 0x0000001b00d77308 */ /* 0x0009e20000000800 */
[--C-:B------:R-:W-:Y:S01]  /*5cc0*/  FFMA.FTZ R32, R32, UR38, -R132.reuse ;  /* 0x0000002620207c23 */ /* 0x100fe20008010884 */
[----:B------:R-:W-:Y:S01]  /*5cd0*/  LEA R161, R15, UR4, 0x1 ;  /* 0x000000040fa17c11 */ /* 0x000fe2000f8e08ff */
[----:B-1----:R-:W-:Y:S01]  /*5ce0*/  IMAD.WIDE.U32 R18, R5, -0x2daee0ad, RZ ;  /* 0xd2511f5305127825 */ /* 0x002fe200078e00ff */
[----:B------:R-:W-:Y:S01]  /*5cf0*/  LEA R152, R2, UR4, 0x1 ;  /* 0x0000000402987c11 */ /* 0x000fe2000f8e08ff */
[----:B------:R-:W-:Y:S01]  /*5d00*/  UIADD3 UR52, UPT, UPT, UR39, 0x3c6ef372, URZ ;  /* 0x3c6ef37227347890 */ /* 0x000fe2000fffe0ff */
[----:B------:R-:W-:Y:S01]  /*5d10*/  LEA R153, R153, UR4, 0x1 ;  /* 0x0000000499997c11 */ /* 0x000fe2000f8e08ff */
[C---:B------:R-:W-:Y:S01]  /*5d20*/  VIADD R0, R161.reuse, 0x1c000 ;  /* 0x0001c000a1007836 */ /* 0x040fe20000000000 */
[----:B------:R-:W-:Y:S02]  /*5d30*/  SHF.R.U32.HI R2, RZ, 0x4, R157 ;  /* 0x00000004ff027819 */ /* 0x000fe4000001169d */
[----:B------:R-:W-:Y:S01]  /*5d40*/  MUFU.EX2 R227, R28 ;  /* 0x0000001c00e37308 */ /* 0x000fe20000000800 */
[----:B------:R-:W-:Y:S02]  /*5d50*/  VIADD R162, R161, 0x1c040 ;  /* 0x0001c040a1a27836 */ /* 0x000fe40000000000 */
[--C-:B------:R-:W-:Y:S01]  /*5d60*/  FFMA.FTZ R183, R21, UR38, -R132.reuse ;  /* 0x0000002615b77c23 */ /* 0x100fe20008010884 */
[----:B------:R-:W-:Y:S01]  /*5d70*/  @P0 VIADD R162, R0, 0xffffffc0 ;  /* 0xffffffc000a20836 */ /* 0x000fe20000000000 */
[----:B------:R-:W-:Y:S01]  /*5d80*/  LOP3.LUT P0, RZ, R157, 0x8, RZ, 0xc0, !PT ;  /* 0x000000089dff7812 */ /* 0x000fe2000780c0ff */
[--C-:B------:R-:W-:Y:S01]  /*5d90*/  FFMA.FTZ R33, R33, UR38, -R132.reuse ;  /* 0x0000002621217c23 */ /* 0x100fe20008010884 */
[----:B------:R-:W-:Y:S02]  /*5da0*/  IMAD.MOV.U32 R168, RZ, RZ, 0x20 ;  /* 0x00000020ffa87424 */ /* 0x000fe400078e00ff */
[--C-:B------:R-:W-:Y:S01]  /*5db0*/  FFMA.FTZ R52, R52, UR38, -R132.reuse ;  /* 0x0000002634347c23 */ /* 0x100fe20008010884 */
[----:B------:R1:W-:Y:S01]  /*5dc0*/  MUFU.EX2 R225, R29 ;  /* 0x0000001d00e17308 */ /* 0x0003e20000000800 */
[--C-:B------:R-:W-:Y:S01]  /*5dd0*/  FFMA.FTZ R36, R36, UR38, -R132.reuse ;  /* 0x0000002624247c23 */ /* 0x100fe20008010884 */
[--C-:B------:R-:W-:Y:S01]  /*5de0*/  FFMA.FTZ R53, R53, UR38, -R132.reuse ;  /* 0x0000002635357c23 */ /* 0x100fe20008010884 */
[----:B------:R-:W-:Y:S01]  /*5df0*/  SEL R158, R168, 0xffffffe0, !P0 ;  /* 0xffffffe0a89e7807 */ /* 0x000fe20004000000 */
[----:B------:R-:W-:Y:S01]  /*5e00*/  FFMA.FTZ R132, R37, UR38, -R132 ;  /* 0x0000002625847c23 */ /* 0x000fe20008010884 */
[----:B------:R-:W-:Y:S01]  /*5e10*/  IMAD.MOV.U32 R163, RZ, RZ, 0x10 ;  /* 0x00000010ffa37424 */ /* 0x000fe200078e00ff */
[----:B------:R-:W-:Y:S01]  /*5e20*/  UISETP.GT.AND UP0, UPT, UR43, UR42, UPT ;  /* 0x0000002a2b00728c */ /* 0x000fe2000bf04270 */
[----:B------:R-:W-:Y:S03]  /*5e30*/  IMAD.MOV.U32 R160, RZ, RZ, 0x40 ;  /* 0x00000040ffa07424 */ /* 0x000fe600078e00ff */
[----:B------:R1:W-:Y:S01]  /*5e40*/  MUFU.EX2 R214, R22 ;  /* 0x0000001600d67308 */ /* 0x0003e20000000800 */
[----:B------:R-:W-:Y:S02]  /*5e50*/  IMAD.IADD R159, R161, 0x1, R158 ;  /* 0x00000001a19f7824 */ /* 0x000fe400078e029e */
[----:B------:R-:W-:Y:S07]  /*5e60*/  IMAD.IADD R158, R158, 0x1, R162 ;  /* 0x000000019e9e7824 */ /* 0x000fee00078e02a2 */
[----:B------:R1:W-:Y:S10]  /*5e70*/  MUFU.EX2 R217, R23 ;  /* 0x0000001700d97308 */ /* 0x0003f40000000800 */
[----:B------:R1:W-:Y:S10]  /*5e80*/  MUFU.EX2 R221, R30 ;  /* 0x0000001e00dd7308 */ /* 0x0003f40000000800 */
[----:B------:R1:W1:Y:S10]  /*5e90*/  MUFU.EX2 R232, R32 ;  /* 0x0000002000e87308 */ /* 0x0002740000000800 */
[----:B------:R-:W-:Y:S10]  /*5ea0*/  MUFU.EX2 R219, R31 ;  /* 0x0000001f00db7308 */ /* 0x000ff40000000800 */
[----:B------:R1:W1:Y:S10]  /*5eb0*/  MUFU.EX2 R231, R33 ;  /* 0x0000002100e77308 */ /* 0x0002740000000800 */
[----:B------:R-:W1:Y:S10]  /*5ec0*/  MUFU.EX2 R238, R65 ;  /* 0x0000004100ee7308 */ /* 0x000e740000000800 */
[----:B------:R-:W1:Y:S10]  /*5ed0*/  MUFU.EX2 R230, R34 ;  /* 0x0000002200e67308 */ /* 0x000e740000000800 */
[----:B------:R-:W-:Y:S10]  /*5ee0*/  MUFU.EX2 R235, R66 ;  /* 0x0000004200eb7308 */ /* 0x000ff40000000800 */
[----:B------:R-:W-:Y:S10]  /*5ef0*/  MUFU.EX2 R237, R67 ;  /* 0x0000004300ed7308 */ /* 0x000ff40000000800 */
[----:B------:R-:W1:Y:S10]  /*5f00*/  MUFU.EX2 R229, R35 ;  /* 0x0000002300e57308 */ /* 0x000e740000000800 */
        /* <DEDUP_REMOVED lines=9> */
[----:B------:R-:W1:Y:S01]  /*5fa0*/  MUFU.EX2 R175, R175 ;  /* 0x000000af00af7308 */ /* 0x000e620000000800 */
[----:B--2---:R-:W-:Y:S09]  /*5fb0*/  IMAD.WIDE.U32 R8, R134, -0x326172a9, RZ ;  /* 0xcd9e8d5786087825 */ /* 0x004ff200078e00ff */
[----:B------:R-:W-:Y:S01]  /*5fc0*/  MUFU.EX2 R180, R132 ;  /* 0x0000008400b47308 */ /* 0x000fe20000000800 */
[----:B---3--:R-:W-:Y:S01]  /*5fd0*/  IMAD.WIDE.U32 R6, R133, -0x326172a9, RZ ;  /* 0xcd9e8d5785067825 */ /* 0x008fe200078e00ff */
[C---:B------:R-:W-:Y:S04]  /*5fe0*/  LOP3.LUT R14, R10.reuse, UR49, R9, 0x96, !PT ;  /* 0x000000310a0e7c12 */ /* 0x040fe8000f8e9609 */
[----:B------:R-:W-:Y:S01]  /*5ff0*/  LOP3.LUT R13, R10, UR49, R7, 0x96, !PT ;  /* 0x000000310a0d7c12 */ /* 0x000fe2000f8e9607 */
[----:B------:R-:W-:Y:S03]  /*6000*/  IMAD.WIDE.U32 R10, R12, -0x326172a9, RZ ;  /* 0xcd9e8d570c0a7825 */ /* 0x000fe600078e00ff */
[----:B------:R-:W-:Y:S01]  /*6010*/  MUFU.EX2 R200, R60 ;  /* 0x0000003c00c87308 */ /* 0x000fe20000000800 */
[----:B------:R-:W-:Y:S01]  /*6020*/  IMAD.WIDE.U32 R14, R14, -0x2daee0ad, RZ ;  /* 0xd2511f530e0e7825 */ /* 0x000fe200078e00ff */
[----:B------:R-:W-:Y:S02]  /*6030*/  LOP3.LUT R3, R252, UR39, R11, 0x96, !PT ;  /* 0x00000027fc037c12 */ /* 0x000fe4000f8e960b */
[C---:B------:R-:W-:Y:S01]  /*6040*/  LOP3.LUT R11, R10.reuse, UR49, R9, 0x96, !PT ;  /* 0x000000310a0b7c12 */ /* 0x040fe2000f8e9609 */
[----:B------:R-:W-:Y:S01]  /*6050*/  IMAD.WIDE.U32 R12, R13, -0x2daee0ad, RZ ;  /* 0xd2511f530d0c7825 */ /* 0x000fe200078e00ff */
[----:B------:R-:W-:Y:S04]  /*6060*/  LOP3.LUT R4, R10, UR49, R7, 0x96, !PT ;  /* 0x000000310a047c12 */ /* 0x000fe8000f8e9607 */
[----:B------:R-:W-:Y:S01]  /*6070*/  MUFU.EX2 R201, R61 ;  /* 0x0000003d00c97308 */ /* 0x000fe20000000800 */
[C---:B----4-:R-:W-:Y:S01]  /*6080*/  LOP3.LUT R20, R18.reuse, UR45, R15, 0x96, !PT ;  /* 0x0000002d12147c12 */ /* 0x050fe2000f8e960f */
[----:B------:R-:W-:Y:S01]  /*6090*/  IMAD.WIDE.U32 R24, R3, -0x2daee0ad, RZ ;  /* 0xd2511f5303187825 */ /* 0x000fe200078e00ff */
[----:B------:R-:W-:Y:S01]  /*60a0*/  LOP3.LUT R18, R18, UR45, R13, 0x96, !PT ;  /* 0x0000002d12127c12 */ /* 0x000fe2000f8e960d */
[----:B------:R-:W-:Y:S02]  /*60b0*/  UIADD3 UR49, UPT, UPT, UR39, -0x255992d5, URZ ;  /* 0xdaa66d2b27317890 */ /* 0x000fe4000fffe0ff */
[----:B------:R-:W-:Y:S04]  /*60c0*/  IMAD.WIDE.U32 R4, R4, -0x2daee0ad, RZ ;  /* 0xd2511f5304047825 */ /* 0x000fe800078e00ff */
[----:B------:R-:W-:Y:S01]  /*60d0*/  MUFU.EX2 R198, R62 ;  /* 0x0000003e00c67308 */ /* 0x000fe20000000800 */
[----:B------:R-:W-:Y:S04]  /*60e0*/  IMAD.WIDE.U32 R20, R20, -0x326172a9, RZ ;  /* 0xcd9e8d5714147825 */ /* 0x000fe800078e00ff */
[----:B------:R-:W-:Y:S05]  /*60f0*/  IMAD.WIDE.U32 R10, R11, -0x2daee0ad, RZ ;  /* 0xd2511f530b0a7825 */ /* 0x000fea00078e00ff */
[----:B------:R-:W-:Y:S01]  /*6100*/  MUFU.EX2 R199, R63 ;  /* 0x0000003f00c77308 */ /* 0x000fe20000000800 */
[----:B------:R-:W-:Y:S01]  /*6110*/  LOP3.LUT R7, R16, UR46, R19, 0x96, !PT ;  /* 0x0000002e10077c12 */ /* 0x000fe2000f8e9613 */
[----:B------:R-:W-:Y:S01]  /*6120*/  IMAD.WIDE.U32 R18, R18, -0x326172a9, RZ ;  /* 0xcd9e8d5712127825 */ /* 0x000fe200078e00ff */
[----:B------:R-:W-:Y:S02]  /*6130*/  LOP3.LUT R0, R16, UR46, R25, 0x96, !PT ;  /* 0x0000002e10007c12 */ /* 0x000fe4000f8e9619 */
[C---:B------:R-:W-:Y:S01]  /*6140*/  LOP3.LUT R16, R24.reuse, UR45, R11, 0x96, !PT ;  /* 0x0000002d18107c12 */ /* 0x040fe2000f8e960b */
[----:B------:R-:W-:Y:S01]  /*6150*/  IMAD.WIDE.U32 R26, R7, -0x326172a9, RZ ;  /* 0xcd9e8d57071a7825 */ /* 0x000fe200078e00ff */
[----:B------:R-:W-:Y:S03]  /*6160*/  LOP3.LUT R24, R24, UR45, R5, 0x96, !PT ;  /* 0x0000002d18187c12 */ /* 0x000fe6000f8e9605 */
[----:B------:R-:W-:Y:S01]  /*6170*/  MUFU.EX2 R209, R53 ;  /* 0x0000003500d17308 */ /* 0x000fe20000000800 */
[----:B-1----:R-:W-:Y:S01]  /*6180*/  IMAD.WIDE.U32 R28, R0, -0x326172a9, RZ ;  /* 0xcd9e8d57001c7825 */ /* 0x002fe200078e00ff */
[----:B------:R-:W-:Y:S02]  /*6190*/  LOP3.LUT R9, R8, UR52, R27, 0x96, !PT ;  /* 0x0000003408097c12 */ /* 0x000fe4000f8e961b */
[----:B------:R-:W-:Y:S01]  /*61a0*/  LOP3.LUT R22, R26, UR49, R21, 0x96, !PT ;  /* 0x000000311a167c12 */ /* 0x000fe2000f8e9615 */
[----:B------:R-:W-:Y:S01]  /*61b0*/  IMAD.WIDE.U32 R16, R16, -0x326172a9, RZ ;  /* 0xcd9e8d5710107825 */ /* 0x000fe200078e00ff */
[----:B------:R-:W-:Y:S04]  /*61c0*/  LOP3.LUT R7, R6, UR52, R27, 0x96, !PT ;  /* 0x0000003406077c12 */ /* 0x000fe8000f8e961b */
[----:B------:R-:W-:Y:S01]  /*61d0*/  MUFU.EX2 R207, R57 ;  /* 0x0000003900cf7308 */ /* 0x000fe20000000800 */
[----:B------:R-:W-:Y:S01]  /*61e0*/  LOP3.LUT R26, R26, UR49, R19, 0x96, !PT ;  /* 0x000000311a1a7c12 */ /* 0x000fe2000f8e9613 */
[----:B------:R-:W-:Y:S01]  /*61f0*/  IMAD.WIDE.U32 R24, R24, -0x326172a9, RZ ;  /* 0xcd9e8d5718187825 */ /* 0x000fe200078e00ff */
[--C-:B------:R-:W-:Y:S02]  /*6200*/  LOP3.LUT R3, R8, UR52, R29.reuse, 0x96, !PT ;  /* 0x0000003408037c12 */ /* 0x100fe4000f8e961d */
[----:B------:R-:W-:Y:S01]  /*6210*/  LOP3.LUT R11, R6, UR52, R29, 0x96, !PT ;  /* 0x00000034060b7c12 */ /* 0x000fe2000f8e961d */
[----:B------:R-:W-:Y:S01]  /*6220*/  IMAD.WIDE.U32 R8, R9, -0x2daee0ad, RZ ;  /* 0xd2511f5309087825 */ /* 0x000fe200078e00ff */
[C---:B------:R-:W-:Y:S03]  /*6230*/  LOP3.LUT R15, R28.reuse, UR49, R17, 0x96, !PT ;  /* 0x000000311c0f7c12 */ /* 0x040fe6000f8e9611 */
[----:B------:R-:W-:Y:S01]  /*6240*/  MUFU.EX2 R197, R59 ;  /* 0x0000003b00c57308 */ /* 0x000fe20000000800 */
[----:B------:R-:W-:Y:S01]  /*6250*/  LOP3.LUT R28, R28, UR49, R25, 0x96, !PT ;  /* 0x000000311c1c7c12 */ /* 0x000fe2000f8e9619 */
[----:B------:R-:W-:Y:S01]  /*6260*/  IMAD.WIDE.U32 R22, R22, -0x2daee0ad, RZ ;  /* 0xd2511f5316167825 */ /* 0x000fe200078e00ff */
[----:B------:R-:W-:Y:S01]  /*6270*/  LOP3.LUT R0, R14, UR44, R9, 0x96, !PT ;  /* 0x0000002c0e007c12 */ /* 0x000fe2000f8e9609 */
[----:B------:R-:W-:Y:S02]  /*6280*/  UIADD3 UR49, UPT, UPT, UR39, 0x1715609d, URZ ;  /* 0x1715609d27317890 */ /* 0x000fe4000fffe0ff */
[----:B------:R-:W-:Y:S01]  /*6290*/  IMAD.WIDE.U32 R6, R7, -0x2daee0ad, RZ ;  /* 0xd2511f5307067825 */ /* 0x000fe200078e00ff */
[----:B------:R-:W-:Y:S03]  /*62a0*/  LOP3.LUT R30, R8, UR48, R23, 0x96, !PT ;  /* 0x00000030081e7c12 */ /* 0x000fe6000f8e9617 */
[----:B------:R-:W-:Y:S01]  /*62b0*/  MUFU.EX2 R196, R58 ;  /* 0x0000003a00c47308 */ /* 0x000fe20000000800 */
[----:B------:R-:W-:Y:S01]  /*62c0*/  UIADD3 UR52, UPT, UPT, UR39, 0x78dde6e4, URZ ;  /* 0x78dde6e427347890 */ /* 0x000fe2000fffe0ff */
[----:B------:R-:W-:Y:S01]  /*62d0*/  IMAD.WIDE.U32 R26, R26, -0x2daee0ad, RZ ;  /* 0xd2511f531a1a7825 */ /* 0x000fe200078e00ff */
[----:B------:R-:W-:Y:S03]  /*62e0*/  LOP3.LUT R5, R12, UR44, R7, 0x96, !PT ;  /* 0x0000002c0c057c12 */ /* 0x000fe6000f8e9607 */
[----:B------:R-:W-:Y:S01]  /*62f0*/  IMAD.WIDE.U32 R28, R28, -0x2daee0ad, RZ ;  /* 0xd2511f531c1c7825 */ /* 0x000fe200078e00ff */
[----:B------:R-:W-:Y:S03]  /*6300*/  LOP3.LUT R32, R6, UR48, R27, 0x96, !PT ;  /* 0x0000003006207c12 */ /* 0x000fe6000f8e961b */
[----:B------:R-:W1:Y:S01]  /*6310*/  MUFU.EX2 R181, R181 ;  /* 0x000000b500b57308 */ /* 0x000e620000000800 */
[----:B------:R-:W-:Y:S04]  /*6320*/  IMAD.WIDE.U32 R8, R3, -0x2daee0ad, RZ ;  /* 0xd2511f5303087825 */ /* 0x000fe800078e00ff */
[----:B------:R-:W-:Y:S01]  /*6330*/  IMAD.WIDE.U32 R6, R11, -0x2daee0ad, RZ ;  /* 0xd2511f530b067825 */ /* 0x000fe200078e00ff */
[----:B------:R-:W-:Y:S04]  /*6340*/  LOP3.LUT R10, R10, UR44, R9, 0x96, !PT ;  /* 0x0000002c0a0a7c12 */ /* 0x000fe8000f8e9609 */
[----:B------:R-:W2:Y:S01]  /*6350*/  MUFU.EX2 R179, R179 ;  /* 0x000000b300b37308 */ /* 0x000ea20000000800 */
[----:B------:R-:W-:Y:S01]  /*6360*/  IMAD.WIDE.U32 R32, R32, -0x326172a9, RZ ;  /* 0xcd9e8d5720207825 */ /* 0x000fe200078e00ff */
[----:B------:R-:W-:Y:S02]  /*6370*/  LOP3.LUT R9, R4, UR44, R7, 0x96, !PT ;  /* 0x0000002c04097c12 */ /* 0x000fe4000f8e9607 */
[----:B------:R-:W-:Y:S01]  /*6380*/  LOP3.LUT R19, R6, UR48, R29, 0x96, !PT ;  /* 0x0000003006137c12 */ /* 0x000fe2000f8e961d */
[----:B------:R-:W-:Y:S05]  /*6390*/  IMAD.WIDE.U32 R14, R15, -0x2daee0ad, RZ ;  /* 0xd2511f530f0e7825 */ /* 0x000fea00078e00ff */
[----:B------:R-:W3:Y:S01]  /*63a0*/  MUFU.EX2 R177, R177 ;  /* 0x000000b100b17308 */ /* 0x000ee20000000800 */
[----:B------:R-:W-:Y:S01]  /*63b0*/  IMAD.WIDE.U32 R6, R0, -0x326172a9, RZ ;  /* 0xcd9e8d5700067825 */ /* 0x000fe200078e00ff */
[----:B------:R-:W-:Y:S03]  /*63c0*/  LOP3.LUT R17, R8, UR48, R15, 0x96, !PT ;  /* 0x0000003008117c12 */ /* 0x000fe6000f8e960f */
[----:B------:R-:W-:Y:S01]  /*63d0*/  IMAD.WIDE.U32 R30, R30, -0x326172a9, RZ ;  /* 0xcd9e8d571e1e7825 */ /* 0x000fe200078e00ff */
[----:B------:R-:W-:Y:S04]  /*63e0*/  LOP3.LUT R8, R20, UR52, R7, 0x96, !PT ;  /* 0x0000003414087c12 */ /* 0x000fe8000f8e9607 */
[----:B------:R-:W4:Y:S01]  /*63f0*/  MUFU.EX2 R176, R176 ;  /* 0x000000b000b07308 */ /* 0x000f220000000800 */
[----:B------:R-:W-:Y:S01]  /*6400*/  IMAD.WIDE.U32 R4, R5, -0x326172a9, RZ ;  /* 0xcd9e8d5705047825 */ /* 0x000fe200078e00ff */
[----:B------:R-:W-:Y:S03]  /*6410*/  LOP3.LUT R6, R6, UR49, R31, 0x96, !PT ;  /* 0x0000003106067c12 */ /* 0x000fe6000f8e961f */
[----:B------:R-:W-:Y:S01]  /*6420*/  IMAD.WIDE.U32 R10, R10, -0x326172a9, RZ ;  /* 0xcd9e8d570a0a7825 */ /* 0x000fe200078e00ff */
[----:B------:R-:W-:Y:S04]  /*6430*/  LOP3.LUT R3, R18, UR52, R5, 0x96, !PT ;  /* 0x0000003412037c12 */ /* 0x000fe8000f8e9605 */
[----:B------:R-:W-:Y:S01]  /*6440*/  MUFU.EX2 R192, R192 ;  /* 0x000000c000c07308 */ /* 0x000fe20000000800 */
[----:B------:R-:W-:Y:S01]  /*6450*/  LOP3.LUT R0, R4, UR49, R33, 0x96, !PT ;  /* 0x0000003104007c12 */ /* 0x000fe2000f8e9621 */
[----:B------:R-:W-:Y:S01]  /*6460*/  IMAD.WIDE.U32 R18, R19, -0x326172a9, RZ ;  /* 0xcd9e8d5713127825 */ /* 0x000fe200078e00ff */
[----:B------:R-:W-:Y:S03]  /*6470*/  LOP3.LUT R20, R16, UR52, R11, 0x96, !PT ;  /* 0x0000003410147c12 */ /* 0x000fe6000f8e960b */
[----:B------:R-:W-:Y:S04]  /*6480*/  IMAD.WIDE.U32 R4, R9, -0x326172a9, RZ ;  /* 0xcd9e8d5709047825 */ /* 0x000fe800078e00ff */
[----:B------:R-:W-:Y:S01]  /*6490*/  MUFU.EX2 R203, R36 ;  /* 0x0000002400cb7308 */ /* 0x000fe20000000800 */
[----:B------:R-:W-:Y:S01]  /*64a0*/  IMAD.WIDE.U32 R16, R17, -0x326172a9, RZ ;  /* 0xcd9e8d5711107825 */ /* 0x000fe200078e00ff */
[----:B------:R-:W-:Y:S02]  /*64b0*/  LOP3.LUT R24, R24, UR52, R5, 0x96, !PT ;  /* 0x0000003418187c12 */ /* 0x000fe4000f8e9605 */
[----:B------:R-:W-:Y:S01]  /*64c0*/  LOP3.LUT R19, R4, UR49, R19, 0x96, !PT ;  /* 0x0000003104137c12 */ /* 0x000fe2000f8e9613 */
[----:B------:R-:W-:Y:S01]  /*64d0*/  IMAD.WIDE.U32 R8, R8, -0x2daee0ad, RZ ;  /* 0xd2511f5308087825 */ /* 0x000fe200078e00ff */
[----:B------:R-:W-:Y:S01]  /*64e0*/  LOP3.LUT R15, R10, UR49, R17, 0x96, !PT ;  /* 0x000000310a0f7c12 */ /* 0x000fe2000f8e9611 */
[----:B------:R-:W-:Y:S03]  /*64f0*/  UIADD3 UR49, UPT, UPT, UR39, -0x4ab325aa, URZ ;  /* 0xb54cda5627317890 */ /* 0x000fe6000fffe0ff */
[----:B------:R-:W4:Y:S01]  /*6500*/  MUFU.EX2 R183, R183 ;  /* 0x000000b700b77308 */ /* 0x000f220000000800 */
[----:B------:R-:W-:Y:S01]  /*6510*/  IMAD.WIDE.U32 R6, R6, -0x2daee0ad, RZ ;  /* 0xd2511f5306067825 */ /* 0x000fe200078e00ff */
[----:B------:R-:W-:Y:S03]  /*6520*/  LOP3.LUT R23, R22, UR47, R9, 0x96, !PT ;  /* 0x0000002f16177c12 */ /* 0x000fe6000f8e9609 */
[----:B------:R-:W-:Y:S01]  /*6530*/  IMAD.WIDE.U32 R4, R0, -0x2daee0ad, RZ ;  /* 0xd2511f5300047825 */ /* 0x000fe200078e00ff */
[----:B------:R-:W-:Y:S02]  /*6540*/  LOP3.LUT R13, R8, UR10, R7, 0x96, !PT ;  /* 0x0000000a080d7c12 */ /* 0x000fe4000f8e9607 */
[C---:B------:R-:W-:Y:S01]  /*6550*/  PRMT R11, R6.reuse, 0x7770, RZ ;  /* 0x00007770060b7816 */ /* 0x040fe200000000ff */
[----:B------:R-:W-:Y:S01]  /*6560*/  IMAD.WIDE.U32 R8, R3, -0x2daee0ad, RZ ;  /* 0xd2511f5303087825 */ /* 0x000fe200078e00ff */
[----:B------:R-:W-:Y:S01]  /*6570*/  PRMT R10, R6, 0x7771, RZ ;  /* 0x00007771060a7816 */ /* 0x000fe200000000ff */
[----:B------:R-:W4:Y:S01]  /*6580*/  MUFU.EX2 R202, R39 ;  /* 0x0000002700ca7308 */ /* 0x000f220000000800 */
[----:B------:R-:W-:Y:S02]  /*6590*/  ISETP.LE.U32.AND P2, PT, R11, UR15, PT ;  /* 0x0000000f0b007c0c */ /* 0x000fe4000bf43070 */
[----:B------:R-:W-:Y:S02]  /*65a0*/  ISETP.GT.U32.AND P4, PT, R10, UR15, PT ;  /* 0x0000000f0a007c0c */ /* 0x000fe4000bf84070 */
[----:B------:R-:W-:Y:S02]  /*65b0*/  LOP3.LUT R12, R8, UR10, R5, 0x96, !PT ;  /* 0x0000000a080c7c12 */ /* 0x000fe4000f8e9605 */
[C---:B------:R-:W-:Y:S03]  /*65c0*/  PRMT R0, R4.reuse, 0x7770, RZ ;  /* 0x0000777004007816 */ /* 0x040fe600000000ff */
[----:B------:R-:W4:Y:S01]  /*65d0*/  MUFU.EX2 R208, R44 ;  /* 0x0000002c00d07308 */ /* 0x000f220000000800 */
[----:B------:R-:W-:Y:S02]  /*65e0*/  PRMT R8, R4, 0x7771, RZ ;  /* 0x0000777104087816 */ /* 0x000fe400000000ff */
[C---:B------:R-:W-:Y:S02]  /*65f0*/  PRMT R7, R6.reuse, 0x7772, RZ ;  /* 0x0000777206077816 */ /* 0x040fe400000000ff */
[----:B------:R-:W-:Y:S01]  /*6600*/  PRMT R6, R6, 0x7773, RZ ;  /* 0x0000777306067816 */ /* 0x000fe200000000ff */
[----:B------:R-:W-:Y:S01]  /*6610*/  @!P2 FADD.FTZ R232, -R232, -RZ ;  /* 0x800000ffe8e8a221 */ /* 0x000fe20000010100 */
[----:B------:R-:W-:Y:S01]  /*6620*/  PRMT R3, R4, 0x7772, RZ ;  /* 0x0000777204037816 */ /* 0x000fe200000000ff */
[----:B------:R-:W-:Y:S01]  /*6630*/  @P4 FADD.FTZ R231, -R231, -RZ ;  /* 0x800000ffe7e74221 */ /* 0x000fe20000010100 */
[----:B------:R-:W-:Y:S01]  /*6640*/  ISETP.LE.U32.AND P3, PT, R0, UR15, PT ;  /* 0x0000000f00007c0c */ /* 0x000fe2000bf63070 */
[----:B------:R-:W4:Y:S01]  /*6650*/  MUFU.EX2 R205, R46 ;  /* 0x0000002e00cd7308 */ /* 0x000f220000000800 */
[----:B------:R-:W-:Y:S02]  /*6660*/  ISETP.GT.U32.AND P5, PT, R8, UR15, PT ;  /* 0x0000000f08007c0c */ /* 0x000fe4000bfa4070 */
[----:B------:R-:W-:Y:S01]  /*6670*/  PRMT R17, R4, 0x7773, RZ ;  /* 0x0000777304117816 */ /* 0x000fe200000000ff */
[----:B------:R-:W-:Y:S01]  /*6680*/  IMAD.WIDE.U32 R4, R20, -0x2daee0ad, RZ ;  /* 0xd2511f5314047825 */ /* 0x000fe200078e00ff */
[----:B------:R-:W-:Y:S02]  /*6690*/  ISETP.GT.U32.AND P1, PT, R7, UR15, PT ;  /* 0x0000000f07007c0c */ /* 0x000fe4000bf24070 */
[----:B------:R-:W-:Y:S03]  /*66a0*/  ISETP.GT.U32.AND P6, PT, R6, UR15, PT ;  /* 0x0000000f06007c0c */ /* 0x000fe6000bfc4070 */
[----:B------:R-:W4:Y:S01]  /*66b0*/  MUFU.EX2 R204, R47 ;  /* 0x0000002f00cc7308 */ /* 0x000f220000000800 */
[----:B------:R-:W-:Y:S01]  /*66c0*/  ISETP.GT.U32.AND P0, PT, R3, UR15, PT ;  /* 0x0000000f03007c0c */ /* 0x000fe2000bf04070 */
[----:B------:R-:W-:Y:S01]  /*66d0*/  IMAD.WIDE.U32 R6, R15, -0x2daee0ad, RZ ;  /* 0xd2511f530f067825 */ /* 0x000fe200078e00ff */
[----:B------:R-:W-:Y:S02]  /*66e0*/  LOP3.LUT R3, R13, 0xff, RZ, 0xc0, !PT ;  /* 0x000000ff0d037812 */ /* 0x000fe400078ec0ff */
[----:B------:R-:W-:Y:S01]  /*66f0*/  ISETP.GT.U32.AND P2, PT, R17, UR15, PT ;  /* 0x0000000f11007c0c */ /* 0x000fe2000bf44070 */
[----:B------:R-:W-:Y:S01]  /*6700*/  @!P3 FADD.FTZ R236, -R236, -RZ ;  /* 0x800000ffececb221 */ /* 0x000fe20000010100 */
[----:B------:R-:W-:Y:S01]  /*6710*/  LOP3.LUT R11, R4, UR10, R7, 0x96, !PT ;  /* 0x0000000a040b7c12 */ /* 0x000fe2000f8e9607 */
[----:B------:R-:W-:Y:S01]  /*6720*/  @P5 FADD.FTZ R238, -R238, -RZ ;  /* 0x800000ffeeee5221 */ /* 0x000fe20000010100 */
[----:B------:R-:W-:Y:S01]  /*6730*/  ISETP.LE.U32.AND P4, PT, R3, UR15, PT ;  /* 0x0000000f03007c0c */ /* 0x000fe2000bf83070 */
[----:B------:R-:W-:Y:S01]  /*6740*/  @P1 FADD.FTZ R230, -R230, -RZ ;  /* 0x800000ffe6e61221 */ /* 0x000fe20000010100 */
[C---:B------:R-:W-:Y:S01]  /*6750*/  PRMT R7, R6.reuse, 0x7771, RZ ;  /* 0x0000777106077816 */ /* 0x040fe200000000ff */
[----:B------:R-:W-:Y:S01]  /*6760*/  @P6 FADD.FTZ R229, -R229, -RZ ;  /* 0x800000ffe5e56221 */ /* 0x000fe20000010100 */
[----:B------:R-:W-:Y:S01]  /*6770*/  PRMT R15, R6, 0x7772, RZ ;  /* 0x00007772060f7816 */ /* 0x000fe200000000ff */
[----:B------:R-:W-:Y:S01]  /*6780*/  @P0 FADD.FTZ R235, -R235, -RZ ;  /* 0x800000ffebeb0221 */ /* 0x000fe20000010100 */
[----:B------:R-:W-:Y:S01]  /*6790*/  LOP3.LUT R26, R26, UR47, R9, 0x96, !PT ;  /* 0x0000002f1a1a7c12 */ /* 0x000fe2000f8e9609 */
[----:B------:R-:W-:Y:S01]  /*67a0*/  IMAD.WIDE.U32 R8, R24, -0x2daee0ad, RZ ;  /* 0xd2511f5318087825 */ /* 0x000fe200078e00ff */
[----:B------:R-:W-:Y:S01]  /*67b0*/  LOP3.LUT R22, R14, UR47, R5, 0x96, !PT ;  /* 0x0000002f0e167c12 */ /* 0x000fe2000f8e9605 */
[----:B------:R-:W4:Y:S01]  /*67c0*/  MUFU.EX2 R206, R45 ;  /* 0x0000002d00ce7308 */ /* 0x000f220000000800 */
[----:B------:R-:W-:Y:S01]  /*67d0*/  SHF.R.U32.HI R0, RZ, 0x18, R13 ;  /* 0x00000018ff007819 */ /* 0x000fe2000001160d */
[----:B------:R-:W-:Y:S01]  /*67e0*/  IMAD.WIDE.U32 R4, R19, -0x2daee0ad, RZ ;  /* 0xd2511f5313047825 */ /* 0x000fe200078e00ff */
[----:B------:R-:W-:Y:S02]  /*67f0*/  ISETP.GT.U32.AND P3, PT, R7, UR15, PT ;  /* 0x0000000f07007c0c */ /* 0x000fe4000bf64070 */
[----:B------:R-:W-:Y:S01]  /*6800*/  ISETP.GT.U32.AND P5, PT, R15, UR15, PT ;  /* 0x0000000f0f007c0c */ /* 0x000fe2000bfa4070 */
[----:B------:R-:W-:Y:S01]  /*6810*/  @P2 FADD.FTZ R237, -R237, -RZ ;  /* 0x800000ffeded2221 */ /* 0x000fe20000010100 */
[----:B------:R-:W-:Y:S01]  /*6820*/  PRMT R14, R6, 0x7770, RZ ;  /* 0x00007770060e7816 */ /* 0x000fe200000000ff */
[----:B------:R-:W-:Y:S01]  /*6830*/  @!P4 FADD.FTZ R218, -R218, -RZ ;  /* 0x800000ffdadac221 */ /* 0x000fe20000010100 */
[----:B------:R-:W-:Y:S01]  /*6840*/  PRMT R6, R6, 0x7773, RZ ;  /* 0x0000777306067816 */ /* 0x000fe200000000ff */
[----:B------:R-:W4:Y:S01]  /*6850*/  MUFU.EX2 R172, R172 ;  /* 0x000000ac00ac7308 */ /* 0x000f220000000800 */
[----:B------:R-:W-:Y:S02]  /*6860*/  LOP3.LUT R10, R8, UR10, R5, 0x96, !PT ;  /* 0x0000000a080a7c12 */ /* 0x000fe4000f8e9605 */
[C---:B------:R-:W-:Y:S02]  /*6870*/  PRMT R20, R4.reuse, 0x7770, RZ ;  /* 0x0000777004147816 */ /* 0x040fe400000000ff */
[C---:B------:R-:W-:Y:S01]  /*6880*/  PRMT R21, R4.reuse, 0x7771, RZ ;  /* 0x0000777104157816 */ /* 0x040fe200000000ff */
[----:B------:R-:W-:Y:S01]  /*6890*/  @P3 FADD.FTZ R225, -R225, -RZ ;  /* 0x800000ffe1e13221 */ /* 0x000fe20000010100 */
[C---:B------:R-:W-:Y:S01]  /*68a0*/  PRMT R25, R4.reuse, 0x7772, RZ ;  /* 0x0000777204197816 */ /* 0x040fe200000000ff */
[----:B------:R-:W-:Y:S01]  /*68b0*/  @P5 FADD.FTZ R221, -R221, -RZ ;  /* 0x800000ffdddd5221 */ /* 0x000fe20000010100 */
[----:B------:R-:W-:Y:S01]  /*68c0*/  PRMT R24, R4, 0x7773, RZ ;  /* 0x0000777304187816 */ /* 0x000fe200000000ff */
[----:B------:R-:W-:Y:S01]  /*68d0*/  IMAD.WIDE.U32 R4, R23, -0x326172a9, RZ ;  /* 0xcd9e8d5717047825 */ /* 0x000fe200078e00ff */
[----:B------:R-:W-:Y:S01]  /*68e0*/  ISETP.LE.U32.AND P1, PT, R0, UR15, PT ;  /* 0x0000000f00007c0c */ /* 0x000fe2000bf23070 */
[----:B------:R-:W4:Y:S01]  /*68f0*/  MUFU.EX2 R171, R171 ;  /* 0x000000ab00ab7308 */ /* 0x000f220000000800 */
[----:B------:R-:W-:Y:S02]  /*6900*/  LOP3.LUT R3, R12, 0xff, RZ, 0xc0, !PT ;  /* 0x000000ff0c037812 */ /* 0x000fe400078ec0ff */
[----:B------:R-:W-:Y:S02]  /*6910*/  SHF.R.U32.HI R0, RZ, 0x18, R12 ;  /* 0x00000018ff007819 */ /* 0x000fe4000001160c */
[----:B------:R-:W-:Y:S02]  /*6920*/  ISETP.GT.U32.AND P0, PT, R6, UR15, PT ;  /* 0x0000000f06007c0c */ /* 0x000fe4000bf04070 */
[----:B------:R-:W-:Y:S03]  /*6930*/  ISETP.LE.U32.AND P2, PT, R3, UR15, PT ;  /* 0x0000000f03007c0c */ /* 0x000fe6000bf43070 */
[----:B------:R-:W-:Y:S01]  /*6940*/  MUFU.EX2 R173, R173 ;  /* 0x000000ad00ad7308 */ /* 0x000fe20000000800 */
[----:B------:R-:W-:Y:S02]  /*6950*/  ISETP.LE.U32.AND P4, PT, R0, UR15, PT ;  /* 0x0000000f00007c0c */ /* 0x000fe4000bf83070 */
[C---:B------:R-:W-:Y:S01]  /*6960*/  PRMT R15, R4.reuse, 0x7771, RZ ;  /* 0x00007771040f7816 */ /* 0x040fe200000000ff */
[----:B------:R-:W-:Y:S01]  /*6970*/  @!P1 FADD.FTZ R217, -R217, -RZ ;  /* 0x800000ffd9d99221 */ /* 0x000fe20000010100 */
[----:B------:R-:W-:Y:S02]  /*6980*/  PRMT R19, R4, 0x7772, RZ ;  /* 0x0000777204137816 */ /* 0x000fe400000000ff */
[----:B------:R-:W-:Y:S03]  /*6990*/  ISETP.GT.U32.AND P3, PT, R15, UR15, PT ;  /* 0x0000000f0f007c0c */ /* 0x000fe6000bf64070 */
[----:B------:R-:W4:Y:S01]  /*69a0*/  MUFU.EX2 R174, R174 ;  /* 0x000000ae00ae7308 */ /* 0x000f220000000800 */
[----:B------:R-:W-:Y:S01]  /*69b0*/  PRMT R0, R13, 0x7632, R0 ;  /* 0x000076320d007816 */ /* 0x000fe20000000000 */
[----:B------:R-:W-:Y:S01]  /*69c0*/  @P0 FADD.FTZ R219, -R219, -RZ ;  /* 0x800000ffdbdb0221 */ /* 0x000fe20000010100 */
[----:B------:R-:W-:Y:S01]  /*69d0*/  ISETP.GT.U32.AND P5, PT, R19, UR15, PT ;  /* 0x0000000f13007c0c */ /* 0x000fe2000bfa4070 */
[----:B------:R-:W-:Y:S01]  /*69e0*/  @!P2 FADD.FTZ R234, -R234, -RZ ;  /* 0x800000ffeaeaa221 */ /* 0x000fe20000010100 */
[----:B------:R-:W-:Y:S01]  /*69f0*/  ISETP.LE.U32.AND P6, PT, R14, UR15, PT ;  /* 0x0000000f0e007c0c */ /* 0x000fe2000bfc3070 */
[----:B------:R-:W-:Y:S01]  /*6a00*/  @!P4 FADD.FTZ R233, -R233, -RZ ;  /* 0x800000ffe9e9c221 */ /* 0x000fe20000010100 */
[----:B------:R-:W-:Y:S03]  /*6a10*/  LOP3.LUT R28, R28, UR47, R9, 0x96, !PT ;  /* 0x0000002f1c1c7c12 */ /* 0x000fe6000f8e9609 */
[----:B------:R-:W4:Y:S01]  /*6a20*/  MUFU.EX2 R193, R38 ;  /* 0x0000002600c17308 */ /* 0x000f220000000800 */
[----:B------:R-:W-:Y:S02]  /*6a30*/  PRMT R14, R4, 0x7773, RZ ;  /* 0x00007773040e7816 */ /* 0x000fe400000000ff */
[----:B------:R-:W-:Y:S01]  /*6a40*/  LOP3.LUT R3, R0, 0xff, RZ, 0xc0, !PT ;  /* 0x000000ff00037812 */ /* 0x000fe200078ec0ff */
[----:B------:R-:W-:Y:S01]  /*6a50*/  @P3 FADD.FTZ R212, -R212, -RZ ;  /* 0x800000ffd4d43221 */ /* 0x000fe20000010100 */
[----:B------:R-:W-:Y:S02]  /*6a60*/  LOP3.LUT R9, R30, UR49, R5, 0x96, !PT ;  /* 0x000000311e097c12 */ /* 0x000fe4000f8e9605 */
[----:B------:R-:W-:Y:S01]  /*6a70*/  PRMT R17, R4, 0x7770, RZ ;  /* 0x0000777004117816 */ /* 0x000fe200000000ff */
[----:B------:R-:W-:Y:S01]  /*6a80*/  IMAD.WIDE.U32 R4, R26, -0x326172a9, RZ ;  /* 0xcd9e8d571a047825 */ /* 0x000fe200078e00ff */
[----:B------:R-:W-:Y:S01]  /*6a90*/  LOP3.LUT R0, R11, 0xff, RZ, 0xc0, !PT ;  /* 0x000000ff0b007812 */ /* 0x000fe200078ec0ff */
[----:B------:R-:W4:Y:S01]  /*6aa0*/  MUFU.EX2 R195, R40 ;  /* 0x0000002800c37308 */ /* 0x000f220000000800 */
[----:B------:R-:W-:Y:S01]  /*6ab0*/  ISETP.GT.U32.AND P0, PT, R14, UR15, PT ;  /* 0x0000000f0e007c0c */ /* 0x000fe2000bf04070 */
[----:B------:R-:W-:Y:S01]  /*6ac0*/  @P5 FADD.FTZ R211, -R211, -RZ ;  /* 0x800000ffd3d35221 */ /* 0x000fe20000010100 */
[----:B------:R-:W-:Y:S01]  /*6ad0*/  ISETP.LE.U32.AND P2, PT, R3, UR15, PT ;  /* 0x0000000f03007c0c */ /* 0x000fe2000bf43070 */
[----:B------:R-:W-:Y:S01]  /*6ae0*/  @!P6 FADD.FTZ R227, -R227, -RZ ;  /* 0x800000ffe3e3e221 */ /* 0x000fe20000010100 */
[----:B------:R-:W-:Y:S02]  /*6af0*/  ISETP.LE.U32.AND P4, PT, R0, UR15, PT ;  /* 0x0000000f00007c0c */ /* 0x000fe4000bf83070 */
[----:B------:R-:W-:Y:S03]  /*6b00*/  SHF.R.U32.HI R0, RZ, 0x18, R11 ;  /* 0x00000018ff007819 */ /* 0x000fe6000001160b */
[----:B------:R-:W4:Y:S01]  /*6b10*/  MUFU.EX2 R194, R43 ;  /* 0x0000002b00c27308 */ /* 0x000f220000000800 */
[----:B------:R-:W-:Y:S02]  /*6b20*/  PRMT R7, R4, 0x7770, RZ ;  /* 0x0000777004077816 */ /* 0x000fe400000000ff */
[----:B------:R-:W-:Y:S02]  /*6b30*/  ISETP.LE.U32.AND P3, PT, R0, UR15, PT ;  /* 0x0000000f00007c0c */ /* 0x000fe4000bf63070 */
[----:B------:R-:W-:Y:S01]  /*6b40*/  ISETP.LE.U32.AND P5, PT, R7, UR15, PT ;  /* 0x0000000f07007c0c */ /* 0x000fe2000bfa3070 */
[----:B------:R-:W-:Y:S01]  /*6b50*/  @P0 FADD.FTZ R210, -R210, -RZ ;  /* 0x800000ffd2d20221 */ /* 0x000fe20000010100 */
[----:B------:R-:W-:Y:S01]  /*6b60*/  LOP3.LUT R8, R32, UR49, R5, 0x96, !PT ;  /* 0x0000003120087c12 */ /* 0x000fe2000f8e9605 */
[----:B------:R-:W-:Y:S01]  /*6b70*/  @!P2 FADD.FTZ R214, -R214, -RZ ;  /* 0x800000ffd6d6a221 */ /* 0x000fe20000010100 */
[----:B------:R-:W-:Y:S01]  /*6b80*/  PRMT R6, R4, 0x7771, RZ ;  /* 0x0000777104067816 */ /* 0x000fe200000000ff */
[----:B------:R-:W-:Y:S01]  /*6b90*/  @!P4 FADD.FTZ R216, -R216, -RZ ;  /* 0x800000ffd8d8c221 */ /* 0x000fe20000010100 */
[C---:B------:R-:W-:Y:S01]  /*6ba0*/  PRMT R5, R4.reuse, 0x7772, RZ ;  /* 0x0000777204057816 */ /* 0x040fe200000000ff */
[----:B------:R-:W4:Y:S01]  /*6bb0*/  MUFU.EX2 R169, R169 ;  /* 0x000000a900a97308 */ /* 0x000f220000000800 */
[----:B------:R-:W-:Y:S02]  /*6bc0*/  PRMT R4, R4, 0x7773, RZ ;  /* 0x0000777304047816 */ /* 0x000fe400000000ff */
[----:B------:R-:W-:Y:S01]  /*6bd0*/  PRMT R0, R12, 0x7632, R0 ;  /* 0x000076320c007816 */ /* 0x000fe20000000000 */
[----:B------:R-:W-:Y:S01]  /*6be0*/  @!P3 FADD.FTZ R215, -R215, -RZ ;  /* 0x800000ffd7d7b221 */ /* 0x000fe20000010100 */
[----:B------:R-:W-:Y:S01]  /*6bf0*/  ISETP.GT.U32.AND P0, PT, R6, UR15, PT ;  /* 0x0000000f06007c0c */ /* 0x000fe2000bf04070 */
[----:B------:R-:W-:Y:S01]  /*6c00*/  @!P5 FADD.FTZ R228, -R228, -RZ ;  /* 0x800000ffe4e4d221 */ /* 0x000fe20000010100 */
[----:B------:R-:W-:Y:S01]  /*6c10*/  ISETP.GT.U32.AND P2, PT, R5, UR15, PT ;  /* 0x0000000f05007c0c */ /* 0x000fe2000bf44070 */
[----:B------:R-:W-:Y:S01]  /*6c20*/  IMAD.WIDE.U32 R6, R22, -0x326172a9, RZ ;  /* 0xcd9e8d5716067825 */ /* 0x000fe200078e00ff */
[----:B------:R-:W-:Y:S01]  /*6c30*/  ISETP.GT.U32.AND P4, PT, R4, UR15, PT ;  /* 0x0000000f04007c0c */ /* 0x000fe2000bf84070 */
[----:B------:R-:W-:Y:S01]  /*6c40*/  MUFU.EX2 R178, R41 ;  /* 0x0000002900b27308 */ /* 0x000fe20000000800 */
[----:B------:R-:W-:Y:S01]  /*6c50*/  LOP3.LUT R3, R0, 0xff, RZ, 0xc0, !PT ;  /* 0x000000ff00037812 */ /* 0x000fe200078ec0ff */
[----:B------:R-:W-:Y:S01]  /*6c60*/  IMAD.WIDE.U32 R4, R28, -0x326172a9, RZ ;  /* 0xcd9e8d571c047825 */ /* 0x000fe200078e00ff */
[----:B------:R-:W-:Y:S02]  /*6c70*/  LOP3.LUT R0, R10, 0xff, RZ, 0xc0, !PT ;  /* 0x000000ff0a007812 */ /* 0x000fe400078ec0ff */
[----:B------:R-:W-:Y:S02]  /*6c80*/  ISETP.LE.U32.AND P3, PT, R3, UR15, PT ;  /* 0x0000000f03007c0c */ /* 0x000fe4000bf63070 */
[----:B------:R-:W-:Y:S01]  /*6c90*/  ISETP.LE.U32.AND P5, PT, R0, UR15, PT ;  /* 0x0000000f00007c0c */ /* 0x000fe2000bfa3070 */
[----:B------:R-:W-:Y:S01]  /*6ca0*/  @P0 FADD.FTZ R226, -R226, -RZ ;  /* 0x800000ffe2e20221 */ /* 0x000fe20000010100 */
[----:B------:R-:W-:Y:S01]  /*6cb0*/  ISETP.LE.U32.AND P6, PT, R17, UR15, PT ;  /* 0x0000000f11007c0c */ /* 0x000fe2000bfc3070 */
[----:B------:R-:W-:Y:S01]  /*6cc0*/  @P2 FADD.FTZ R224, -R224, -RZ ;  /* 0x800000ffe0e02221 */ /* 0x000fe20000010100 */
[----:B------:R-:W-:Y:S01]  /*6cd0*/  LOP3.LUT R3, R16, UR49, R7, 0x96, !PT ;  /* 0x0000003110037c12 */ /* 0x000fe2000f8e9607 */
[----:B------:R-:W-:Y:S01]  /*6ce0*/  @P4 FADD.FTZ R220, -R220, -RZ ;  /* 0x800000ffdcdc4221 */ /* 0x000fe20000010100 */
[----:B------:R-:W-:Y:S01]  /*6cf0*/  LOP3.LUT R0, R18, UR49, R5, 0x96, !PT ;  /* 0x0000003112007c12 */ /* 0x000fe2000f8e9605 */
[----:B------:R-:W-:Y:S01]  /*6d00*/  MUFU.EX2 R167, R167 ;  /* 0x000000a700a77308 */ /* 0x000fe20000000800 */
[C---:B------:R-:W-:Y:S02]  /*6d10*/  PRMT R17, R4.reuse, 0x7770, RZ ;  /* 0x0000777004117816 */ /* 0x040fe400000000ff */
[C---:B------:R-:W-:Y:S01]  /*6d20*/  PRMT R16, R4.reuse, 0x7771, RZ ;  /* 0x0000777104107816 */ /* 0x040fe200000000ff */
[----:B------:R-:W-:Y:S01]  /*6d30*/  @!P3 FADD.FTZ R223, -R223, -RZ ;  /* 0x800000ffdfdfb221 */ /* 0x000fe20000010100 */
[----:B------:R-:W-:Y:S01]  /*6d40*/  PRMT R19, R4, 0x7772, RZ ;  /* 0x0000777204137816 */ /* 0x000fe200000000ff */
[----:B------:R-:W-:Y:S01]  /*6d50*/  @!P5 FADD.FTZ R222, -R222, -RZ ;  /* 0x800000ffdeded221 */ /* 0x000fe20000010100 */
[----:B------:R-:W-:Y:S01]  /*6d60*/  PRMT R18, R4, 0x7773, RZ ;  /* 0x0000777304127816 */ /* 0x000fe200000000ff */
[----:B------:R-:W-:Y:S01]  /*6d70*/  @!P6 FADD.FTZ R213, -R213, -RZ ;  /* 0x800000ffd5d5e221 */ /* 0x000fe20000010100 */
[----:B------:R-:W-:Y:S01]  /*6d80*/  SHF.R.U32.HI R5, RZ, 0x18, R9 ;  /* 0x00000018ff057819 */ /* 0x000fe20000011609 */
[----:B------:R-:W4:Y:S01]  /*6d90*/  MUFU.EX2 R170, R170 ;  /* 0x000000aa00aa7308 */ /* 0x000f220000000800 */
[----:B------:R-:W-:Y:S02]  /*6da0*/  LOP3.LUT R4, R9, 0xff, RZ, 0xc0, !PT ;  /* 0x000000ff09047812 */ /* 0x000fe400078ec0ff */
[----:B------:R-:W-:Y:S02]  /*6db0*/  ISETP.LE.U32.AND P0, PT, R5, UR15, PT ;  /* 0x0000000f05007c0c */ /* 0x000fe4000bf03070 */
[----:B------:R-:W-:Y:S02]  /*6dc0*/  ISETP.LE.U32.AND P2, PT, R4, UR15, PT ;  /* 0x0000000f04007c0c */ /* 0x000fe4000bf43070 */
[C---:B------:R-:W-:Y:S03]  /*6dd0*/  PRMT R14, R6.reuse, 0x7770, RZ ;  /* 0x00007770060e7816 */ /* 0x040fe600000000ff */
[----:B------:R-:W4:Y:S01]  /*6de0*/  MUFU.EX2 R191, R42 ;  /* 0x0000002a00bf7308 */ /* 0x000f220000000800 */
[----:B------:R-:W-:Y:S02]  /*6df0*/  PRMT R7, R6, 0x7771, RZ ;  /* 0x0000777106077816 */ /* 0x000fe400000000ff */
[----:B------:R-:W-:Y:S02]  /*6e00*/  LOP3.LUT R13, R13, 0xffff, RZ, 0xc0, !PT ;  /* 0x0000ffff0d0d7812 */ /* 0x000fe400078ec0ff */
[----:B------:R-:W-:Y:S02]  /*6e10*/  ISETP.LE.U32.AND P4, PT, R14, UR15, PT ;  /* 0x0000000f0e007c0c */ /* 0x000fe4000bf83070 */
[----:B------:R-:W-:Y:S01]  /*6e20*/  ISETP.GT.U32.AND P3, PT, R7, UR15, PT ;  /* 0x0000000f07007c0c */ /* 0x000fe2000bf64070 */
[----:B------:R-:W-:Y:S01]  /*6e30*/  @!P0 FADD.FTZ R182, -R182, -RZ ;  /* 0x800000ffb6b68221 */ /* 0x000fe20000010100 */
[----:B------:R-:W-:Y:S01]  /*6e40*/  SHF.R.U32.HI R4, RZ, 0x8, R13 ;  /* 0x00000008ff047819 */ /* 0x000fe2000001160d */
[----:B------:R-:W-:Y:S01]  /*6e50*/  @!P2 FADD.FTZ R175, -R175, -RZ ;  /* 0x800000ffafafa221 */ /* 0x000fe20000010100 */
[C---:B------:R-:W-:Y:S02]  /*6e60*/  PRMT R15, R6.reuse, 0x7772, RZ ;  /* 0x00007772060f7816 */ /* 0x040fe400000000ff */
[----:B------:R-:W-:Y:S02]  /*6e70*/  PRMT R6, R6, 0x7773, RZ ;  /* 0x0000777306067816 */ /* 0x000fe400000000ff */
[----:B------:R-:W-:Y:S02]  /*6e80*/  LOP3.LUT R4, R4, 0xffff, RZ, 0xc0, !PT ;  /* 0x0000ffff04047812 */ /* 0x000fe400078ec0ff */
[----:B------:R-:W-:Y:S01]  /*6e90*/  ISETP.GT.U32.AND P5, PT, R15, UR15, PT ;  /* 0x0000000f0f007c0c */ /* 0x000fe2000bfa4070 */
[----:B-1----:R-:W-:Y:S01]  /*6ea0*/  @!P4 FADD.FTZ R181, -R181, -RZ ;  /* 0x800000ffb5b5c221 */ /* 0x002fe20000010100 */
[----:B------:R-:W-:Y:S01]  /*6eb0*/  PRMT R5, R11, 0x7632, R5 ;  /* 0x000076320b057816 */ /* 0x000fe20000000005 */
[----:B--2---:R-:W-:Y:S01]  /*6ec0*/  @P3 FADD.FTZ R179, -R179, -RZ ;  /* 0x800000ffb3b33221 */ /* 0x004fe20000010100 */
[----:B------:R-:W-:Y:S02]  /*6ed0*/  ISETP.GT.U32.AND P0, PT, R6, UR15, PT ;  /* 0x0000000f06007c0c */ /* 0x000fe4000bf04070 */
[----:B------:R-:W-:Y:S02]  /*6ee0*/  ISETP.LE.U32.AND P2, PT, R4, UR15, PT ;  /* 0x0000000f04007c0c */ /* 0x000fe4000bf43070 */
[----:B------:R-:W-:Y:S02]  /*6ef0*/  LOP3.LUT R4, R5, 0xff, RZ, 0xc0, !PT ;  /* 0x000000ff05047812 */ /* 0x000fe400078ec0ff */
[----:B------:R-:W-:Y:S02]  /*6f00*/  LOP3.LUT R5, R8, 0xff, RZ, 0xc0, !PT ;  /* 0x000000ff08057812 */ /* 0x000fe400078ec0ff */
[----:B------:R-:W-:Y:S01]  /*6f10*/  ISETP.LE.U32.AND P4, PT, R4, UR15, PT ;  /* 0x0000000f04007c0c */ /* 0x000fe2000bf83070 */
[----:B---3--:R-:W-:Y:S01]  /*6f20*/  @P5 FADD.FTZ R177, -R177, -RZ ;  /* 0x800000ffb1b15221 */ /* 0x008fe20000010100 */
[----:B------:R-:W-:Y:S02]  /*6f30*/  ISETP.LE.U32.AND P3, PT, R5, UR15, PT ;  /* 0x0000000f05007c0c */ /* 0x000fe4000bf63070 */
[----:B------:R-:W-:Y:S01]  /*6f40*/  SHF.R.U32.HI R4, RZ, 0x18, R8 ;  /* 0x00000018ff047819 */ /* 0x000fe20000011608 */
[----:B----4-:R-:W-:Y:S01]  /*6f50*/  @P0 FADD.FTZ R176, -R176, -RZ ;  /* 0x800000ffb0b00221 */ /* 0x010fe20000010100 */
[----:B------:R-:W-:Y:S01]  /*6f60*/  LOP3.LUT R12, R12, 0xffff, RZ, 0xc0, !PT ;  /* 0x0000ffff0c0c7812 */ /* 0x000fe200078ec0ff */
[----:B------:R-:W-:Y:S01]  /*6f70*/  @!P2 FADD.FTZ R183, -R183, -RZ ;  /* 0x800000ffb7b7a221 */ /* 0x000fe20000010100 */
[----:B------:R-:W-:Y:S02]  /*6f80*/  ISETP.LE.U32.AND P5, PT, R4, UR15, PT ;  /* 0x0000000f04007c0c */ /* 0x000fe4000bfa3070 */
[----:B------:R-:W-:Y:S02]  /*6f90*/  ISETP.LE.U32.AND P0, PT, R17, UR15, PT ;  /* 0x0000000f11007c0c */ /* 0x000fe4000bf03070 */
[----:B------:R-:W-:Y:S01]  /*6fa0*/  SHF.R.U32.HI R4, RZ, 0x8, R12 ;  /* 0x00000008ff047819 */ /* 0x000fe2000001160c */
[----:B------:R-:W-:Y:S01]  /*6fb0*/  @!P4 FADD.FTZ R192, -R192, -RZ ;  /* 0x800000ffc0c0c221 */ /* 0x000fe20000010100 */
[----:B------:R-:W-:Y:S01]  /*6fc0*/  ISETP.GT.U32.AND P4, PT, R19, UR15, PT ;  /* 0x0000000f13007c0c */ /* 0x000fe2000bf84070 */
[----:B------:R-:W-:Y:S01]  /*6fd0*/  @!P3 FADD.FTZ R203, -R203, -RZ ;  /* 0x800000ffcbcbb221 */ /* 0x000fe20000010100 */
[----:B------:R-:W-:Y:S02]  /*6fe0*/  PRMT R5, R9, 0x7632, R5 ;  /* 0x0000763209057816 */ /* 0x000fe40000000005 */
[----:B------:R-:W-:Y:S02]  /*6ff0*/  ISETP.GT.U32.AND P3, PT, R18, UR15, PT ;  /* 0x0000000f12007c0c */ /* 0x000fe4000bf64070 */
[----:B------:R-:W-:Y:S01]  /*7000*/  LOP3.LUT R4, R4, 0xffff, RZ, 0xc0, !PT ;  /* 0x0000ffff04047812 */ /* 0x000fe200078ec0ff */
[----:B------:R-:W-:Y:S01]  /*7010*/  @!P5 FADD.FTZ R202, -R202, -RZ ;  /* 0x800000ffcacad221 */ /* 0x000fe20000010100 */
[----:B------:R-:W-:Y:S01]  /*7020*/  LOP3.LUT R11, R11, 0xffff, RZ, 0xc0, !PT ;  /* 0x0000ffff0b0b7812 */ /* 0x000fe200078ec0ff */
[----:B------:R-:W-:Y:S01]  /*7030*/  @!P0 FADD.FTZ R208, -R208, -RZ ;  /* 0x800000ffd0d08221 */ /* 0x000fe20000010100 */
[----:B------:R-:W-:Y:S02]  /*7040*/  ISETP.GT.U32.AND P2, PT, R16, UR15, PT ;  /* 0x0000000f10007c0c */ /* 0x000fe4000bf44070 */
[----:B------:R-:W-:Y:S01]  /*7050*/  LOP3.LUT R5, R5, 0xff, RZ, 0xc0, !PT ;  /* 0x000000ff05057812 */ /* 0x000fe200078ec0ff */
[----:B------:R-:W-:Y:S01]  /*7060*/  @P4 FADD.FTZ R205, -R205, -RZ ;  /* 0x800000ffcdcd4221 */ /* 0x000fe20000010100 */
[----:B------:R-:W-:Y:S02]  /*7070*/  ISETP.LE.U32.AND P5, PT, R4, UR15, PT ;  /* 0x0000000f04007c0c */ /* 0x000fe4000bfa3070 */
[----:B------:R-:W-:Y:S01]  /*7080*/  SHF.R.U32.HI R4, RZ, 0x8, R11 ;  /* 0x00000008ff047819 */ /* 0x000fe2000001160b */
[----:B------:R-:W-:Y:S01]  /*7090*/  @P3 FADD.FTZ R204, -R204, -RZ ;  /* 0x800000ffcccc3221 */ /* 0x000fe20000010100 */
[----:B------:R-:W-:Y:S02]  /*70a0*/  ISETP.LE.U32.AND P0, PT, R5, UR15, PT ;  /* 0x0000000f05007c0c */ /* 0x000fe4000bf03070 */
[----:B------:R-:W-:Y:S02]  /*70b0*/  SHF.R.U32.HI R5, RZ, 0x18, R3 ;  /* 0x00000018ff057819 */ /* 0x000fe40000011603 */
[----:B------:R-:W-:Y:S01]  /*70c0*/  LOP3.LUT R4, R4, 0xffff, RZ, 0xc0, !PT ;  /* 0x0000ffff04047812 */ /* 0x000fe200078ec0ff */
[----:B------:R-:W-:Y:S01]  /*70d0*/  @P2 FADD.FTZ R206, -R206, -RZ ;  /* 0x800000ffcece2221 */ /* 0x000fe20000010100 */
[----:B------:R-:W-:Y:S02]  /*70e0*/  ISETP.LE.U32.AND P4, PT, R5, UR15, PT ;  /* 0x0000000f05007c0c */ /* 0x000fe4000bf83070 */
[----:B------:R-:W-:Y:S01]  /*70f0*/  LOP3.LUT R6, R3, 0xff, RZ, 0xc0, !PT ;  /* 0x000000ff03067812 */ /* 0x000fe200078ec0ff */
[----:B------:R-:W-:Y:S01]  /*7100*/  @!P5 FADD.FTZ R209, -R209, -RZ ;  /* 0x800000ffd1d1d221 */ /* 0x000fe20000010100 */
[----:B------:R-:W-:Y:S02]  /*7110*/  ISETP.LE.U32.AND P3, PT, R4, UR15, PT ;  /* 0x0000000f04007c0c */ /* 0x000fe4000bf63070 */
[----:B------:R-:W-:Y:S01]  /*7120*/  PRMT R5, R8, 0x7632, R5 ;  /* 0x0000763208057816 */ /* 0x000fe20000000005 */
[----:B------:R-:W-:Y:S01]  /*7130*/  @!P0 FADD.FTZ R172, -R172, -RZ ;  /* 0x800000ffacac8221 */ /* 0x000fe20000010100 */
[----:B------:R-:W-:Y:S02]  /*7140*/  LOP3.LUT R4, R10, 0xffff, RZ, 0xc0, !PT ;  /* 0x0000ffff0a047812 */ /* 0x000fe400078ec0ff */
[----:B------:R-:W-:Y:S02]  /*7150*/  ISETP.LE.U32.AND P2, PT, R6, UR15, PT ;  /* 0x0000000f06007c0c */ /* 0x000fe4000bf43070 */
[----:B------:R-:W-:Y:S01]  /*7160*/  LOP3.LUT R6, R5, 0xff, RZ, 0xc0, !PT ;  /* 0x000000ff05067812 */ /* 0x000fe200078ec0ff */
[----:B------:R-:W-:Y:S01]  /*7170*/  @!P4 FADD.FTZ R171, -R171, -RZ ;  /* 0x800000ffababc221 */ /* 0x000fe20000010100 */
[----:B------:R-:W-:Y:S02]  /*7180*/  SHF.R.U32.HI R4, RZ, 0x8, R4 ;  /* 0x00000008ff047819 */ /* 0x000fe40000011604 */
[----:B------:R-:W-:Y:S01]  /*7190*/  ISETP.LE.U32.AND P5, PT, R6, UR15, PT ;  /* 0x0000000f06007c0c */ /* 0x000fe2000bfa3070 */
[----:B------:R-:W-:Y:S01]  /*71a0*/  @!P3 FADD.FTZ R174, -R174, -RZ ;  /* 0x800000ffaeaeb221 */ /* 0x000fe20000010100 */
[----:B------:R-:W-:Y:S02]  /*71b0*/  LOP3.LUT R5, R0, 0xff, RZ, 0xc0, !PT ;  /* 0x000000ff00057812 */ /* 0x000fe400078ec0ff */
[----:B------:R-:W-:Y:S02]  /*71c0*/  LOP3.LUT R4, R4, 0xffff, RZ, 0xc0, !PT ;  /* 0x0000ffff04047812 */ /* 0x000fe400078ec0ff */
[----:B------:R-:W-:Y:S01]  /*71d0*/  LOP3.LUT R9, R9, 0xffff, RZ, 0xc0, !PT ;  /* 0x0000ffff09097812 */ /* 0x000fe200078ec0ff */
[----:B------:R-:W-:Y:S01]  /*71e0*/  @!P2 FADD.FTZ R173, -R173, -RZ ;  /* 0x800000ffadada221 */ /* 0x000fe20000010100 */
[----:B------:R-:W-:Y:S02]  /*71f0*/  ISETP.LE.U32.AND P0, PT, R5, UR15, PT ;  /* 0x0000000f05007c0c */ /* 0x000fe4000bf03070 */
[----:B------:R-:W-:Y:S02]  /*7200*/  SHF.R.U32.HI R5, RZ, 0x18, R0 ;  /* 0x00000018ff057819 */ /* 0x000fe40000011600 */
[----:B------:R-:W-:Y:S01]  /*7210*/  ISETP.LE.U32.AND P4, PT, R4, UR15, PT ;  /* 0x0000000f04007c0c */ /* 0x000fe2000bf83070 */
[----:B------:R-:W-:Y:S01]  /*7220*/  @!P5 FADD.FTZ R193, -R193, -RZ ;  /* 0x800000ffc1c1d221 */ /* 0x000fe20000010100 */
[----:B------:R-:W-:Y:S02]  /*7230*/  SHF.R.U32.HI R9, RZ, 0x8, R9 ;  /* 0x00000008ff097819 */ /* 0x000fe40000011609 */
[----:B------:R-:W-:Y:S02]  /*7240*/  PRMT R4, R3, 0x7632, R4 ;  /* 0x0000763203047816 */ /* 0x000fe40000000004 */
[----:B------:R-:W-:Y:S02]  /*7250*/  LOP3.LUT R8, R8, 0xffff, RZ, 0xc0, !PT ;  /* 0x0000ffff08087812 */ /* 0x000fe400078ec0ff */
[----:B------:R-:W-:Y:S01]  /*7260*/  ISETP.LE.U32.AND P2, PT, R5, UR15, PT ;  /* 0x0000000f05007c0c */ /* 0x000fe2000bf43070 */
[----:B------:R-:W-:Y:S01]  /*7270*/  @!P0 FADD.FTZ R195, -R195, -RZ ;  /* 0x800000ffc3c38221 */ /* 0x000fe20000010100 */
[----:B------:R-:W-:Y:S02]  /*7280*/  LOP3.LUT R9, R9, 0xffff, RZ, 0xc0, !PT ;  /* 0x0000ffff09097812 */ /* 0x000fe400078ec0ff */
[----:B------:R-:W-:Y:S01]  /*7290*/  LOP3.LUT R4, R4, 0xff, RZ, 0xc0, !PT ;  /* 0x000000ff04047812 */ /* 0x000fe200078ec0ff */
[----:B------:R-:W-:Y:S01]  /*72a0*/  @!P4 FADD.FTZ R207, -R207, -RZ ;  /* 0x800000ffcfcfc221 */ /* 0x000fe20000010100 */
[----:B------:R-:W-:Y:S02]  /*72b0*/  SHF.R.U32.HI R8, RZ, 0x8, R8 ;  /* 0x00000008ff087819 */ /* 0x000fe40000011608 */
[----:B------:R-:W-:Y:S02]  /*72c0*/  ISETP.LE.U32.AND P3, PT, R9, UR15, PT ;  /* 0x0000000f09007c0c */ /* 0x000fe4000bf63070 */
[----:B------:R-:W-:Y:S02]  /*72d0*/  ISETP.LE.U32.AND P5, PT, R4, UR15, PT ;  /* 0x0000000f04007c0c */ /* 0x000fe4000bfa3070 */
[----:B------:R-:W-:Y:S01]  /*72e0*/  LOP3.LUT R6, R3, 0xffff, RZ, 0xc0, !PT ;  /* 0x0000ffff03067812 */ /* 0x000fe200078ec0ff */
[----:B------:R-:W-:Y:S01]  /*72f0*/  @!P2 FADD.FTZ R194, -R194, -RZ ;  /* 0x800000ffc2c2a221 */ /* 0x000fe20000010100 */
[C---:B------:R-:W-:Y:S02]  /*7300*/  PRMT R4, R0.reuse, 0x7632, R4 ;  /* 0x0000763200047816 */ /* 0x040fe40000000004 */
[----:B------:R-:W-:Y:S02]  /*7310*/  LOP3.LUT R5, R0, 0xffff, RZ, 0xc0, !PT ;  /* 0x0000ffff00057812 */ /* 0x000fe400078ec0ff */
[----:B------:R-:W-:Y:S02]  /*7320*/  LOP3.LUT R3, R8, 0xffff, RZ, 0xc0, !PT ;  /* 0x0000ffff08037812 */ /* 0x000fe400078ec0ff */
[----:B------:R-:W-:Y:S01]  /*7330*/  LOP3.LUT R0, R4, 0xff, RZ, 0xc0, !PT ;  /* 0x000000ff04007812 */ /* 0x000fe200078ec0ff */
[----:B------:R-:W-:Y:S01]  /*7340*/  @!P3 FADD.FTZ R169, -R169, -RZ ;  /* 0x800000ffa9a9b221 */ /* 0x000fe20000010100 */
[----:B------:R-:W-:Y:S01]  /*7350*/  SHF.R.U32.HI R4, RZ, 0x8, R5 ;  /* 0x00000008ff047819 */ /* 0x000fe20000011605 */
[----:B------:R-:W-:Y:S01]  /*7360*/  @!P5 FADD.FTZ R170, -R170, -RZ ;  /* 0x800000ffaaaad221 */ /* 0x000fe20000010100 */
[----:B------:R-:W-:Y:S02]  /*7370*/  ISETP.LE.U32.AND P0, PT, R3, UR15, PT ;  /* 0x0000000f03007c0c */ /* 0x000fe4000bf03070 */
[----:B------:R-:W-:Y:S02]  /*7380*/  SHF.R.U32.HI R3, RZ, 0x8, R6 ;  /* 0x00000008ff037819 */ /* 0x000fe40000011606 */
[----:B------:R-:W-:Y:S02]  /*7390*/  ISETP.LE.U32.AND P2, PT, R0, UR15, PT ;  /* 0x0000000f00007c0c */ /* 0x000fe4000bf43070 */
[----:B------:R-:W-:Y:S02]  /*73a0*/  LOP3.LUT R0, R4, 0xffff, RZ, 0xc0, !PT ;  /* 0x0000ffff04007812 */ /* 0x000fe400078ec0ff */
[----:B------:R-:W-:Y:S02]  /*73b0*/  LOP3.LUT R3, R3, 0xffff, RZ, 0xc0, !PT ;  /* 0x0000ffff03037812 */ /* 0x000fe400078ec0ff */
[----:B------:R-:W-:Y:S02]  /*73c0*/  ISETP.LE.U32.AND P3, PT, R0, UR15, PT ;  /* 0x0000000f00007c0c */ /* 0x000fe4000bf63070 */
[----:B------:R-:W-:Y:S01]  /*73d0*/  ISETP.LE.U32.AND P4, PT, R3, UR15, PT ;  /* 0x0000000f03007c0c */ /* 0x000fe2000bf83070 */
[----:B------:R-:W-:Y:S01]  /*73e0*/  @!P0 FADD.FTZ R180, -R180, -RZ ;  /* 0x800000ffb4b48221 */ /* 0x000fe20000010100 */
[----:B------:R-:W-:Y:S02]  /*73f0*/  LOP3.LUT P0, RZ, R157, 0x4, RZ, 0xc0, !PT ;  /* 0x000000049dff7812 */ /* 0x000fe4000780c0ff */
[----:B------:R-:W-:Y:S01]  /*7400*/  PRMT R0, R10, 0x7632, R0 ;  /* 0x000076320a007816 */ /* 0x000fe20000000000 */
[----:B------:R-:W-:Y:S01]  /*7410*/  @!P2 FADD.FTZ R191, -R191, -RZ ;  /* 0x800000ffbfbfa221 */ /* 0x000fe20000010100 */
[----:B------:R-:W-:Y:S02]  /*7420*/  SEL R163, R163, 0xfffffff0, !P0 ;  /* 0xfffffff0a3a37807 */ /* 0x000fe40004000000 */
[----:B------:R-:W-:Y:S02]  /*7430*/  LOP3.LUT R0, R0, 0xff, RZ, 0xc0, !PT ;  /* 0x000000ff00007812 */ /* 0x000fe400078ec0ff */
[----:B------:R-:W-:Y:S01]  /*7440*/  F2FP.RELU.BF16.F32.PACK_AB R5, R182, R172 ;  /* 0x000000acb605723e */ /* 0x000fe200000018ff */
[----:B------:R-:W-:Y:S01]  /*7450*/  @!P3 FADD.FTZ R178, -R178, -RZ ;  /* 0x800000ffb2b2b221 */ /* 0x000fe20000010100 */
[----:B------:R-:W-:Y:S01]  /*7460*/  F2FP.RELU.BF16.F32.PACK_AB R6, R169, R175 ;  /* 0x000000afa906723e */ /* 0x000fe200000018ff */
[----:B------:R-:W-:Y:S01]  /*7470*/  @!P4 FADD.FTZ R167, -R167, -RZ ;  /* 0x800000ffa7a7c221 */ /* 0x000fe20000010100 */
[----:B------:R-:W-:Y:S01]  /*7480*/  ISETP.LE.U32.AND P3, PT, R0, UR15, PT ;  /* 0x0000000f00007c0c */ /* 0x000fe2000bf63070 */
[----:B------:R-:W-:Y:S01]  /*7490*/  IMAD.IADD R166, R161, 0x1, R163 ;  /* 0x00000001a1a67824 */ /* 0x000fe200078e02a3 */
[----:B------:R-:W-:Y:S01]  /*74a0*/  F2FP.RELU.BF16.F32.PACK_AB R3, R212, R213 ;  /* 0x000000d5d403723e */ /* 0x000fe200000018ff */
[----:B------:R1:W-:Y:S01]  /*74b0*/  STS [R161+0x1c400], R5 ;  /* 0x01c40005a1007388 */ /* 0x0003e20000000800 */
[----:B------:R-:W-:Y:S01]  /*74c0*/  F2FP.RELU.BF16.F32.PACK_AB R0, R210, R211 ;  /* 0x000000d3d200723e */ /* 0x000fe200000018ff */
[----:B------:R-:W-:Y:S01]  /*74d0*/  IMAD.IADD R165, R163, 0x1, R159 ;  /* 0x00000001a3a57824 */ /* 0x000fe200078e029f */
[----:B------:R-:W-:Y:S01]  /*74e0*/  F2FP.RELU.BF16.F32.PACK_AB R4, R167, R173 ;  /* 0x000000ada704723e */ /* 0x000fe200000018ff */
[----:B------:R2:W-:Y:S01]  /*74f0*/  STS [R161+0x1c000], R6 ;  /* 0x01c00006a1007388 */ /* 0x0005e20000000800 */
[----:B------:R-:W-:Y:S02]  /*7500*/  F2FP.RELU.BF16.F32.PACK_AB R7, R206, R208 ;  /* 0x000000d0ce07723e */ /* 0x000fe400000018ff */
[----:B------:R-:W-:Y:S01]  /*7510*/  SHF.R.U32.HI R10, RZ, 0x18, R10 ;  /* 0x00000018ff0a7819 */ /* 0x000fe2000001160a */
[----:B------:R3:W-:Y:S01]  /*7520*/  STS [R166+0x1c000], R3 ;  /* 0x01c00003a6007388 */ /* 0x0007e20000000800 */
[----:B------:R-:W-:Y:S01]  /*7530*/  ISETP.LE.U32.AND P1, PT, R20, UR15, PT ;  /* 0x0000000f14007c0c */ /* 0x000fe2000bf23070 */
[----:B------:R-:W-:Y:S01]  /*7540*/  @!P3 FADD.FTZ R196, -R196, -RZ ;  /* 0x800000ffc4c4b221 */ /* 0x000fe20000010100 */
[----:B------:R-:W-:Y:S01]  /*7550*/  ISETP.LE.U32.AND P4, PT, R10, UR15, PT ;  /* 0x0000000f0a007c0c */ /* 0x000fe2000bf83070 */
[----:B------:R4:W-:Y:S01]  /*7560*/  STS [R166+0x1c400], R0 ;  /* 0x01c40000a6007388 */ /* 0x0009e20000000800 */
[----:B------:R-:W-:Y:S02]  /*7570*/  ISETP.GT.U32.AND P6, PT, R21, UR15, PT ;  /* 0x0000000f15007c0c */ /* 0x000fe4000bfc4070 */
[----:B------:R-:W-:Y:S01]  /*7580*/  ISETP.GT.U32.AND P5, PT, R25, UR15, PT ;  /* 0x0000000f19007c0c */ /* 0x000fe2000bfa4070 */
[----:B------:R4:W-:Y:S01]  /*7590*/  STS [R161+0x1e000], R4 ;  /* 0x01e00004a1007388 */ /* 0x0009e20000000800 */
[----:B------:R-:W-:Y:S02]  /*75a0*/  ISETP.GT.U32.AND P2, PT, R24, UR15, PT ;  /* 0x0000000f18007c0c */ /* 0x000fe4000bf44070 */
[----:B------:R-:W-:Y:S02]  /*75b0*/  SEL R160, R160, 0xffffffc0, !P0 ;  /* 0xffffffc0a0a07807 */ /* 0x000fe40004000000 */
[----:B------:R-:W-:Y:S01]  /*75c0*/  FSETP.GE.FTZ.AND P3, PT, R173, RZ, PT ;  /* 0x000000ffad00720b */ /* 0x000fe20003f76000 */
[----:B------:R-:W-:Y:S01]  /*75d0*/  @!P1 FADD.FTZ R200, -R200, -RZ ;  /* 0x800000ffc8c89221 */ /* 0x000fe20000010100 */
[----:B------:R-:W-:Y:S01]  /*75e0*/  LOP3.LUT P1, RZ, R157, 0x2, RZ, 0xc0, !PT ;  /* 0x000000029dff7812 */ /* 0x000fe2000782c0ff */
[----:B------:R-:W-:Y:S01]  /*75f0*/  @!P4 FADD.FTZ R197, -R197, -RZ ;  /* 0x800000ffc5c5c221 */ /* 0x000fe20000010100 */
[----:B-1----:R-:W-:Y:S01]  /*7600*/  F2FP.RELU.BF16.F32.PACK_AB R5, R183, R218 ;  /* 0x000000dab705723e */ /* 0x002fe200000018ff */
[----:B------:R-:W-:Y:S01]  /*7610*/  @P6 FADD.FTZ R201, -R201, -RZ ;  /* 0x800000ffc9c96221 */ /* 0x000fe20000010100 */
[----:B------:R-:W-:Y:S01]  /*7620*/  SEL R168, R168, 0xffffffe0, !P1 ;  /* 0xffffffe0a8a87807 */ /* 0x000fe20004800000 */
[----:B------:R-:W-:Y:S01]  /*7630*/  @P5 FADD.FTZ R198, -R198, -RZ ;  /* 0x800000ffc6c65221 */ /* 0x000fe20000010100 */
[----:B--2---:R-:W-:Y:S01]  /*7640*/  F2FP.RELU.BF16.F32.PACK_AB R6, R178, R195 ;  /* 0x000000c3b206723e */ /* 0x004fe200000018ff */
[----:B------:R-:W-:Y:S01]  /*7650*/  @P2 FADD.FTZ R199, -R199, -RZ ;  /* 0x800000ffc7c72221 */ /* 0x000fe20000010100 */
[--C-:B------:R-:W-:Y:S01]  /*7660*/  IMAD.IADD R164, R160, 0x1, R153.reuse ;  /* 0x00000001a0a47824 */ /* 0x100fe200078e0299 */
[----:B------:R-:W-:Y:S01]  /*7670*/  FSETP.GE.FTZ.AND P2, PT, R175, RZ, PT ;  /* 0x000000ffaf00720b */ /* 0x000fe20003f56000 */
[----:B------:R-:W-:Y:S01]  /*7680*/  IMAD.IADD R154, R152, 0x1, R168 ;  /* 0x00000001989a7824 */ /* 0x000fe200078e02a8 */
[----:B---3--:R-:W-:Y:S01]  /*7690*/  F2FP.RELU.BF16.F32.PACK_AB R3, R179, R181 ;  /* 0x000000b5b303723e */ /* 0x008fe200000018ff */
[C---:B------:R-:W-:Y:S01]  /*76a0*/  IMAD.IADD R156, R168.reuse, 0x1, R153 ;  /* 0x00000001a89c7824 */ /* 0x040fe200078e0299 */
[----:B------:R-:W-:Y:S01]  /*76b0*/  FSETP.GE.FTZ.AND P1, PT, R169, RZ, PT ;  /* 0x000000ffa900720b */ /* 0x000fe20003f36000 */
[----:B------:R-:W-:Y:S01]  /*76c0*/  IMAD.IADD R185, R168, 0x1, R164 ;  /* 0x00000001a8b97824 */ /* 0x000fe200078e02a4 */
[----:B----4-:R-:W-:Y:S02]  /*76d0*/  F2FP.RELU.BF16.F32.PACK_AB R0, R176, R177 ;  /* 0x000000b1b000723e */ /* 0x010fe400000018ff */
[----:B------:R-:W-:Y:S02]  /*76e0*/  FSETP.GE.FTZ.AND P0, PT, R172, RZ, PT ;  /* 0x000000ffac00720b */ /* 0x000fe40003f16000 */
[----:B------:R-:W-:Y:S02]  /*76f0*/  F2FP.RELU.BF16.F32.PACK_AB R4, R171, R170 ;  /* 0x000000aaab04723e */ /* 0x000fe400000018ff */
[----:B------:R-:W-:Y:S03]  /*7700*/  FSETP.GE.FTZ.AND P4, PT, R238, RZ, PT ;  /* 0x000000ffee00720b */ /* 0x000fe60003f96000 */
[----:B------:R1:W-:Y:S04]  /*7710*/  STS [R161+0x1e400], R4 ;  /* 0x01e40004a1007388 */ /* 0x0003e80000000800 */
[----:B------:R2:W-:Y:S04]  /*7720*/  STS [R166+0x1e400], R0 ;  /* 0x01e40000a6007388 */ /* 0x0005e80000000800 */
[----:B------:R3:W-:Y:S04]  /*7730*/  STS [R166+0x1e000], R3 ;  /* 0x01e00003a6007388 */ /* 0x0007e80000000800 */
[----:B------:R4:W-:Y:S01]  /*7740*/  STS [R159+0x1c000], R5 ;  /* 0x01c000059f007388 */ /* 0x0009e20000000800 */
[----:B-1----:R-:W-:Y:S02]  /*7750*/  F2FP.RELU.BF16.F32.PACK_AB R4, R174, R216 ;  /* 0x000000d8ae04723e */ /* 0x002fe400000018ff */
[----:B--2---:R-:W-:Y:S02]  /*7760*/  F2FP.RELU.BF16.F32.PACK_AB R0, R217, R214 ;  /* 0x000000d6d900723e */ /* 0x004fe400000018ff */
[----:B---3--:R-:W-:Y:S03]  /*7770*/  F2FP.RELU.BF16.F32.PACK_AB R3, R215, R192 ;  /* 0x000000c0d703723e */ /* 0x008fe600000018ff */
[----:B------:R1:W-:Y:S01]  /*7780*/  STS [R159+0x1c400], R0 ;  /* 0x01c400009f007388 */ /* 0x0003e20000000800 */
[----:B----4-:R-:W-:Y:S05]  /*7790*/  F2FP.RELU.BF16.F32.PACK_AB R5, R231, R232 ;  /* 0x000000e8e705723e */ /* 0x010fea00000018ff */
[----:B------:R2:W-:Y:S01]  /*77a0*/  STS [R165+0x1c000], R5 ;  /* 0x01c00005a5007388 */ /* 0x0005e20000000800 */
[----:B-1----:R-:W-:Y:S05]  /*77b0*/  F2FP.RELU.BF16.F32.PACK_AB R0, R229, R230 ;  /* 0x000000e6e500723e */ /* 0x002fea00000018ff */
[----:B------:R1:W-:Y:S01]  /*77c0*/  STS [R165+0x1c400], R0 ;  /* 0x01c40000a5007388 */ /* 0x0003e20000000800 */
[----:B--2---:R-:W-:Y:S03]  /*77d0*/  F2FP.RELU.BF16.F32.PACK_AB R5, R225, R227 ;  /* 0x000000e3e105723e */ /* 0x004fe600000018ff */
[----:B------:R2:W-:Y:S04]  /*77e0*/  STS [R159+0x1e000], R4 ;  /* 0x01e000049f007388 */ /* 0x0005e80000000800 */
[----:B------:R3:W-:Y:S04]  /*77f0*/  STS [R159+0x1e400], R3 ;  /* 0x01e400039f007388 */ /* 0x0007e80000000800 */
[----:B------:R4:W-:Y:S01]  /*7800*/  STS [R165+0x1e000], R5 ;  /* 0x01e00005a5007388 */ /* 0x0009e20000000800 */
[----:B-1----:R-:W-:Y:S02]  /*7810*/  F2FP.RELU.BF16.F32.PACK_AB R0, R202, R193 ;  /* 0x000000c1ca00723e */ /* 0x002fe400000018ff */
[----:B--2---:R-:W-:Y:S02]  /*7820*/  F2FP.RELU.BF16.F32.PACK_AB R4, R219, R221 ;  /* 0x000000dddb04723e */ /* 0x004fe400000018ff */
[----:B---3--:R-:W-:Y:S03]  /*7830*/  F2FP.RELU.BF16.F32.PACK_AB R3, R180, R203 ;  /* 0x000000cbb403723e */ /* 0x008fe600000018ff */
[----:B------:R1:W-:Y:S01]  /*7840*/  STS [R165+0x1e400], R4 ;  /* 0x01e40004a5007388 */ /* 0x0003e20000000800 */
[----:B----4-:R-:W-:Y:S03]  /*7850*/  F2FP.RELU.BF16.F32.PACK_AB R5, R194, R191 ;  /* 0x000000bfc205723e */ /* 0x010fe600000018ff */
[----:B------:R2:W-:Y:S04]  /*7860*/  STS [R162], R3 ;  /* 0x00000003a2007388 */ /* 0x0005e80000000800 */
[----:B------:R3:W-:Y:S01]  /*7870*/  STS [R162+0x400], R0 ;  /* 0x00040000a2007388 */ /* 0x0007e20000000800 */
[----:B-1----:R-:W-:Y:S02]  /*7880*/  F2FP.RELU.BF16.F32.PACK_AB R4, R226, R228 ;  /* 0x000000e4e204723e */ /* 0x002fe400000018ff */
[----:B--2---:R-:W-:Y:S01]  /*7890*/  F2FP.RELU.BF16.F32.PACK_AB R3, R220, R224 ;  /* 0x000000e0dc03723e */ /* 0x004fe200000018ff */
[C---:B---3--:R-:W-:Y:S02]  /*78a0*/  IMAD.IADD R0, R163.reuse, 0x1, R162 ;  /* 0x00000001a3007824 */ /* 0x048fe400078e02a2 */
[----:B------:R-:W-:Y:S03]  /*78b0*/  IMAD.IADD R163, R163, 0x1, R158 ;  /* 0x00000001a3a37824 */ /* 0x000fe600078e029e */
[----:B------:R1:W-:Y:S04]  /*78c0*/  STS [R0], R4 ;  /* 0x0000000400007388 */ /* 0x0003e80000000800 */
[----:B------:R2:W-:Y:S04]  /*78d0*/  STS [R0+0x400], R3 ;  /* 0x0004000300007388 */ /* 0x0005e80000000800 */
[----:B------:R3:W-:Y:S04]  /*78e0*/  STS [R162+0x2000], R6 ;  /* 0x00200006a2007388 */ /* 0x0007e80000000800 */
[----:B------:R4:W-:Y:S04]  /*78f0*/  STS [R162+0x2400], R5 ;  /* 0x00240005a2007388 */ /* 0x0009e80000000800 */
[----:B------:R-:W-:Y:S01]  /*7900*/  STS [R0+0x2000], R7 ;  /* 0x0020000700007388 */ /* 0x000fe20000000800 */
[----:B-1----:R-:W-:Y:S02]  /*7910*/  F2FP.RELU.BF16.F32.PACK_AB R4, R233, R223 ;  /* 0x000000dfe904723e */ /* 0x002fe400000018ff */
[----:B--2---:R-:W-:Y:S02]  /*7920*/  F2FP.RELU.BF16.F32.PACK_AB R3, R238, R236 ;  /* 0x000000ecee03723e */ /* 0x004fe400000018ff */
[----:B---3--:R-:W-:Y:S02]  /*7930*/  F2FP.RELU.BF16.F32.PACK_AB R6, R204, R205 ;  /* 0x000000cdcc06723e */ /* 0x008fe400000018ff */
[----:B----4-:R-:W-:Y:S03]  /*7940*/  F2FP.RELU.BF16.F32.PACK_AB R5, R209, R234 ;  /* 0x000000ead105723e */ /* 0x010fe600000018ff */
[----:B------:R1:W-:Y:S04]  /*7950*/  STS [R0+0x2400], R6 ;  /* 0x0024000600007388 */ /* 0x0003e80000000800 */
[----:B------:R-:W-:Y:S04]  /*7960*/  STS [R158], R5 ;  /* 0x000000059e007388 */ /* 0x000fe80000000800 */
[----:B------:R2:W-:Y:S04]  /*7970*/  STS [R158+0x400], R4 ;  /* 0x000400049e007388 */ /* 0x0005e80000000800 */
[----:B------:R3:W-:Y:S01]  /*7980*/  STS [R163], R3 ;  /* 0x00000003a3007388 */ /* 0x0007e20000000800 */
[----:B-1----:R-:W-:Y:S05]  /*7990*/  F2FP.RELU.BF16.F32.PACK_AB R0, R237, R235 ;  /* 0x000000ebed00723e */ /* 0x002fea00000018ff */
[----:B------:R1:W-:Y:S01]  /*79a0*/  STS [R163+0x400], R0 ;  /* 0x00040000a3007388 */ /* 0x0003e20000000800 */
[----:B--2---:R-:W-:Y:S02]  /*79b0*/  F2FP.RELU.BF16.F32.PACK_AB R4, R197, R196 ;  /* 0x000000c4c504723e */ /* 0x004fe400000018ff */
[----:B---3--:R-:W-:Y:S03]  /*79c0*/  F2FP.RELU.BF16.F32.PACK_AB R3, R207, R222 ;  /* 0x000000decf03723e */ /* 0x008fe600000018ff */
[----:B------:R-:W-:Y:S04]  /*79d0*/  STS [R158+0x2400], R4 ;  /* 0x002400049e007388 */ /* 0x000fe80000000800 */
[----:B------:R2:W-:Y:S01]  /*79e0*/  STS [R158+0x2000], R3 ;  /* 0x002000039e007388 */ /* 0x0005e20000000800 */
[----:B-1----:R-:W-:Y:S05]  /*79f0*/  F2FP.RELU.BF16.F32.PACK_AB R0, R199, R198 ;  /* 0x000000c6c700723e */ /* 0x002fea00000018ff */
[----:B------:R-:W-:Y:S01]  /*7a00*/  STS [R163+0x2400], R0 ;  /* 0x00240000a3007388 */ /* 0x000fe20000000800 */
[----:B--2---:R-:W-:Y:S05]  /*7a10*/  F2FP.RELU.BF16.F32.PACK_AB R3, R201, R200 ;  /* 0x000000c8c903723e */ /* 0x004fea00000018ff */
[----:B------:R1:W-:Y:S04]  /*7a20*/  STS [R163+0x2000], R3 ;  /* 0x00200003a3007388 */ /* 0x0003e80000000800 */
[----:B------:R-:W-:Y:S08]  /*7a30*/  LDSM.16.M88.4 R64, [R152+0x8000] ;  /* 0x008000009840783b */ /* 0x000ff00000000200 */
[----:B------:R-:W2:Y:S08]  /*7a40*/  LDSM.16.M88.4 R16, [R153+0x10000] ;  /* 0x010000009910783b */ /* 0x000eb00000000200 */
[----:B------:R-:W3:Y:S01]  /*7a50*/  LDSM.16.M88.4 R60, [R152+0xa000] ;  /* 0x00a00000983c783b */ /* 0x000ee20000000200 */
[----:B-1----:R-:W-:Y:S07]  /*7a60*/  IMAD.SHL.U32 R3, R157, 0x40, RZ ;  /* 0x000000409d037824 */ /* 0x002fee00078e00ff */
[----:B------:R-:W1:Y:S01]  /*7a70*/  LDSM.16.M88.4 R32, [R153+0x10800] ;  /* 0x010800009920783b */ /* 0x000e620000000200 */
[----:B------:R-:W-:Y:S04]  /*7a80*/  LOP3.LUT R0, R3, 0x1c0, RZ, 0xc0, !PT ;  /* 0x000001c003007812 */ /* 0x000fe800078ec0ff */
[----:B------:R-:W-:Y:S03]  /*7a90*/  LOP3.LUT R0, R0, 0x38, R155, 0xf8, !PT ;  /* 0x0000003800007812 */ /* 0x000fe600078ef89b */
[----:B------:R-:W4:Y:S08]  /*7aa0*/  LDSM.16.M88.4 R48, [R153+0x11000] ;  /* 0x011000009930783b */ /* 0x000f300000000200 */
[----:B------:R-:W4:Y:S01]  /*7ab0*/  LDSM.16.M88.4 R132, [R153+0x11800] ;  /* 0x011800009984783b */ /* 0x000f220000000200 */
[-C--:B--2---:R-:W-:Y:S07]  /*7ac0*/  HMMA.16816.F32.BF16 R4, R64, R16.reuse, RZ ;  /* 0x000000104004723c */ /* 0x084fee00000418ff */
[----:B------:R-:W-:Y:S01]  /*7ad0*/  LDSM.16.M88.4 R136, [R154+0x8000] ;  /* 0x008000009a88783b */ /* 0x000fe20000000200 */
[C---:B---3--:R-:W-:Y:S07]  /*7ae0*/  HMMA.16816.F32.BF16 R8, R60.reuse, R16, RZ ;  /* 0x000000103c08723c */ /* 0x048fee00000418ff */
[----:B------:R-:W2:Y:S01]  /*7af0*/  LDSM.16.M88.4 R140, [R156+0x10000] ;  /* 0x010000009c8c783b */ /* 0x000ea20000000200 */
[-C--:B------:R-:W-:Y:S07]  /*7b00*/  HMMA.16816.F32.BF16 R12, R60, R18.reuse, RZ ;  /* 0x000000123c0c723c */ /* 0x080fee00000418ff */
[----:B------:R-:W3:Y:S01]  /*7b10*/  LDSM.16.M88.4 R144, [R154+0xa000] ;  /* 0x00a000009a90783b */ /* 0x000ee20000000200 */
[C---:B------:R-:W-:Y:S07]  /*7b20*/  HMMA.16816.F32.BF16 R16, R64.reuse, R18, RZ ;  /* 0x000000124010723c */ /* 0x040fee00000418ff */
[----:B------:R-:W3:Y:S01]  /*7b30*/  LDSM.16.M88.4 R148, [R156+0x10800] ;  /* 0x010800009c94783b */ /* 0x000ee20000000200 */
[-C--:B-1----:R-:W-:Y:S08]  /*7b40*/  HMMA.16816.F32.BF16 R20, R64, R32.reuse, RZ ;  /* 0x000000204014723c */ /* 0x082ff000000418ff */
        /* <DEDUP_REMOVED lines=12> */
[-C--:B--2---:R-:W-:Y:S08]  /*7c10*/  HMMA.16816.F32.BF16 R4, R136, R140.reuse, R4 ;  /* 0x0000008c8804723c */ /* 0x084ff00000041804 */
[C---:B---3--:R-:W-:Y:S08]  /*7c20*/  HMMA.16816.F32.BF16 R8, R144.reuse, R140, R8 ;  /* 0x0000008c9008723c */ /* 0x048ff00000041808 */
        /* <DEDUP_REMOVED lines=31> */
[C---:B------:R-:W-:Y:S04]  /*7e20*/  HMMA.16816.F32.BF16 R40, R136.reuse, R144, R40 ;  /* 0x000000908828723c */ /* 0x040fe80000041828 */
[----:B------:R-:W-:Y:S04]  /*7e30*/  IMAD.IADD R144, R168, 0x1, R148 ;  /* 0x00000001a8907824 */ /* 0x000fe800078e0294 */
[-C--:B------:R-:W-:Y:S08]  /*7e40*/  HMMA.16816.F32.BF16 R44, R136, R146.reuse, R44 ;  /* 0x00000092882c723c */ /* 0x080ff0000004182c */
[C---:B------:R-:W-:Y:S04]  /*7e50*/  HMMA.16816.F32.BF16 R48, R132.reuse, R146, R48 ;  /* 0x000000928430723c */ /* 0x040fe80000041830 */
[----:B------:R-:W-:Y:S04]  /*7e60*/  LOP3.LUT R146, R2, 0x8, RZ, 0xc0, !PT ;  /* 0x0000000802927812 */ /* 0x000fe800078ec0ff */
[--C-:B------:R-:W-:Y:S01]  /*7e70*/  LOP3.LUT R2, R146, 0x10, R157.reuse, 0xf8, !PT ;  /* 0x0000001092027812 */ /* 0x100fe200078ef89d */
[-C--:B--2---:R-:W-:Y:S03]  /*7e80*/  HMMA.16816.F32.BF16 R52, R132, R140.reuse, R52 ;  /* 0x0000008c8434723c */ /* 0x084fe60000041834 */
[----:B------:R-:W-:Y:S02]  /*7e90*/  LOP3.LUT R2, R2, R0, RZ, 0x3c, !PT ;  /* 0x0000000002027212 */ /* 0x000fe400078e3cff */
[----:B------:R-:W-:Y:S02]  /*7ea0*/  SHF.R.U32.HI R0, RZ, 0x1, R157 ;  /* 0x00000001ff007819 */ /* 0x000fe4000001169d */
[----:B------:R-:W-:Y:S01]  /*7eb0*/  LOP3.LUT R2, R2, 0x200, R3, 0xf8, !PT ;  /* 0x0000020002027812 */ /* 0x000fe200078ef803 */
[C---:B------:R-:W-:Y:S04]  /*7ec0*/  HMMA.16816.F32.BF16 R56, R136.reuse, R140, R56 ;  /* 0x0000008c8838723c */ /* 0x040fe80000041838 */
[----:B------:R-:W-:Y:S04]  /*7ed0*/  LOP3.LUT R145, R0, 0x30, RZ, 0xc0, !PT ;  /* 0x0000003000917812 */ /* 0x000fe800078ec0ff */
[----:B------:R-:W-:Y:S01]  /*7ee0*/  LOP3.LUT R0, R145, 0x8, R157, 0xf8, !PT ;  /* 0x0000000891007812 */ /* 0x000fe200078ef89d */
[-C--:B------:R-:W-:Y:S01]  /*7ef0*/  HMMA.16816.F32.BF16 R60, R136, R142.reuse, R60 ;  /* 0x0000008e883c723c */ /* 0x080fe2000004183c */
[----:B------:R-:W-:Y:S02]  /*7f00*/  LDSM.16.M88.4 R136, [R144+0x8000] ;  /* 0x008000009088783b */ /* 0x000fe40000000200 */
[----:B------:R-:W-:Y:S05]  /*7f10*/  LOP3.LUT R0, R0, 0x1c0, R3, 0xf8, !PT ;  /* 0x000001c000007812 */ /* 0x000fea00078ef803 */
        /* <DEDUP_REMOVED lines=9> */
[----:B------:R-:W-:Y:S02]  /*7fb0*/  FADD.FTZ R6, -R189, R6 ;  /* 0x00000006bd067221 */ /* 0x000fe40000010100 */
[C---:B------:R-:W-:Y:S01]  /*7fc0*/  HMMA.16816.F32.BF16 R16, R136.reuse, R134, R16 ;  /* 0x000000868810723c */ /* 0x040fe20000041810 */
[----:B------:R-:W1:Y:S03]  /*7fd0*/  LDSM.16.M88.4 R132, [R185+0x10800] ;  /* 0x01080000b984783b */ /* 0x000e660000000200 */
[-C--:B------:R-:W-:Y:S01]  /*7fe0*/  FSEL R4, R4, R190.reuse, P2 ;  /* 0x000000be04047208 */ /* 0x080fe20001000000 */
[----:B------:R-:W-:Y:S01]  /*7ff0*/  FADD.FTZ R3, -R187, R11 ;  /* 0x0000000bbb037221 */ /* 0x000fe20000010100 */
[----:B------:R-:W-:Y:S02]  /*8000*/  FSEL R5, R5, R190, P1 ;  /* 0x000000be05057208 */ /* 0x000fe40000800000 */
[-C--:B------:R-:W-:Y:S01]  /*8010*/  FSEL R6, R6, R189.reuse, P0 ;  /* 0x000000bd06067208 */ /* 0x080fe20000000000 */
[----:B------:R-:W-:Y:S01]  /*8020*/  FMUL.FTZ R175, R175, R4 ;  /* 0x00000004afaf7220 */ /* 0x000fe20000410000 */
[----:B------:R-:W-:Y:S01]  /*8030*/  FSETP.GE.FTZ.AND P0, PT, R182, RZ, PT ;  /* 0x000000ffb600720b */ /* 0x000fe20003f16000 */
        /* <DEDUP_REMOVED lines=8> */
[----:B------:R-:W-:Y:S01]  /*80c0*/  FMUL.FTZ R7, R182, R7 ;  /* 0x00000007b6077220 */ /* 0x000fe20000410000 */
[----:B------:R-:W-:Y:S01]  /*80d0*/  LOP3.LUT R182, R155, 0x38, RZ, 0xc0, !PT ;  /* 0x000000389bb67812 */ /* 0x000fe200078ec0ff */
[----:B------:R-:W-:Y:S01]  /*80e0*/  FMUL.FTZ R172, R172, R6 ;  /* 0x00000006acac7220 */ /* 0x000fe20000410000 */
[----:B------:R-:W-:Y:S01]  /*80f0*/  FSEL R3, R3, R187, P0 ;  /* 0x000000bb03037208 */ /* 0x000fe20000000000 */
[----:B------:R-:W-:Y:S01]  /*8100*/  FADD.FTZ R6, -R188, R8 ;  /* 0x00000008bc067221 */ /* 0x000fe20000010100 */
[----:B------:R-:W-:Y:S01]  /*8110*/  FSETP.GE.FTZ.AND P0, PT, R176, RZ, PT ;  /* 0x000000ffb000720b */ /* 0x000fe20003f16000 */
[----:B------:R-:W-:Y:S01]  /*8120*/  FADD.FTZ R8, -R189, R18 ;  /* 0x00000012bd087221 */ /* 0x000fe20000010100 */
[----:B------:R-:W-:Y:S01]  /*8130*/  F2FP.BF16.F32.PACK_AB R172, R7, R172 ;  /* 0x000000ac07ac723e */ /* 0x000fe200000010ff */
[----:B------:R-:W-:Y:S01]  /*8140*/  FADD.FTZ R7, -R189, R19 ;  /* 0x00000013bd077221 */ /* 0x000fe20000010100 */
[----:B------:R-:W-:Y:S01]  /*8150*/  FSEL R6, R6, R188, P3 ;  /* 0x000000bc06067208 */ /* 0x000fe20001800000 */
[----:B------:R-:W-:Y:S01]  /*8160*/  FMUL.FTZ R171, R171, R3 ;  /* 0x00000003abab7220 */ /* 0x000fe20000410000 */
[----:B------:R-:W-:Y:S01]  /*8170*/  FSETP.GE.FTZ.AND P3, PT, R181, RZ, PT ;  /* 0x000000ffb500720b */ /* 0x000fe20003f76000 */
[----:B------:R-:W-:Y:S01]  /*8180*/  FADD.FTZ R4, -R187, R10 ;  /* 0x0000000abb047221 */ /* 0x000fe20000010100 */
[-C--:B------:R-:W-:Y:S01]  /*8190*/  FSEL R3, R15, R187.reuse, P0 ;  /* 0x000000bb0f037208 */ /* 0x080fe20000000000 */
[----:B------:R-:W-:Y:S01]  /*81a0*/  FMUL.FTZ R173, R173, R6 ;  /* 0x00000006adad7220 */ /* 0x000fe20000410000 */
[----:B------:R-:W-:Y:S01]  /*81b0*/  FSEL R6, R12, R188, P3 ;  /* 0x000000bc0c067208 */ /* 0x000fe20001800000 */
        /* <DEDUP_REMOVED lines=8> */
[-C--:B-1----:R-:W-:Y:S03]  /*8240*/  HMMA.16816.F32.BF16 R20, R136, R132.reuse, R20 ;  /* 0x000000848814723c */ /* 0x082fe60000041814 */
[----:B------:R-:W-:Y:S01]  /*8250*/  FSEL R7, R7, R189, P0 ;  /* 0x000000bd07077208 */ /* 0x000fe20000000000 */
[----:B------:R-:W-:Y:S01]  /*8260*/  FMUL.FTZ R4, R177, R4 ;  /* 0x00000004b1047220 */ /* 0x000fe20000410000 */
[----:B------:R-:W-:Y:S01]  /*8270*/  FSETP.GE.FTZ.AND P1, PT, R211, RZ, PT ;  /* 0x000000ffd300720b */ /* 0x000fe20003f36000 */
[----:B------:R-:W-:Y:S01]  /*8280*/  FMUL.FTZ R169, R169, R5 ;  /* 0x00000005a9a97220 */ /* 0x000fe20000410000 */
[----:B------:R-:W-:Y:S01]  /*8290*/  FSETP.GE.FTZ.AND P3, PT, R213, RZ, PT ;  /* 0x000000ffd500720b */ /* 0x000fe20003f76000 */
[----:B------:R-:W-:Y:S01]  /*82a0*/  FMUL.FTZ R15, R210, R7 ;  /* 0x00000007d20f7220 */ /* 0x000fe20000410000 */
[----:B------:R-:W-:Y:S01]  /*82b0*/  F2FP.BF16.F32.PACK_AB R149, R3, R4 ;  /* 0x000000040395723e */ /* 0x000fe200000010ff */
[C---:B------:R-:W-:Y:S04]  /*82c0*/  HMMA.16816.F32.BF16 R24, R140.reuse, R132, R24 ;  /* 0x000000848c18723c */ /* 0x040fe80000041818 */
[----:B------:R-:W-:Y:S01]  /*82d0*/  FSEL R8, R8, R189, P1 ;  /* 0x000000bd08087208 */ /* 0x000fe20000800000 */
[----:B------:R-:W-:Y:S01]  /*82e0*/  FADD.FTZ R5, -R188, R9 ;  /* 0x00000009bc057221 */ /* 0x000fe20000010100 */
[----:B------:R-:W-:Y:S01]  /*82f0*/  FSEL R10, R10, R190, P3 ;  /* 0x000000be0a0a7208 */ /* 0x000fe20001800000 */
[----:B------:R-:W-:Y:S01]  /*8300*/  FADD.FTZ R9, -R190, R17 ;  /* 0x00000011be097221 */ /* 0x000fe20000010100 */
[----:B------:R-:W-:Y:S01]  /*8310*/  FSETP.GE.FTZ.AND P1, PT, R214, RZ, PT ;  /* 0x000000ffd600720b */ /* 0x000fe20003f36000 */
[-C--:B------:R-:W-:Y:S03]  /*8320*/  HMMA.16816.F32.BF16 R28, R140, R134.reuse, R28 ;  /* 0x000000868c1c723c */ /* 0x080fe6000004181c */
[----:B------:R-:W-:Y:S01]  /*8330*/  FSEL R5, R5, R188, P2 ;  /* 0x000000bc05057208 */ /* 0x000fe20001000000 */
[----:B------:R-:W-:Y:S01]  /*8340*/  FMUL.FTZ R18, R213, R10 ;  /* 0x0000000ad5127220 */ /* 0x000fe20000410000 */
[----:B------:R-:W-:Y:S01]  /*8350*/  FSETP.GE.FTZ.AND P2, PT, R179, RZ, PT ;  /* 0x000000ffb300720b */ /* 0x000fe20003f56000 */
[----:B------:R-:W-:Y:S01]  /*8360*/  FMUL.FTZ R16, R211, R8 ;  /* 0x00000008d3107220 */ /* 0x000fe20000410000 */
[----:B------:R-:W-:Y:S01]  /*8370*/  FSETP.GE.FTZ.AND P0, PT, R217, RZ, PT ;  /* 0x000000ffd900720b */ /* 0x000fe20003f16000 */
[C---:B------:R-:W-:Y:S04]  /*8380*/  HMMA.16816.F32.BF16 R32, R136.reuse, R134, R32 ;  /* 0x000000868820723c */ /* 0x040fe80000041820 */
[----:B------:R-:W-:Y:S01]  /*8390*/  FSETP.GE.FTZ.AND P3, PT, R218, RZ, PT ;  /* 0x000000ffda00720b */ /* 0x000fe20003f76000 */
[----:B------:R-:W-:Y:S01]  /*83a0*/  FMUL.FTZ R167, R167, R5 ;  /* 0x00000005a7a77220 */ /* 0x000fe20000410000 */
[----:B------:R-:W-:Y:S01]  /*83b0*/  FSEL R5, R13, R188, P2 ;  /* 0x000000bc0d057208 */ /* 0x000fe20001000000 */
[----:B------:R-:W-:Y:S01]  /*83c0*/  FADD.FTZ R11, -R187, R27 ;  /* 0x0000001bbb0b7221 */ /* 0x000fe20000010100 */
[----:B------:R-:W-:Y:S01]  /*83d0*/  FSETP.GE.FTZ.AND P2, PT, R212, RZ, PT ;  /* 0x000000ffd400720b */ /* 0x000fe20003f56000 */
[C---:B------:R-:W-:Y:S01]  /*83e0*/  FADD.FTZ R14, -R188.reuse, R24 ;  /* 0x00000018bc0e7221 */ /* 0x040fe20000010100 */
[----:B------:R-:W-:Y:S01]  /*83f0*/  F2FP.BF16.F32.PACK_AB R135, R15, R16 ;  /* 0x000000100f87723e */ /* 0x000fe200000010ff */
[----:B------:R-:W-:Y:S01]  /*8400*/  FMUL.FTZ R5, R179, R5 ;  /* 0x00000005b3057220 */ /* 0x000fe20000410000 */
[----:B------:R-:W-:Y:S01]  /*8410*/  FSEL R9, R9, R190, P2 ;  /* 0x000000be09097208 */ /* 0x000fe20001000000 */
[----:B------:R-:W-:Y:S01]  /*8420*/  FADD.FTZ R29, -R188, R29 ;  /* 0x0000001dbc1d7221 */ /* 0x000fe20000010100 */
[----:B------:R-:W-:Y:S01]  /*8430*/  FSETP.GE.FTZ.AND P2, PT, R183, RZ, PT ;  /* 0x000000ffb700720b */ /* 0x000fe20003f56000 */
[----:B------:R-:W-:Y:S01]  /*8440*/  FADD.FTZ R30, -R187, R30 ;  /* 0x0000001ebb1e7221 */ /* 0x000fe20000010100 */
[----:B------:R-:W-:Y:S01]  /*8450*/  F2FP.BF16.F32.PACK_AB R150, R5, R6 ;  /* 0x000000060596723e */ /* 0x000fe200000010ff */
[----:B------:R-:W-:Y:S01]  /*8460*/  FMUL.FTZ R17, R212, R9 ;  /* 0x00000009d4117220 */ /* 0x000fe20000410000 */
[----:B------:R-:W-:Y:S01]  /*8470*/  F2FP.BF16.F32.PACK_AB R169, R169, R175 ;  /* 0x000000afa9a9723e */ /* 0x000fe200000010ff */
[----:B------:R-:W1:Y:S01]  /*8480*/  LDSM.16.M88.4 R4, [R185+0x11000] ;  /* 0x01100000b904783b */ /* 0x000e620000000200 */
[----:B------:R-:W-:Y:S01]  /*8490*/  F2FP.BF16.F32.PACK_AB R167, R167, R173 ;  /* 0x000000ada7a7723e */ /* 0x000fe200000010ff */
[----:B------:R-:W-:Y:S01]  /*84a0*/  FADD.FTZ R33, -R190, R33 ;  /* 0x00000021be217221 */ /* 0x000fe20000010100 */
[----:B------:R-:W-:Y:S01]  /*84b0*/  F2FP.BF16.F32.PACK_AB R147, R17, R18 ;  /* 0x000000121193723e */ /* 0x000fe200000010ff */
[----:B------:R-:W-:Y:S01]  /*84c0*/  FADD.FTZ R34, -R189, R34 ;  /* 0x00000022bd227221 */ /* 0x000fe20000010100 */
[----:B------:R-:W-:Y:S01]  /*84d0*/  F2FP.BF16.F32.PACK_AB R170, R171, R170 ;  /* 0x000000aaabaa723e */ /* 0x000fe200000010ff */
[C---:B------:R-:W-:Y:S01]  /*84e0*/  FADD.FTZ R13, -R188.reuse, R25 ;  /* 0x00000019bc0d7221 */ /* 0x040fe20000010100 */
[----:B------:R-:W-:Y:S01]  /*84f0*/  FADD.FTZ R12, -R187, R26 ;  /* 0x0000001abb0c7221 */ /* 0x000fe20000010100 */
[----:B------:R-:W-:Y:S01]  /*8500*/  FADD.FTZ R28, -R188, R28 ;  /* 0x0000001cbc1c7221 */ /* 0x000fe20000010100 */
[C---:B------:R-:W-:Y:S01]  /*8510*/  FADD.FTZ R22, -R189.reuse, R22 ;  /* 0x00000016bd167221 */ /* 0x040fe20000010100 */
[----:B------:R-:W-:Y:S01]  /*8520*/  FADD.FTZ R23, -R189, R23 ;  /* 0x00000017bd177221 */ /* 0x000fe20000010100 */
[C---:B------:R-:W-:Y:S01]  /*8530*/  FADD.FTZ R20, -R190.reuse, R20 ;  /* 0x00000014be147221 */ /* 0x040fe20000010100 */
[----:B------:R-:W-:Y:S01]  /*8540*/  FADD.FTZ R21, -R190, R21 ;  /* 0x00000015be157221 */ /* 0x000fe20000010100 */
[----:B------:R-:W-:Y:S01]  /*8550*/  FADD.FTZ R31, -R187, R31 ;  /* 0x0000001fbb1f7221 */ /* 0x000fe20000010100 */
[-C--:B------:R-:W-:Y:S01]  /*8560*/  FSEL R8, R22, R189.reuse, P1 ;  /* 0x000000bd16087208 */ /* 0x080fe20000800000 */
[----:B------:R-:W-:Y:S01]  /*8570*/  FADD.FTZ R35, -R189, R35 ;  /* 0x00000023bd237221 */ /* 0x000fe20000010100 */
[----:B------:R-:W-:Y:S02]  /*8580*/  FSEL R3, R23, R189, P0 ;  /* 0x000000bd17037208 */ /* 0x000fe40000000000 */
        /* <DEDUP_REMOVED lines=8> */
[----:B------:R-:W-:Y:S02]  /*8610*/  FSETP.GE.FTZ.AND P1, PT, R192, RZ, PT ;  /* 0x000000ffc000720b */ /* 0x000fe40003f36000 */
[-C--:B------:R-:W-:Y:S02]  /*8620*/  FSEL R14, R14, R188.reuse, P3 ;  /* 0x000000bc0e0e7208 */ /* 0x080fe40001800000 */
[----:B------:R-:W-:Y:S02]  /*8630*/  FSEL R13, R13, R188, P2 ;  /* 0x000000bc0d0d7208 */ /* 0x000fe40001000000 */
[----:B------:R-:W-:Y:S01]  /*8640*/  FSEL R12, R12, R187, P1 ;  /* 0x000000bb0c0c7208 */ /* 0x000fe20000800000 */
[----:B------:R-:W-:Y:S01]  /*8650*/  FMUL.FTZ R16, R216, R14 ;  /* 0x0000000ed8107220 */ /* 0x000fe20000410000 */
[----:B------:R-:W-:Y:S01]  /*8660*/  FSETP.GE.FTZ.AND P3, PT, R227, RZ, PT ;  /* 0x000000ffe300720b */ /* 0x000fe20003f76000 */
[----:B------:R-:W-:Y:S01]  /*8670*/  FMUL.FTZ R15, R174, R13 ;  /* 0x0000000dae0f7220 */ /* 0x000fe20000410000 */
[----:B------:R-:W-:Y:S01]  /*8680*/  FSETP.GE.FTZ.AND P2, PT, R225, RZ, PT ;  /* 0x000000ffe100720b */ /* 0x000fe20003f56000 */
[----:B------:R-:W-:Y:S01]  /*8690*/  FMUL.FTZ R14, R192, R12 ;  /* 0x0000000cc00e7220 */ /* 0x000fe20000410000 */
[----:B------:R-:W-:Y:S02]  /*86a0*/  FSETP.GE.FTZ.AND P1, PT, R221, RZ, PT ;  /* 0x000000ffdd00720b */ /* 0x000fe40003f36000 */
[----:B------:R-:W-:Y:S01]  /*86b0*/  FSETP.GE.FTZ.AND P0, PT, R215, RZ, PT ;  /* 0x000000ffd700720b */ /* 0x000fe20003f16000 */
[-C--:B-1----:R-:W-:Y:S03]  /*86c0*/  HMMA.16816.F32.BF16 R36, R136, R4.reuse, R36 ;  /* 0x000000048824723c */ /* 0x082fe60000041824 */
[----:B------:R-:W-:Y:S02]  /*86d0*/  F2FP.BF16.F32.PACK_AB R133, R3, R8 ;  /* 0x000000080385723e */ /* 0x000fe400000010ff */
[----:B------:R-:W-:Y:S01]  /*86e0*/  F2FP.BF16.F32.PACK_AB R134, R9, R10 ;  /* 0x0000000a0986723e */ /* 0x000fe200000010ff */
[----:B------:R-:W-:Y:S01]  /*86f0*/  FADD.FTZ R10, -R190, R32 ;  /* 0x00000020be0a7221 */ /* 0x000fe20000010100 */
[-C--:B------:R-:W-:Y:S01]  /*8700*/  FSEL R3, R28, R188.reuse, P3 ;  /* 0x000000bc1c037208 */ /* 0x080fe20001800000 */
[C---:B------:R-:W-:Y:S04]  /*8710*/  HMMA.16816.F32.BF16 R40, R140.reuse, R4, R40 ;  /* 0x000000048c28723c */ /* 0x040fe80000041828 */
[----:B------:R-:W-:Y:S01]  /*8720*/  FSEL R8, R29, R188, P2 ;  /* 0x000000bc1d087208 */ /* 0x000fe20001000000 */
[----:B------:R-:W-:Y:S01]  /*8730*/  FMUL.FTZ R4, R227, R3 ;  /* 0x00000003e3047220 */ /* 0x000fe20000410000 */
[-C--:B------:R-:W-:Y:S02]  /*8740*/  FSEL R9, R30, R187.reuse, P1 ;  /* 0x000000bb1e097208 */ /* 0x080fe40000800000 */
[----:B------:R-:W-:Y:S01]  /*8750*/  FSEL R11, R11, R187, P0 ;  /* 0x000000bb0b0b7208 */ /* 0x000fe20000000000 */
[----:B------:R-:W-:Y:S01]  /*8760*/  FMUL.FTZ R3, R225, R8 ;  /* 0x00000008e1037220 */ /* 0x000fe20000410000 */
[----:B------:R-:W-:Y:S01]  /*8770*/  FSETP.GE.FTZ.AND P3, PT, R232, RZ, PT ;  /* 0x000000ffe800720b */ /* 0x000fe20003f76000 */
[----:B------:R-:W-:Y:S01]  /*8780*/  FMUL.FTZ R13, R221, R9 ;  /* 0x00000009dd0d7220 */ /* 0x000fe20000410000 */
[----:B------:R-:W-:Y:S01]  /*8790*/  FSETP.GE.FTZ.AND P2, PT, R231, RZ, PT ;  /* 0x000000ffe700720b */ /* 0x000fe20003f56000 */
[----:B------:R-:W-:Y:S01]  /*87a0*/  FMUL.FTZ R11, R215, R11 ;  /* 0x0000000bd70b7220 */ /* 0x000fe20000410000 */
[----:B------:R-:W-:Y:S01]  /*87b0*/  FSETP.GE.FTZ.AND P1, PT, R230, RZ, PT ;  /* 0x000000ffe600720b */ /* 0x000fe20003f36000 */
[-C--:B------:R-:W-:Y:S03]  /*87c0*/  HMMA.16816.F32.BF16 R44, R140, R6.reuse, R44 ;  /* 0x000000068c2c723c */ /* 0x080fe6000004182c */
[-C--:B------:R-:W-:Y:S01]  /*87d0*/  FSEL R10, R10, R190.reuse, P3 ;  /* 0x000000be0a0a7208 */ /* 0x080fe20001800000 */
[----:B------:R-:W-:Y:S01]  /*87e0*/  FADD.FTZ R36, -R190, R36 ;  /* 0x00000024be247221 */ /* 0x000fe20000010100 */
[----:B------:R-:W-:Y:S01]  /*87f0*/  FSEL R9, R33, R190, P2 ;  /* 0x000000be21097208 */ /* 0x000fe20001000000 */
[----:B------:R-:W-:Y:S01]  /*8800*/  FADD.FTZ R38, -R189, R38 ;  /* 0x00000026bd267221 */ /* 0x000fe20000010100 */
[----:B------:R-:W-:Y:S01]  /*8810*/  FSEL R8, R34, R189, P1 ;  /* 0x000000bd22087208 */ /* 0x000fe20000800000 */
[----:B------:R-:W-:Y:S01]  /*8820*/  FMUL.FTZ R18, R232, R10 ;  /* 0x0000000ae8127220 */ /* 0x000fe20000410000 */
[----:B------:R-:W-:Y:S01]  /*8830*/  F2FP.BF16.F32.PACK_AB R132, R15, R16 ;  /* 0x000000100f84723e */ /* 0x000fe200000010ff */
[----:B------:R-:W-:Y:S01]  /*8840*/  FMUL.FTZ R17, R231, R9 ;  /* 0x00000009e7117220 */ /* 0x000fe20000410000 */
[----:B------:R-:W-:Y:S01]  /*8850*/  F2FP.BF16.F32.PACK_AB R32, R11, R14 ;  /* 0x0000000e0b20723e */ /* 0x000fe200000010ff */
[----:B------:R-:W-:Y:S01]  /*8860*/  FMUL.FTZ R16, R230, R8 ;  /* 0x00000008e6107220 */ /* 0x000fe20000410000 */
[----:B------:R-:W-:Y:S01]  /*8870*/  FSETP.GE.FTZ.AND P0, PT, R219, RZ, PT ;  /* 0x000000ffdb00720b */ /* 0x000fe20003f16000 */
[----:B------:R-:W1:Y:S01]  /*8880*/  LDSM.16.M88.4 R8, [R185+0x11800] ;  /* 0x01180000b908783b */ /* 0x000e620000000200 */
[----:B------:R-:W-:Y:S01]  /*8890*/  FSETP.GE.FTZ.AND P3, PT, R203, RZ, PT ;  /* 0x000000ffcb00720b */ /* 0x000fe20003f76000 */
[----:B------:R-:W-:Y:S01]  /*88a0*/  FADD.FTZ R39, -R189, R39 ;  /* 0x00000027bd277221 */ /* 0x000fe20000010100 */
[----:B------:R-:W-:Y:S01]  /*88b0*/  FSEL R12, R31, R187, P0 ;  /* 0x000000bb1f0c7208 */ /* 0x000fe20000000000 */
[C---:B------:R-:W-:Y:S04]  /*88c0*/  HMMA.16816.F32.BF16 R48, R136.reuse, R6, R48 ;  /* 0x000000068830723c */ /* 0x040fe80000041830 */
[----:B------:R-:W-:Y:S01]  /*88d0*/  FSETP.GE.FTZ.AND P0, PT, R229, RZ, PT ;  /* 0x000000ffe500720b */ /* 0x000fe20003f16000 */
[----:B------:R-:W-:Y:S01]  /*88e0*/  FMUL.FTZ R12, R219, R12 ;  /* 0x0000000cdb0c7220 */ /* 0x000fe20000410000 */
[----:B------:R-:W-:Y:S01]  /*88f0*/  FSETP.GE.FTZ.AND P1, PT, R193, RZ, PT ;  /* 0x000000ffc100720b */ /* 0x000fe20003f36000 */
[----:B------:R-:W-:Y:S01]  /*8900*/  FADD.FTZ R37, -R190, R37 ;  /* 0x00000025be257221 */ /* 0x000fe20000010100 */
[----:B------:R-:W-:Y:S01]  /*8910*/  FSEL R5, R35, R189, P0 ;  /* 0x000000bd23057208 */ /* 0x000fe20000000000 */
[C---:B------:R-:W-:Y:S01]  /*8920*/  FADD.FTZ R43, -R187.reuse, R43 ;  /* 0x0000002bbb2b7221 */ /* 0x040fe20000010100 */
[----:B------:R-:W-:Y:S01]  /*8930*/  FSETP.GE.FTZ.AND P0, PT, R202, RZ, PT ;  /* 0x000000ffca00720b */ /* 0x000fe20003f16000 */
[----:B------:R-:W-:Y:S01]  /*8940*/  FADD.FTZ R42, -R187, R42 ;  /* 0x0000002abb2a7221 */ /* 0x000fe20000010100 */
[----:B------:R-:W-:Y:S01]  /*8950*/  F2FP.BF16.F32.PACK_AB R31, R3, R4 ;  /* 0x00000004031f723e */ /* 0x000fe200000010ff */
[----:B------:R-:W-:Y:S01]  /*8960*/  FMUL.FTZ R15, R229, R5 ;  /* 0x00000005e50f7220 */ /* 0x000fe20000410000 */
[----:B------:R-:W-:Y:S01]  /*8970*/  F2FP.BF16.F32.PACK_AB R30, R12, R13 ;  /* 0x0000000d0c1e723e */ /* 0x000fe200000010ff */
[----:B------:R-:W-:Y:S01]  /*8980*/  FADD.FTZ R14, -R188, R40 ;  /* 0x00000028bc0e7221 */ /* 0x000fe20000010100 */
[----:B------:R-:W-:Y:S01]  /*8990*/  FSEL R3, R36, R190, P3 ;  /* 0x000000be24037208 */ /* 0x000fe20001800000 */
        /* <DEDUP_REMOVED lines=18> */
[----:B------:R-:W-:Y:S01]  /*8ac0*/  FMUL.FTZ R22, R194, R7 ;  /* 0x00000007c2167220 */ /* 0x000fe20000410000 */
[-C--:B------:R-:W-:Y:S01]  /*8ad0*/  FSEL R12, R42, R187.reuse, P1 ;  /* 0x000000bb2a0c7208 */ /* 0x080fe20000800000 */
[-C--:B-1----:R-:W-:Y:S03]  /*8ae0*/  HMMA.16816.F32.BF16 R52, R136, R8.reuse, R52 ;  /* 0x000000088834723c */ /* 0x082fe60000041834 */
[----:B------:R-:W-:Y:S01]  /*8af0*/  FSETP.GE.FTZ.AND P0, PT, R204, RZ, PT ;  /* 0x000000ffcc00720b */ /* 0x000fe20003f16000 */
[----:B------:R-:W-:Y:S01]  /*8b00*/  FMUL.FTZ R12, R191, R12 ;  /* 0x0000000cbf0c7220 */ /* 0x000fe20000410000 */
[----:B------:R-:W-:Y:S01]  /*8b10*/  F2FP.BF16.F32.PACK_AB R26, R3, R4 ;  /* 0x00000004031a723e */ /* 0x000fe200000010ff */
[----:B------:R-:W-:Y:S01]  /*8b20*/  FADD.FTZ R45, -R188, R45 ;  /* 0x0000002dbc2d7221 */ /* 0x000fe20000010100 */
[-C--:B------:R-:W-:Y:S01]  /*8b30*/  FSEL R14, R14, R188.reuse, P3 ;  /* 0x000000bc0e0e7208 */ /* 0x080fe20001800000 */
[C---:B------:R-:W-:Y:S04]  /*8b40*/  HMMA.16816.F32.BF16 R56, R140.reuse, R8, R56 ;  /* 0x000000088c38723c */ /* 0x040fe80000041838 */
[----:B------:R-:W-:Y:S01]  /*8b50*/  FSEL R13, R13, R188, P2 ;  /* 0x000000bc0d0d7208 */ /* 0x000fe20001000000 */
[----:B------:R-:W-:Y:S01]  /*8b60*/  FMUL.FTZ R14, R195, R14 ;  /* 0x0000000ec30e7220 */ /* 0x000fe20000410000 */
[----:B------:R-:W-:Y:S01]  /*8b70*/  FSEL R3, R47, R187, P0 ;  /* 0x000000bb2f037208 */ /* 0x000fe20000000000 */
[----:B------:R-:W-:Y:S01]  /*8b80*/  FADD.FTZ R50, -R189, R50 ;  /* 0x00000032bd327221 */ /* 0x000fe20000010100 */
[----:B------:R-:W-:Y:S01]  /*8b90*/  FSETP.GE.FTZ.AND P1, PT, R205, RZ, PT ;  /* 0x000000ffcd00720b */ /* 0x000fe20003f36000 */
[----:B------:R-:W-:Y:S01]  /*8ba0*/  FMUL.FTZ R13, R178, R13 ;  /* 0x0000000db20d7220 */ /* 0x000fe20000410000 */
[----:B------:R-:W-:Y:S01]  /*8bb0*/  FSETP.GE.FTZ.AND P0, PT, R220, RZ, PT ;  /* 0x000000ffdc00720b */ /* 0x000fe20003f16000 */
[----:B------:R-:W-:Y:S01]  /*8bc0*/  FADD.FTZ R48, -R190, R48 ;  /* 0x00000030be307221 */ /* 0x000fe20000010100 */
[----:B------:R-:W-:Y:S01]  /*8bd0*/  FSETP.GE.FTZ.AND P3, PT, R208, RZ, PT ;  /* 0x000000ffd000720b */ /* 0x000fe20003f76000 */
[----:B------:R-:W-:Y:S01]  /*8be0*/  FADD.FTZ R49, -R190, R49 ;  /* 0x00000031be317221 */ /* 0x000fe20000010100 */
[----:B------:R-:W-:Y:S01]  /*8bf0*/  FSETP.GE.FTZ.AND P2, PT, R206, RZ, PT ;  /* 0x000000ffce00720b */ /* 0x000fe20003f56000 */
[-C--:B------:R-:W-:Y:S03]  /*8c00*/  HMMA.16816.F32.BF16 R60, R140, R10.reuse, R60 ;  /* 0x0000000a8c3c723c */ /* 0x080fe6000004183c */
[----:B------:R-:W-:Y:S01]  /*8c10*/  F2FP.BF16.F32.PACK_AB R28, R15, R16 ;  /* 0x000000100f1c723e */ /* 0x000fe200000010ff */
[----:B------:R-:W-:Y:S01]  /*8c20*/  FMUL.FTZ R16, R204, R3 ;  /* 0x00000003cc107220 */ /* 0x000fe20000410000 */
[----:B------:R-:W-:Y:S01]  /*8c30*/  F2FP.BF16.F32.PACK_AB R27, R5, R6 ;  /* 0x00000006051b723e */ /* 0x000fe200000010ff */
[----:B------:R-:W-:Y:S01]  /*8c40*/  FADD.FTZ R52, -R190, R52 ;  /* 0x00000034be347221 */ /* 0x000fe20000010100 */
[----:B------:R-:W-:Y:S01]  /*8c50*/  FSEL R4, R46, R187, P1 ;  /* 0x000000bb2e047208 */ /* 0x000fe20000800000 */
[----:B------:R-:W-:Y:S01]  /*8c60*/  FADD.FTZ R15, -R190, R53 ;  /* 0x00000035be0f7221 */ /* 0x000fe20000010100 */
[----:B------:R-:W-:Y:S01]  /*8c70*/  F2FP.BF16.F32.PACK_AB R22, R22, R12 ;  /* 0x0000000c1616723e */ /* 0x000fe200000010ff */
[----:B------:R-:W-:Y:S01]  /*8c80*/  FADD.FTZ R12, -R189, R55 ;  /* 0x00000037bd0c7221 */ /* 0x000fe20000010100 */
[----:B------:R-:W-:Y:S01]  /*8c90*/  FSEL R3, R51, R189, P0 ;  /* 0x000000bd33037208 */ /* 0x000fe20000000000 */
[----:B------:R-:W-:Y:S01]  /*8ca0*/  FMUL.FTZ R7, R205, R4 ;  /* 0x00000004cd077220 */ /* 0x000fe20000410000 */
[-C--:B------:R-:W-:Y:S01]  /*8cb0*/  FSEL R6, R44, R188.reuse, P3 ;  /* 0x000000bc2c067208 */ /* 0x080fe20001800000 */
[----:B------:R-:W-:Y:S01]  /*8cc0*/  FADD.FTZ R59, -R187, R59 ;  /* 0x0000003bbb3b7221 */ /* 0x000fe20000010100 */
[----:B------:R-:W-:Y:S01]  /*8cd0*/  FSEL R5, R45, R188, P2 ;  /* 0x000000bc2d057208 */ /* 0x000fe20001000000 */
[----:B------:R-:W-:Y:S01]  /*8ce0*/  FADD.FTZ R54, -R189, R54 ;  /* 0x00000036bd367221 */ /* 0x000fe20000010100 */
[----:B------:R-:W-:Y:S01]  /*8cf0*/  FSETP.GE.FTZ.AND P1, PT, R224, RZ, PT ;  /* 0x000000ffe000720b */ /* 0x000fe20003f36000 */
[----:B------:R-:W-:Y:S01]  /*8d00*/  FMUL.FTZ R8, R208, R6 ;  /* 0x00000006d0087220 */ /* 0x000fe20000410000 */
[----:B------:R-:W-:Y:S01]  /*8d10*/  FSETP.GE.FTZ.AND P0, PT, R233, RZ, PT ;  /* 0x000000ffe900720b */ /* 0x000fe20003f16000 */
[----:B------:R-:W-:Y:S04]  /*8d20*/  HMMA.16816.F32.BF16 R64, R136, R10, R64 ;  /* 0x0000000a8840723c */ /* 0x000fe80000041840 */
[----:B------:R-:W-:Y:S02]  /*8d30*/  FSETP.GE.FTZ.AND P3, PT, R228, RZ, PT ;  /* 0x000000ffe400720b */ /* 0x000fe40003f76000 */
[----:B------:R-:W-:Y:S02]  /*8d40*/  FSETP.GE.FTZ.AND P2, PT, R226, RZ, PT ;  /* 0x000000ffe200720b */ /* 0x000fe40003f56000 */
[----:B------:R-:W-:Y:S01]  /*8d50*/  F2FP.BF16.F32.PACK_AB R23, R13, R14 ;  /* 0x0000000e0d17723e */ /* 0x000fe200000010ff */
[----:B------:R-:W-:Y:S01]  /*8d60*/  FMUL.FTZ R13, R220, R3 ;  /* 0x00000003dc0d7220 */ /* 0x000fe20000410000 */
[----:B------:R-:W-:Y:S01]  /*8d70*/  F2FP.BF16.F32.PACK_AB R29, R17, R18 ;  /* 0x00000012111d723e */ /* 0x000fe200000010ff */
[----:B------:R-:W-:Y:S01]  /*8d80*/  FMUL.FTZ R17, R206, R5 ;  /* 0x00000005ce117220 */ /* 0x000fe20000410000 */
        /* <DEDUP_REMOVED lines=13> */
[----:B------:R-:W-:Y:S01]  /*8e60*/  FSEL R3, R3, R188, P0 ;  /* 0x000000bc03037208 */ /* 0x000fe20000000000 */
[----:B------:R-:W-:Y:S01]  /*8e70*/  FADD.FTZ R5, -R187, R58 ;  /* 0x0000003abb057221 */ /* 0x000fe20000010100 */
[-C--:B------:R-:W-:Y:S02]  /*8e80*/  FSEL R4, R52, R190.reuse, P3 ;  /* 0x000000be34047208 */ /* 0x080fe40001800000 */
[----:B------:R-:W-:Y:S01]  /*8e90*/  FSEL R15, R15, R190, P2 ;  /* 0x000000be0f0f7208 */ /* 0x000fe20001000000 */
[----:B------:R-:W-:Y:S01]  /*8ea0*/  FMUL.FTZ R11, R222, R3 ;  /* 0x00000003de0b7220 */ /* 0x000fe20000410000 */
[----:B------:R-:W-:Y:S01]  /*8eb0*/  FSETP.GE.FTZ.AND P0, PT, R197, RZ, PT ;  /* 0x000000ffc500720b */ /* 0x000fe20003f16000 */
[----:B------:R-:W-:Y:S01]  /*8ec0*/  FMUL.FTZ R4, R234, R4 ;  /* 0x00000004ea047220 */ /* 0x000fe20000410000 */
[----:B------:R-:W-:Y:S01]  /*8ed0*/  FSETP.GE.FTZ.AND P1, PT, R223, RZ, PT ;  /* 0x000000ffdf00720b */ /* 0x000fe20003f36000 */
[----:B------:R-:W-:Y:S01]  /*8ee0*/  FMUL.FTZ R15, R209, R15 ;  /* 0x0000000fd10f7220 */ /* 0x000fe20000410000 */
[----:B------:R-:W-:Y:S02]  /*8ef0*/  FSETP.GE.FTZ.AND P2, PT, R207, RZ, PT ;  /* 0x000000ffcf00720b */ /* 0x000fe40003f56000 */
[----:B------:R-:W-:Y:S02]  /*8f00*/  F2FP.BF16.F32.PACK_AB R16, R16, R7 ;  /* 0x000000071010723e */ /* 0x000fe400000010ff */
[----:B------:R-:W-:Y:S02]  /*8f10*/  FSEL R3, R59, R187, P0 ;  /* 0x000000bb3b037208 */ /* 0x000fe40000000000 */
[----:B------:R-:W-:Y:S02]  /*8f20*/  FSEL R7, R54, R189, P1 ;  /* 0x000000bd36077208 */ /* 0x000fe40000800000 */
[----:B------:R-:W-:Y:S01]  /*8f30*/  FSETP.GE.FTZ.AND P1, PT, R196, RZ, PT ;  /* 0x000000ffc400720b */ /* 0x000fe20003f36000 */
        /* <DEDUP_REMOVED lines=8> */
[----:B------:R-:W-:Y:S01]  /*8fc0*/  FADD.FTZ R4, -R188, R60 ;  /* 0x0000003cbc047221 */ /* 0x000fe20000010100 */
[----:B------:R-:W-:Y:S02]  /*8fd0*/  FSEL R5, R5, R187, P1 ;  /* 0x000000bb05057208 */ /* 0x000fe40000800000 */
[----:B------:R-:W-:Y:S02]  /*8fe0*/  FSETP.GE.FTZ.AND P3, PT, R200, RZ, PT ;  /* 0x000000ffc800720b */ /* 0x000fe40003f76000 */
[----:B------:R-:W-:Y:S01]  /*8ff0*/  FSETP.GE.FTZ.AND P1, PT, R198, RZ, PT ;  /* 0x000000ffc600720b */ /* 0x000fe20003f36000 */
[----:B------:R-:W-:Y:S01]  /*9000*/  FMUL.FTZ R5, R196, R5 ;  /* 0x00000005c4057220 */ /* 0x000fe20000410000 */
[----:B------:R-:W-:Y:S01]  /*9010*/  FSEL R4, R4, R188, P3 ;  /* 0x000000bc04047208 */ /* 0x000fe20001800000 */
[----:B------:R-:W-:Y:S01]  /*9020*/  @P2 FADD.FTZ R188, -R188, R61 ;  /* 0x0000003dbcbc2221 */ /* 0x000fe20000010100 */
[----:B------:R-:W-:Y:S01]  /*9030*/  FSEL R3, R3, R187, P1 ;  /* 0x000000bb03037208 */ /* 0x000fe20000800000 */
[----:B------:R-:W-:Y:S01]  /*9040*/  @P0 FADD.FTZ R187, -R187, R63 ;  /* 0x0000003fbbbb0221 */ /* 0x000fe20000010100 */
[----:B------:R-:W-:Y:S01]  /*9050*/  FSETP.GE.FTZ.AND P1, PT, R237, RZ, PT ;  /* 0x000000ffed00720b */ /* 0x000fe20003f36000 */
[----:B------:R-:W-:Y:S01]  /*9060*/  FMUL.FTZ R25, R200, R4 ;  /* 0x00000004c8197220 */ /* 0x000fe20000410000 */
[----:B------:R-:W-:Y:S01]  /*9070*/  FSETP.GE.FTZ.AND P2, PT, R236, RZ, PT ;  /* 0x000000ffec00720b */ /* 0x000fe20003f56000 */
[----:B------:R-:W-:Y:S01]  /*9080*/  FMUL.FTZ R24, R198, R3 ;  /* 0x00000003c6187220 */ /* 0x000fe20000410000 */
[----:B------:R-:W-:Y:S01]  /*9090*/  FSETP.GE.FTZ.AND P0, PT, R235, RZ, PT ;  /* 0x000000ffeb00720b */ /* 0x000fe20003f16000 */
[----:B------:R-:W-:Y:S01]  /*90a0*/  FADD.FTZ R4, -R190, R64 ;  /* 0x00000040be047221 */ /* 0x000fe20000010100 */
[----:B------:R-:W-:Y:S01]  /*90b0*/  F2FP.BF16.F32.PACK_AB R17, R17, R8 ;  /* 0x000000081111723e */ /* 0x000fe200000010ff */
[----:B------:R-:W-:Y:S01]  /*90c0*/  FADD.FTZ R3, -R189, R66 ;  /* 0x00000042bd037221 */ /* 0x000fe20000010100 */
[----:B------:R-:W-:Y:S01]  /*90d0*/  F2FP.BF16.F32.PACK_AB R14, R14, R9 ;  /* 0x000000090e0e723e */ /* 0x000fe200000010ff */
[----:B------:R-:W-:Y:S01]  /*90e0*/  FMUL.FTZ R188, R201, R188 ;  /* 0x000000bcc9bc7220 */ /* 0x000fe20000410000 */
[----:B------:R-:W-:Y:S01]  /*90f0*/  FSEL R4, R4, R190, P2 ;  /* 0x000000be04047208 */ /* 0x000fe20001000000 */
[----:B------:R-:W-:Y:S01]  /*9100*/  @P4 FADD.FTZ R190, -R190, R65 ;  /* 0x00000041bebe4221 */ /* 0x000fe20000010100 */
        /* <DEDUP_REMOVED lines=59> */
.L_x_2153:
[----:B------:R-:W-:Y:S01]  /*94c0*/  STS [R161+0x14000], R169 ;  /* 0x014000a9a1007388 */ /* 0x000fe20000000800 */
[----:B------:R-:W-:Y:S01]  /*94d0*/  IMAD.MOV.U32 R3, RZ, RZ, 0x10 ;  /* 0x00000010ff037424 */ /* 0x000fe200078e00ff */
[----:B------:R-:W-:Y:S01]  /*94e0*/  LOP3.LUT P0, RZ, R157, 0x4, RZ, 0xc0, !PT ;  /* 0x000000049dff7812 */ /* 0x000fe2000780c0ff */
[----:B-1----:R-:W-:Y:S01]  /*94f0*/  FMUL.FTZ R4, R238, R190 ;  /* 0x000000beee047220 */ /* 0x002fe20000410000 */
[----:B------:R-:W-:Y:S01]  /*9500*/  STS [R161+0x14400], R172 ;  /* 0x014400aca1007388 */ /* 0x000fe20000000800 */
[----:B------:R-:W-:Y:S01]  /*9510*/  FMUL.FTZ R5, R237, R189 ;  /* 0x000000bded057220 */ /* 0x000fe20000410000 */
[----:B------:R-:W-:Y:S01]  /*9520*/  SEL R3, R3, 0xfffffff0, !P0 ;  /* 0xfffffff003037807 */ /* 0x000fe20004000000 */
[----:B------:R-:W-:Y:S01]  /*9530*/  IMAD.SHL.U32 R136, R157, 0x20, RZ ;  /* 0x000000209d887824 */ /* 0x000fe200078e00ff */
[----:B------:R1:W-:Y:S01]  /*9540*/  STS [R166+0x14000], R147 ;  /* 0x01400093a6007388 */ /* 0x0003e20000000800 */
[----:B------:R-:W-:Y:S02]  /*9550*/  F2FP.BF16.F32.PACK_AB R4, R4, R21 ;  /* 0x000000150404723e */ /* 0x000fe400000010ff */
[----:B------:R-:W-:Y:S01]  /*9560*/  IMAD.IADD R3, R3, 0x1, R162 ;  /* 0x0000000103037824 */ /* 0x000fe200078e02a2 */
[----:B------:R-:W-:Y:S01]  /*9570*/  STS [R166+0x14400], R135 ;  /* 0x01440087a6007388 */ /* 0x000fe20000000800 */
[----:B------:R-:W-:Y:S02]  /*9580*/  F2FP.BF16.F32.PACK_AB R5, R5, R20 ;  /* 0x000000140505723e */ /* 0x000fe400000010ff */
[----:B------:R-:W-:Y:S01]  /*9590*/  F2FP.BF16.F32.PACK_AB R7, R188, R25 ;  /* 0x00000019bc07723e */ /* 0x000fe200000010ff */
[----:B------:R-:W-:Y:S01]  /*95a0*/  STS [R161+0x16000], R167 ;  /* 0x016000a7a1007388 */ /* 0x000fe20000000800 */
[----:B------:R-:W-:Y:S02]  /*95b0*/  F2FP.BF16.F32.PACK_AB R6, R187, R24 ;  /* 0x00000018bb06723e */ /* 0x000fe400000010ff */
[----:B------:R-:W-:Y:S01]  /*95c0*/  LOP3.LUT R0, R0, 0x38, R155, 0x78, !PT ;  /* 0x0000003800007812 */ /* 0x000fe200078e789b */
[----:B------:R-:W-:Y:S01]  /*95d0*/  STS [R161+0x16400], R170 ;  /* 0x016400aaa1007388 */ /* 0x000fe20000000800 */
[----:B------:R-:W-:Y:S02]  /*95e0*/  LEA R2, R2, UR4, 0x1 ;  /* 0x0000000402027c11 */ /* 0x000fe4000f8e08ff */
[----:B------:R-:W-:Y:S01]  /*95f0*/  LOP3.LUT R0, R0, 0x200, R136, 0xf8, !PT ;  /* 0x0000020000007812 */ /* 0x000fe200078ef888 */
[----:B------:R-:W-:Y:S03]  /*9600*/  STS [R166+0x16000], R150 ;  /* 0x01600096a6007388 */ /* 0x000fe60000000800 */
[----:B------:R-:W-:Y:S01]  /*9610*/  LEA R0, R0, UR4, 0x1 ;  /* 0x0000000400007c11 */ /* 0x000fe2000f8e08ff */
[----:B------:R-:W-:Y:S04]  /*9620*/  STS [R166+0x16400], R149 ;  /* 0x01640095a6007388 */ /* 0x000fe80000000800 */
[----:B------:R-:W-:Y:S01]  /*9630*/  STS [R159+0x14000], R134 ;  /* 0x014000869f007388 */ /* 0x000fe20000000800 */
[----:B-1----:R-:W1:Y:S03]  /*9640*/  LDC R147, c[0x0][0x44c] ;  /* 0x00011300ff937b82 */ /* 0x002e660000000800 */
[----:B------:R-:W-:Y:S04]  /*9650*/  STS [R159+0x14400], R133 ;  /* 0x014400859f007388 */ /* 0x000fe80000000800 */
[----:B------:R-:W-:Y:S04]  /*9660*/  STS [R165+0x14000], R29 ;  /* 0x0140001da5007388 */ /* 0x000fe80000000800 */
[----:B------:R-:W-:Y:S04]  /*9670*/  STS [R165+0x14400], R28 ;  /* 0x0144001ca5007388 */ /* 0x000fe80000000800 */
[----:B------:R-:W-:Y:S04]  /*9680*/  STS [R159+0x16000], R132 ;  /* 0x016000849f007388 */ /* 0x000fe80000000800 */
[----:B------:R-:W-:Y:S04]  /*9690*/  STS [R159+0x16400], R32 ;  /* 0x016400209f007388 */ /* 0x000fe80000000800 */
[----:B------:R-:W-:Y:S01]  /*96a0*/  STS [R165+0x16000], R31 ;  /* 0x0160001fa5007388 */ /* 0x000fe20000000800 */
[----:B-1----:R-:W-:Y:S03]  /*96b0*/  IMAD R147, R147, UR13, RZ ;  /* 0x0000000d93937c24 */ /* 0x002fe6000f8e02ff */
        /* <DEDUP_REMOVED lines=8> */
[----:B------:R1:W-:Y:S04]  /*9740*/  STS [R3+-0x5c00], R16 ;  /* 0xffa4001003007388 */ /* 0x0003e80000000800 */
[----:B------:R-:W-:Y:S04]  /*9750*/  STS [R158+-0x8000], R15 ;  /* 0xff80000f9e007388 */ /* 0x000fe80000000800 */
[----:B------:R-:W-:Y:S04]  /*9760*/  STS [R158+-0x7c00], R12 ;  /* 0xff84000c9e007388 */ /* 0x000fe80000000800 */
[----:B------:R-:W-:Y:S04]  /*9770*/  STS [R163+-0x8000], R4 ;  /* 0xff800004a3007388 */ /* 0x000fe80000000800 */
[----:B------:R-:W-:Y:S04]  /*9780*/  STS [R163+-0x7c00], R5 ;  /* 0xff840005a3007388 */ /* 0x000fe80000000800 */
[----:B------:R-:W-:Y:S04]  /*9790*/  STS [R158+-0x6000], R11 ;  /* 0xffa0000b9e007388 */ /* 0x000fe80000000800 */
[----:B------:R-:W-:Y:S01]  /*97a0*/  STS [R158+-0x5c00], R10 ;  /* 0xffa4000a9e007388 */ /* 0x000fe20000000800 */
[----:B-1----:R-:W-:Y:S03]  /*97b0*/  IMAD.IADD R3, R2, 0x1, R160 ;  /* 0x0000000102037824 */ /* 0x002fe600078e02a0 */
        /* <DEDUP_REMOVED lines=92> */
[----:B------:R-:W-:Y:S01]  /*9d80*/  IMAD.U32 R4, R147, -0x80, RZ ;  /* 0xffffff8093047824 */ /* 0x000fe200078e00ff */
[----:B------:R-:W-:Y:S03]  /*9d90*/  LOP3.LUT R5, R155, 0x1f8, RZ, 0xc0, !PT ;  /* 0x000001f89b057812 */ /* 0x000fe600078ec0ff */
        /* <DEDUP_REMOVED lines=56> */
.L_x_2154:
[----:B------:R-:W-:Y:S01]  /*a120*/  LDSM.16.M88.4 R32, [R152+0x14000] ;  /* 0x014000009820783b */ /* 0x000fe20000000200 */
[----:B------:R-:W-:Y:S01]  /*a130*/  PLOP3.LUT P2, PT, PT, PT, UP0, 0x80, 0x8 ;  /* 0x000000000008781c */ /* 0x000fe20003f4f008 */
[----:B------:R-:W-:Y:S01]  /*a140*/  IMAD.MOV.U32 R161, RZ, RZ, 0x4 ;  /* 0x00000004ffa17424 */ /* 0x000fe200078e00ff */
[----:B------:R-:W-:Y:S02]  /*a150*/  @UP0 UIADD3 UR52, UP1, UPT, UR50, -0x200, URZ ;  /* 0xfffffe0032340890 */ /* 0x000fe4000ff3e0ff */
[----:B------:R-:W1:Y:S01]  /*a160*/  LDSM.16.MT88.4 R16, [R2+0xc000] ;  /* 0x00c000000210783b */ /* 0x000e620000004200 */
[----:B------:R-:W-:Y:S02]  /*a170*/  ULOP3.LUT UR5, UR43, 0x1, URZ, 0xc0, !UPT ;  /* 0x000000012b057892 */ /* 0x000fe4000f8ec0ff */
[----:B------:R-:W-:Y:S02]  /*a180*/  @UP0 UIADD3.X UR49, UPT, UPT, UR51, -0x1, URZ, UP1, !UPT ;  /* 0xffffffff33310890 */ /* 0x000fe40008ffe4ff */
[----:B------:R-:W2:Y:S01]  /*a190*/  LDSM.16.M88.4 R28, [R152+0x16000] ;  /* 0x01600000981c783b */ /* 0x000ea20000000200 */
        /* <DEDUP_REMOVED lines=56> */
[C---:B------:R-:W-:Y:S04]  /*a520*/  IMAD.SHL.U32 R36, R147.reuse, 0x8, RZ ;  /* 0x0000000893247824 */ /* 0x040fe800078e00ff */
        /* <DEDUP_REMOVED lines=16> */
[C---:B------:R-:W-:Y:S02]  /*a630*/  LEA.HI.X.SX32 R171, R147.reuse, R173, 0x5, P0 ;  /* 0x000000ad93ab7211 */ /* 0x040fe400000f2eff */
[C---:B------:R-:W-:Y:S02]  /*a640*/  LEA R166, P0, R147.reuse, R170, 0x5 ;  /* 0x000000aa93a67211 */ /* 0x040fe400078028ff */
[-C--:B------:R-:W-:Y:S03]  /*a650*/  HMMA.16816.F32.BF16 R28, R64, R46.reuse, R28 ;  /* 0x0000002e401c723c */ /* 0x080fe6000004181c */
[C---:B------:R-:W-:Y:S02]  /*a660*/  LEA.HI.X.SX32 R167, R147.reuse, R171, 0x5, P0 ;  /* 0x000000ab93a77211 */ /* 0x040fe400000f2eff */
[C---:B------:R-:W-:Y:S03]  /*a670*/  LEA R162, P0, R147.reuse, R166, 0x5 ;  /* 0x000000a693a27211 */ /* 0x040fe600078028ff */
[----:B------:R-:W-:Y:S01]  /*a680*/  HMMA.16816.F32.BF16 R32, R52, R46, R32 ;  /* 0x0000002e3420723c */ /* 0x000fe20000041820 */
[----:B------:R-:W-:Y:S03]  /*a690*/  LDSM.16.M88.4 R44, [R148+0x18000] ;  /* 0x01800000942c783b */ /* 0x000fe60000000200 */
[C---:B------:R-:W-:Y:S02]  /*a6a0*/  LEA.HI.X.SX32 R163, R147.reuse, R167, 0x5, P0 ;  /* 0x000000a793a37211 */ /* 0x040fe400000f2eff */
[----:B------:R-:W2:Y:S01]  /*a6b0*/  LDSM.16.MT88.4 R52, [R2+0xf000] ;  /* 0x00f000000234783b */ /* 0x000ea20000004200 */
[C---:B------:R-:W-:Y:S01]  /*a6c0*/  LEA R158, P0, R147.reuse, R162, 0x5 ;  /* 0x000000a2939e7211 */ /* 0x040fe200078028ff */
[-C--:B-1----:R-:W-:Y:S05]  /*a6d0*/  HMMA.16816.F32.BF16 R4, R36, R40.reuse, R4 ;  /* 0x000000282404723c */ /* 0x082fea0000041804 */
[C---:B------:R-:W-:Y:S02]  /*a6e0*/  LEA.HI.X.SX32 R159, R147.reuse, R163, 0x5, P0 ;  /* 0x000000a3939f7211 */ /* 0x040fe400000f2eff */
[C---:B------:R-:W-:Y:S01]  /*a6f0*/  LEA R150, P0, R147.reuse, R158, 0x5 ;  /* 0x0000009e93967211 */ /* 0x040fe200078028ff */
[C---:B------:R-:W-:Y:S04]  /*a700*/  HMMA.16816.F32.BF16 R8, R48.reuse, R40, R8 ;  /* 0x000000283008723c */ /* 0x040fe80000041808 */
        /* <DEDUP_REMOVED lines=16> */
[----:B------:R-:W-:Y:S02]  /*a810*/  LDSM.16.M88.4 R48, [R144+0x18000] ;  /* 0x018000009030783b */ /* 0x000fe40000000200 */
[C---:B------:R-:W-:Y:S02]  /*a820*/  LEA.HI.X.SX32 R133, R147.reuse, R135, 0x5, P0 ;  /* 0x0000008793857211 */ /* 0x040fe400000f2eff */
[C---:B-1----:R-:W-:Y:S03]  /*a830*/  LEA R148, P0, R147.reuse, R132, 0x5 ;  /* 0x0000008493947211 */ /* 0x042fe600078028ff */
[----:B------:R-:W-:Y:S01]  /*a840*/  HMMA.16816.F32.BF16 R32, R36, R58, R32 ;  /* 0x0000003a2420723c */ /* 0x000fe20000041820 */
[----:B------:R-:W1:Y:S03]  /*a850*/  LDSM.16.MT88.4 R36, [R3+0xf000] ;  /* 0x00f000000324783b */ /* 0x000e660000004200 */
[C---:B------:R-:W-:Y:S02]  /*a860*/  LEA.HI.X.SX32 R149, R147.reuse, R133, 0x5, P0 ;  /* 0x0000008593957211 */ /* 0x040fe400000f2eff */
[----:B------:R-:W-:Y:S02]  /*a870*/  LDSM.16.M88.4 R56, [R144+0x1a000] ;  /* 0x01a000009038783b */ /* 0x000fe40000000200 */
[-C--:B--2---:R-:W-:Y:S05]  /*a880*/  HMMA.16816.F32.BF16 R4, R44, R52.reuse, R4 ;  /* 0x000000342c04723c */ /* 0x084fea0000041804 */
[C---:B------:R-:W-:Y:S03]  /*a890*/  IMAD.WIDE R180, R147.reuse, -0x1c0, R148 ;  /* 0xfffffe4093b47825 */ /* 0x040fe600078e0294 */
[C---:B---3--:R-:W-:Y:S04]  /*a8a0*/  HMMA.16816.F32.BF16 R8, R40.reuse, R52, R8 ;  /* 0x000000342808723c */ /* 0x048fe80000041808 */
[C---:B------:R-:W-:Y:S04]  /*a8b0*/  LEA R66, P0, R147.reuse, R180, 0x5 ;  /* 0x000000b493427211 */ /* 0x040fe800078028ff */
[-C--:B------:R-:W-:Y:S03]  /*a8c0*/  HMMA.16816.F32.BF16 R12, R40, R54.reuse, R12 ;  /* 0x00000036280c723c */ /* 0x080fe6000004180c */
[C---:B------:R-:W-:Y:S02]  /*a8d0*/  LEA.HI.X.SX32 R67, R147.reuse, R181, 0x5, P0 ;  /* 0x000000b593437211 */ /* 0x040fe400000f2eff */
[C---:B------:R-:W-:Y:S03]  /*a8e0*/  LEA R64, P0, R147.reuse, R66, 0x5 ;  /* 0x0000004293407211 */ /* 0x040fe600078028ff */
[C---:B------:R-:W-:Y:S01]  /*a8f0*/  HMMA.16816.F32.BF16 R16, R44.reuse, R54, R16 ;  /* 0x000000362c10723c */ /* 0x040fe20000041810 */
[----:B------:R2:W3:Y:S03]  /*a900*/  LDSM.16.MT88.4 R52, [R2+0xf800] ;  /* 0x00f800000234783b */ /* 0x0004e60000004200 */
[C---:B------:R-:W-:Y:S02]  /*a910*/  LEA.HI.X.SX32 R65, R147.reuse, R67, 0x5, P0 ;  /* 0x0000004393417211 */ /* 0x040fe400000f2eff */
[C---:B------:R-:W-:Y:S02]  /*a920*/  LEA R62, P0, R147.reuse, R64, 0x5 ;  /* 0x00000040933e7211 */ /* 0x040fe400078028ff */
[-C--:B-1----:R-:W-:Y:S03]  /*a930*/  HMMA.16816.F32.BF16 R20, R44, R36.reuse, R20 ;  /* 0x000000242c14723c */ /* 0x082fe60000041814 */
[C---:B------:R-:W-:Y:S02]  /*a940*/  LEA.HI.X.SX32 R63, R147.reuse, R65, 0x5, P0 ;  /* 0x00000041933f7211 */ /* 0x040fe400000f2eff */
[C---:B------:R-:W-:Y:S03]  /*a950*/  LEA R60, P0, R147.reuse, R62, 0x5 ;  /* 0x0000003e933c7211 */ /* 0x040fe600078028ff */
[C---:B------:R-:W-:Y:S04]  /*a960*/  HMMA.16816.F32.BF16 R24, R40.reuse, R36, R24 ;  /* 0x000000242818723c */ /* 0x040fe80000041818 */
[----:B------:R-:W-:Y:S02]  /*a970*/  LEA.HI.X.SX32 R61, R147, R63, 0x5, P0 ;  /* 0x0000003f933d7211 */ /* 0x000fe400000f2eff */
[----:B--2---:R-:W-:Y:S02]  /*a980*/  @P2 SHF.R.U32.HI R2, RZ, 0x2, R157 ;  /* 0x00000002ff022819 */ /* 0x004fe4000001169d */
[-C--:B------:R-:W-:Y:S03]  /*a990*/  HMMA.16816.F32.BF16 R28, R40, R38.reuse, R28 ;  /* 0x00000026281c723c */ /* 0x080fe6000004181c */
[----:B------:R-:W-:Y:S05]  /*a9a0*/  @P2 LOP3.LUT R243, R145, 0x7, R2, 0xf8, !PT ;  /* 0x0000000791f32812 */ /* 0x000fea00078ef802 */
[----:B------:R-:W-:Y:S01]  /*a9b0*/  HMMA.16816.F32.BF16 R32, R44, R38, R32 ;  /* 0x000000262c20723c */ /* 0x000fe20000041820 */
[----:B------:R1:W2:Y:S07]  /*a9c0*/  LDSM.16.MT88.4 R36, [R3+0xf800] ;  /* 0x00f800000324783b */ /* 0x0002ae0000004200 */
[-C--:B---3--:R-:W-:Y:S08]  /*a9d0*/  HMMA.16816.F32.BF16 R4, R48, R52.reuse, R4 ;  /* 0x000000343004723c */ /* 0x088ff00000041804 */
[C---:B------:R-:W-:Y:S04]  /*a9e0*/  HMMA.16816.F32.BF16 R8, R56.reuse, R52, R8 ;  /* 0x000000343808723c */ /* 0x040fe80000041808 */
[----:B------:R-:W-:Y:S04]  /*a9f0*/  LEA R52, P0, R147, R60, 0x5 ;  /* 0x0000003c93347211 */ /* 0x000fe800078028ff */
[-C--:B------:R-:W-:Y:S03]  /*aa00*/  HMMA.16816.F32.BF16 R12, R56, R54.reuse, R12 ;  /* 0x00000036380c723c */ /* 0x080fe6000004180c */
[----:B-1----:R-:W-:Y:S01]  /*aa10*/  @P2 IMAD.WIDE.U32 R2, R243, R161, UR50 ;  /* 0x00000032f3022e25 */ /* 0x002fe2000f8e00a1 */
[C---:B------:R-:W-:Y:S01]  /*aa20*/  LEA.HI.X.SX32 R53, R147.reuse, R61, 0x5, P0 ;  /* 0x0000003d93357211 */ /* 0x040fe200000f2eff */
[----:B------:R-:W-:Y:S01]  /*aa30*/  @UP0 UMOV UR50, UR52 ;  /* 0x0000003400320c82 */ /* 0x000fe20008000000 */
[C---:B------:R-:W-:Y:S01]  /*aa40*/  LEA R46, P0, R147.reuse, R52, 0x5 ;  /* 0x00000034932e7211 */ /* 0x040fe200078028ff */
[----:B------:R-:W-:Y:S01]  /*aa50*/  @UP0 UMOV UR51, UR49 ;  /* 0x0000003100330c82 */ /* 0x000fe20008000000 */
[C---:B------:R-:W-:Y:S01]  /*aa60*/  HMMA.16816.F32.BF16 R16, R48.reuse, R54, R16 ;  /* 0x000000363010723c */ /* 0x040fe20000041810 */
[----:B------:R-:W5:Y:S01]  /*aa70*/  @P2 LDG.E R251, desc[UR36][R2.64+-0x200] ;  /* 0xfffe002402fb2981 */ /* 0x000f62000c1e1900 */
[----:B------:R-:W-:Y:S02]  /*aa80*/  UISETP.GT.AND UP0, UPT, UR43, UR42, UPT ;  /* 0x0000002a2b00728c */ /* 0x000fe4000bf04270 */
[C---:B------:R-:W-:Y:S02]  /*aa90*/  LEA.HI.X.SX32 R47, R147.reuse, R53, 0x5, P0 ;  /* 0x00000035932f7211 */ /* 0x040fe400000f2eff */
[----:B------:R-:W5:Y:S01]  /*aaa0*/  @P2 LDG.E R250, desc[UR36][R2.64+-0x1e0] ;  /* 0xfffe202402fa2981 */ /* 0x000f62000c1e1900 */
[C---:B------:R-:W-:Y:S01]  /*aab0*/  LEA R44, P0, R147.reuse, R46, 0x5 ;  /* 0x0000002e932c7211 */ /* 0x040fe200078028ff */
[----:B------:R-:W-:Y:S01]  /*aac0*/  UIADD3 UR43, UPT, UPT, UR43, -0x1, URZ ;  /* 0xffffffff2b2b7890 */ /* 0x000fe2000fffe0ff */
[-C--:B--2---:R-:W-:Y:S02]  /*aad0*/  HMMA.16816.F32.BF16 R20, R48, R36.reuse, R20 ;  /* 0x000000243014723c */ /* 0x084fe40000041814 */
[----:B------:R-:W5:Y:S01]  /*aae0*/  @P2 LDG.E R249, desc[UR36][R2.64+-0x100] ;  /* 0xffff002402f92981 */ /* 0x000f62000c1e1900 */
[C---:B------:R-:W-:Y:S04]  /*aaf0*/  LEA.HI.X.SX32 R45, R147.reuse, R47, 0x5, P0 ;  /* 0x0000002f932d7211 */ /* 0x040fe800000f2eff */
[----:B------:R1:W5:Y:S01]  /*ab00*/  @P2 LDG.E R248, desc[UR36][R2.64+-0xe0] ;  /* 0xffff202402f82981 */ /* 0x000362000c1e1900 */
[C---:B------:R-:W-:Y:S01]  /*ab10*/  LEA R42, P0, R147.reuse, R44, 0x5 ;  /* 0x0000002c932a7211 */ /* 0x040fe200078028ff */
[C---:B------:R-:W-:Y:S03]  /*ab20*/  HMMA.16816.F32.BF16 R24, R56.reuse, R36, R24 ;  /* 0x000000243818723c */ /* 0x040fe60000041818 */
[----:B------:R-:W-:Y:S01]  /*ab30*/  REDG.E.ADD.F32.FTZ.RN.STRONG.GPU desc[UR36][R240.64], R4 ;  /* 0x00000004f00079a6 */ /* 0x000fe2000c12f324 */
[C---:B------:R-:W-:Y:S04]  /*ab40*/  LEA.HI.X.SX32 R43, R147.reuse, R45, 0x5, P0 ;  /* 0x0000002d932b7211 */ /* 0x040fe800000f2eff */
[----:B------:R-:W-:Y:S01]  /*ab50*/  REDG.E.ADD.F32.FTZ.RN.STRONG.GPU desc[UR36][R178.64], R5 ;  /* 0x00000005b20079a6 */ /* 0x000fe2000c12f324 */
        /* <DEDUP_REMOVED lines=26> */
[----:B------:R-:W-:Y:S04]  /*ad00*/  LEA.HI.X.SX32 R9, R147, R3, 0x5, P0 ;  /* 0x0000000393097211 */ /* 0x000fe800000f2eff */
        /* <DEDUP_REMOVED lines=25> */
[----:B------:R-:W4:Y:S05]  /*aea0*/  LDSM.16.MT88.4 R28, [R2+0x800] ;  /* 0x00080000021c783b */ /* 0x000f2a0000004200 */
        /* <DEDUP_REMOVED lines=11> */
[----:B------:R-:W-:Y:S07]  /*af60*/  LDSM.16.MT88.4 R12, [R184+0x1800] ;  /* 0x00180000b80c783b */ /* 0x000fee0000004200 */
[----:B------:R-:W-:Y:S01]  /*af70*/  HMMA.16816.F32.BF16 R128, R4, R18, R128 ;  /* 0x000000120480723c */ /* 0x000fe20000041880 */
[----:B------:R-:W1:Y:S05]  /*af80*/  LDSM.16.MT88.4 R4, [R0+0x15800] ;  /* 0x015800000004783b */ /* 0x000e6a0000004200 */
[----:B------:R-:W3:Y:S02]  /*af90*/  LDSM.16.MT88.4 R16, [R0+0x19800] ;  /* 0x019800000010783b */ /* 0x000ee40000004200 */
[-C--:B------:R-:W-:Y:S08]  /*afa0*/  HMMA.16816.F32.BF16 R100, R20, R24.reuse, R100 ;  /* 0x000000181464723c */ /* 0x080ff00000041864 */
[C---:B----4-:R-:W-:Y:S08]  /*afb0*/  HMMA.16816.F32.BF16 R104, R32.reuse, R24, R104 ;  /* 0x000000182068723c */ /* 0x050ff00000041868 */
        /* <DEDUP_REMOVED lines=10> */
[-C--:B--2---:R-:W-:Y:S08]  /*b060*/  HMMA.16816.F32.BF16 R100, R8, R36.reuse, R100 ;  /* 0x000000240864723c */ /* 0x084ff00000041864 */
[C---:B------:R-:W-:Y:S08]  /*b070*/  HMMA.16816.F32.BF16 R104, R40.reuse, R36, R104 ;  /* 0x000000242868723c */ /* 0x040ff00000041868 */
[-C--:B------:R-:W-:Y:S08]  /*b080*/  HMMA.16816.F32.BF16 R108, R40, R38.reuse, R108 ;  /* 0x00000026286c723c */ /* 0x080ff0000004186c */
[C---:B------:R-:W-:Y:S01]  /*b090*/  HMMA.16816.F32.BF16 R112, R8.reuse, R38, R112 ;  /* 0x000000260870723c */ /* 0x040fe20000041870 */
[----:B------:R-:W2:Y:S07]  /*b0a0*/  LDSM.16.MT88.4 R36, [R2+0x2000] ;  /* 0x002000000224783b */ /* 0x000eae0000004200 */
[-C--:B------:R-:W-:Y:S08]  /*b0b0*/  HMMA.16816.F32.BF16 R116, R8, R44.reuse, R116 ;  /* 0x0000002c0874723c */ /* 0x080ff00000041874 */
[C---:B------:R-:W-:Y:S08]  /*b0c0*/  HMMA.16816.F32.BF16 R120, R40.reuse, R44, R120 ;  /* 0x0000002c2878723c */ /* 0x040ff00000041878 */
[-C--:B------:R-:W-:Y:S01]  /*b0d0*/  HMMA.16816.F32.BF16 R124, R40, R46.reuse, R124 ;  /* 0x0000002e287c723c */ /* 0x080fe2000004187c */
[----:B------:R-:W-:Y:S07]  /*b0e0*/  LDSM.16.MT88.4 R40, [R0+0x1a800] ;  /* 0x01a800000028783b */ /* 0x000fee0000004200 */
[----:B------:R-:W-:Y:S01]  /*b0f0*/  HMMA.16816.F32.BF16 R128, R8, R46, R128 ;  /* 0x0000002e0880723c */ /* 0x000fe20000041880 */
[----:B------:R-:W-:Y:S07]  /*b100*/  LDSM.16.MT88.4 R8, [R0+0x16800] ;  /* 0x016800000008783b */ /* 0x000fee0000004200 */
[-C--:B-1----:R-:W-:Y:S08]  /*b110*/  HMMA.16816.F32.BF16 R100, R4, R12.reuse, R100 ;  /* 0x0000000c0464723c */ /* 0x082ff00000041864 */
[C---:B---3--:R-:W-:Y:S08]  /*b120*/  HMMA.16816.F32.BF16 R104, R16.reuse, R12, R104 ;  /* 0x0000000c1068723c */ /* 0x048ff00000041868 */
[-C--:B------:R-:W-:Y:S08]  /*b130*/  HMMA.16816.F32.BF16 R108, R16, R14.reuse, R108 ;  /* 0x0000000e106c723c */ /* 0x080ff0000004186c */
[C---:B------:R-:W-:Y:S01]  /*b140*/  HMMA.16816.F32.BF16 R112, R4.reuse, R14, R112 ;  /* 0x0000000e0470723c */ /* 0x040fe20000041870 */
[----:B------:R-:W1:Y:S07]  /*b150*/  LDSM.16.MT88.4 R12, [R184+0x2800] ;  /* 0x00280000b80c783b */ /* 0x000e6e0000004200 */
        /* <DEDUP_REMOVED lines=17> */
[----:B------:R-:W2:Y:S05]  /*b270*/  LDSM.16.MT88.4 R20, [R2+0x3000] ;  /* 0x003000000214783b */ /* 0x000eaa0000004200 */
[----:B------:R-:W-:Y:S02]  /*b280*/  LDSM.16.MT88.4 R36, [R0+0x1b800] ;  /* 0x01b800000024783b */ /* 0x000fe40000004200 */
[-C--:B-1----:R-:W-:Y:S08]  /*b290*/  HMMA.16816.F32.BF16 R100, R8, R12.reuse, R100 ;  /* 0x0000000c0864723c */ /* 0x082ff00000041864 */
[C---:B------:R-:W-:Y:S08]  /*b2a0*/  HMMA.16816.F32.BF16 R104, R40.reuse, R12, R104 ;  /* 0x0000000c2868723c */ /* 0x040ff00000041868 */
[-C--:B------:R-:W-:Y:S08]  /*b2b0*/  HMMA.16816.F32.BF16 R108, R40, R14.reuse, R108 ;  /* 0x0000000e286c723c */ /* 0x080ff0000004186c */
[C---:B------:R-:W-:Y:S01]  /*b2c0*/  HMMA.16816.F32.BF16 R112, R8.reuse, R14, R112 ;  /* 0x0000000e0870723c */ /* 0x040fe20000041870 */
[----:B------:R1:W2:Y:S07]  /*b2d0*/  LDSM.16.MT88.4 R12, [R0+0x17800] ;  /* 0x01780000000c783b */ /* 0x0002ae0000004200 */
[-C--:B---3--:R-:W-:Y:S08]  /*b2e0*/  HMMA.16816.F32.BF16 R116, R8, R16.reuse, R116 ;  /* 0x000000100874723c */ /* 0x088ff00000041874 */
[C---:B------:R-:W-:Y:S08]  /*b2f0*/  HMMA.16816.F32.BF16 R120, R40.reuse, R16, R120 ;  /* 0x000000102878723c */ /* 0x040ff00000041878 */
[-C--:B------:R-:W-:Y:S01]  /*b300*/  HMMA.16816.F32.BF16 R124, R40, R18.reuse, R124 ;  /* 0x00000012287c723c */ /* 0x080fe2000004187c */
[----:B------:R-:W3:Y:S02]  /*b310*/  LDSM.16.MT88.4 R40, [R2+0x3800] ;  /* 0x003800000228783b */ /* 0x000ee40000004200 */
[C---:B-1----:R-:W-:Y:S02]  /*b320*/  VIADD R0, R184.reuse, 0xffffc000 ;  /* 0xffffc000b8007836 */ /* 0x042fe40000000000 */
[----:B------:R-:W-:Y:S03]  /*b330*/  @P1 VIADD R0, R184, 0x4000 ;  /* 0x00004000b8001836 */ /* 0x000fe60000000000 */
[----:B------:R-:W-:Y:S04]  /*b340*/  HMMA.16816.F32.BF16 R128, R8, R18, R128 ;  /* 0x000000120880723c */ /* 0x000fe80000041880 */
[----:B------:R-:W-:Y:S04]  /*b350*/  IMAD.MOV.U32 R184, RZ, RZ, R0 ;  /* 0x000000ffffb87224 */ /* 0x000fe800078e0000 */
[-C--:B----4-:R-:W-:Y:S08]  /*b360*/  HMMA.16816.F32.BF16 R100, R4, R24.reuse, R100 ;  /* 0x000000180464723c */ /* 0x090ff00000041864 */
[C---:B------:R-:W-:Y:S08]  /*b370*/  HMMA.16816.F32.BF16 R104, R28.reuse, R24, R104 ;  /* 0x000000181c68723c */ /* 0x040ff00000041868 */
[-C--:B------:R-:W-:Y:S08]  /*b380*/  HMMA.16816.F32.BF16 R108, R28, R26.reuse, R108 ;  /* 0x0000001a1c6c723c */ /* 0x080ff0000004186c */
[C---:B------:R-:W-:Y:S08]  /*b390*/  HMMA.16816.F32.BF16 R112, R4.reuse, R26, R112 ;  /* 0x0000001a0470723c */ /* 0x040ff00000041870 */
[-C--:B--2---:R-:W-:Y:S08]  /*b3a0*/  HMMA.16816.F32.BF16 R116, R4, R20.reuse, R116 ;  /* 0x000000140474723c */ /* 0x084ff00000041874 */
[C---:B------:R-:W-:Y:S08]  /*b3b0*/  HMMA.16816.F32.BF16 R120, R28.reuse, R20, R120 ;  /* 0x000000141c78723c */ /* 0x040ff00000041878 */
[-C--:B------:R-:W-:Y:S08]  /*b3c0*/  HMMA.16816.F32.BF16 R124, R28, R22.reuse, R124 ;  /* 0x000000161c7c723c */ /* 0x080ff0000004187c */
[----:B------:R-:W-:Y:S08]  /*b3d0*/  HMMA.16816.F32.BF16 R128, R4, R22, R128 ;  /* 0x000000160480723c */ /* 0x000ff00000041880 */
[-C--:B------:R-:W-:Y:S08]  /*b3e0*/  HMMA.16816.F32.BF16 R100, R12, R32.reuse, R100 ;  /* 0x000000200c64723c */ /* 0x080ff00000041864 */
        /* <DEDUP_REMOVED lines=9> */
[----:B------:R-:W1:Y:S01]  /*b480*/  LDCU UR5, c[0x0][0x500] ;  /* 0x0000a000ff0577ac */ /* 0x000e620008000800 */
[C---:B------:R-:W-:Y:S02]  /*b490*/  SHF.L.U32 R3, R157.reuse, 0x4, RZ ;  /* 0x000000049d037819 */ /* 0x040fe400000006ff */
[----:B------:R-:W-:Y:S01]  /*b4a0*/  LOP3.LUT R2, R136, 0xc00, RZ, 0xc0, !PT ;  /* 0x00000c0088027812 */ /* 0x000fe200078ec0ff */
[----:B------:R-:W2:Y:S01]  /*b4b0*/  LDCU UR8, c[0x0][0x4fc] ;  /* 0x00009f80ff0877ac */ /* 0x000ea20008000800 */
[----:B------:R-:W-:Y:S02]  /*b4c0*/  SHF.L.U32 R0, R157, 0x1, RZ ;  /* 0x000000019d007819 */ /* 0x000fe400000006ff */
[----:B------:R-:W-:Y:S01]  /*b4d0*/  LOP3.LUT R3, R3, 0x1c0, RZ, 0xc0, !PT ;  /* 0x000001c003037812 */ /* 0x000fe200078ec0ff */
[----:B------:R-:W-:Y:S01]  /*b4e0*/  UISETP.NE.AND UP0, UPT, UR29, -0x1, UPT ;  /* 0xffffffff1d00788c */ /* 0x000fe2000bf05270 */
[--C-:B------:R-:W-:Y:S01]  /*b4f0*/  LOP3.LUT R2, R2, 0x6, R0.reuse, 0xf8, !PT ;  /* 0x0000000602027812 */ /* 0x100fe200078ef800 */
[----:B------:R-:W-:Y:S01]  /*b500*/  UMOV UR38, UR16 ;  /* 0x0000001000267c82 */ /* 0x000fe20008000000 */
[----:B------:R-:W-:-:S02]  /*b510*/  LOP3.LUT R0, R3, 0x38, R0, 0xf8, !PT ;  /* 0x0000003803007812 */ /* 0x000fc400078ef800 */
[C---:B------:R-:W-:Y:S02]  /*b520*/  LOP3.LUT P1, RZ, R157.reuse, 0x10, RZ, 0xc0, !PT ;  /* 0x000000109dff7812 */ /* 0x040fe4000782c0ff */
[----:B------:R-:W-:Y:S02]  /*b530*/  LOP3.LUT R0, R2, R0, R146, 0xf6, !PT ;  /* 0x0000000002007212 */ /* 0x000fe400078ef692 */
[----:B------:R-:W-:Y:S01]  /*b540*/  LOP3.LUT P0, RZ, R157, 0x8, RZ, 0xc0, !PT ;  /* 0x000000089dff7812 */ /* 0x000fe2000780c0ff */
[----:B-1----:R-:W-:Y:S01]  /*b550*/  FMUL.FTZ R100, R100, UR5 ;  /* 0x0000000564647c20 */ /* 0x002fe20008410000 */
[----:B------:R-:W-:Y:S01]  /*b560*/  MOV R4, 0x20 ;  /* 0x0000002000047802 */ /* 0x000fe20000000f00 */
        /* <DEDUP_REMOVED lines=14> */
[----:B------:R-:W-:Y:S01]  /*b650*/  IADD3 R31, PT, PT, R0, 0xc000, RZ ;  /* 0x0000c000001f7810 */ /* 0x000fe20007ffe0ff */
        /* <DEDUP_REMOVED lines=25> */
[----:B------:R-:W-:Y:S01]  /*b7f0*/  @P1 IADD3 R2, PT, PT, R31, -0x40, RZ ;  /* 0xffffffc01f021810 */ /* 0x000fe20007ffe0ff */
        /* <DEDUP_REMOVED lines=101> */
[----:B------:R-:W-:-:S03]  /*be50*/  UIADD3 UR11, UPT, UPT, UR13, UR10, URZ ;  /* 0x0000000a0d0b7290 */ /* 0x000fc6000fffe0ff */
[----:B------:R-:W-:Y:S02]  /*be60*/  UMOV UR10, UR12 ;  /* 0x0000000c000a7c82 */ /* 0x000fe40008000000 */
[----:B---3--:R-:W-:-:S04]  /*be70*/  UIMAD.WIDE.U32 UR10, UR38, UR4, UR10 ;  /* 0x00000004260a72a5 */ /* 0x008fc8000f8e000a */
[----:B------:R-:W-:-:S03]  /*be80*/  UIMAD UR5, UR38, UR5, UR11 ;  /* 0x00000005260572a4 */ /* 0x000fc6000f8e020b */
[----:B------:R-:W-:-:S03]  /*be90*/  UMOV UR28, UR10 ;  /* 0x0000000a001c7c82 */ /* 0x000fc60008000000 */
[----:B-1----:R-:W-:Y:S01]  /*bea0*/  MOV R0, UR5 ;  /* 0x0000000500007c02 */ /* 0x002fe20008000f00 */
[----:B------:R-:W-:Y:S05]  /*beb0*/  BRA `(.L_x_2157) ;  /* 0x00000000001c7947 */ /* 0x000fea0003800000 */
.L_x_2156:
[----:B------:R-:W2:Y:S01]  /*bec0*/  LDCU.64 UR8, c[0x0][0x5c0] ;  /* 0x0000b800ff0877ac */ /* 0x000ea20008000a00 */
[----:B------:R-:W-:-:S04]  /*bed0*/  UIADD3 UR4, UPT, UPT, UR27, UR29, URZ ;  /* 0x0000001d1b047290 */ /* 0x000fc8000fffe0ff */
[----:B--2---:R-:W-:Y:S02]  /*bee0*/  UIMAD.WIDE.U32 UR10, UR4, UR8, URZ ;  /* 0x00000008040a72a5 */ /* 0x004fe4000f8e00ff */
[----:B------:R-:W-:-:S04]  /*bef0*/  UIMAD UR4, UR4, UR9, URZ ;  /* 0x00000009040472a4 */ /* 0x000fc8000f8e02ff */
[----:B------:R-:W-:Y:S01]  /*bf00*/  UIADD3 UR4, UPT, UPT, UR11, UR4, URZ ;  /* 0x000000040b047290 */ /* 0x000fe2000fffe0ff */
[----:B------:R-:W-:-:S05]  /*bf10*/  UMOV UR28, UR10 ;  /* 0x0000000a001c7c82 */ /* 0x000fca0008000000 */
[----:B-1----:R-:W-:Y:S02]  /*bf20*/  MOV R0, UR4 ;  /* 0x0000000400007c02 */ /* 0x002fe40008000f00 */
.L_x_2157:
        /* <DEDUP_REMOVED lines=12> */
.L_x_2158:
[----:B------:R-:W1:Y:S01]  /*bff0*/  LDCU.64 UR4, c[0x0][0x5c8] ;  /* 0x0000b900ff0477ac */ /* 0x000e620008000a00 */
[----:B------:R-:W-:-:S04]  /*c000*/  UIADD3 UR10, UPT, UPT, UR27, UR29, URZ ;  /* 0x0000001d1b0a7290 */ /* 0x000fc8000fffe0ff */
[----:B-1----:R-:W-:Y:S02]  /*c010*/  UIMAD.WIDE.U32 UR14, UR10, UR4, URZ ;  /* 0x000000040a0e72a5 */ /* 0x002fe4000f8e00ff */
[----:B------:R-:W-:-:S04]  /*c020*/  UIMAD UR10, UR10, UR5, URZ ;  /* 0x000000050a0a72a4 */ /* 0x000fc8000f8e02ff */
[----:B------:R-:W-:-:S06]  /*c030*/  UIADD3 UR10, UPT, UPT, UR15, UR10, URZ ;  /* 0x0000000a0f0a7290 */ /* 0x000fcc000fffe0ff */
[----:B------:R-:W-:-:S07]  /*c040*/  MOV R20, UR10 ;  /* 0x0000000a00147c02 */ /* 0x000fce0008000f00 */
.L_x_2159:
        /* <DEDUP_REMOVED lines=13> */
[C---:B------:R-:W-:Y:S01]  /*c120*/  VIADD R6, R157.reuse, 0x60 ;  /* 0x000000609d067836 */ /* 0x040fe20000000000 */
[----:B------:R-:W-:Y:S01]  /*c130*/  UIMAD UR11, UR13, UR8, URZ ;  /* 0x000000080d0b72a4 */ /* 0x000fe2000f8e02ff */
[----:B------:R-:W3:Y:S01]  /*c140*/  LDC.64 R34, c[0x0][0x5e0] ;  /* 0x00017800ff227b82 */ /* 0x000ee20000000a00 */
[----:B------:R-:W-:Y:S01]  /*c150*/  LOP3.LUT R2, R2, 0x38, R155, 0xf8, !PT ;  /* 0x0000003802027812 */ /* 0x000fe200078ef89b */
[----:B------:R-:W-:Y:S01]  /*c160*/  IMAD.U32 R3, RZ, RZ, UR43 ;  /* 0x0000002bff037e24 */ /* 0x000fe2000f8e00ff */
[----:B------:R-:W-:Y:S01]  /*c170*/  UIMAD UR11, UR12, UR9, UR11 ;  /* 0x000000090c0b72a4 */ /* 0x000fe2000f8e020b */
[----:B------:R-:W-:Y:S01]  /*c180*/  BSSY.RECONVERGENT B0, `(.L_x_2160) ;  /* 0x0000019000007945 */ /* 0x000fe20003800200 */
[----:B------:R-:W-:Y:S01]  /*c190*/  IADD3 R2, P0, PT, R2, UR28, RZ ;  /* 0x0000001c02027c10 */ /* 0x000fe2000ff1e0ff */
[----:B------:R-:W-:Y:S01]  /*c1a0*/  IMAD.X R33, RZ, RZ, RZ, P2 ;  /* 0x000000ffff217224 */ /* 0x000fe200010e06ff */
[----:B------:R-:W-:Y:S01]  /*c1b0*/  IADD3 R29, P1, PT, R157, 0x40, RZ ;  /* 0x000000409d1d7810 */ /* 0x000fe20007f3e0ff */
[----:B------:R4:W3:Y:S01]  /*c1c0*/  LDS.128 R16, [R137+0xd000] ;  /* 0x00d0000089107984 */ /* 0x0008e20000000c00 */
[----:B--2---:R-:W-:Y:S01]  /*c1d0*/  ISETP.GE.AND P6, PT, R182, UR10, PT ;  /* 0x0000000ab6007c0c */ /* 0x004fe2000bfc6270 */
[----:B------:R-:W-:-:S03]  /*c1e0*/  IMAD.U32 R3, RZ, RZ, UR11 ;  /* 0x0000000bff037e24 */ /* 0x000fc6000f8e00ff */
        /* <DEDUP_REMOVED lines=18> */
.L_x_2161:
[----:B------:R-:W-:Y:S05]  /*c310*/  BSYNC.RECONVERGENT B0 ;  /* 0x0000000000007941 */ /* 0x000fea0003800200 */
.L_x_2160:
        /* <DEDUP_REMOVED lines=12> */
.L_x_2163:
[----:B------:R-:W-:Y:S05]  /*c3e0*/  BSYNC.RECONVERGENT B0 ;  /* 0x0000000000007941 */ /* 0x000fea0003800200 */
.L_x_2162:
        /* <DEDUP_REMOVED lines=14> */
.L_x_2165:
[----:B------:R-:W-:Y:S05]  /*c4d0*/  BSYNC.RECONVERGENT B0 ;  /* 0x0000000000007941 */ /* 0x000fea0003800200 */
.L_x_2164:
        /* <DEDUP_REMOVED lines=15> */
.L_x_2167:
[----:B------:R-:W-:Y:S05]  /*c5d0*/  BSYNC.RECONVERGENT B0 ;  /* 0x0000000000007941 */ /* 0x000fea0003800200 */
.L_x_2166:
        /* <DEDUP_REMOVED lines=10> */
[----:B------:R-:W-:-:S04]  /*c680*/  IADD3 R2, P0, PT, R2, UR14, RZ ;  /* 0x0000000e02027c10 */ /* 0x000fc8000ff1e0ff */
        /* <DEDUP_REMOVED lines=21> */
.L_x_2169:
[----:B------:R-:W-:Y:S05]  /*c7e0*/  BSYNC.RECONVERGENT B0 ;  /* 0x0000000000007941 */ /* 0x000fea0003800200 */
.L_x_2168:
        /* <DEDUP_REMOVED lines=12> */
.L_x_2171:
[----:B------:R-:W-:Y:S05]  /*c8b0*/  BSYNC.RECONVERGENT B0 ;  /* 0x0000000000007941 */ /* 0x000fea0003800200 */
.L_x_2170:
        /* <DEDUP_REMOVED lines=11> */
.L_x_2110:
[----:B------:R-:W-:Y:S05]  /*c970*/  BSYNC.RECONVERGENT B1 ;  /* 0x0000000000017941 */ /* 0x000fea0003800200 */
.L_x_2084:
        /* <DEDUP_REMOVED lines=11> */
.L_x_2173:
        /* <DEDUP_REMOVED lines=13> */
.L_x_2789:


//--------------------- .text._ZN5flash44flash_bwd_dq_dk_dv_loop_seqk_parallel_kernelI23Flash_bwd_kernel_traitsILi64ELi128ELi128ELi8ELi4ELi4ELi4ELb0ELb0EN7cutlass10bfloat16_tE19Flash_kernel_traitsILi64ELi128ELi128ELi8ES3_EELb0ELb0ELb1ELb0ELb0ELb0ELb1EEEvNS_16Flash_bwd_paramsE --------------------------
	.section	.text._ZN5flash44flash_bwd_dq_dk_dv_loop_seqk_parallel_kernelI23Flash_bwd_kernel_traitsILi64ELi128ELi128ELi8ELi4ELi4ELi4ELb0ELb0EN7cutlass10bfloat16_tE19Flash_kernel_traitsILi64ELi128ELi128ELi8ES3_EELb0ELb0ELb1ELb0ELb0ELb0ELb1EEEvNS_16Flash_bwd_paramsE,"ax",@progbits
	.align	128
        .global         _ZN5flash44flash_bwd_dq_dk_dv_loop_seqk_parallel_kernelI23Flash_bwd_kernel_traitsILi64ELi128ELi128ELi8ELi4ELi4ELi4ELb0ELb0EN7cutlass10bfloat16_tE19Flash_kernel_traitsILi64ELi128ELi128ELi8ES3_EELb0ELb0ELb1ELb0ELb0ELb0ELb1EEEvNS_16Flash_bwd_paramsE
        .type           _ZN5flash44flash_bwd_dq_dk_dv_loop_seqk_parallel_kernelI23Flash_bwd_kernel_traitsILi64ELi128ELi128ELi8ELi4ELi4ELi4ELb0ELb0EN7cutlass10bfloat16_tE19Flash_kernel_traitsILi64ELi128ELi128ELi8ES3_EELb0ELb0ELb1ELb0ELb0ELb0ELb1EEEvNS_16Flash_bwd_paramsE,@function
        .size           _ZN5flash44flash_bwd_dq_dk_dv_loop_seqk_parallel_kernelI23Flash_bwd_kernel_traitsILi64ELi128ELi128ELi8ELi4ELi4ELi4ELb0ELb0EN7cutlass10bfloat16_tE19Flash_kernel_traitsILi64ELi128ELi128ELi8ES3_EELb0ELb0ELb1ELb0ELb0ELb0ELb1EEEvNS_16Flash_bwd_paramsE,(.L_x_2790 - _ZN5flash44flash_bwd_dq_dk_dv_loop_seqk_parallel_kernelI23Flash_bwd_kernel_traitsILi64ELi128ELi128ELi8ELi4ELi4ELi4ELb0ELb0EN7cutlass10bfloat16_tE19Flash_kernel_traitsILi64ELi128ELi128ELi8ES3_EELb0ELb0ELb1ELb0ELb0ELb0ELb1EEEvNS_16Flash_bwd_paramsE)
        .other          _ZN5flash44flash_bwd_dq_dk_dv_loop_seqk_parallel_kernelI23Flash_bwd_kernel_traitsILi64ELi128ELi128ELi8ELi4ELi4ELi4ELb0ELb0EN7cutlass10bfloat16_tE19Flash_kernel_traitsILi64ELi128ELi128ELi8ES3_EELb0ELb0ELb1ELb0ELb0ELb0ELb1EEEvNS_16Flash_bwd_paramsE,@"STO_CUDA_ENTRY STV_DEFAULT"
_ZN5flash44flash_bwd_dq_dk_dv_loop_seqk_parallel_kernelI23Flash_bwd_kernel_traitsILi64ELi128ELi128ELi8ELi4ELi4ELi4ELb0ELb0EN7cutlass10bfloat16_tE19Flash_kernel_traitsILi64ELi128ELi128ELi8ES3_EELb0ELb0ELb1ELb0ELb0ELb0ELb1EEEvNS_16Flash_bwd_paramsE:
.text._ZN5flash44flash_bwd_dq_dk_dv_loop_seqk_parallel_kernelI23Flash_bwd_kernel_traitsILi64ELi128ELi128ELi8ELi4ELi4ELi4ELb0ELb0EN7cutlass10bfloat16_tE19Flash_kernel_traitsILi64ELi128ELi128ELi8ES3_EELb0ELb0ELb1ELb0ELb0ELb0ELb1EEEvNS_16Flash_bwd_paramsE:
        /* <DEDUP_REMOVED lines=49> */
.L_x_2263:
[----:B-1----:R-:W1:Y:S01]  /*0310*/  LDCU.64 UR8, c[0x0][0x478] ;  /* 0x00008f00ff0877ac */ /* 0x002e620008000a00 */
[----:B------:R-:W-:Y:S02]  /*0320*/  PLOP3.LUT P1, PT, PT, PT, UP3, 0x80, 0x8 ;  /* 0x000000000008781c */ /* 0x000fe40003f2f038 */
[----:B------:R-:W-:Y:S01]  /*0330*/  PLOP3.LUT P4, PT, PT, PT, UP5, 0x80, 0x8 ;  /* 0x000000000008781c */ /* 0x000fe20003f8f058 */
[----:B------:R-:W-:Y:S01]  /*0340*/  @UP3 ULEA UR12, UP0, UR44, UR6, 0x2 ;  /* 0x000000062c0c3291 */ /* 0x000fe2000f8010ff */
[----:B------:R-:W-:Y:S01]  /*0350*/  PLOP3.LUT P2, PT, PT, PT, UP4, 0x80, 0x8 ;  /* 0x000000000008781c */ /* 0x000fe20003f4f048 */
[----:B------:R-:W-:Y:S02]  /*0360*/  UISETP.NE.AND UP2, UPT, UR26, URZ, UPT ;  /* 0x000000ff1a00728c */ /* 0x000fe4000bf45270 */
[----:B------:R-:W-:Y:S02]  /*0370*/  @UP3 ULEA.HI.X UR13, UR44, UR7, URZ, 0x2, UP0 ;  /* 0x000000072c0d3291 */ /* 0x000fe400080f14ff */
[----:B--2-4-:R-:W-:-:S04]  /*0380*/  IMAD.U32 R4, RZ, RZ, UR12 ;  /* 0x0000000cff047e24 */ /* 0x014fc8000f8e00ff */
[----:B------:R-:W-:Y:S01]  /*0390*/  IMAD.U32 R5, RZ, RZ, UR13 ;  /* 0x0000000dff057e24 */ /* 0x000fe2000f8e00ff */
[----:B----4-:R-:W-:Y:S02]  /*03a0*/  UIMAD.WIDE.U32 UR12, UR44, 0x4, UR28 ;  /* 0x000000042c0c78a5 */ /* 0x010fe4000f8e001c */
[----:B-1----:R-:W-:Y:S02]  /*03b0*/  UISETP.NE.U32.AND UP0, UPT, UR8, URZ, UPT ;  /* 0x000000ff0800728c */ /* 0x002fe4000bf05070 */
[----:B------:R-:W3:Y:S02]  /*03c0*/  @P1 LDG.E R6, desc[UR34][R4.64] ;  /* 0x0000002204061981 */ /* 0x000ee4000c1e1900 */
        /* <DEDUP_REMOVED lines=9> */
[----:B------:R5:W2:Y:S01]  /*0460*/  @P0 LDG.E R4, desc[UR34][R2.64] ;  /* 0x0000002202040981 */ /* 0x000aa2000c1e1900 */
[----:B------:R-:W-:Y:S01]  /*0470*/  UMOV UR36, URZ ;  /* 0x000000ff00247c82 */ /* 0x000fe20008000000 */
[----:B----4-:R-:W-:-:S04]  /*0480*/  @!UP0 UISETP.NE.U32.AND UP1, UPT, UR8, URZ, UPT ;  /* 0x000000ff0800828c */ /* 0x010fc8000bf25070 */
[----:B------:R-:W-:Y:S01]  /*0490*/  @!UP0 UISETP.NE.AND.EX UP1, UPT, UR9, URZ, UPT, UP1 ;  /* 0x000000ff0900828c */ /* 0x000fe2000bf25310 */
[----:B------:R-:W-:Y:S01]  /*04a0*/  UMOV UR43, 0xffffffff ;  /* 0xffffffff002b7882 */ /* 0x000fe20000000000 */
[----:B------:R-:W-:Y:S02]  /*04b0*/  UMOV UR40, 0xffffffff ;  /* 0xffffffff00287882 */ /* 0x000fe40000000000 */
        /* <DEDUP_REMOVED lines=8> */
[----:B------:R-:W-:Y:S01]  /*0540*/  USHF.L.U32 UR27, UR37, 0x7, URZ ;  /* 0x00000007251b7899 */ /* 0x000fe200080006ff */
[----:B---3--:R-:W-:Y:S02]  /*0550*/  @P1 R2UR UR36, R6 ;  /* 0x00000000062412ca */ /* 0x008fe400000e0000 */
[----:B--2---:R-:W-:-:S13]  /*0560*/  @P0 R2UR UR33, R4 ;  /* 0x00000000042102ca */ /* 0x004fda00000e0000 */
        /* <DEDUP_REMOVED lines=14> */
.L_x_2174:
        /* <DEDUP_REMOVED lines=42> */
.L_x_2176:
[----:B------:R-:W1:Y:S01]  /*08f0*/  LDCU.64 UR16, c[0x0][0x3b8] ;  /* 0x00007700ff1077ac */ /* 0x000e620008000a00 */
[----:B------:R-:W-:-:S04]  /*0900*/  UIADD3 UR5, UPT, UPT, UR36, UR40, URZ ;  /* 0x0000002824057290 */ /* 0x000fc8000fffe0ff */
[----:B-1----:R-:W-:Y:S02]  /*0910*/  UIMAD.WIDE.U32 UR50, UR5, UR16, URZ ;  /* 0x00000010053272a5 */ /* 0x002fe4000f8e00ff */
[----:B------:R-:W-:-:S04]  /*0920*/  UIMAD UR5, UR5, UR17, URZ ;  /* 0x00000011050572a4 */ /* 0x000fc8000f8e02ff */
[----:B------:R-:W-:-:S06]  /*0930*/  UIADD3 UR5, UPT, UPT, UR51, UR5, URZ ;  /* 0x0000000533057290 */ /* 0x000fcc000fffe0ff */
[----:B------:R-:W-:-:S07]  /*0940*/  MOV R21, UR5 ;  /* 0x0000000500157c02 */ /* 0x000fce0008000f00 */
.L_x_2177:
        /* <DEDUP_REMOVED lines=44> */
.L_x_2178:
[----:B------:R-:W1:Y:S01]  /*0c10*/  LDCU.64 UR14, c[0x0][0x3c0] ;  /* 0x00007800ff0e77ac */ /* 0x000e620008000a00 */
[----:B------:R-:W-:-:S04]  /*0c20*/  UIADD3 UR8, UPT, UPT, UR36, UR40, URZ ;  /* 0x0000002824087290 */ /* 0x000fc8000fffe0ff */
[----:B-1----:R-:W-:Y:S02]  /*0c30*/  UIMAD.WIDE.U32 UR10, UR8, UR14, URZ ;  /* 0x0000000e080a72a5 */ /* 0x002fe4000f8e00ff */
[----:B------:R-:W-:-:S04]  /*0c40*/  UIMAD UR8, UR8, UR15, URZ ;  /* 0x0000000f080872a4 */ /* 0x000fc8000f8e02ff */
[----:B------:R-:W-:Y:S01]  /*0c50*/  UIADD3 UR8, UPT, UPT, UR11, UR8, URZ ;  /* 0x000000080b087290 */ /* 0x000fe2000fffe0ff */
[----:B------:R-:W-:-:S05]  /*0c60*/  UMOV UR48, UR10 ;  /* 0x0000000a00307c82 */ /* 0x000fca0008000000 */
[----:B------:R-:W-:-:S07]  /*0c70*/  MOV R25, UR8 ;  /* 0x0000000800197c02 */ /* 0x000fce0008000f00 */
.L_x_2179:
        /* <DEDUP_REMOVED lines=28> */
.L_x_2180:
[----:B------:R-:W-:Y:S02]  /*0e40*/  UIMAD.WIDE.U32 UR54, UR62, UR43, URZ ;  /* 0x0000002b3e3672a5 */ /* 0x000fe4000f8e00ff */
[----:B------:R-:W-:-:S04]  /*0e50*/  UIMAD UR8, UR63, UR43, URZ ;  /* 0x0000002b3f0872a4 */ /* 0x000fc8000f8e02ff */
[----:B------:R-:W-:Y:S02]  /*0e60*/  UIADD3 UR8, UPT, UPT, UR55, UR8, URZ ;  /* 0x0000000837087290 */ /* 0x000fe4000fffe0ff */
.L_x_2181:
        /* <DEDUP_REMOVED lines=20> */
.L_x_2182:
[----:B------:R-:W1:Y:S01]  /*0fb0*/  LDCU UR51, c[0x0][0x434] ;  /* 0x00008680ff3377ac */ /* 0x000e620008000800 */
[----:B------:R-:W-:-:S04]  /*0fc0*/  UIMAD UR45, UR44, UR57, UR23 ;  /* 0x000000392c2d72a4 */ /* 0x000fc8000f8e0217 */
[----:B-1----:R-:W-:Y:S02]  /*0fd0*/  UIMAD UR51, UR45, UR51, URZ ;  /* 0x000000332d3372a4 */ /* 0x002fe4000f8e02ff */
.L_x_2183:
        /* <DEDUP_REMOVED lines=11> */
.L_x_2184:
[----:B------:R-:W1:Y:S01]  /*1090*/  LDCU UR55, c[0x0][0x444] ;  /* 0x00008880ff3777ac */ /* 0x000e620008000800 */
[----:B------:R-:W-:-:S04]  /*10a0*/  UIMAD UR43, UR44, UR57, UR23 ;  /* 0x000000392c2b72a4 */ /* 0x000fc8000f8e0217 */
[----:B-1----:R-:W-:-:S12]  /*10b0*/  UIMAD UR55, UR43, UR55, URZ ;  /* 0x000000372b3772a4 */ /* 0x002fd8000f8e02ff */
.L_x_2185:
        /* <DEDUP_REMOVED lines=25> */
[----:B------:R-:W-:-:S02]  /*1250*/  SHF.R.U32.HI R20, RZ, 0x5, R184 ;  /* 0x00000005ff147819 */ /* 0x000fc400000116b8 */
[----:B------:R-:W-:Y:S01]  /*1260*/  LOP3.LUT R10, R29, 0x38, RZ, 0xc0, !PT ;  /* 0x000000381d0a7812 */ /* 0x000fe200078ec0ff */
[----:B------:R-:W-:Y:S01]  /*1270*/  UISETP.LT.AND UP0, UPT, URZ, UR43, UPT ;  /* 0x0000002bff00728c */ /* 0x000fe2000bf01270 */
[----:B------:R-:W-:Y:S01]  /*1280*/  LOP3.LUT R17, R184, 0x1f, RZ, 0xc0, !PT ;  /* 0x0000001fb8117812 */ /* 0x000fe200078ec0ff */
[----:B------:R-:W2:Y:S01]  /*1290*/  LDCU.64 UR8, c[0x0][0x3c8] ;  /* 0x00007900ff0877ac */ /* 0x000ea20008000a00 */
[----:B------:R-:W-:Y:S01]  /*12a0*/  SHF.R.U32.HI R26, RZ, 0x3, R184 ;  /* 0x00000003ff1a7819 */ /* 0x000fe200000116b8 */
[----:B------:R-:W-:Y:S01]  /*12b0*/  IMAD.WIDE.U32 R2, R14, UR12, R10 ;  /* 0x0000000c0e027c25 */ /* 0x000fe2000f8e000a */
[----:B------:R-:W-:-:S03]  /*12c0*/  USEL UR43, URZ, UR43, !UP0 ;  /* 0x0000002bff2b7287 */ /* 0x000fc6000c000000 */
[----:B------:R-:W-:Y:S01]  /*12d0*/  VIADD R28, R26, 0x20 ;  /* 0x000000201a1c7836 */ /* 0x000fe20000000000 */
[----:B------:R-:W-:Y:S01]  /*12e0*/  IADD3 R4, P0, PT, R2, UR52, RZ ;  /* 0x0000003402047c10 */ /* 0x000fe2000ff1e0ff */
[----:B------:R-:W-:Y:S01]  /*12f0*/  UISETP.GT.AND UP0, UPT, UR47, UR43, UPT ;  /* 0x0000002b2f00728c */ /* 0x000fe2000bf04270 */
[----:B------:R-:W-:Y:S02]  /*1300*/  VIADD R27, R26, 0x60 ;  /* 0x000000601a1b7836 */ /* 0x000fe40000000000 */
        /* <DEDUP_REMOVED lines=14> */
[----:B-1----:R-:W-:-:S04]  /*13f0*/  IMAD.WIDE.U32 R4, R12, UR21, RZ ;  /* 0x000000150c047c25 */ /* 0x002fc8000f8e00ff */
[----:B------:R-:W-:Y:S01]  /*1400*/  IMAD.IADD R3, R3, 0x1, R0 ;  /* 0x0000000103037824 */ /* 0x000fe200078e0200 */
[----:B------:R-:W-:Y:S01]  /*1410*/  SEL R4, R4, RZ, P3 ;  /* 0x000000ff04047207 */ /* 0x000fe20001800000 */
[----:B------:R-:W-:Y:S01]  /*1420*/  IMAD R0, R20, UR56, R17 ;  /* 0x0000003814007c24 */ /* 0x000fe2000f8e0211 */
[----:B------:R-:W-:Y:S01]  /*1430*/  USHF.L.U32 UR56, UR56, 0x7, URZ ;  /* 0x0000000738387899 */ /* 0x000fe200080006ff */
[----:B------:R-:W-:Y:S01]  /*1440*/  IMAD R5, R13, UR21, R5 ;  /* 0x000000150d057c24 */ /* 0x000fe2000f8e0205 */
[----:B------:R-:W-:Y:S01]  /*1450*/  IADD3 R17, P2, PT, R26, 0x20, RZ ;  /* 0x000000201a117810 */ /* 0x000fe20007f5e0ff */
[----:B---3--:R-:W-:Y:S01]  /*1460*/  IMAD.WIDE.U32 R2, R18, UR23, R2 ;  /* 0x0000001712027c25 */ /* 0x008fe2000f8e0002 */
[----:B------:R-:W-:Y:S02]  /*1470*/  IADD3 R13, P1, P0, R0, UR54, R4 ;  /* 0x00000036000d7c10 */ /* 0x000fe4000f83e004 */
[----:B------:R-:W-:Y:S01]  /*1480*/  SHF.R.S32.HI R12, RZ, 0x1f, R0 ;  /* 0x0000001fff0c7819 */ /* 0x000fe20000011400 */
[----:B------:R-:W-:Y:S01]  /*1490*/  IMAD R3, R19, UR23, R3 ;  /* 0x0000001713037c24 */ /* 0x000fe2000f8e0203 */
[----:B------:R-:W-:Y:S01]  /*14a0*/  SEL R0, R5, RZ, P3 ;  /* 0x000000ff05007207 */ /* 0x000fe20001800000 */
[----:B------:R-:W-:-:S03]  /*14b0*/  IMAD.WIDE.U32 R4, R26, R14, R6 ;  /* 0x0000000e1a047225 */ /* 0x000fc600078e0006 */
[----:B------:R-:W-:Y:S01]  /*14c0*/  IADD3.X R7, PT, PT, R12, UR53, R0, P1, P0 ;  /* 0x000000350c077c10 */ /* 0x000fe20008fe0400 */
[----:B------:R-:W-:Y:S01]  /*14d0*/  IMAD R6, R26, R15, R5 ;  /* 0x0000000f1a067224 */ /* 0x000fe200078e0205 */
[----:B----4-:R-:W-:Y:S01]  /*14e0*/  LEA R31, P1, R4, UR12, 0x1 ;  /* 0x0000000c041f7c11 */ /* 0x010fe2000f8208ff */
[----:B------:R-:W-:Y:S01]  /*14f0*/  IMAD.U32 R0, RZ, RZ, UR56 ;  /* 0x00000038ff007e24 */ /* 0x000fe2000f8e00ff */
[----:B------:R-:W-:Y:S01]  /*1500*/  IADD3 R5, P0, PT, R13, UR56, RZ ;  /* 0x000000380d057c10 */ /* 0x000fe2000ff1e0ff */
[----:B------:R-:W-:Y:S01]  /*1510*/  IMAD.WIDE.U32 R2, R26, R8, R2 ;  /* 0x000000081a027225 */ /* 0x000fe200078e0002 */
[----:B------:R-:W-:Y:S01]  /*1520*/  LEA.HI.X R30, R4, UR13, R6, 0x1, P1 ;  /* 0x0000000d041e7c11 */ /* 0x000fe200088f0c06 */
[----:B------:R1:W-:Y:S01]  /*1530*/  STL [R1+0x10], R31 ;  /* 0x0000101f01007387 */ /* 0x0003e20000100800 */
[----:B------:R-:W-:Y:S01]  /*1540*/  LEA.HI.X.SX32 R4, R0, R7, 0x1, P0 ;  /* 0x0000000700047211 */ /* 0x000fe200000f0eff */
[----:B------:R-:W-:Y:S01]  /*1550*/  IMAD R0, R26, R9, R3 ;  /* 0x000000091a007224 */ /* 0x000fe200078e0203 */
[----:B--2---:R-:W-:Y:S01]  /*1560*/  LEA R33, P1, R2, UR10, 0x1 ;  /* 0x0000000a02217c11 */ /* 0x004fe2000f8208ff */
[----:B------:R1:W-:Y:S01]  /*1570*/  STL [R1+0xc], R30 ;  /* 0x00000c1e01007387 */ /* 0x0003e20000100800 */
[C---:B-----5:R-:W-:Y:S01]  /*1580*/  LEA R244, P0, R5.reuse, UR8, 0x2 ;  /* 0x0000000805f47c11 */ /* 0x060fe2000f8010ff */
[----:B------:R-:W-:Y:S01]  /*1590*/  IMAD.SHL.U32 R6, R14, 0x20, RZ ;  /* 0x000000200e067824 */ /* 0x000fe200078e00ff */
[----:B------:R-:W-:Y:S01]  /*15a0*/  LEA.HI.X R32, R2, UR11, R0, 0x1, P1 ;  /* 0x0000000b02207c11 */ /* 0x000fe200088f0c00 */
[----:B------:R1:W-:Y:S01]  /*15b0*/  STL [R1+0x8], R33 ;  /* 0x0000082101007387 */ /* 0x0003e20000100800 */
[----:B------:R-:W-:Y:S01]  /*15c0*/  LEA.HI.X R245, R5, UR9, R4, 0x2, P0 ;  /* 0x0000000905f57c11 */ /* 0x000fe200080f1404 */
[----:B------:R-:W-:Y:S01]  /*15d0*/  IMAD.X R20, RZ, RZ, RZ, P2 ;  /* 0x000000ffff147224 */ /* 0x000fe200010e06ff */
[C---:B------:R-:W-:Y:S01]  /*15e0*/  IADD3 R18, P1, PT, R26.reuse, 0x40, RZ ;  /* 0x000000401a127810 */ /* 0x040fe20007f3e0ff */
[----:B------:R1:W-:Y:S01]  /*15f0*/  STL [R1+0x4], R32 ;  /* 0x0000042001007387 */ /* 0x0003e20000100800 */
[----:B------:R-:W-:Y:S01]  /*1600*/  IADD3 R19, P0, PT, R26, 0x60, RZ ;  /* 0x000000601a137810 */ /* 0x000fe20007f1e0ff */
[----:B------:R-:W-:Y:S01]  /*1610*/  UIMAD.WIDE UR10, UR55, 0x4, UR58 ;  /* 0x00000004370a78a5 */ /* 0x000fe2000f8e023a */
[----:B------:R-:W-:Y:S01]  /*1620*/  SHF.L.U64.HI R7, R14, 0x5, R15 ;  /* 0x000000050e077819 */ /* 0x000fe2000001020f */
[----:B------:R-:W-:Y:S01]  /*1630*/  IMAD.X R22, RZ, RZ, RZ, P1 ;  /* 0x000000ffff167224 */ /* 0x000fe200008e06ff */
[C---:B------:R-:W-:Y:S01]  /*1640*/  SHF.L.U64.HI R5, R8.reuse, 0x5, R9 ;  /* 0x0000000508057819 */ /* 0x040fe20000010209 */
[----:B------:R-:W-:Y:S01]  /*1650*/  UIMAD.WIDE UR52, UR51, 0x4, UR60 ;  /* 0x00000004333478a5 */ /* 0x000fe2000f8e023c */
[----:B------:R-:W-:-:S02]  /*1660*/  SHF.L.U32 R4, R8, 0x5, RZ ;  /* 0x0000000508047819 */ /* 0x000fc400000006ff */
[----:B------:R-:W-:Y:S02]  /*1670*/  IADD3 R13, PT, PT, R26, 0x40, RZ ;  /* 0x000000401a0d7810 */ /* 0x000fe40007ffe0ff */
[----:B------:R-:W-:Y:S01]  /*1680*/  IADD3.X R23, PT, PT, RZ, RZ, RZ, P0, !PT ;  /* 0x000000ffff177210 */ /* 0x000fe200007fe4ff */
[----:B------:R-:W-:Y:S06]  /*1690*/  BRA.U UP0, `(.L_x_2186) ;  /* 0x0000000900787547 */ /* 0x000fec000b800000 */
        /* <DEDUP_REMOVED lines=10> */
[----:B------:R-:W-:-:S06]  /*1740*/  UIMAD UR9, UR44, UR9, UR17 ;  /* 0x000000092c0972a4 */ /* 0x000fcc000f8e0211 */
[----:B------:R-:W-:Y:S01]  /*1750*/  MOV R0, UR9 ;  /* 0x0000000900007c02 */ /* 0x000fe20008000f00 */
[----:B------:R-:W-:Y:S05]  /*1760*/  BRA `(.L_x_2188) ;  /* 0x0000000000187947 */ /* 0x000fea0003800000 */
.L_x_2187:
[----:B------:R-:W2:Y:S01]  /*1770*/  LDCU.64 UR12, c[0x0][0x5c0] ;  /* 0x0000b800ff0c77ac */ /* 0x000ea20008000a00 */
[----:B------:R-:W-:-:S04]  /*1780*/  UIADD3 UR8, UPT, UPT, UR36, UR40, URZ ;  /* 0x0000002824087290 */ /* 0x000fc8000fffe0ff */
[----:B--2---:R-:W-:Y:S02]  /*1790*/  UIMAD.WIDE.U32 UR16, UR8, UR12, URZ ;  /* 0x0000000c081072a5 */ /* 0x004fe4000f8e00ff */
[----:B------:R-:W-:-:S04]  /*17a0*/  UIMAD UR8, UR8, UR13, URZ ;  /* 0x0000000d080872a4 */ /* 0x000fc8000f8e02ff */
[----:B------:R-:W-:-:S06]  /*17b0*/  UIADD3 UR8, UPT, UPT, UR17, UR8, URZ ;  /* 0x0000000811087290 */ /* 0x000fcc000fffe0ff */
[----:B------:R-:W-:Y:S02]  /*17c0*/  MOV R0, UR8 ;  /* 0x0000000800007c02 */ /* 0x000fe40008000f00 */
.L_x_2188:
        /* <DEDUP_REMOVED lines=12> */
[----:B------:R-:W-:Y:S06]  /*1890*/  BRA `(.L_x_2190) ;  /* 0x0000000000187947 */ /* 0x000fec0003800000 */
.L_x_2189:
[----:B------:R-:W2:Y:S01]  /*18a0*/  LDCU.64 UR10, c[0x0][0x5c8] ;  /* 0x0000b900ff0a77ac */ /* 0x000ea20008000a00 */
[----:B------:R-:W-:-:S04]  /*18b0*/  UIADD3 UR36, UPT, UPT, UR36, UR40, URZ ;  /* 0x0000002824247290 */ /* 0x000fc8000fffe0ff */
[----:B--2---:R-:W-:Y:S02]  /*18c0*/  UIMAD.WIDE.U32 UR14, UR36, UR10, URZ ;  /* 0x0000000a240e72a5 */ /* 0x004fe4000f8e00ff */
[----:B------:R-:W-:-:S04]  /*18d0*/  UIMAD UR36, UR36, UR11, URZ ;  /* 0x0000000b242472a4 */ /* 0x000fc8000f8e02ff */
[----:B------:R-:W-:-:S06]  /*18e0*/  UIADD3 UR36, UPT, UPT, UR15, UR36, URZ ;  /* 0x000000240f247290 */ /* 0x000fcc000fffe0ff */
[----:B------:R-:W-:-:S07]  /*18f0*/  MOV R12, UR36 ;  /* 0x00000024000c7c02 */ /* 0x000fce0008000f00 */
.L_x_2190:
[----:B------:R-:W2:Y:S01]  /*1900*/  LDCU UR8, c[0x0][0x440] ;  /* 0x00008800ff0877ac */ /* 0x000ea20008000800 */
        /* <DEDUP_REMOVED lines=8> */
[----:B--2---:R-:W-:Y:S01]  /*1990*/  ISETP.GE.AND P0, PT, R10, UR8, PT ;  /* 0x000000080a007c0c */ /* 0x004fe2000bf06270 */
[----:B------:R-:W2:Y:S03]  /*19a0*/  LDCU.64 UR8, c[0x0][0x5d8] ;  /* 0x0000bb00ff0877ac */ /* 0x000ea60008000a00 */
[----:B------:R-:W-:Y:S02]  /*19b0*/  ISETP.GE.OR P3, PT, R26, UR33, P0 ;  /* 0x000000211a007c0c */ /* 0x000fe40008766670 */
[----:B------:R-:W-:Y:S02]  /*19c0*/  ISETP.GE.OR P2, PT, R28, UR33, P0 ;  /* 0x000000211c007c0c */ /* 0x000fe40008746670 */
[----:B------:R-:W-:-:S02]  /*19d0*/  ISETP.GE.OR P1, PT, R13, UR33, P0 ;  /* 0x000000210d007c0c */ /* 0x000fc40008726670 */
[----:B------:R-:W-:-:S07]  /*19e0*/  ISETP.GE.OR P0, PT, R27, UR33, P0 ;  /* 0x000000211b007c0c */ /* 0x000fce0008706670 */
[----:B------:R-:W3:Y:S01]  /*19f0*/  @!P3 LDC.64 R4, c[0x0][0x560] ;  /* 0x00015800ff04bb82 */ /* 0x000ee20000000a00 */
[----:B--2---:R-:W-:Y:S02]  /*1a00*/  IMAD.U32 R0, RZ, RZ, UR8 ;  /* 0x00000008ff007e24 */ /* 0x004fe4000f8e00ff */
[----:B------:R-:W-:Y:S02]  /*1a10*/  IMAD.U32 R6, RZ, RZ, UR9 ;  /* 0x00000009ff067e24 */ /* 0x000fe4000f8e00ff */
[----:B------:R-:W-:-:S04]  /*1a20*/  IMAD.WIDE.U32 R8, R0, UR23, R2 ;  /* 0x0000001700087c25 */ /* 0x000fc8000f8e0002 */
[----:B------:R-:W-:Y:S02]  /*1a30*/  IMAD R7, R6, UR23, R9 ;  /* 0x0000001706077c24 */ /* 0x000fe4000f8e0209 */
[----:B------:R-:W-:-:S04]  /*1a40*/  @!P3 IMAD.MOV.U32 R6, RZ, RZ, R8 ;  /* 0x000000ffff06b224 */ /* 0x000fc800078e0008 */
[----:B------:R-:W-:-:S04]  /*1a50*/  @!P3 IMAD.WIDE.U32 R2, R26, UR12, R6 ;  /* 0x0000000c1a02bc25 */ /* 0x000fc8000f8e0006 */
[----:B------:R-:W-:Y:S01]  /*1a60*/  @!P3 IMAD R0, R26, UR13, R3 ;  /* 0x0000000d1a00bc24 */ /* 0x000fe2000f8e0203 */
[----:B---3--:R-:W-:-:S04]  /*1a70*/  @!P3 LEA R4, P4, R2, R4, 0x1 ;  /* 0x000000040204b211 */ /* 0x008fc800078808ff */
[----:B------:R-:W-:-:S05]  /*1a80*/  @!P3 LEA.HI.X R5, R2, R5, R0, 0x1, P4 ;  /* 0x000000050205b211 */ /* 0x000fca00020f0c00 */
[----:B------:R2:W-:Y:S01]  /*1a90*/  @!P3 STG.E.128 desc[UR34][R4.64], RZ ;  /* 0x000000ff0400b986 */ /* 0x0005e2000c101d22 */
        /* <DEDUP_REMOVED lines=11> */
.L_x_2192:
[----:B------:R-:W-:Y:S05]  /*1b50*/  BSYNC.RECONVERGENT B0 ;  /* 0x0000000000007941 */ /* 0x000fea0003800200 */
.L_x_2191:
[----:B------:R-:W-:Y:S04]  /*1b60*/  BSSY.RECONVERGENT B0, `(.L_x_2193) ;  /* 0x000000c000007945 */ /* 0x000fe80003800200 */
        /* <DEDUP_REMOVED lines=8> */
[----:B--23--:R-:W-:-:S04]  /*1bf0*/  LEA R4, P4, R2, UR8, 0x1 ;  /* 0x0000000802047c11 */ /* 0x00cfc8000f8808ff */
[----:B------:R-:W-:-:S05]  /*1c00*/  LEA.HI.X R5, R2, UR9, R0, 0x1, P4 ;  /* 0x0000000902057c11 */ /* 0x000fca000a0f0c00 */
[----:B------:R4:W-:Y:S04]  /*1c10*/  STG.E.128 desc[UR34][R4.64], RZ ;  /* 0x000000ff04007986 */ /* 0x0009e8000c101d22 */
.L_x_2194:
[----:B------:R-:W-:Y:S05]  /*1c20*/  BSYNC.RECONVERGENT B0 ;  /* 0x0000000000007941 */ /* 0x000fea0003800200 */
.L_x_2193:
[----:B------:R-:W-:Y:S04]  /*1c30*/  BSSY.RECONVERGENT B0, `(.L_x_2195) ;  /* 0x000000c000007945 */ /* 0x000fe80003800200 */
[----:B------:R-:W-:Y:S05]  /*1c40*/  @P0 BRA `(.L_x_2196) ;  /* 0x0000000000280947 */ /* 0x000fea0003800000 */
[----:B------:R-:W5:Y:S01]  /*1c50*/  LDCU.64 UR8, c[0x0][0x560] ;  /* 0x0000ac00ff0877ac */ /* 0x000f620008000a00 */
[----:B------:R-:W-:Y:S01]  /*1c60*/  MOV R2, R8 ;  /* 0x0000000800027202 */ /* 0x000fe20000000f00 */
[----:B------:R-:W-:Y:S01]  /*1c70*/  IMAD R0, R23, UR12, RZ ;  /* 0x0000000c17007c24 */ /* 0x000fe2000f8e02ff */
[----:B------:R-:W-:-:S03]  /*1c80*/  MOV R3, R7 ;  /* 0x0000000700037202 */ /* 0x000fc60000000f00 */
[C---:B------:R-:W-:Y:S02]  /*1c90*/  IMAD R0, R19.reuse, UR13, R0 ;  /* 0x0000000d13007c24 */ /* 0x040fe4000f8e0200 */
[----:B--234-:R-:W-:-:S05]  /*1ca0*/  IMAD.WIDE.U32 R4, R19, UR12, R2 ;  /* 0x0000000c13047c25 */ /* 0x01cfca000f8e0002 */
[----:B------:R-:W-:Y:S02]  /*1cb0*/  IADD3 R0, PT, PT, R5, R0, RZ ;  /* 0x0000000005007210 */ /* 0x000fe40007ffe0ff */
[----:B-----5:R-:W-:-:S04]  /*1cc0*/  LEA R2, P4, R4, UR8, 0x1 ;  /* 0x0000000804027c11 */ /* 0x020fc8000f8808ff */
[----:B------:R-:W-:-:S05]  /*1cd0*/  LEA.HI.X R3, R4, UR9, R0, 0x1, P4 ;  /* 0x0000000904037c11 */ /* 0x000fca000a0f0c00 */
[----:B------:R2:W-:Y:S04]  /*1ce0*/  STG.E.128 desc[UR34][R2.64], RZ ;  /* 0x000000ff02007986 */ /* 0x0005e8000c101d22 */
.L_x_2196:
[----:B------:R-:W-:Y:S05]  /*1cf0*/  BSYNC.RECONVERGENT B0 ;  /* 0x0000000000007941 */ /* 0x000fea0003800200 */
.L_x_2195:
[----:B------:R-:W5:Y:S01]  /*1d00*/  LDCU.64 UR8, c[0x0][0x5e0] ;  /* 0x0000bc00ff0877ac */ /* 0x000f620008000a00 */
[----:B--2---:R-:W-:Y:S01]  /*1d10*/  MOV R2, UR10 ;  /* 0x0000000a00027c02 */ /* 0x004fe20008000f00 */
[----:B---34-:R-:W2:Y:S01]  /*1d20*/  @!P3 LDC.64 R4, c[0x0][0x568] ;  /* 0x00015a00ff04bb82 */ /* 0x018ea20000000a00 */
        /* <DEDUP_REMOVED lines=27> */
.L_x_2198:
[----:B------:R-:W-:Y:S05]  /*1ee0*/  BSYNC.RECONVERGENT B0 ;  /* 0x0000000000007941 */ /* 0x000fea0003800200 */
.L_x_2197:
        /* <DEDUP_REMOVED lines=12> */
.L_x_2200:
[----:B------:R-:W-:Y:S05]  /*1fb0*/  BSYNC.RECONVERGENT B0 ;  /* 0x0000000000007941 */ /* 0x000fea0003800200 */
.L_x_2199:
        /* <DEDUP_REMOVED lines=10> */
[----:B------:R2:W-:Y:S01]  /*2060*/  STG.E.128 desc[UR34][R2.64], RZ ;  /* 0x000000ff02007986 */ /* 0x0005e2000c101d22 */
[----:B------:R-:W-:Y:S05]  /*2070*/  BRA `(.L_x_2201) ;  /* 0x000000a800507947 */ /* 0x000fea0003800000 */
.L_x_2186:
        /* <DEDUP_REMOVED lines=12> */
[----:B------:R-:W2:Y:S02]  /*2140*/  LDCU UR8, c[0x0][0x440] ;  /* 0x00008800ff0877ac */ /* 0x000ea40008000800 */
[----:B--2---:R-:W-:-:S13]  /*2150*/  ISETP.GE.AND P0, PT, R10, UR8, PT ;  /* 0x000000080a007c0c */ /* 0x004fda000bf06270 */
        /* <DEDUP_REMOVED lines=8> */
.L_x_2204:
[----:B------:R4:W-:Y:S01]  /*21e0*/  STS.128 [R0+0x8000], RZ ;  /* 0x008000ff00007388 */ /* 0x0009e20000000c00 */
[----:B------:R-:W-:Y:S05]  /*21f0*/  BRA `(.L_x_2205) ;  /* 0x0000000000047947 */ /* 0x000fea0003800000 */
.L_x_2203:
[----:B------:R2:W-:Y:S02]  /*2200*/  STS.128 [R0+0x8000], RZ ;  /* 0x008000ff00007388 */ /* 0x0005e40000000c00 */
.L_x_2205:
[----:B------:R-:W-:Y:S05]  /*2210*/  BSYNC.RECONVERGENT B0 ;  /* 0x0000000000007941 */ /* 0x000fea0003800200 */
.L_x_2202:
[----:B------:R-:W-:Y:S01]  /*2220*/  ISETP.GE.AND P6, PT, R28, UR9, PT ;  /* 0x000000091c007c0c */ /* 0x000fe2000bfc6270 */
[----:B------:R-:W-:Y:S01]  /*2230*/  BSSY.RECONVERGENT B0, `(.L_x_2206) ;  /* 0x000000f000007945 */ /* 0x000fe20003800200 */
[C---:B---3--:R-:W-:Y:S02]  /*2240*/  LEA R2, P0, R4.reuse, R33, 0x1 ;  /* 0x0000002104027211 */ /* 0x048fe400078008ff */
[----:B------:R-:W-:Y:S02]  /*2250*/  ISETP.GE.AND P5, PT, R13, UR9, PT ;  /* 0x000000090d007c0c */ /* 0x000fe4000bfa6270 */
[----:B------:R-:W-:Y:S02]  /*2260*/  ISETP.GE.AND P4, PT, R27, UR9, PT ;  /* 0x000000091b007c0c */ /* 0x000fe4000bf86270 */
[----:B------:R-:W-:-:S05]  /*2270*/  LEA.HI.X R3, R4, R32, R5, 0x1, P0 ;  /* 0x0000002004037211 */ /* 0x000fca00000f0c05 */
[----:B------:R3:W-:Y:S01]  /*2280*/  @P6 STS.128 [R0+0x9000], RZ ;  /* 0x009000ff00006388 */ /* 0x0007e20000000c00 */
[----:B------:R-:W-:Y:S05]  /*2290*/  @P6 BRA `(.L_x_2207) ;  /* 0x0000000000206947 */ /* 0x000fea0003800000 */
[----:B------:R-:W5:Y:S02]  /*22a0*/  LDCU UR8, c[0x0][0x440] ;  /* 0x00008800ff0877ac */ /* 0x000f640008000800 */
[----:B-----5:R-:W-:-:S13]  /*22b0*/  ISETP.GE.AND P0, PT, R10, UR8, PT ;  /* 0x000000080a007c0c */ /* 0x020fda000bf06270 */
[----:B------:R1:W-:Y:S01]  /*22c0*/  @P0 STS.128 [R0+0x9000], RZ ;  /* 0x009000ff00000388 */ /* 0x0003e20000000c00 */
[----:B------:R-:W-:Y:S05]  /*22d0*/  @P0 BRA `(.L_x_2207) ;  /* 0x0000000000100947 */ /* 0x000fea0003800000 */
[----:B------:R-:W-:Y:S01]  /*22e0*/  @!PT LDS RZ, [RZ] ;  /* 0x00000000fffff984 */ /* 0x000fe20000000800 */
[----:B------:R-:W-:Y:S01]  /*22f0*/  @!PT LDS RZ, [RZ] ;  /* 0x00000000fffff984 */ /* 0x000fe20000000800 */
[----:B------:R-:W-:Y:S01]  /*2300*/  @!PT LDS RZ, [RZ] ;  /* 0x00000000fffff984 */ /* 0x000fe20000000800 */
[----:B------:R1:W-:Y:S02]  /*2310*/  LDGSTS.E.BYPASS.LTC128B.128 [R0+0x9000], desc[UR34][R2.64] ;  /* 0x0900000002007fae */ /* 0x0003e4000b981a22 */
.L_x_2207:
[----:B------:R-:W-:Y:S05]  /*2320*/  BSYNC.RECONVERGENT B0 ;  /* 0x0000000000007941 */ /* 0x000fea0003800200 */
.L_x_2206:
        /* <DEDUP_REMOVED lines=13> */
.L_x_2209:
[----:B------:R-:W-:Y:S05]  /*2400*/  BSYNC.RECONVERGENT B0 ;  /* 0x0000000000007941 */ /* 0x000fea0003800200 */
.L_x_2208:
        /* <DEDUP_REMOVED lines=13> */
.L_x_2211:
[----:B------:R-:W-:Y:S05]  /*24e0*/  BSYNC.RECONVERGENT B0 ;  /* 0x0000000000007941 */ /* 0x000fea0003800200 */
.L_x_2210:
        /* <DEDUP_REMOVED lines=13> */
.L_x_2214:
[----:B------:R1:W-:Y:S01]  /*25c0*/  STS.128 [R215], RZ ;  /* 0x000000ffd7007388 */ /* 0x0003e20000000c00 */
[----:B------:R-:W-:Y:S05]  /*25d0*/  BRA `(.L_x_2215) ;  /* 0x0000000000047947 */ /* 0x000fea0003800000 */
.L_x_2213:
[----:B------:R1:W-:Y:S02]  /*25e0*/  STS.128 [R215], RZ ;  /* 0x000000ffd7007388 */ /* 0x0003e40000000c00 */
.L_x_2215:
[----:B------:R-:W-:Y:S05]  /*25f0*/  BSYNC.RECONVERGENT B0 ;  /* 0x0000000000007941 */ /* 0x000fea0003800200 */
.L_x_2212:
[--C-:B------:R-:W-:Y:S01]  /*2600*/  SHF.R.U32.HI R183, RZ, 0x1, R184.reuse ;  /* 0x00000001ffb77819 */ /* 0x100fe200000116b8 */
[----:B------:R-:W-:Y:S01]  /*2610*/  IMAD.MOV.U32 R8, RZ, RZ, 0x7f800000 ;  /* 0x7f800000ff087424 */ /* 0x000fe200078e00ff */
[----:B-1----:R-:W-:Y:S01]  /*2620*/  SHF.R.U32.HI R3, RZ, 0x2, R184 ;  /* 0x00000002ff037819 */ /* 0x002fe200000116b8 */
        /* <DEDUP_REMOVED lines=8> */
[----:B------:R1:W-:Y:S01]  /*26b0*/  STL [R1], R5 ;  /* 0x0000000501007387 */ /* 0x0003e20000100800 */
[----:B------:R-:W-:Y:S01]  /*26c0*/  ISETP.GE.AND P0, PT, R2, UR9, PT ;  /* 0x0000000902007c0c */ /* 0x000fe2000bf06270 */
[----:B------:R-:W-:Y:S01]  /*26d0*/  IMAD.MOV.U32 R2, RZ, RZ, 0x4 ;  /* 0x00000004ff027424 */ /* 0x000fe200078e00ff */
[----:B------:R-:W-:Y:S01]  /*26e0*/  ISETP.GE.AND P2, PT, R4, UR9, PT ;  /* 0x0000000904007c0c */ /* 0x000fe2000bf46270 */
[----:B------:R-:W-:Y:S02]  /*26f0*/  IMAD.MOV.U32 R4, RZ, RZ, 0x7f800000 ;  /* 0x7f800000ff047424 */ /* 0x000fe400078e00ff */
[----:B------:R-:W-:-:S05]  /*2700*/  IMAD.WIDE.U32 R2, R5, R2, UR52 ;  /* 0x0000003405027e25 */ /* 0x000fca000f8e0002 */
        /* <DEDUP_REMOVED lines=22> */
.L_x_2217:
[----:B------:R-:W-:Y:S05]  /*2870*/  BSYNC.RECONVERGENT B0 ;  /* 0x0000000000007941 */ /* 0x000fea0003800200 */
.L_x_2216:
        /* <DEDUP_REMOVED lines=13> */
.L_x_2219:
[----:B------:R-:W-:Y:S05]  /*2950*/  BSYNC.RECONVERGENT B0 ;  /* 0x0000000000007941 */ /* 0x000fea0003800200 */
.L_x_2218:
        /* <DEDUP_REMOVED lines=13> */
.L_x_2221:
[----:B------:R-:W-:Y:S05]  /*2a30*/  BSYNC.RECONVERGENT B0 ;  /* 0x0000000000007941 */ /* 0x000fea0003800200 */
.L_x_2220:
        /* <DEDUP_REMOVED lines=30> */
.L_x_2224:
[----:B------:R3:W-:Y:S01]  /*2c20*/  STS.128 [R0+0xc000], RZ ;  /* 0x00c000ff00007388 */ /* 0x0007e20000000c00 */
[----:B------:R-:W-:Y:S05]  /*2c30*/  BRA `(.L_x_2225) ;  /* 0x0000000000047947 */ /* 0x000fea0003800000 */
.L_x_2223:
[----:B------:R1:W-:Y:S02]  /*2c40*/  STS.128 [R0+0xc000], RZ ;  /* 0x00c000ff00007388 */ /* 0x0003e40000000c00 */
.L_x_2225:
[----:B------:R-:W-:Y:S05]  /*2c50*/  BSYNC.RECONVERGENT B0 ;  /* 0x0000000000007941 */ /* 0x000fea0003800200 */
.L_x_2222:
        /* <DEDUP_REMOVED lines=23> */
.L_x_2227:
[----:B------:R-:W-:Y:S05]  /*2dd0*/  BSYNC.RECONVERGENT B0 ;  /* 0x0000000000007941 */ /* 0x000fea0003800200 */
.L_x_2226:
        /* <DEDUP_REMOVED lines=20> */
.L_x_2229:
[----:B------:R-:W-:Y:S05]  /*2f20*/  BSYNC.RECONVERGENT B0 ;  /* 0x0000000000007941 */ /* 0x000fea0003800200 */
.L_x_2228:
        /* <DEDUP_REMOVED lines=20> */
.L_x_2231:
[----:B------:R-:W-:Y:S05]  /*3070*/  BSYNC.RECONVERGENT B0 ;  /* 0x0000000000007941 */ /* 0x000fea0003800200 */
.L_x_2230:
[----:B------:R-:W5:Y:S01]  /*3080*/  LDCU.64 UR8, c[0x0][0x3d8] ;  /* 0x00007b00ff0877ac */ /* 0x000f620008000a00 */
[----:B-1----:R-:W-:Y:S01]  /*3090*/  MOV R2, UR14 ;  /* 0x0000000e00027c02 */ /* 0x002fe20008000f00 */
[----:B------:R-:W-:Y:S01]  /*30a0*/  BSSY.RECONVERGENT B0, `(.L_x_2232) ;  /* 0x000001d000007945 */ /* 0x000fe20003800200 */
[----:B------:R-:W-:-:S03]  /*30b0*/  UIMAD UR5, UR5, UR14, URZ ;  /* 0x0000000e050572a4 */ /* 0x000fc6000f8e02ff */
[----:B------:R-:W-:Y:S01]  /*30c0*/  IMAD.WIDE.U32 R2, R2, UR27, R10 ;  /* 0x0000001b02027c25 */ /* 0x000fe2000f8e000a */
[----:B------:R-:W-:Y:S02]  /*30d0*/  UIMAD UR5, UR27, UR15, UR5 ;  /* 0x0000000f1b0572a4 */ /* 0x000fe4000f8e0205 */
[----:B------:R-:W-:-:S04]  /*30e0*/  IADD3 R2, P0, PT, R2, UR48, RZ ;  /* 0x0000003002027c10 */ /* 0x000fc8000ff1e0ff */
        /* <DEDUP_REMOVED lines=21> */
.L_x_2234:
[----:B------:R1:W-:Y:S01]  /*3240*/  STS.128 [R0+0x10000], RZ ;  /* 0x010000ff00007388 */ /* 0x0003e20000000c00 */
[----:B------:R-:W-:Y:S05]  /*3250*/  BRA `(.L_x_2235) ;  /* 0x0000000000047947 */ /* 0x000fea0003800000 */
.L_x_2233:
[----:B------:R1:W-:Y:S02]  /*3260*/  STS.128 [R0+0x10000], RZ ;  /* 0x010000ff00007388 */ /* 0x0003e40000000c00 */
.L_x_2235:
[----:B------:R-:W-:Y:S05]  /*3270*/  BSYNC.RECONVERGENT B0 ;  /* 0x0000000000007941 */ /* 0x000fea0003800200 */
.L_x_2232:
        /* <DEDUP_REMOVED lines=15> */
[----:B------:R-:W-:Y:S02]  /*3370*/  LOP3.LUT R12, R5, R4, RZ, 0x3c, !PT ;  /* 0x00000004050c7212 */ /* 0x000fe400078e3cff */
[C---:B------:R-:W-:Y:S01]  /*3380*/  LOP3.LUT R13, R4.reuse, 0x8, R183, 0x78, !PT ;  /* 0x00000008040d7812 */ /* 0x040fe200078e78b7 */
[----:B------:R-:W1:Y:S01]  /*3390*/  LDCU UR27, c[0x0][0x50c] ;  /* 0x0000a180ff1b77ac */ /* 0x000e620008000800 */
        /* <DEDUP_REMOVED lines=19> */
.L_x_2237:
[----:B-1----:R-:W-:Y:S05]  /*34d0*/  BSYNC.RECONVERGENT B0 ;  /* 0x0000000000007941 */ /* 0x002fea0003800200 */
.L_x_2236:
[----:B------:R1:W-:Y:S01]  /*34e0*/  @P2 STS.128 [R0+0x12000], RZ ;  /* 0x012000ff00002388 */ /* 0x0003e20000000c00 */
[----:B------:R-:W-:Y:S01]  /*34f0*/  BSSY.RECONVERGENT B0, `(.L_x_2238) ;  /* 0x0000016000007945 */ /* 0x000fe20003800200 */
[----:B------:R-:W-:Y:S02]  /*3500*/  LOP3.LUT R12, R12, 0x200, R15, 0xf8, !PT ;  /* 0x000002000c0c7812 */ /* 0x000fe400078ef80f */
[----:B------:R-:W-:Y:S02]  /*3510*/  LOP3.LUT R13, R14, R13, RZ, 0xfc, !PT ;  /* 0x0000000d0e0d7212 */ /* 0x000fe400078efcff */
        /* <DEDUP_REMOVED lines=19> */
.L_x_2239:
[----:B------:R-:W-:Y:S05]  /*3650*/  BSYNC.RECONVERGENT B0 ;  /* 0x0000000000007941 */ /* 0x000fea0003800200 */
.L_x_2238:
        /* <DEDUP_REMOVED lines=20> */
.L_x_2241:
[----:B------:R-:W-:Y:S05]  /*37a0*/  BSYNC.RECONVERGENT B0 ;  /* 0x0000000000007941 */ /* 0x000fea0003800200 */
.L_x_2240:
[----:B------:R-:W0:Y:S01]  /*37b0*/  LDGDEPBAR ;  /* 0x00000000000079af */ /* 0x000e220000000000 */
[----:B------:R-:W-:Y:S01]  /*37c0*/  IMAD.MOV.U32 R153, RZ, RZ, 0x40 ;  /* 0x00000040ff997424 */ /* 0x000fe200078e00ff */
[----:B------:R-:W-:Y:S01]  /*37d0*/  R2P PR, R184, 0x6 ;  /* 0x00000006b8007804 */ /* 0x000fe20000000000 */
[----:B------:R-:W-:Y:S01]  /*37e0*/  IMAD.MOV.U32 R173, RZ, RZ, 0x20 ;  /* 0x00000020ffad7424 */ /* 0x000fe200078e00ff */
[----:B------:R-:W-:Y:S01]  /*37f0*/  LEA R147, R9, UR24, 0x1 ;  /* 0x0000001809937c11 */ /* 0x000fe2000f8e08ff */
[----:B------:R-:W-:Y:S01]  /*3800*/  IMAD.MOV.U32 R246, RZ, RZ, R215 ;  /* 0x000000fffff67224 */ /* 0x000fe200078e00d7 */
[----:B------:R-:W-:Y:S02]  /*3810*/  LEA R182, R13, UR24, 0x1 ;  /* 0x000000180db67c11 */ /* 0x000fe4000f8e08ff */
[----:B------:R-:W-:Y:S02]  /*3820*/  CS2R R126, SRZ ;  /* 0x00000000007e7805 */ /* 0x000fe4000001ff00 */
[----:B------:R-:W-:-:S02]  /*3830*/  SEL R153, R153, 0xffffffc0, !P2 ;  /* 0xffffffc099997807 */ /* 0x000fc40005000000 */
[----:B------:R-:W-:Y:S02]  /*3840*/  CS2R R124, SRZ ;  /* 0x00000000007c7805 */ /* 0x000fe4000001ff00 */
[----:B------:R-:W-:Y:S02]  /*3850*/  LEA R180, R12, UR24, 0x1 ;  /* 0x000000180cb47c11 */ /* 0x000fe4000f8e08ff */
[----:B------:R-:W-:Y:S02]  /*3860*/  CS2R R130, SRZ ;  /* 0x0000000000827805 */ /* 0x000fe4000001ff00 */
[----:B------:R-:W-:Y:S01]  /*3870*/  SEL R173, R173, 0xffffffe0, !P1 ;  /* 0xffffffe0adad7807 */ /* 0x000fe20004800000 */
        /* <DEDUP_REMOVED lines=36> */
.L_x_2246:
[----:B------:R-:W0:Y:S01]  /*3ac0*/  LDGDEPBAR ;  /* 0x00000000000079af */ /* 0x000e220000000000 */
[C---:B------:R-:W-:Y:S01]  /*3ad0*/  IADD3 R144, PT, PT, R182.reuse, R173, RZ ;  /* 0x000000adb6907210 */ /* 0x040fe20007ffe0ff */
[----:B------:R-:W-:Y:S01]  /*3ae0*/  USHF.L.U32 UR14, UR46, 0x7, URZ ;  /* 0x000000072e0e7899 */ /* 0x000fe200080006ff */
[----:B-1-3--:R-:W-:Y:S05]  /*3af0*/  IADD3 R0, PT, PT, R182, R153, RZ ;  /* 0x00000099b6007210 */ /* 0x00afea0007ffe0ff */
[----:B------:R-:W3:Y:S01]  /*3b00*/  LDL R247, [R1] ;  /* 0x0000000001f77983 */ /* 0x000ee20000100800 */
[----:B------:R-:W-:Y:S01]  /*3b10*/  MOV R2, UR10 ;  /* 0x0000000a00027c02 */ /* 0x000fe20008000f00 */
[----:B------:R-:W-:Y:S01]  /*3b20*/  UISETP.GE.AND UP0, UPT, UR14, UR41, UPT ;  /* 0x000000290e00728c */ /* 0x000fe2000bf06270 */
[----:B------:R-:W-:Y:S01]  /*3b30*/  MOV R3, UR11 ;  /* 0x0000000b00037c02 */ /* 0x000fe20008000f00 */
[----:B------:R-:W-:Y:S01]  /*3b40*/  USHF.L.U32 UR12, UR37, 0x7, URZ ;  /* 0x00000007250c7899 */ /* 0x000fe200080006ff */
[C---:B---3--:R-:W-:Y:S01]  /*3b50*/  LEA R2, P0, R247.reuse, R2, 0x2 ;  /* 0x00000002f7027211 */ /* 0x048fe200078010ff */
[----:B------:R-:W-:Y:S04]  /*3b60*/  DEPBAR.LE SB0, 0x0 ;  /* 0x000080000000791a */ /* 0x000fe80000000000 */
[----:B------:R-:W-:Y:S01]  /*3b70*/  BAR.SYNC.DEFER_BLOCKING 0x0 ;  /* 0x0000000000007b1d */ /* 0x000fe20000010000 */
[----:B------:R-:W-:Y:S05]  /*3b80*/  LEA.HI.X R3, R247, R3, RZ, 0x2, P0 ;  /* 0x00000003f7037211 */ /* 0x000fea00000f14ff */
[----:B------:R-:W-:Y:S08]  /*3b90*/  LDSM.16.M88.4 R64, [R182] ;  /* 0x00000000b640783b */ /* 0x000ff00000000200 */
[----:B------:R-:W1:Y:S08]  /*3ba0*/  LDSM.16.M88.4 R16, [R147+0xc000] ;  /* 0x00c000009310783b */ /* 0x000e700000000200 */
[----:B------:R-:W3:Y:S08]  /*3bb0*/  LDSM.16.M88.4 R60, [R182+0x2000] ;  /* 0x00200000b63c783b */ /* 0x000ef00000000200 */
[----:B------:R-:W2:Y:S08]  /*3bc0*/  LDSM.16.M88.4 R32, [R147+0xc800] ;  /* 0x00c800009320783b */ /* 0x000eb00000000200 */
        /* <DEDUP_REMOVED lines=10> */
[-C--:B--2---:R-:W-:Y:S07]  /*3c70*/  HMMA.16816.F32.BF16 R20, R64, R32.reuse, RZ ;  /* 0x000000204014723c */ /* 0x084fee00000418ff */
[----:B------:R-:W-:Y:S01]  /*3c80*/  LDSM.16.M88.4 R156, [R0] ;  /* 0x00000000009c783b */ /* 0x000fe20000000200 */
[C---:B------:R-:W-:Y:S07]  /*3c90*/  HMMA.16816.F32.BF16 R24, R60.reuse, R32, RZ ;  /* 0x000000203c18723c */ /* 0x040fee00000418ff */
[----:B------:R-:W-:Y:S01]  /*3ca0*/  LDSM.16.M88.4 R160, [R172+0xc000] ;  /* 0x00c00000aca0783b */ /* 0x000fe20000000200 */
[-C--:B------:R-:W-:Y:S07]  /*3cb0*/  HMMA.16816.F32.BF16 R28, R60, R34.reuse, RZ ;  /* 0x000000223c1c723c */ /* 0x080fee00000418ff */
[----:B------:R2:W-:Y:S01]  /*3cc0*/  LDSM.16.M88.4 R164, [R0+0x2000] ;  /* 0x0020000000a4783b */ /* 0x0005e20000000200 */
[C---:B------:R-:W-:Y:S07]  /*3cd0*/  HMMA.16816.F32.BF16 R32, R64.reuse, R34, RZ ;  /* 0x000000224020723c */ /* 0x040fee00000418ff */
[----:B------:R-:W-:Y:S01]  /*3ce0*/  LDSM.16.M88.4 R168, [R172+0xd000] ;  /* 0x00d00000aca8783b */ /* 0x000fe20000000200 */
[-C--:B----4-:R-:W-:Y:S07]  /*3cf0*/  HMMA.16816.F32.BF16 R36, R64, R48.reuse, RZ ;  /* 0x000000304024723c */ /* 0x090fee00000418ff */
[----:B------:R-:W-:Y:S01]  /*3d00*/  LDSM.16.M88.4 R176, [R181+0xc000] ;  /* 0x00c00000b5b0783b */ /* 0x000fe20000000200 */
[C---:B------:R-:W-:Y:S02]  /*3d10*/  HMMA.16816.F32.BF16 R40, R60.reuse, R48, RZ ;  /* 0x000000303c28723c */ /* 0x040fe400000418ff */
[----:B--2---:R-:W-:Y:S06]  /*3d20*/  IADD3 R0, PT, PT, R173, R0, RZ ;  /* 0x00000000ad007210 */ /* 0x004fec0007ffe0ff */
[-C--:B------:R-:W-:Y:S08]  /*3d30*/  HMMA.16816.F32.BF16 R44, R60, R50.reuse, RZ ;  /* 0x000000323c2c723c */ /* 0x080ff000000418ff */
[C---:B------:R-:W-:Y:S08]  /*3d40*/  HMMA.16816.F32.BF16 R48, R64.reuse, R50, RZ ;  /* 0x000000324030723c */ /* 0x040ff000000418ff */
[-C--:B------:R-:W-:Y:S08]  /*3d50*/  HMMA.16816.F32.BF16 R52, R64, R132.reuse, RZ ;  /* 0x000000844034723c */ /* 0x080ff000000418ff */
[C---:B------:R-:W-:Y:S08]  /*3d60*/  HMMA.16816.F32.BF16 R56, R60.reuse, R132, RZ ;  /* 0x000000843c38723c */ /* 0x040ff000000418ff */
[-C--:B------:R-:W-:Y:S08]  /*3d70*/  HMMA.16816.F32.BF16 R60, R60, R134.reuse, RZ ;  /* 0x000000863c3c723c */ /* 0x080ff000000418ff */
[----:B------:R-:W-:Y:S01]  /*3d80*/  HMMA.16816.F32.BF16 R64, R64, R134, RZ ;  /* 0x000000864040723c */ /* 0x000fe200000418ff */
[----:B------:R-:W2:Y:S07]  /*3d90*/  LDSM.16.M88.4 R132, [R152+0xd000] ;  /* 0x00d000009884783b */ /* 0x000eae0000000200 */
[-C--:B-1----:R-:W-:Y:S01]  /*3da0*/  HMMA.16816.F32.BF16 R4, R136, R140.reuse, R4 ;  /* 0x0000008c8804723c */ /* 0x082fe20000041804 */
[----:B------:R-:W1:Y:S07]  /*3db0*/  LDSM.16.M88.4 R152, [R152+0xd800] ;  /* 0x00d800009898783b */ /* 0x000e6e0000000200 */
[C---:B---3--:R-:W-:Y:S08]  /*3dc0*/  HMMA.16816.F32.BF16 R8, R144.reuse, R140, R8 ;  /* 0x0000008c9008723c */ /* 0x048ff00000041808 */
[-C--:B------:R-:W-:Y:S08]  /*3dd0*/  HMMA.16816.F32.BF16 R12, R144, R142.reuse, R12 ;  /* 0x0000008e900c723c */ /* 0x080ff0000004180c */
[C---:B------:R-:W-:Y:S01]  /*3de0*/  HMMA.16816.F32.BF16 R16, R136.reuse, R142, R16 ;  /* 0x0000008e8810723c */ /* 0x040fe20000041810 */
[----:B------:R-:W3:Y:S07]  /*3df0*/  LDSM.16.M88.4 R140, [R172+0xc800] ;  /* 0x00c80000ac8c783b */ /* 0x000eee0000000200 */
[-C--:B------:R-:W-:Y:S01]  /*3e00*/  HMMA.16816.F32.BF16 R20, R136, R148.reuse, R20 ;  /* 0x000000948814723c */ /* 0x080fe20000041814 */
[----:B------:R-:W4:Y:S07]  /*3e10*/  LDSM.16.M88.4 R172, [R172+0xd800] ;  /* 0x00d80000acac783b */ /* 0x000f2e0000000200 */
[C---:B------:R-:W-:Y:S08]  /*3e20*/  HMMA.16816.F32.BF16 R24, R144.reuse, R148, R24 ;  /* 0x000000949018723c */ /* 0x040ff00000041818 */
[-C--:B------:R-:W-:Y:S08]  /*3e30*/  HMMA.16816.F32.BF16 R28, R144, R150.reuse, R28 ;  /* 0x00000096901c723c */ /* 0x080ff0000004181c */
[C---:B------:R-:W-:Y:S01]  /*3e40*/  HMMA.16816.F32.BF16 R32, R136.reuse, R150, R32 ;  /* 0x000000968820723c */ /* 0x040fe20000041820 */
[----:B------:R-:W4:Y:S07]  /*3e50*/  LDSM.16.M88.4 R148, [R0] ;  /* 0x000000000094783b */ /* 0x000f2e0000000200 */
        /* <DEDUP_REMOVED lines=8> */
[----:B------:R-:W-:Y:S08]  /*3ee0*/  HMMA.16816.F32.BF16 R64, R136, R154, R64 ;  /* 0x0000009a8840723c */ /* 0x000ff00000041840 */
[-C--:B------:R-:W-:Y:S08]  /*3ef0*/  HMMA.16816.F32.BF16 R4, R156, R160.reuse, R4 ;  /* 0x000000a09c04723c */ /* 0x080ff00000041804 */
[C---:B------:R-:W-:Y:S01]  /*3f00*/  HMMA.16816.F32.BF16 R8, R164.reuse, R160, R8 ;  /* 0x000000a0a408723c */ /* 0x040fe20000041808 */
[----:B------:R1:W5:Y:S07]  /*3f10*/  LDG.E R160, desc[UR34][R2.64] ;  /* 0x0000002202a07981 */ /* 0x00036e000c1e1900 */
        /* <DEDUP_REMOVED lines=13> */
[----:B------:R-:W-:Y:S01]  /*3ff0*/  HMMA.16816.F32.BF16 R64, R156, R174, R64 ;  /* 0x000000ae9c40723c */ /* 0x000fe20000041840 */
[----:B------:R1:W5:Y:S04]  /*4000*/  LDG.E R159, desc[UR34][R2.64+0x20] ;  /* 0x00002022029f7981 */ /* 0x000368000c1e1900 */
[----:B------:R1:W5:Y:S03]  /*4010*/  LDG.E R158, desc[UR34][R2.64+0x100] ;  /* 0x00010022029e7981 */ /* 0x000366000c1e1900 */
[-C--:B------:R-:W-:Y:S01]  /*4020*/  HMMA.16816.F32.BF16 R4, R148, R176.reuse, R4 ;  /* 0x000000b09404723c */ /* 0x080fe20000041804 */
[----:B------:R1:W5:Y:S07]  /*4030*/  LDG.E R157, desc[UR34][R2.64+0x120] ;  /* 0x00012022029d7981 */ /* 0x00036e000c1e1900 */
[C---:B--2---:R-:W-:Y:S08]  /*4040*/  HMMA.16816.F32.BF16 R8, R132.reuse, R176, R8 ;  /* 0x000000b08408723c */ /* 0x044ff00000041808 */
[-C--:B------:R-:W-:Y:S03]  /*4050*/  HMMA.16816.F32.BF16 R12, R132, R178.reuse, R12 ;  /* 0x000000b2840c723c */ /* 0x080fe6000004180c */
[----:B------:R-:W-:Y:S01]  /*4060*/  FMUL.FTZ R4, R4, UR27 ;  /* 0x0000001b04047c20 */ /* 0x000fe20008410000 */
[----:B------:R-:W-:Y:S01]  /*4070*/  FMUL.FTZ R5, R5, UR27 ;  /* 0x0000001b05057c20 */ /* 0x000fe20008410000 */
[----:B------:R-:W-:Y:S01]  /*4080*/  FMUL.FTZ R6, R6, UR27 ;  /* 0x0000001b06067c20 */ /* 0x000fe20008410000 */
[----:B------:R-:W-:Y:S01]  /*4090*/  FMUL.FTZ R7, R7, UR27 ;  /* 0x0000001b07077c20 */ /* 0x000fe20008410000 */
[----:B------:R-:W2:Y:S01]  /*40a0*/  MUFU.TANH R177, R4 ;  /* 0x0000000400b17308 */ /* 0x000ea20000002400 */
[C---:B------:R-:W-:Y:S04]  /*40b0*/  HMMA.16816.F32.BF16 R16, R148.reuse, R178, R16 ;  /* 0x000000b29410723c */ /* 0x040fe80000041810 */
[----:B------:R-:W-:Y:S01]  /*40c0*/  FMUL.FTZ R8, R8, UR27 ;  /* 0x0000001b08087c20 */ /* 0x000fe20008410000 */
[----:B------:R-:W-:Y:S01]  /*40d0*/  FMUL.FTZ R9, R9, UR27 ;  /* 0x0000001b09097c20 */ /* 0x000fe20008410000 */
[----:B------:R-:W-:Y:S03]  /*40e0*/  FMUL.FTZ R10, R10, UR27 ;  /* 0x0000001b0a0a7c20 */ /* 0x000fe60008410000 */
[----:B------:R-:W3:Y:S01]  /*40f0*/  MUFU.TANH R176, R5 ;  /* 0x0000000500b07308 */ /* 0x000ee20000002400 */
[----:B------:R-:W-:Y:S01]  /*4100*/  FMUL.FTZ R11, R11, UR27 ;  /* 0x0000001b0b0b7c20 */ /* 0x000fe20008410000 */
[----:B------:R-:W-:Y:S01]  /*4110*/  FMUL.FTZ R12, R12, UR27 ;  /* 0x0000001b0c0c7c20 */ /* 0x000fe20008410000 */
[----:B------:R-:W-:Y:S01]  /*4120*/  FMUL.FTZ R13, R13, UR27 ;  /* 0x0000001b0d0d7c20 */ /* 0x000fe20008410000 */
[----:B------:R-:W-:Y:S01]  /*4130*/  FMUL.FTZ R14, R14, UR27 ;  /* 0x0000001b0e0e7c20 */ /* 0x000fe20008410000 */
[----:B------:R-:W-:Y:S05]  /*4140*/  FMUL.FTZ R15, R15, UR27 ;  /* 0x0000001b0f0f7c20 */ /* 0x000fea0008410000 */
[----:B------:R-:W4:Y:S01]  /*4150*/  MUFU.TANH R175, R6 ;  /* 0x0000000600af7308 */ /* 0x000f220000002400 */
[----:B------:R-:W-:Y:S01]  /*4160*/  FMUL.FTZ R16, R16, UR27 ;  /* 0x0000001b10107c20 */ /* 0x000fe20008410000 */
[----:B------:R-:W-:Y:S01]  /*4170*/  FMUL.FTZ R17, R17, UR27 ;  /* 0x0000001b11117c20 */ /* 0x000fe20008410000 */
[----:B------:R-:W-:Y:S01]  /*4180*/  FMUL.FTZ R18, R18, UR27 ;  /* 0x0000001b12127c20 */ /* 0x000fe20008410000 */
[----:B------:R-:W-:Y:S06]  /*4190*/  FMUL.FTZ R19, R19, UR27 ;  /* 0x0000001b13137c20 */ /* 0x000fec0008410000 */
[----:B------:R1:W1:Y:S10]  /*41a0*/  MUFU.TANH R174, R7 ;  /* 0x0000000700ae7308 */ /* 0x0002740000002400 */
[----:B------:R-:W2:Y:S10]  /*41b0*/  MUFU.TANH R188, R8 ;  /* 0x0000000800bc7308 */ /* 0x000eb40000002400 */
[----:B------:R-:W2:Y:S01]  /*41c0*/  MUFU.TANH R187, R9 ;  /* 0x0000000900bb7308 */ /* 0x000ea20000002400 */
[----:B-1----:R-:W1:Y:S09]  /*41d0*/  LDSM.16.M88.4 R4, [R181+0xc800] ;  /* 0x00c80000b504783b */ /* 0x002e720000000200 */
[----:B------:R-:W1:Y:S10]  /*41e0*/  MUFU.TANH R186, R10 ;  /* 0x0000000a00ba7308 */ /* 0x000e740000002400 */
[----:B------:R3:W1:Y:S10]  /*41f0*/  MUFU.TANH R185, R11 ;  /* 0x0000000b00b97308 */ /* 0x0006740000002400 */
[----:B------:R1:W1:Y:S10]  /*4200*/  MUFU.TANH R190, R12 ;  /* 0x0000000c00be7308 */ /* 0x0002740000002400 */
[----:B------:R2:W2:Y:S01]  /*4210*/  MUFU.TANH R189, R13 ;  /* 0x0000000d00bd7308 */ /* 0x0004a20000002400 */
[----:B---3--:R-:W3:Y:S09]  /*4220*/  LDSM.16.M88.4 R8, [R181+0xd000] ;  /* 0x00d00000b508783b */ /* 0x008ef20000000200 */
[----:B------:R2:W2:Y:S01]  /*4230*/  MUFU.TANH R179, R14 ;  /* 0x0000000e00b37308 */ /* 0x0004a20000002400 */
[-C--:B-1----:R-:W-:Y:S09]  /*4240*/  HMMA.16816.F32.BF16 R20, R148, R4.reuse, R20 ;  /* 0x000000049414723c */ /* 0x082ff20000041814 */
[----:B------:R1:W1:Y:S01]  /*4250*/  MUFU.TANH R178, R15 ;  /* 0x0000000f00b27308 */ /* 0x0002620000002400 */
        /* <DEDUP_REMOVED lines=8> */
[C---:B------:R-:W-:Y:S01]  /*42e0*/  HMMA.16816.F32.BF16 R32, R148.reuse, R6, R32 ;  /* 0x000000069420723c */ /* 0x040fe20000041820 */
[----:B------:R-:W4:Y:S03]  /*42f0*/  LDSM.16.M88.4 R4, [R181+0xd800] ;  /* 0x00d80000b504783b */ /* 0x000f260000000200 */
[----:B------:R-:W-:Y:S01]  /*4300*/  FMUL.FTZ R24, R24, UR27 ;  /* 0x0000001b18187c20 */ /* 0x000fe20008410000 */
[----:B------:R-:W-:Y:S01]  /*4310*/  FMUL.FTZ R25, R25, UR27 ;  /* 0x0000001b19197c20 */ /* 0x000fe20008410000 */
[----:B------:R-:W-:Y:S03]  /*4320*/  FMUL.FTZ R26, R26, UR27 ;  /* 0x0000001b1a1a7c20 */ /* 0x000fe60008410000 */
[----:B------:R1:W1:Y:S01]  /*4330*/  MUFU.TANH R192, R18 ;  /* 0x0000001200c07308 */ /* 0x0002620000002400 */
[-C--:B---3--:R-:W-:Y:S03]  /*4340*/  HMMA.16816.F32.BF16 R36, R148, R8.reuse, R36 ;  /* 0x000000089424723c */ /* 0x088fe60000041824 */
[----:B------:R-:W-:Y:S01]  /*4350*/  FMUL.FTZ R27, R27, UR27 ;  /* 0x0000001b1b1b7c20 */ /* 0x000fe20008410000 */
[----:B------:R-:W-:Y:S01]  /*4360*/  FMUL.FTZ R28, R28, UR27 ;  /* 0x0000001b1c1c7c20 */ /* 0x000fe20008410000 */
[----:B------:R-:W-:Y:S01]  /*4370*/  FMUL.FTZ R29, R29, UR27 ;  /* 0x0000001b1d1d7c20 */ /* 0x000fe20008410000 */
[----:B------:R-:W-:Y:S03]  /*4380*/  FMUL.FTZ R30, R30, UR27 ;  /* 0x0000001b1e1e7c20 */ /* 0x000fe60008410000 */
[----:B------:R3:W1:Y:S01]  /*4390*/  MUFU.TANH R191, R19 ;  /* 0x0000001300bf7308 */ /* 0x0006620000002400 */
[C---:B------:R-:W-:Y:S04]  /*43a0*/  HMMA.16816.F32.BF16 R40, R132.reuse, R8, R40 ;  /* 0x000000088428723c */ /* 0x040fe80000041828 */
[----:B------:R-:W-:Y:S01]  /*43b0*/  FMUL.FTZ R31, R31, UR27 ;  /* 0x0000001b1f1f7c20 */ /* 0x000fe20008410000 */
[----:B------:R-:W-:Y:S01]  /*43c0*/  FMUL.FTZ R32, R32, UR27 ;  /* 0x0000001b20207c20 */ /* 0x000fe20008410000 */
[----:B------:R-:W-:Y:S03]  /*43d0*/  FMUL.FTZ R33, R33, UR27 ;  /* 0x0000001b21217c20 */ /* 0x000fe60008410000 */
[----:B------:R3:W1:Y:S01]  /*43e0*/  MUFU.TANH R198, R20 ;  /* 0x0000001400c67308 */ /* 0x0006620000002400 */
[-C--:B------:R-:W-:Y:S03]  /*43f0*/  HMMA.16816.F32.BF16 R44, R132, R10.reuse, R44 ;  /* 0x0000000a842c723c */ /* 0x080fe6000004182c */
        /* <DEDUP_REMOVED lines=10> */
[----:B------:R-:W-:Y:S01]  /*44a0*/  FMUL.FTZ R41, R41, UR27 ;  /* 0x0000001b29297c20 */ /* 0x000fe20008410000 */
[-C--:B----4-:R-:W-:Y:S03]  /*44b0*/  HMMA.16816.F32.BF16 R52, R148, R4.reuse, R52 ;  /* 0x000000049434723c */ /* 0x090fe60000041834 */
[----:B------:R-:W-:Y:S01]  /*44c0*/  FMUL.FTZ R42, R42, UR27 ;  /* 0x0000001b2a2a7c20 */ /* 0x000fe20008410000 */
[----:B------:R-:W-:Y:S01]  /*44d0*/  FMUL.FTZ R43, R43, UR27 ;  /* 0x0000001b2b2b7c20 */ /* 0x000fe20008410000 */
[----:B------:R-:W-:Y:S03]  /*44e0*/  FMUL.FTZ R44, R44, UR27 ;  /* 0x0000001b2c2c7c20 */ /* 0x000fe60008410000 */
[----:B------:R3:W4:Y:S01]  /*44f0*/  MUFU.TANH R195, R23 ;  /* 0x0000001700c37308 */ /* 0x0007220000002400 */
[----:B------:R-:W-:Y:S01]  /*4500*/  FMUL.FTZ R45, R45, UR27 ;  /* 0x0000001b2d2d7c20 */ /* 0x000fe20008410000 */
[C---:B------:R-:W-:Y:S04]  /*4510*/  HMMA.16816.F32.BF16 R56, R132.reuse, R4, R56 ;  /* 0x000000048438723c */ /* 0x040fe80000041838 */
[----:B------:R-:W-:Y:S01]  /*4520*/  FMUL.FTZ R46, R46, UR27 ;  /* 0x0000001b2e2e7c20 */ /* 0x000fe20008410000 */
[----:B------:R-:W-:Y:S03]  /*4530*/  FMUL.FTZ R47, R47, UR27 ;  /* 0x0000001b2f2f7c20 */ /* 0x000fe60008410000 */
[----:B------:R3:W1:Y:S01]  /*4540*/  MUFU.TANH R202, R24 ;  /* 0x0000001800ca7308 */ /* 0x0006620000002400 */
[----:B------:R-:W-:Y:S01]  /*4550*/  FMUL.FTZ R48, R48, UR27 ;  /* 0x0000001b30307c20 */ /* 0x000fe20008410000 */
[-C--:B------:R-:W-:Y:S03]  /*4560*/  HMMA.16816.F32.BF16 R60, R132, R6.reuse, R60 ;  /* 0x00000006843c723c */ /* 0x080fe6000004183c */
[----:B------:R-:W-:Y:S01]  /*4570*/  FMUL.FTZ R49, R49, UR27 ;  /* 0x0000001b31317c20 */ /* 0x000fe20008410000 */
[----:B------:R-:W-:Y:S01]  /*4580*/  FMUL.FTZ R50, R50, UR27 ;  /* 0x0000001b32327c20 */ /* 0x000fe20008410000 */
[----:B------:R-:W-:Y:S03]  /*4590*/  FMUL.FTZ R51, R51, UR27 ;  /* 0x0000001b33337c20 */ /* 0x000fe60008410000 */
[----:B------:R3:W1:Y:S01]  /*45a0*/  MUFU.TANH R201, R25 ;  /* 0x0000001900c97308 */ /* 0x0006620000002400 */
[----:B------:R-:W-:Y:S01]  /*45b0*/  FMUL.FTZ R52, R52, UR27 ;  /* 0x0000001b34347c20 */ /* 0x000fe20008410000 */
[----:B------:R-:W-:Y:S04]  /*45c0*/  HMMA.16816.F32.BF16 R64, R148, R6, R64 ;  /* 0x000000069440723c */ /* 0x000fe80000041840 */
[----:B------:R-:W-:Y:S01]  /*45d0*/  FMUL.FTZ R53, R53, UR27 ;  /* 0x0000001b35357c20 */ /* 0x000fe20008410000 */
[----:B------:R-:W-:Y:S03]  /*45e0*/  FMUL.FTZ R54, R54, UR27 ;  /* 0x0000001b36367c20 */ /* 0x000fe60008410000 */
[----:B------:R3:W1:Y:S01]  /*45f0*/  MUFU.TANH R200, R26 ;  /* 0x0000001a00c87308 */ /* 0x0006620000002400 */
[----:B------:R-:W-:Y:S01]  /*4600*/  FMUL.FTZ R55, R55, UR27 ;  /* 0x0000001b37377c20 */ /* 0x000fe20008410000 */
[----:B------:R-:W-:Y:S01]  /*4610*/  FMUL.FTZ R56, R56, UR27 ;  /* 0x0000001b38387c20 */ /* 0x000fe20008410000 */
[----:B------:R-:W-:Y:S01]  /*4620*/  FMUL.FTZ R57, R57, UR27 ;  /* 0x0000001b39397c20 */ /* 0x000fe20008410000 */
[----:B------:R-:W-:Y:S01]  /*4630*/  FMUL.FTZ R58, R58, UR27 ;  /* 0x0000001b3a3a7c20 */ /* 0x000fe20008410000 */
        /* <DEDUP_REMOVED lines=10> */
[----:B------:R-:W-:Y:S09]  /*46e0*/  FMUL.FTZ R67, R67, UR27 ;  /* 0x0000001b43437c20 */ /* 0x000ff20008410000 */
        /* <DEDUP_REMOVED lines=39> */
[----:B--2-4-:R-:W-:Y:S05]  /*4960*/  BRA.U !UP0, `(.L_x_2242) ;  /* 0x0000000508307547 */ /* 0x014fea000b800000 */
[----:B-1-3--:R-:W-:Y:S01]  /*4970*/  MOV R21, R232 ;  /* 0x000000e800157202 */ /* 0x00afe20000000f00 */
[----:B------:R-:W-:Y:S01]  /*4980*/  UIADD3 UR9, UPT, UPT, UR12, 0x80, URZ ;  /* 0x000000800c097890 */ /* 0x000fe2000fffe0ff */
[----:B------:R-:W-:Y:S01]  /*4990*/  MOV R63, R236 ;  /* 0x000000ec003f7202 */ /* 0x000fe20000000f00 */
[----:B------:R-:W-:Y:S01]  /*49a0*/  IMAD.MOV.U32 R20, RZ, RZ, R234 ;  /* 0x000000ffff147224 */ /* 0x000fe200078e00ea */
[----:B------:R-:W-:Y:S01]  /*49b0*/  MOV R65, R240 ;  /* 0x000000f000417202 */ /* 0x000fe20000000f00 */
[----:B------:R-:W-:Y:S01]  /*49c0*/  IMAD.MOV.U32 R62, RZ, RZ, R238 ;  /* 0x000000ffff3e7224 */ /* 0x000fe200078e00ee */
[----:B------:R-:W-:Y:S01]  /*49d0*/  MOV R133, R242 ;  /* 0x000000f200857202 */ /* 0x000fe20000000f00 */
[----:B------:R-:W-:Y:S01]  /*49e0*/  IMAD.U32 R0, RZ, RZ, UR9 ;  /* 0x00000009ff007e24 */ /* 0x000fe2000f8e00ff */
[----:B------:R-:W-:Y:S01]  /*49f0*/  MOV R19, R233 ;  /* 0x000000e900137202 */ /* 0x000fe20000000f00 */
[----:B------:R-:W-:Y:S01]  /*4a00*/  IMAD.MOV.U32 R64, RZ, RZ, R241 ;  /* 0x000000ffff407224 */ /* 0x000fe200078e00f1 */
[----:B------:R-:W-:Y:S01]  /*4a10*/  MOV R61, R237 ;  /* 0x000000ed003d7202 */ /* 0x000fe20000000f00 */
[----:B------:R-:W-:Y:S01]  /*4a20*/  IMAD.MOV.U32 R132, RZ, RZ, R243 ;  /* 0x000000ffff847224 */ /* 0x000fe200078e00f3 */
[----:B------:R-:W-:Y:S01]  /*4a30*/  ISETP.LT.AND P0, PT, R0, UR33, PT ;  /* 0x0000002100007c0c */ /* 0x000fe2000bf01270 */
        /* <DEDUP_REMOVED lines=43> */
[----:B------:R-:W-:Y:S01]  /*4cf0*/  UIADD3 UR9, UPT, UPT, UR12, UR42, URZ ;  /* 0x0000002a0c097290 */ /* 0x000fe2000fffe0ff */
[----:B------:R-:W-:Y:S01]  /*4d00*/  MOV R29, R193 ;  /* 0x000000c1001d7202 */ /* 0x000fe20000000f00 */
[----:B------:R-:W-:Y:S01]  /*4d10*/  IMAD.MOV.U32 R24, RZ, RZ, R192 ;  /* 0x000000ffff187224 */ /* 0x000fe200078e00c0 */
[----:B------:R-:W-:Y:S01]  /*4d20*/  UIADD3 UR15, UPT, UPT, UR14, 0x80, URZ ;  /* 0x000000800e0f7890 */ /* 0x000fe2000fffe0ff */
[----:B------:R-:W-:Y:S01]  /*4d30*/  MOV R17, R185 ;  /* 0x000000b900117202 */ /* 0x000fe20000000f00 */
[----:B------:R-:W-:Y:S01]  /*4d40*/  IMAD.MOV.U32 R28, RZ, RZ, R194 ;  /* 0x000000ffff1c7224 */ /* 0x000fe200078e00c2 */
[----:B------:R-:W-:Y:S01]  /*4d50*/  UIADD3 UR9, UPT, UPT, UR9, 0x80, URZ ;  /* 0x0000008009097890 */ /* 0x000fe2000fffe0ff */
[----:B------:R-:W-:Y:S01]  /*4d60*/  MOV R27, R187 ;  /* 0x000000bb001b7202 */ /* 0x000fe20000000f00 */
[----:B------:R-:W-:Y:S01]  /*4d70*/  IMAD.MOV.U32 R40, RZ, RZ, R186 ;  /* 0x000000ffff287224 */ /* 0x000fe200078e00ba */
[----:B------:R-:W-:Y:S01]  /*4d80*/  MOV R2, R174 ;  /* 0x000000ae00027202 */ /* 0x000fe20000000f00 */
[----:B------:R-:W-:Y:S01]  /*4d90*/  UIADD3 UR9, UPT, UPT, UR9, UR17, -UR33 ;  /* 0x0000001109097290 */ /* 0x000fe2000fffe821 */
[----:B------:R-:W-:Y:S01]  /*4da0*/  IMAD.MOV.U32 R38, RZ, RZ, R188 ;  /* 0x000000ffff267224 */ /* 0x000fe200078e00bc */
[----:B------:R-:W-:Y:S01]  /*4db0*/  MOV R26, R176 ;  /* 0x000000b0001a7202 */ /* 0x000fe20000000f00 */
[----:B------:R-:W-:Y:S01]  /*4dc0*/  IMAD.MOV.U32 R37, RZ, RZ, R175 ;  /* 0x000000ffff257224 */ /* 0x000fe200078e00af */
[----:B------:R-:W-:Y:S01]  /*4dd0*/  UIADD3 UR9, UPT, UPT, UR9, -0x80, URZ ;  /* 0xffffff8009097890 */ /* 0x000fe2000fffe0ff */
[----:B------:R-:W-:Y:S03]  /*4de0*/  IMAD.MOV.U32 R36, RZ, RZ, R177 ;  /* 0x000000ffff247224 */ /* 0x000fe600078e00b1 */
[----:B------:R-:W-:Y:S06]  /*4df0*/  UISETP.GE.AND UP0, UPT, UR15, UR9, UPT ;  /* 0x000000090f00728c */ /* 0x000fec000bf06270 */
[----:B------:R-:W-:Y:S11]  /*4e00*/  PLOP3.LUT P1, PT, PT, PT, UP0, 0x80, 0x8 ;  /* 0x000000000008781c */ /* 0x000ff60003f2f008 */
[----:B------:R-:W-:Y:S02]  /*4e10*/  @!UPT UIADD3 URZ, UPT, UPT, URZ, URZ, URZ ;  /* 0x000000fffffff290 */ /* 0x000fe4000fffe0ff */
[----:B------:R-:W-:Y:S05]  /*4e20*/  @!P1 BRA P0, `(.L_x_2243) ;  /* 0x0000001000909947 */ /* 0x000fea0000000000 */
.L_x_2242:
[----:B------:R-:W-:Y:S01]  /*4e30*/  LOP3.LUT R2, R247, UR14, RZ, 0xfc, !PT ;  /* 0x0000000ef7027c12 */ /* 0x000fe2000f8efcff */
[----:B------:R-:W-:Y:S01]  /*4e40*/  IMAD.SHL.U32 R9, R184, 0x2, RZ ;  /* 0x00000002b8097824 */ /* 0x000fe200078e00ff */
[----:B------:R-:W-:Y:S01]  /*4e50*/  UIADD3 UR9, UPT, UPT, UR33, UR16, -UR42 ;  /* 0x0000001021097290 */ /* 0x000fe2000fffe82a */
[----:B------:R-:W-:Y:S01]  /*4e60*/  IMAD.MOV.U32 R7, RZ, RZ, 0x1 ;  /* 0x00000001ff077424 */ /* 0x000fe200078e00ff */
[----:B------:R-:W-:Y:S01]  /*4e70*/  UIADD3 UR14, UPT, UPT, UR33, -UR17, -UR42 ;  /* 0x80000011210e7290 */ /* 0x000fe2000fffe82a */
[----:B------:R-:W-:Y:S01]  /*4e80*/  IMAD.MOV.U32 R5, RZ, RZ, 0x9 ;  /* 0x00000009ff057424 */ /* 0x000fe200078e00ff */
[----:B------:R-:W-:Y:S01]  /*4e90*/  LOP3.LUT R9, R9, 0x6, RZ, 0xc0, !PT ;  /* 0x0000000609097812 */ /* 0x000fe200078ec0ff */
[----:B------:R-:W-:Y:S02]  /*4ea0*/  IMAD.MOV.U32 R3, RZ, RZ, 0x41 ;  /* 0x00000041ff037424 */ /* 0x000fe400078e00ff */
[C---:B------:R-:W-:Y:S01]  /*4eb0*/  VIADD R0, R2.reuse, UR9 ;  /* 0x0000000902007c36 */ /* 0x040fe20008000000 */
[----:B------:R-:W-:Y:S01]  /*4ec0*/  LOP3.LUT R9, R9, 0x1c0, R183, 0xf8, !PT ;  /* 0x000001c009097812 */ /* 0x000fe200078ef8b7 */
[----:B------:R-:W-:Y:S02]  /*4ed0*/  IMAD.MOV.U32 R4, RZ, RZ, 0x49 ;  /* 0x00000049ff047424 */ /* 0x000fe400078e00ff */
[----:B------:R-:W-:Y:S01]  /*4ee0*/  VIADD R2, R2, UR14 ;  /* 0x0000000e02027c36 */ /* 0x000fe20008000000 */
[C---:B------:R-:W-:Y:S01]  /*4ef0*/  VIADDMNMX R7, R0.reuse, R7, UR33, PT ;  /* 0x0000002100077e46 */ /* 0x040fe2000b800107 */
[----:B------:R-:W-:Y:S01]  /*4f00*/  VIADD R9, R9, UR12 ;  /* 0x0000000c09097c36 */ /* 0x000fe20008000000 */
[C---:B------:R-:W-:Y:S02]  /*4f10*/  VIADDMNMX R5, R0.reuse, R5, UR33, PT ;  /* 0x0000002100057e46 */ /* 0x040fe4000b800105 */
[C---:B------:R-:W-:Y:S01]  /*4f20*/  VIADDMNMX R3, R0.reuse, R3, UR33, PT ;  /* 0x0000002100037e46 */ /* 0x040fe2000b800103 */
[C---:B---3--:R-:W-:Y:S01]  /*4f30*/  VIADD R23, R9.reuse, 0x1 ;  /* 0x0000000109177836 */ /* 0x048fe20000000000 */
[----:B------:R-:W-:Y:S01]  /*4f40*/  VIADDMNMX R0, R0, R4, UR33, PT ;  /* 0x0000002100007e46 */ /* 0x000fe2000b800104 */
[C---:B------:R-:W-:Y:S01]  /*4f50*/  VIADD R22, R9.reuse, 0x8 ;  /* 0x0000000809167836 */ /* 0x040fe20000000000 */
[----:B------:R-:W-:Y:S01]  /*4f60*/  VIMNMX R8, PT, PT, RZ, R2, !PT ;  /* 0x00000002ff087248 */ /* 0x000fe20007fe0100 */
[C---:B------:R-:W-:Y:S01]  /*4f70*/  VIADD R21, R9.reuse, 0x9 ;  /* 0x0000000909157836 */ /* 0x040fe20000000000 */
[C---:B------:R-:W-:Y:S01]  /*4f80*/  VIADDMNMX R6, R2.reuse, 0x8, RZ, !PT ;  /* 0x0000000802067846 */ /* 0x040fe200078001ff */
[C---:B------:R-:W-:Y:S01]  /*4f90*/  VIADD R19, R9.reuse, 0x11 ;  /* 0x0000001109137836 */ /* 0x040fe20000000000 */
[C---:B------:R-:W-:Y:S01]  /*4fa0*/  VIADDMNMX R4, R2.reuse, 0x40, RZ, !PT ;  /* 0x0000004002047846 */ /* 0x040fe200078001ff */
[C---:B-1----:R-:W-:Y:S01]  /*4fb0*/  VIADD R17, R9.reuse, 0x19 ;  /* 0x0000001909117836 */ /* 0x042fe20000000000 */
[----:B------:R-:W-:Y:S01]  /*4fc0*/  VIADDMNMX R2, R2, 0x48, RZ, !PT ;  /* 0x0000004802027846 */ /* 0x000fe200078001ff */
[C---:B------:R-:W-:Y:S01]  /*4fd0*/  VIADD R20, R9.reuse, 0x10 ;  /* 0x0000001009147836 */ /* 0x040fe20000000000 */
[C---:B------:R-:W-:Y:S01]  /*4fe0*/  ISETP.GE.AND P4, PT, R9.reuse, R8, PT ;  /* 0x000000080900720c */ /* 0x040fe20003f86270 */
        /* <DEDUP_REMOVED lines=12> */
[C---:B------:R-:W-:Y:S01]  /*50b0*/  VIADD R13, R9.reuse, 0x29 ;  /* 0x00000029090d7836 */ /* 0x040fe20000000000 */
[C---:B------:R-:W-:Y:S01]  /*50c0*/  ISETP.GE.AND P4, PT, R9.reuse, R0, PT ;  /* 0x000000000900720c */ /* 0x040fe20003f86270 */
[C---:B------:R-:W-:Y:S01]  /*50d0*/  VIADD R11, R9.reuse, 0x31 ;  /* 0x00000031090b7836 */ /* 0x040fe20000000000 */
[----:B------:R-:W-:Y:S02]  /*50e0*/  FSEL R40, R186, -INF , P1 ;  /* 0xff800000ba287808 */ /* 0x000fe40000800000 */
[C---:B------:R-:W-:Y:S02]  /*50f0*/  ISETP.GE.AND P0, PT, R9.reuse, R7, PT ;  /* 0x000000070900720c */ /* 0x040fe40003f06270 */
[C---:B------:R-:W-:Y:S01]  /*5100*/  ISETP.GE.AND P5, PT, R9.reuse, R3, PT ;  /* 0x000000030900720c */ /* 0x040fe20003fa6270 */
[----:B------:R-:W-:Y:S01]  /*5110*/  VIADD R9, R9, 0x39 ;  /* 0x0000003909097836 */ /* 0x000fe20000000000 */
[----:B------:R-:W-:Y:S02]  /*5120*/  FSEL R38, R188, -INF , P2 ;  /* 0xff800000bc267808 */ /* 0x000fe40001000000 */
[-C--:B------:R-:W-:Y:S02]  /*5130*/  ISETP.GE.AND P3, PT, R23, R8.reuse, PT ;  /* 0x000000081700720c */ /* 0x080fe40003f66270 */
[----:B------:R-:W-:Y:S02]  /*5140*/  FSEL R37, R37, -INF , !P6 ;  /* 0xff80000025257808 */ /* 0x000fe40007000000 */
[-C--:B------:R-:W-:Y:S02]  /*5150*/  ISETP.GE.AND P2, PT, R22, R8.reuse, PT ;  /* 0x000000081600720c */ /* 0x080fe40003f46270 */
[-C--:B------:R-:W-:Y:S02]  /*5160*/  ISETP.GE.AND P1, PT, R21, R8.reuse, PT ;  /* 0x000000081500720c */ /* 0x080fe40003f26270 */
[-C--:B------:R-:W-:Y:S02]  /*5170*/  ISETP.GE.AND P6, PT, R19, R8.reuse, PT ;  /* 0x000000081300720c */ /* 0x080fe40003fc6270 */
[----:B------:R-:W-:Y:S02]  /*5180*/  FSEL R40, R40, -INF , !P4 ;  /* 0xff80000028287808 */ /* 0x000fe40006000000 */
[----:B------:R-:W-:Y:S02]  /*5190*/  FSEL R36, R36, -INF , !P0 ;  /* 0xff80000024247808 */ /* 0x000fe40004000000 */
[----:B------:R-:W-:Y:S02]  /*51a0*/  FSEL R38, R38, -INF , !P5 ;  /* 0xff80000026267808 */ /* 0x000fe40006800000 */
[-C--:B------:R-:W-:Y:S02]  /*51b0*/  ISETP.GE.AND P4, PT, R17, R8.reuse, PT ;  /* 0x000000081100720c */ /* 0x080fe40003f86270 */
[-C--:B------:R-:W-:Y:S02]  /*51c0*/  ISETP.GE.AND P0, PT, R20, R8.reuse, PT ;  /* 0x000000081400720c */ /* 0x080fe40003f06270 */
[-C--:B------:R-:W-:Y:S02]  /*51d0*/  ISETP.GE.AND P5, PT, R18, R8.reuse, PT ;  /* 0x000000081200720c */ /* 0x080fe40003fa6270 */
[----:B------:R-:W-:Y:S02]  /*51e0*/  FSEL R26, R176, -INF , P3 ;  /* 0xff800000b01a7808 */ /* 0x000fe40001800000 */
        /* <DEDUP_REMOVED lines=95> */
[-C--:B------:R-:W-:Y:S02]  /*57e0*/  ISETP.GE.AND P5, PT, R14, R2.reuse, PT ;  /* 0x000000020e00720c */ /* 0x080fe40003fa6270 */
[----:B------:R-:W-:Y:S02]  /*57f0*/  FSEL R146, R199, -INF , P3 ;  /* 0xff800000c7927808 */ /* 0x000fe40001800000 */
[-C--:B------:R-:W-:Y:S02]  /*5800*/  ISETP.GE.AND P1, PT, R17, R2.reuse, PT ;  /* 0x000000021100720c */ /* 0x080fe40003f26270 */
        /* <DEDUP_REMOVED lines=13> */
[----:B------:R-:W-:Y:S02]  /*58e0*/  ISETP.GE.AND P1, PT, R10, R2, PT ;  /* 0x000000020a00720c */ /* 0x000fe40003f26270 */
[-C--:B------:R-:W-:Y:S02]  /*58f0*/  ISETP.GE.AND P3, PT, R20, R7.reuse, PT ;  /* 0x000000071400720c */ /* 0x080fe40003f66270 */
[----:B------:R-:W-:Y:S02]  /*5900*/  FSEL R26, R26, -INF , !P6 ;  /* 0xff8000001a1a7808 */ /* 0x000fe40007000000 */
[----:B------:R-:W-:Y:S02]  /*5910*/  FSEL R154, R233, -INF , P2 ;  /* 0xff800000e99a7808 */ /* 0x000fe40001000000 */
[-C--:B------:R-:W-:Y:S02]  /*5920*/  ISETP.GE.AND P6, PT, R16, R7.reuse, PT ;  /* 0x000000071000720c */ /* 0x080fe40003fc6270 */
[----:B------:R-:W-:Y:S02]  /*5930*/  FSEL R29, R29, -INF , !P4 ;  /* 0xff8000001d1d7808 */ /* 0x000fe40006000000 */
[-C--:B------:R-:W-:Y:S02]  /*5940*/  ISETP.GE.AND P2, PT, R19, R7.reuse, PT ;  /* 0x000000071300720c */ /* 0x080fe40003f46270 */
[----:B------:R-:W-:Y:S02]  /*5950*/  FSEL R156, R232, -INF , P0 ;  /* 0xff800000e89c7808 */ /* 0x000fe40000000000 */
[----:B------:R-:W-:Y:S02]  /*5960*/  FSEL R28, R28, -INF , !P5 ;  /* 0xff8000001c1c7808 */ /* 0x000fe40006800000 */
[-C--:B------:R-:W-:Y:S02]  /*5970*/  ISETP.GE.AND P4, PT, R14, R7.reuse, PT ;  /* 0x000000070e00720c */ /* 0x080fe40003f86270 */
[----:B------:R-:W-:Y:S02]  /*5980*/  FSEL R155, R234, -INF , P1 ;  /* 0xff800000ea9b7808 */ /* 0x000fe40000800000 */
[-C--:B------:R-:W-:Y:S02]  /*5990*/  ISETP.GE.AND P0, PT, R17, R7.reuse, PT ;  /* 0x000000071100720c */ /* 0x080fe40003f06270 */
[-C--:B------:R-:W-:Y:S02]  /*59a0*/  ISETP.GE.AND P5, PT, R15, R7.reuse, PT ;  /* 0x000000070f00720c */ /* 0x080fe40003fa6270 */
[----:B------:R-:W-:Y:S02]  /*59b0*/  FSEL R34, R34, -INF , !P3 ;  /* 0xff80000022227808 */ /* 0x000fe40005800000 */
[-C--:B------:R-:W-:Y:S02]  /*59c0*/  ISETP.GE.AND P1, PT, R18, R7.reuse, PT ;  /* 0x000000071200720c */ /* 0x080fe40003f26270 */
[-C--:B------:R-:W-:Y:S02]  /*59d0*/  ISETP.GE.AND P3, PT, R13, R7.reuse, PT ;  /* 0x000000070d00720c */ /* 0x080fe40003f66270 */
[----:B------:R-:W-:Y:S02]  /*59e0*/  FSEL R55, R42, -INF , !P6 ;  /* 0xff8000002a377808 */ /* 0x000fe40007000000 */
[----:B------:R-:W-:Y:S02]  /*59f0*/  FSEL R35, R35, -INF , !P2 ;  /* 0xff80000023237808 */ /* 0x000fe40005000000 */
[-C--:B------:R-:W-:Y:S02]  /*5a00*/  ISETP.GE.AND P6, PT, R9, R7.reuse, PT ;  /* 0x000000070900720c */ /* 0x080fe40003fc6270 */
[----:B------:R-:W-:Y:S02]  /*5a10*/  FSEL R56, R32, -INF , !P4 ;  /* 0xff80000020387808 */ /* 0x000fe40006000000 */
[----:B------:R-:W-:Y:S02]  /*5a20*/  ISETP.GE.AND P2, PT, R12, R7, PT ;  /* 0x000000070c00720c */ /* 0x000fe40003f46270 */
[----:B------:R-:W-:Y:S02]  /*5a30*/  FSEL R41, R41, -INF , !P0 ;  /* 0xff80000029297808 */ /* 0x000fe40004000000 */
[----:B------:R-:W-:Y:S02]  /*5a40*/  FSEL R54, R33, -INF , !P5 ;  /* 0xff80000021367808 */ /* 0x000fe40006800000 */
[----:B------:R-:W-:Y:S02]  /*5a50*/  ISETP.GE.AND P4, PT, R22, R5, PT ;  /* 0x000000051600720c */ /* 0x000fe40003f86270 */
[----:B------:R-:W-:Y:S02]  /*5a60*/  FSEL R39, R39, -INF , !P1 ;  /* 0xff80000027277808 */ /* 0x000fe40004800000 */
[----:B------:R-:W-:Y:S02]  /*5a70*/  ISETP.GE.AND P0, PT, R10, R7, PT ;  /* 0x000000070a00720c */ /* 0x000fe40003f06270 */
[----:B------:R-:W-:Y:S02]  /*5a80*/  ISETP.GE.AND P5, PT, R23, R5, PT ;  /* 0x000000051700720c */ /* 0x000fe40003fa6270 */
[----:B------:R-:W-:Y:S02]  /*5a90*/  FSEL R57, R31, -INF , !P3 ;  /* 0xff8000001f397808 */ /* 0x000fe40005800000 */
[----:B------:R-:W-:Y:S02]  /*5aa0*/  ISETP.GE.AND P1, PT, R11, R7, PT ;  /* 0x000000070b00720c */ /* 0x000fe40003f26270 */
[-C--:B------:R-:W-:Y:S02]  /*5ab0*/  ISETP.GE.AND P3, PT, R21, R5.reuse, PT ;  /* 0x000000051500720c */ /* 0x080fe40003f66270 */
[----:B------:R-:W-:Y:S02]  /*5ac0*/  FSEL R133, R24, -INF , !P6 ;  /* 0xff80000018857808 */ /* 0x000fe40007000000 */
[----:B------:R-:W-:Y:S02]  /*5ad0*/  FSEL R66, R30, -INF , !P2 ;  /* 0xff8000001e427808 */ /* 0x000fe40005000000 */
[----:B------:R-:W-:Y:S02]  /*5ae0*/  FSEL R24, R43, -INF , !P4 ;  /* 0xff8000002b187808 */ /* 0x000fe40006000000 */
[-C--:B------:R-:W-:Y:S02]  /*5af0*/  ISETP.GE.AND P2, PT, R20, R5.reuse, PT ;  /* 0x000000051400720c */ /* 0x080fe40003f46270 */
        /* <DEDUP_REMOVED lines=14> */
[----:B------:R-:W-:Y:S02]  /*5be0*/  ISETP.GE.AND P6, PT, R10, R5, PT ;  /* 0x000000050a00720c */ /* 0x000fe40003fc6270 */
[----:B------:R-:W-:Y:S02]  /*5bf0*/  FSEL R48, R50, -INF , !P5 ;  /* 0xff80000032307808 */ /* 0x000fe40006800000 */
[----:B------:R-:W-:Y:S02]  /*5c00*/  ISETP.GE.AND P4, PT, R23, R3, PT ;  /* 0x000000031700720c */ /* 0x000fe40003f86270 */
[----:B------:R-:W-:Y:S02]  /*5c10*/  FSEL R33, R46, -INF , !P1 ;  /* 0xff8000002e217808 */ /* 0x000fe40004800000 */
[----:B------:R-:W-:Y:S02]  /*5c20*/  FSEL R42, R47, -INF , !P0 ;  /* 0xff8000002f2a7808 */ /* 0x000fe40004000000 */
[----:B------:R-:W-:Y:S02]  /*5c30*/  FSEL R50, R6, -INF , !P3 ;  /* 0xff80000006327808 */ /* 0x000fe40005800000 */
[-C--:B------:R-:W-:Y:S02]  /*5c40*/  ISETP.GE.AND P1, PT, R12, R5.reuse, PT ;  /* 0x000000050c00720c */ /* 0x080fe40003f26270 */
[-C--:B------:R-:W-:Y:S02]  /*5c50*/  ISETP.GE.AND P0, PT, R11, R5.reuse, PT ;  /* 0x000000050b00720c */ /* 0x080fe40003f06270 */
[----:B------:R-:W-:Y:S02]  /*5c60*/  ISETP.GE.AND P5, PT, R9, R5, PT ;  /* 0x000000050900720c */ /* 0x000fe40003fa6270 */
[-C--:B------:R-:W-:Y:S02]  /*5c70*/  ISETP.GE.AND P3, PT, R22, R3.reuse, PT ;  /* 0x000000031600720c */ /* 0x080fe40003f66270 */
[----:B------:R-:W-:Y:S02]  /*5c80*/  FSEL R51, R51, -INF , !P2 ;  /* 0xff80000033337808 */ /* 0x000fe40005000000 */
[----:B------:R-:W-:Y:S02]  /*5c90*/  FSEL R64, R64, -INF , !P6 ;  /* 0xff80000040407808 */ /* 0x000fe40007000000 */
[----:B------:R-:W-:Y:S02]  /*5ca0*/  FSEL R27, R52, -INF , !P4 ;  /* 0xff800000341b7808 */ /* 0x000fe40006000000 */
[-C--:B------:R-:W-:Y:S02]  /*5cb0*/  ISETP.GE.AND P2, PT, R21, R3.reuse, PT ;  /* 0x000000031500720c */ /* 0x080fe40003f46270 */
[-C--:B------:R-:W-:Y:S02]  /*5cc0*/  ISETP.GE.AND P6, PT, R18, R3.reuse, PT ;  /* 0x000000031200720c */ /* 0x080fe40003fc6270 */
[-C--:B------:R-:W-:Y:S02]  /*5cd0*/  ISETP.GE.AND P4, PT, R16, R3.reuse, PT ;  /* 0x000000031000720c */ /* 0x080fe40003f86270 */
        /* <DEDUP_REMOVED lines=38> */
[-C--:B------:R-:W-:Y:S02]  /*5f40*/  ISETP.GE.AND P2, PT, R15, R0.reuse, PT ;  /* 0x000000000f00720c */ /* 0x080fe40003f46270 */
[-C--:B------:R-:W-:Y:S02]  /*5f50*/  ISETP.GE.AND P6, PT, R12, R0.reuse, PT ;  /* 0x000000000c00720c */ /* 0x080fe40003fc6270 */
        /* <DEDUP_REMOVED lines=17> */
.L_x_2243:
[----:B------:R-:W2:Y:S01]  /*6070*/  LDL R0, [R1+0x24] ;  /* 0x0000240001007983 */ /* 0x000ea20000100800 */
[----:B------:R-:W-:Y:S01]  /*6080*/  MOV R138, 0x20 ;  /* 0x00000020008a7802 */ /* 0x000fe20000000f00 */
[----:B------:R-:W-:Y:S01]  /*6090*/  UISETP.GT.AND UP0, UPT, UR46, UR43, UPT ;  /* 0x0000002b2e00728c */ /* 0x000fe2000bf04270 */
[----:B------:R-:W-:Y:S01]  /*60a0*/  MOV R153, 0x40 ;  /* 0x0000004000997802 */ /* 0x000fe20000000f00 */
[----:B------:R-:W3:Y:S01]  /*60b0*/  LDL R134, [R1+0x20] ;  /* 0x0000200001867983 */ /* 0x000ee20000100800 */
[----:B------:R-:W-:Y:S03]  /*60c0*/  MOV R163, 0x10 ;  /* 0x0000001000a37802 */ /* 0x000fe60000000f00 */
[----:B------:R-:W4:Y:S04]  /*60d0*/  LDL R9, [R1+0x1c] ;  /* 0x00001c0001097983 */ /* 0x000f280000100800 */
[----:B------:R-:W4:Y:S01]  /*60e0*/  LDL R10, [R1+0x18] ;  /* 0x00001800010a7983 */ /* 0x000f220000100800 */
[----:B------:R-:W1:Y:S03]  /*60f0*/  S2R R184, SR_TID.X ;  /* 0x0000000000b87919 */ /* 0x000e660000002100 */
        /* <DEDUP_REMOVED lines=15> */
[----:B------:R4:W-:Y:S04]  /*61f0*/  STL [R1+0xac], R101 ;  /* 0x0000ac6501007387 */ /* 0x0009e80000100800 */
        /* <DEDUP_REMOVED lines=27> */
[----:B------:R4:W-:Y:S04]  /*63b0*/  STL [R1+0x3c], R73 ;  /* 0x00003c4901007387 */ /* 0x0009e80000100800 */
[----:B------:R4:W-:Y:S04]  /*63c0*/  STL [R1+0x38], R72 ;  /* 0x0000384801007387 */ /* 0x0009e80000100800 */
[----:B------:R4:W-:Y:S04]  /*63d0*/  STL [R1+0x34], R71 ;  /* 0x0000344701007387 */ /* 0x0009e80000100800 */
[----:B------:R4:W-:Y:S04]  /*63e0*/  STL [R1+0x30], R70 ;  /* 0x0000304601007387 */ /* 0x0009e80000100800 */
[----:B------:R4:W-:Y:S04]  /*63f0*/  STL [R1+0x2c], R69 ;  /* 0x00002c4501007387 */ /* 0x0009e80000100800 */
[----:B------:R4:W-:Y:S01]  /*6400*/  STL [R1+0x28], R68 ;  /* 0x0000284401007387 */ /* 0x0009e20000100800 */
[C---:B-1----:R-:W-:Y:S02]  /*6410*/  SHF.L.U32 R148, R184.reuse, 0x6, RZ ;  /* 0x00000006b8947819 */ /* 0x042fe400000006ff */
[C---:B------:R-:W-:Y:S02]  /*6420*/  SHF.L.U32 R151, R184.reuse, 0x5, RZ ;  /* 0x00000005b8977819 */ /* 0x040fe400000006ff */
[C---:B------:R-:W-:Y:S02]  /*6430*/  SHF.L.U32 R150, R184.reuse, 0x3, RZ ;  /* 0x00000003b8967819 */ /* 0x040fe400000006ff */
[----:B------:R-:W-:Y:S02]  /*6440*/  LOP3.LUT R147, R151, 0x7200, RZ, 0xc0, !PT ;  /* 0x0000720097937812 */ /* 0x000fe400078ec0ff */
[----:B------:R-:W-:Y:S02]  /*6450*/  SHF.R.U32.HI R183, RZ, 0x1, R184 ;  /* 0x00000001ffb77819 */ /* 0x000fe400000116b8 */
[C---:B------:R-:W-:Y:S02]  /*6460*/  LOP3.LUT R154, R184.reuse, 0x8, RZ, 0xc0, !PT ;  /* 0x00000008b89a7812 */ /* 0x040fe400078ec0ff */
[----:B------:R-:W-:Y:S01]  /*6470*/  LOP3.LUT P1, R149, R184, 0x10, RZ, 0xc0, !PT ;  /* 0x00000010b8957812 */ /* 0x000fe2000782c0ff */
[C---:B--2---:R-:W-:Y:S01]  /*6480*/  FMUL.FTZ R4, R0.reuse, 1.4426950216293334961 ;  /* 0x3fb8aa3b00047820 */ /* 0x044fe20000410000 */
[----:B------:R-:W-:Y:S01]  /*6490*/  FSETP.NEU.FTZ.AND P0, PT, R0, -INF , PT ;  /* 0xff8000000000780b */ /* 0x000fe20003f1d000 */
[----:B---3--:R-:W-:Y:S03]  /*64a0*/  FMUL.FTZ R3, R134, 1.4426950216293334961 ;  /* 0x3fb8aa3b86037820 */ /* 0x008fe60000410000 */
[----:B------:R-:W-:Y:S02]  /*64b0*/  FSEL R4, R4, RZ, P0 ;  /* 0x000000ff04047208 */ /* 0x000fe40000000000 */
[----:B------:R-:W-:Y:S03]  /*64c0*/  FSETP.NEU.FTZ.AND P0, PT, R134, -INF , PT ;  /* 0xff8000008600780b */ /* 0x000fe60003f1d000 */
[--C-:B------:R-:W-:Y:S01]  /*64d0*/  FFMA.FTZ R0, R36, UR8, -R4.reuse ;  /* 0x0000000824007c23 */ /* 0x100fe20008010804 */
[----:B------:R-:W-:Y:S02]  /*64e0*/  FSEL R3, R3, RZ, P0 ;  /* 0x000000ff03037208 */ /* 0x000fe40000000000 */
[----:B----4-:R-:W-:Y:S01]  /*64f0*/  FSETP.NEU.FTZ.AND P0, PT, R9, -INF , PT ;  /* 0xff8000000900780b */ /* 0x010fe20003f1d000 */
[----:B------:R1:W-:Y:S02]  /*6500*/  MUFU.EX2 R168, R0 ;  /* 0x0000000000a87308 */ /* 0x0003e40000000800 */
[--C-:B-1----:R-:W-:Y:S08]  /*6510*/  FFMA.FTZ R0, R26, UR8, -R4.reuse ;  /* 0x000000081a007c23 */ /* 0x102ff00008010804 */
[----:B------:R1:W-:Y:S02]  /*6520*/  MUFU.EX2 R169, R0 ;  /* 0x0000000000a97308 */ /* 0x0003e40000000800 */
[--C-:B-1----:R-:W-:Y:S08]  /*6530*/  FFMA.FTZ R0, R37, UR8, -R3.reuse ;  /* 0x0000000825007c23 */ /* 0x102ff00008010803 */
[----:B------:R1:W-:Y:S02]  /*6540*/  MUFU.EX2 R171, R0 ;  /* 0x0000000000ab7308 */ /* 0x0003e40000000800 */
[--C-:B-1----:R-:W-:Y:S01]  /*6550*/  FFMA.FTZ R0, R2, UR8, -R3.reuse ;  /* 0x0000000802007c23 */ /* 0x102fe20008010803 */
[----:B------:R-:W-:Y:S01]  /*6560*/  FMUL.FTZ R2, R9, 1.4426950216293334961 ;  /* 0x3fb8aa3b09027820 */ /* 0x000fe20000410000 */
[----:B------:R-:W-:Y:S06]  /*6570*/  FMUL.FTZ R9, R10, 1.4426950216293334961 ;  /* 0x3fb8aa3b0a097820 */ /* 0x000fec0000410000 */
[----:B------:R1:W-:Y:S01]  /*6580*/  MUFU.EX2 R167, R0 ;  /* 0x0000000000a77308 */ /* 0x0003e20000000800 */
[----:B------:R-:W-:Y:S02]  /*6590*/  FSEL R2, R2, RZ, P0 ;  /* 0x000000ff02027208 */ /* 0x000fe40000000000 */
[----:B------:R-:W-:Y:S01]  /*65a0*/  FSETP.NEU.FTZ.AND P0, PT, R10, -INF , PT ;  /* 0xff8000000a00780b */ /* 0x000fe20003f1d000 */
[--C-:B------:R-:W-:Y:S06]  /*65b0*/  FFMA.FTZ R10, R41, UR8, -R4.reuse ;  /* 0x00000008290a7c23 */ /* 0x100fec0008010804 */
[----:B------:R2:W-:Y:S01]  /*65c0*/  MUFU.EX2 R101, R10 ;  /* 0x0000000a00657308 */ /* 0x0005e20000000800 */
[----:B-1----:R-:W-:Y:S09]  /*65d0*/  FFMA.FTZ R0, R28, UR8, -R4 ;  /* 0x000000081c007c23 */ /* 0x002ff20008010804 */
[----:B------:R1:W-:Y:S01]  /*65e0*/  MUFU.EX2 R137, R0 ;  /* 0x0000000000897308 */ /* 0x0003e20000000800 */
[----:B--2---:R-:W-:Y:S09]  /*65f0*/  FFMA.FTZ R10, R62, UR8, -R2 ;  /* 0x000000083e0a7c23 */ /* 0x004ff20008010802 */
[----:B------:R-:W-:Y:S01]  /*6600*/  MUFU.EX2 R74, R10 ;  /* 0x0000000a004a7308 */ /* 0x000fe20000000800 */
[----:B-1----:R-:W-:Y:S09]  /*6610*/  FFMA.FTZ R0, R29, UR8, -R4 ;  /* 0x000000081d007c23 */ /* 0x002ff20008010804 */
[----:B------:R1:W-:Y:S02]  /*6620*/  MUFU.EX2 R136, R0 ;  /* 0x0000000000887308 */ /* 0x0003e40000000800 */
[----:B-1----:R-:W-:Y:S01]  /*6630*/  FFMA.FTZ R0, R24, UR8, -R3 ;  /* 0x0000000818007c23 */ /* 0x002fe20008010803 */
[----:B------:R-:W-:Y:S07]  /*6640*/  SHF.L.U32 R24, R184, 0x1, RZ ;  /* 0x00000001b8187819 */ /* 0x000fee00000006ff */
[----:B------:R1:W-:Y:S01]  /*6650*/  MUFU.EX2 R116, R0 ;  /* 0x0000000000747308 */ /* 0x0003e20000000800 */
[----:B------:R-:W-:Y:S04]  /*6660*/  LOP3.LUT R155, R24, 0xe006, R148, 0xc8, !PT ;  /* 0x0000e006189b7812 */ /* 0x000fe800078ec894 */
[----:B------:R-:W-:Y:S01]  /*6670*/  LOP3.LUT R155, R155, 0xc00, R151, 0xf8, !PT ;  /* 0x00000c009b9b7812 */ /* 0x000fe200078ef897 */
[--C-:B-1----:R-:W-:Y:S04]  /*6680*/  FFMA.FTZ R0, R25, UR8, -R3.reuse ;  /* 0x0000000819007c23 */ /* 0x102fe80008010803 */
[----:B------:R1:W-:Y:S02]  /*6690*/  MUFU.EX2 R115, R0 ;  /* 0x0000000000737308 */ /* 0x0003e40000000800 */
[--C-:B-1----:R-:W-:Y:S08]  /*66a0*/  FFMA.FTZ R0, R38, UR8, -R2.reuse ;  /* 0x0000000826007c23 */ /* 0x102ff00008010802 */
[----:B------:R1:W-:Y:S02]  /*66b0*/  MUFU.EX2 R247, R0 ;  /* 0x0000000000f77308 */ /* 0x0003e40000000800 */
[----:B-1----:R-:W-:Y:S01]  /*66c0*/  FSEL R0, R9, RZ, P0 ;  /* 0x000000ff09007208 */ /* 0x002fe20000000000 */
[----:B------:R-:W-:Y:S01]  /*66d0*/  FFMA.FTZ R9, R27, UR8, -R2 ;  /* 0x000000081b097c23 */ /* 0x000fe20008010802 */
[----:B------:R-:W-:Y:S03]  /*66e0*/  LOP3.LUT P0, RZ, R184, 0x4, RZ, 0xc0, !PT ;  /* 0x00000004b8ff7812 */ /* 0x000fe6000780c0ff */
[--C-:B------:R-:W-:Y:S03]  /*66f0*/  FFMA.FTZ R5, R5, UR8, -R0.reuse ;  /* 0x0000000805057c23 */ /* 0x100fe60008010800 */
[----:B------:R1:W-:Y:S01]  /*6700*/  MUFU.EX2 R170, R9 ;  /* 0x0000000900aa7308 */ /* 0x0003e20000000800 */
[--C-:B------:R-:W-:Y:S01]  /*6710*/  FFMA.FTZ R7, R7, UR8, -R0.reuse ;  /* 0x0000000807077c23 */ /* 0x100fe20008010800 */
[--C-:B------:R-:W-:Y:S01]  /*6720*/  FFMA.FTZ R6, R6, UR8, -R0.reuse ;  /* 0x0000000806067c23 */ /* 0x100fe20008010800 */
[--C-:B------:R-:W-:Y:S01]  /*6730*/  FFMA.FTZ R8, R8, UR8, -R0.reuse ;  /* 0x0000000808087c23 */ /* 0x100fe20008010800 */
[----:B------:R-:W-:Y:S02]  /*6740*/  SEL R163, R163, 0xfffffff0, !P0 ;  /* 0xfffffff0a3a37807 */ /* 0x000fe40004000000 */
[----:B------:R-:W-:Y:S04]  /*6750*/  SEL R153, R153, 0xffffffc0, !P0 ;  /* 0xffffffc099997807 */ /* 0x000fe80004000000 */
[----:B------:R2:W-:Y:S10]  /*6760*/  MUFU.EX2 R103, R5 ;  /* 0x0000000500677308 */ /* 0x0005f40000000800 */
[----:B------:R3:W-:Y:S01]  /*6770*/  MUFU.EX2 R107, R7 ;  /* 0x00000007006b7308 */ /* 0x0007e20000000800 */
[----:B-1----:R-:W-:Y:S09]  /*6780*/  FFMA.FTZ R9, R40, UR8, -R0 ;  /* 0x0000000828097c23 */ /* 0x002ff20008010800 */
[----:B------:R1:W-:Y:S01]  /*6790*/  MUFU.EX2 R249, R9 ;  /* 0x0000000900f97308 */ /* 0x0003e20000000800 */
[----:B--2---:R-:W-:Y:S09]  /*67a0*/  FFMA.FTZ R5, R55, UR8, -R4 ;  /* 0x0000000837057c23 */ /* 0x004ff20008010804 */
[----:B------:R2:W-:Y:S01]  /*67b0*/  MUFU.EX2 R98, R5 ;  /* 0x0000000500627308 */ /* 0x0005e20000000800 */
[----:B---3--:R-:W-:Y:S09]  /*67c0*/  FFMA.FTZ R7, R46, UR8, -R2 ;  /* 0x000000082e077c23 */ /* 0x008ff20008010802 */
[----:B------:R3:W-:Y:S01]  /*67d0*/  MUFU.EX2 R106, R7 ;  /* 0x00000007006a7308 */ /* 0x0007e20000000800 */
[----:B-1----:R-:W-:Y:S09]  /*67e0*/  FFMA.FTZ R9, R17, UR8, -R0 ;  /* 0x0000000811097c23 */ /* 0x002ff20008010800 */
[----:B------:R1:W4:Y:S01]  /*67f0*/  MUFU.EX2 R248, R9 ;  /* 0x0000000900f87308 */ /* 0x0003220000000800 */
[----:B--2---:R-:W-:Y:S09]  /*6800*/  FFMA.FTZ R5, R54, UR8, -R4 ;  /* 0x0000000836057c23 */ /* 0x004ff20008010804 */
[----:B------:R2:W-:Y:S01]  /*6810*/  MUFU.EX2 R97, R5 ;  /* 0x0000000500617308 */ /* 0x0005e20000000800 */
[--C-:B---3--:R-:W-:Y:S09]  /*6820*/  FFMA.FTZ R7, R47, UR8, -R2.reuse ;  /* 0x000000082f077c23 */ /* 0x108ff20008010802 */
[----:B------:R3:W-:Y:S01]  /*6830*/  MUFU.EX2 R104, R6 ;  /* 0x0000000600687308 */ /* 0x0007e20000000800 */
[----:B-1----:R-:W-:Y:S09]  /*6840*/  FFMA.FTZ R9, R30, UR8, -R2 ;  /* 0x000000081e097c23 */ /* 0x002ff20008010802 */
[----:B------:R1:W-:Y:S01]  /*6850*/  MUFU.EX2 R181, R9 ;  /* 0x0000000900b57308 */ /* 0x0003e20000000800 */
[--C-:B--2---:R-:W-:Y:S09]  /*6860*/  FFMA.FTZ R5, R48, UR8, -R3.reuse ;  /* 0x0000000830057c23 */ /* 0x104ff20008010803 */
[----:B------:R2:W-:Y:S01]  /*6870*/  MUFU.EX2 R96, R5 ;  /* 0x0000000500607308 */ /* 0x0005e20000000800 */
[----:B---3--:R-:W-:Y:S09]  /*6880*/  FFMA.FTZ R6, R57, UR8, -R4 ;  /* 0x0000000839067c23 */ /* 0x008ff20008010804 */
[----:B------:R3:W-:Y:S01]  /*6890*/  MUFU.EX2 R105, R7 ;  /* 0x0000000700697308 */ /* 0x0007e20000000800 */
[----:B-1----:R-:W-:Y:S09]  /*68a0*/  FFMA.FTZ R9, R31, UR8, -R2 ;  /* 0x000000081f097c23 */ /* 0x002ff20008010802 */
[----:B------:R1:W4:Y:S01]  /*68b0*/  MUFU.EX2 R252, R9 ;  /* 0x0000000900fc7308 */ /* 0x0003220000000800 */
[--C-:B--2---:R-:W-:Y:S09]  /*68c0*/  FFMA.FTZ R5, R49, UR8, -R3.reuse ;  /* 0x0000000831057c23 */ /* 0x104ff20008010803 */
[----:B------:R2:W-:Y:S01]  /*68d0*/  MUFU.EX2 R95, R5 ;  /* 0x00000005005f7308 */ /* 0x0005e20000000800 */
[----:B---3--:R-:W-:Y:S09]  /*68e0*/  FFMA.FTZ R7, R56, UR8, -R4 ;  /* 0x0000000838077c23 */ /* 0x008ff20008010804 */
        /* <DEDUP_REMOVED lines=11> */
[--C-:B---3--:R-:W-:Y:S09]  /*69a0*/  FFMA.FTZ R7, R67, UR8, -R4.reuse ;  /* 0x0000000843077c23 */ /* 0x108ff20008010804 */
[----:B------:R3:W-:Y:S01]  /*69b0*/  MUFU.EX2 R90, R6 ;  /* 0x00000006005a7308 */ /* 0x0007e20000000800 */
[----:B-1----:R-:W-:Y:S09]  /*69c0*/  FFMA.FTZ R9, R34, UR8, -R4 ;  /* 0x0000000822097c23 */ /* 0x002ff20008010804 */
[----:B------:R1:W-:Y:S01]  /*69d0*/  MUFU.EX2 R114, R9 ;  /* 0x0000000900727308 */ /* 0x0003e20000000800 */
        /* <DEDUP_REMOVED lines=10> */
[--C-:B-1----:R-:W-:Y:S09]  /*6a80*/  FFMA.FTZ R9, R32, UR8, -R3.reuse ;  /* 0x0000000820097c23 */ /* 0x102ff20008010803 */
[----:B------:R1:W-:Y:S01]  /*6a90*/  MUFU.EX2 R112, R9 ;  /* 0x0000000900707308 */ /* 0x0003e20000000800 */
[--C-:B--2---:R-:W-:Y:S01]  /*6aa0*/  FFMA.FTZ R5, R12, UR8, -R0.reuse ;  /* 0x000000080c057c23 */ /* 0x104fe20008010800 */
[----:B------:R-:W-:Y:S08]  /*6ab0*/  FFMA.FTZ R12, R20, UR8, -R0 ;  /* 0x00000008140c7c23 */ /* 0x000ff00008010800 */
[----:B------:R2:W-:Y:S01]  /*6ac0*/  MUFU.EX2 R92, R5 ;  /* 0x00000005005c7308 */ /* 0x0005e20000000800 */
[----:B---3--:R-:W-:Y:S09]  /*6ad0*/  FFMA.FTZ R6, R60, UR8, -R2 ;  /* 0x000000083c067c23 */ /* 0x008ff20008010802 */
[----:B------:R3:W-:Y:S01]  /*6ae0*/  MUFU.EX2 R108, R8 ;  /* 0x00000008006c7308 */ /* 0x0007e20000000800 */
[--C-:B-1----:R-:W-:Y:S09]  /*6af0*/  FFMA.FTZ R9, R33, UR8, -R3.reuse ;  /* 0x0000000821097c23 */ /* 0x102ff20008010803 */
[----:B------:R1:W-:Y:S01]  /*6b00*/  MUFU.EX2 R111, R9 ;  /* 0x00000009006f7308 */ /* 0x0003e20000000800 */
[----:B--2---:R-:W-:Y:S01]  /*6b10*/  FFMA.FTZ R5, R11, UR8, -R0 ;  /* 0x000000080b057c23 */ /* 0x004fe20008010800 */
[----:B------:R-:W-:Y:S08]  /*6b20*/  FFMA.FTZ R11, R63, UR8, -R2 ;  /* 0x000000083f0b7c23 */ /* 0x000ff00008010802 */
[----:B------:R2:W-:Y:S01]  /*6b30*/  MUFU.EX2 R91, R5 ;  /* 0x00000005005b7308 */ /* 0x0005e20000000800 */
[----:B---3--:R-:W-:Y:S09]  /*6b40*/  FFMA.FTZ R8, R18, UR8, -R0 ;  /* 0x0000000812087c23 */ /* 0x008ff20008010800 */
[----:B------:R4:W-:Y:S01]  /*6b50*/  MUFU.EX2 R78, R6 ;  /* 0x00000006004e7308 */ /* 0x0009e20000000800 */
[----:B-1----:R-:W-:Y:S09]  /*6b60*/  FFMA.FTZ R9, R39, UR8, -R4 ;  /* 0x0000000827097c23 */ /* 0x002ff20008010804 */
[----:B------:R1:W-:Y:S01]  /*6b70*/  MUFU.EX2 R102, R9 ;  /* 0x0000000900667308 */ /* 0x0003e20000000800 */
[----:B--2---:R-:W-:Y:S09]  /*6b80*/  FFMA.FTZ R5, R22, UR8, -R2 ;  /* 0x0000000816057c23 */ /* 0x004ff20008010802 */
[----:B------:R2:W-:Y:S01]  /*6b90*/  MUFU.EX2 R89, R5 ;  /* 0x0000000500597308 */ /* 0x0005e20000000800 */
[----:B----4-:R-:W-:Y:S09]  /*6ba0*/  F2FP.BF16.F32.PACK_AB R6, R248, R249 ;  /* 0x000000f9f806723e */ /* 0x010ff200000010ff */
[----:B------:R-:W-:Y:S01]  /*6bb0*/  MUFU.EX2 R77, R7 ;  /* 0x00000007004d7308 */ /* 0x000fe20000000800 */
[--C-:B-1----:R-:W-:Y:S09]  /*6bc0*/  FFMA.FTZ R9, R42, UR8, -R3.reuse ;  /* 0x000000082a097c23 */ /* 0x102ff20008010803 */
[----:B------:R1:W-:Y:S01]  /*6bd0*/  MUFU.EX2 R100, R9 ;  /* 0x0000000900647308 */ /* 0x0003e20000000800 */
[--C-:B--2---:R-:W-:Y:S01]  /*6be0*/  FFMA.FTZ R5, R13, UR8, -R0.reuse ;  /* 0x000000080d057c23 */ /* 0x104fe20008010800 */
[--C-:B------:R-:W-:Y:S08]  /*6bf0*/  FFMA.FTZ R13, R21, UR8, -R0.reuse ;  /* 0x00000008150d7c23 */ /* 0x100ff00008010800 */
[----:B------:R2:W-:Y:S10]  /*6c00*/  MUFU.EX2 R88, R5 ;  /* 0x0000000500587308 */ /* 0x0005f40000000800 */
[----:B------:R-:W-:Y:S01]  /*6c10*/  MUFU.EX2 R76, R8 ;  /* 0x00000008004c7308 */ /* 0x000fe20000000800 */
[--C-:B-1----:R-:W-:Y:S09]  /*6c20*/  FFMA.FTZ R9, R44, UR8, -R3.reuse ;  /* 0x000000082c097c23 */ /* 0x102ff20008010803 */
[----:B------:R1:W-:Y:S01]  /*6c30*/  MUFU.EX2 R99, R9 ;  /* 0x0000000900637308 */ /* 0x0003e20000000800 */
[----:B--2---:R-:W-:Y:S09]  /*6c40*/  FFMA.FTZ R5, R14, UR8, -R0 ;  /* 0x000000080e057c23 */ /* 0x004ff20008010800 */
[----:B------:R2:W-:Y:S10]  /*6c50*/  MUFU.EX2 R87, R5 ;  /* 0x0000000500577308 */ /* 0x0005f40000000800 */
[----:B------:R-:W-:Y:S01]  /*6c60*/  MUFU.EX2 R73, R11 ;  /* 0x0000000b00497308 */ /* 0x000fe20000000800 */
[----:B-1----:R-:W-:Y:S09]  /*6c70*/  FFMA.FTZ R9, R43, UR8, -R2 ;  /* 0x000000082b097c23 */ /* 0x002ff20008010802 */
[----:B------:R1:W-:Y:S01]  /*6c80*/  MUFU.EX2 R110, R9 ;  /* 0x00000009006e7308 */ /* 0x0003e20000000800 */
[----:B--2---:R-:W-:Y:S09]  /*6c90*/  FFMA.FTZ R5, R66, UR8, -R4 ;  /* 0x0000000842057c23 */ /* 0x004ff20008010804 */
[----:B------:R2:W-:Y:S10]  /*6ca0*/  MUFU.EX2 R82, R5 ;  /* 0x0000000500527308 */ /* 0x0005f40000000800 */
[----:B------:R-:W-:Y:S01]  /*6cb0*/  MUFU.EX2 R72, R12 ;  /* 0x0000000c00487308 */ /* 0x000fe20000000800 */
[----:B-1----:R-:W-:Y:S09]  /*6cc0*/  FFMA.FTZ R9, R45, UR8, -R2 ;  /* 0x000000082d097c23 */ /* 0x002ff20008010802 */
[----:B------:R1:W-:Y:S01]  /*6cd0*/  MUFU.EX2 R109, R9 ;  /* 0x00000009006d7308 */ /* 0x0003e20000000800 */
[--C-:B--2---:R-:W-:Y:S09]  /*6ce0*/  FFMA.FTZ R5, R59, UR8, -R3.reuse ;  /* 0x000000083b057c23 */ /* 0x104ff20008010803 */
[----:B------:R2:W-:Y:S10]  /*6cf0*/  MUFU.EX2 R79, R5 ;  /* 0x00000005004f7308 */ /* 0x0005f40000000800 */
[----:B------:R-:W-:Y:S01]  /*6d00*/  MUFU.EX2 R71, R13 ;  /* 0x0000000d00477308 */ /* 0x000fe20000000800 */
[----:B-1----:R-:W-:Y:S01]  /*6d10*/  FFMA.FTZ R9, R19, UR8, -R0 ;  /* 0x0000000813097c23 */ /* 0x002fe20008010800 */
[----:B------:R-:W-:Y:S04]  /*6d20*/  LOP3.LUT R0, R148, 0x1c0, RZ, 0xc0, !PT ;  /* 0x000001c094007812 */ /* 0x000fe800078ec0ff */
[----:B------:R-:W-:Y:S04]  /*6d30*/  LOP3.LUT R0, R0, 0x38, R150, 0xf8, !PT ;  /* 0x0000003800007812 */ /* 0x000fe800078ef896 */
[----:B------:R-:W-:Y:S01]  /*6d40*/  MUFU.EX2 R75, R9 ;  /* 0x00000009004b7308 */ /* 0x000fe20000000800 */
[--C-:B--2---:R-:W-:Y:S01]  /*6d50*/  FFMA.FTZ R5, R132, UR8, -R4.reuse ;  /* 0x0000000884057c23 */ /* 0x104fe20008010804 */
[----:B------:R-:W-:Y:S01]  /*6d60*/  FFMA.FTZ R4, R133, UR8, -R4 ;  /* 0x0000000885047c23 */ /* 0x000fe20008010804 */
[----:B------:R-:W-:Y:S04]  /*6d70*/  LOP3.LUT R147, R147, R0, R154, 0xf6, !PT ;  /* 0x0000000093937212 */ /* 0x000fe800078ef69a */
[----:B------:R-:W-:Y:S03]  /*6d80*/  LEA R147, R147, UR4, 0x1 ;  /* 0x0000000493937c11 */ /* 0x000fe6000f8e08ff */
[----:B------:R1:W-:Y:S01]  /*6d90*/  MUFU.EX2 R70, R5 ;  /* 0x0000000500467308 */ /* 0x0003e20000000800 */
[----:B------:R-:W-:Y:S09]  /*6da0*/  IADD3 R172, PT, PT, R153, R147, RZ ;  /* 0x0000009399ac7210 */ /* 0x000ff20007ffe0ff */
[----:B------:R2:W-:Y:S01]  /*6db0*/  MUFU.EX2 R69, R4 ;  /* 0x0000000400457308 */ /* 0x0005e20000000800 */
[--C-:B-1----:R-:W-:Y:S01]  /*6dc0*/  FFMA.FTZ R5, R64, UR8, -R3.reuse ;  /* 0x0000000840057c23 */ /* 0x102fe20008010803 */
[----:B------:R-:W-:Y:S08]  /*6dd0*/  FFMA.FTZ R3, R65, UR8, -R3 ;  /* 0x0000000841037c23 */ /* 0x000ff00008010803 */
[----:B------:R1:W-:Y:S01]  /*6de0*/  MUFU.EX2 R68, R5 ;  /* 0x0000000500447308 */ /* 0x0003e20000000800 */
[----:B--2---:R-:W-:Y:S09]  /*6df0*/  SHF.L.U32 R4, R184, 0x4, RZ ;  /* 0x00000004b8047819 */ /* 0x004ff200000006ff */
[----:B------:R2:W3:Y:S01]  /*6e00*/  MUFU.EX2 R2, R3 ;  /* 0x0000000300027308 */ /* 0x0004e20000000800 */
[----:B------:R-:W-:Y:S04]  /*6e10*/  LOP3.LUT R4, R4, 0x1c0, RZ, 0xc0, !PT ;  /* 0x000001c004047812 */ /* 0x000fe800078ec0ff */
[----:B------:R-:W-:Y:S04]  /*6e20*/  LOP3.LUT R4, R4, 0x38, R24, 0xf8, !PT ;  /* 0x0000003804047812 */ /* 0x000fe800078ef818 */
[----:B------:R-:W-:Y:S02]  /*6e30*/  LOP3.LUT R155, R155, R4, RZ, 0xfc, !PT ;  /* 0x000000049b9b7212 */ /* 0x000fe400078efcff */
[----:B-1----:R-:W-:Y:S02]  /*6e40*/  F2FP.BF16.F32.PACK_AB R5, R252, R181 ;  /* 0x000000b5fc05723e */ /* 0x002fe400000010ff */
[----:B------:R-:W-:Y:S02]  /*6e50*/  LEA R155, R155, UR4, 0x1 ;  /* 0x000000049b9b7c11 */ /* 0x000fe4000f8e08ff */
[----:B--2---:R-:W-:Y:S01]  /*6e60*/  LOP3.LUT R3, R148, 0x200, RZ, 0xc0, !PT ;  /* 0x0000020094037812 */ /* 0x004fe200078ec0ff */
[----:B---3--:R1:W-:Y:S01]  /*6e70*/  STL [R1+0x14], R2 ;  /* 0x0000140201007387 */ /* 0x0083e20000100800 */
[----:B------:R-:W-:Y:S02]  /*6e80*/  IADD3 R4, PT, PT, R155, 0x1c000, RZ ;  /* 0x0001c0009b047810 */ /* 0x000fe40007ffe0ff */
[----:B------:R-:W-:Y:S02]  /*6e90*/  LOP3.LUT R3, R3, 0xc00, R151, 0xf8, !PT ;  /* 0x00000c0003037812 */ /* 0x000fe400078ef897 */
[----:B------:R-:W2:Y:S01]  /*6ea0*/  LDL.LU R151, [R1+0x14] ;  /* 0x0000140001977983 */ /* 0x000ea20000300800 */
[C---:B------:R-:W-:Y:S02]  /*6eb0*/  IADD3 R166, PT, PT, R155.reuse, R163, RZ ;  /* 0x000000a39ba67210 */ /* 0x040fe40007ffe0ff */
[----:B------:R-:W-:Y:S02]  /*6ec0*/  IADD3 R156, PT, PT, R155, 0x1c040, RZ ;  /* 0x0001c0409b9c7810 */ /* 0x000fe40007ffe0ff */
[----:B------:R-:W-:Y:S02]  /*6ed0*/  @P1 IADD3 R156, PT, PT, R4, -0x40, RZ ;  /* 0xffffffc0049c1810 */ /* 0x000fe40007ffe0ff */
[----:B------:R-:W-:Y:S02]  /*6ee0*/  F2FP.BF16.F32.PACK_AB R4, R170, R247 ;  /* 0x000000f7aa04723e */ /* 0x000fe400000010ff */
[----:B------:R-:W-:Y:S02]  /*6ef0*/  LOP3.LUT P1, RZ, R184, 0x8, RZ, 0xc0, !PT ;  /* 0x00000008b8ff7812 */ /* 0x000fe4000782c0ff */
[-C--:B------:R-:W-:Y:S02]  /*6f00*/  IADD3 R164, PT, PT, R163, R156.reuse, RZ ;  /* 0x0000009ca3a47210 */ /* 0x080fe40007ffe0ff */
[----:B------:R-:W-:Y:S02]  /*6f10*/  SEL R161, R138, 0xffffffe0, !P1 ;  /* 0xffffffe08aa17807 */ /* 0x000fe40004800000 */
[----:B------:R-:W-:Y:S02]  /*6f20*/  LOP3.LUT P1, RZ, R184, 0x2, RZ, 0xc0, !PT ;  /* 0x00000002b8ff7812 */ /* 0x000fe4000782c0ff */
[----:B------:R-:W-:Y:S02]  /*6f30*/  IADD3 R162, PT, PT, R155, R161, RZ ;  /* 0x000000a19ba27210 */ /* 0x000fe40007ffe0ff */
[----:B------:R-:W-:Y:S02]  /*6f40*/  IADD3 R161, PT, PT, R161, R156, RZ ;  /* 0x0000009ca1a17210 */ /* 0x000fe40007ffe0ff */
[----:B-1----:R-:W-:Y:S02]  /*6f50*/  LOP3.LUT R2, R183, 0x8, RZ, 0xc0, !PT ;  /* 0x00000008b7027812 */ /* 0x002fe400078ec0ff */
[----:B------:R-:W-:Y:S02]  /*6f60*/  IADD3 R165, PT, PT, R163, R162, RZ ;  /* 0x000000a2a3a57210 */ /* 0x000fe40007ffe0ff */
[----:B------:R-:W-:Y:S02]  /*6f70*/  LOP3.LUT R2, R3, R0, R2, 0xf6, !PT ;  /* 0x0000000003027212 */ /* 0x000fe400078ef602 */
[----:B------:R-:W-:Y:S02]  /*6f80*/  F2FP.BF16.F32.PACK_AB R3, R169, R168 ;  /* 0x000000a8a903723e */ /* 0x000fe400000010ff */
[----:B------:R-:W-:Y:S02]  /*6f90*/  F2FP.BF16.F32.PACK_AB R0, R167, R171 ;  /* 0x000000aba700723e */ /* 0x000fe400000010ff */
[----:B------:R-:W-:Y:S01]  /*6fa0*/  IADD3 R163, PT, PT, R163, R161, RZ ;  /* 0x000000a1a3a37210 */ /* 0x000fe20007ffe0ff */
[----:B------:R1:W-:Y:S01]  /*6fb0*/  STS [R155+0x1c000], R3 ;  /* 0x01c000039b007388 */ /* 0x0003e20000000800 */
[----:B------:R-:W-:Y:S02]  /*6fc0*/  LEA R144, R2, UR4, 0x1 ;  /* 0x0000000402907c11 */ /* 0x000fe4000f8e08ff */
[----:B------:R-:W-:Y:S01]  /*6fd0*/  SEL R173, R138, 0xffffffe0, !P1 ;  /* 0xffffffe08aad7807 */ /* 0x000fe20004800000 */
[----:B------:R3:W-:Y:S01]  /*6fe0*/  STS [R155+0x1c400], R0 ;  /* 0x01c400009b007388 */ /* 0x0007e20000000800 */
[----:B------:R-:W-:Y:S02]  /*6ff0*/  MOV R2, R136 ;  /* 0x0000008800027202 */ /* 0x000fe40000000f00 */
[C---:B------:R-:W-:Y:S02]  /*7000*/  IADD3 R146, PT, PT, R144.reuse, R173, RZ ;  /* 0x000000ad90927210 */ /* 0x040fe40007ffe0ff */
[----:B------:R-:W-:Y:S02]  /*7010*/  IADD3 R152, PT, PT, R173, R147, RZ ;  /* 0x00000093ad987210 */ /* 0x000fe40007ffe0ff */
[----:B------:R-:W-:Y:S02]  /*7020*/  IADD3 R145, PT, PT, R144, R153, RZ ;  /* 0x0000009990917210 */ /* 0x000fe40007ffe0ff */
[----:B-1----:R-:W-:Y:S02]  /*7030*/  F2FP.BF16.F32.PACK_AB R3, R136, R137 ;  /* 0x000000898803723e */ /* 0x002fe400000010ff */
[----:B---3--:R-:W-:Y:S03]  /*7040*/  F2FP.BF16.F32.PACK_AB R0, R115, R116 ;  /* 0x000000747300723e */ /* 0x008fe600000010ff */
[----:B------:R1:W-:Y:S04]  /*7050*/  STS [R166+0x1c000], R3 ;  /* 0x01c00003a6007388 */ /* 0x0003e80000000800 */
[----:B------:R3:W-:Y:S04]  /*7060*/  STS [R166+0x1c400], R0 ;  /* 0x01c40000a6007388 */ /* 0x0007e80000000800 */
[----:B------:R4:W-:Y:S04]  /*7070*/  STS [R155+0x1e000], R4 ;  /* 0x01e000049b007388 */ /* 0x0009e80000000800 */
[----:B------:R4:W-:Y:S04]  /*7080*/  STS [R155+0x1e400], R6 ;  /* 0x01e400069b007388 */ /* 0x0009e80000000800 */
[----:B------:R4:W-:Y:S01]  /*7090*/  STS [R166+0x1e000], R5 ;  /* 0x01e00005a6007388 */ /* 0x0009e20000000800 */
[----:B-1----:R-:W-:Y:S02]  /*70a0*/  F2FP.BF16.F32.PACK_AB R3, R113, R114 ;  /* 0x000000727103723e */ /* 0x002fe400000010ff */
[----:B---3--:R-:W-:Y:S02]  /*70b0*/  F2FP.BF16.F32.PACK_AB R0, R111, R112 ;  /* 0x000000706f00723e */ /* 0x008fe400000010ff */
[----:B----4-:R-:W-:Y:S02]  /*70c0*/  F2FP.BF16.F32.PACK_AB R4, R250, R251 ;  /* 0x000000fbfa04723e */ /* 0x010fe400000010ff */
[----:B------:R-:W-:Y:S03]  /*70d0*/  F2FP.BF16.F32.PACK_AB R6, R109, R110 ;  /* 0x0000006e6d06723e */ /* 0x000fe600000010ff */
[----:B------:R1:W-:Y:S01]  /*70e0*/  STS [R166+0x1e400], R4 ;  /* 0x01e40004a6007388 */ /* 0x0003e20000000800 */
[----:B------:R-:W-:Y:S03]  /*70f0*/  F2FP.BF16.F32.PACK_AB R5, R107, R108 ;  /* 0x0000006c6b05723e */ /* 0x000fe600000010ff */
[----:B------:R3:W-:Y:S04]  /*7100*/  STS [R162+0x1c000], R3 ;  /* 0x01c00003a2007388 */ /* 0x0007e80000000800 */
[----:B------:R4:W-:Y:S01]  /*7110*/  STS [R162+0x1c400], R0 ;  /* 0x01c40000a2007388 */ /* 0x0009e20000000800 */
[----:B-1----:R-:W-:Y:S02]  /*7120*/  F2FP.BF16.F32.PACK_AB R4, R101, R102 ;  /* 0x000000666504723e */ /* 0x002fe400000010ff */
[----:B---3--:R-:W-:Y:S03]  /*7130*/  F2FP.BF16.F32.PACK_AB R3, R99, R100 ;  /* 0x000000646303723e */ /* 0x008fe600000010ff */
[----:B------:R1:W-:Y:S01]  /*7140*/  STS [R165+0x1c000], R4 ;  /* 0x01c00004a5007388 */ /* 0x0003e20000000800 */
[----:B----4-:R-:W-:Y:S03]  /*7150*/  F2FP.BF16.F32.PACK_AB R0, R105, R106 ;  /* 0x0000006a6900723e */ /* 0x010fe600000010ff */
[----:B------:R3:W-:Y:S04]  /*7160*/  STS [R165+0x1c400], R3 ;  /* 0x01c40003a5007388 */ /* 0x0007e80000000800 */
[----:B------:R4:W-:Y:S04]  /*7170*/  STS [R162+0x1e000], R6 ;  /* 0x01e00006a2007388 */ /* 0x0009e80000000800 */
[----:B------:R4:W-:Y:S04]  /*7180*/  STS [R162+0x1e400], R5 ;  /* 0x01e40005a2007388 */ /* 0x0009e80000000800 */
[----:B------:R4:W-:Y:S01]  /*7190*/  STS [R165+0x1e000], R0 ;  /* 0x01e00000a5007388 */ /* 0x0009e20000000800 */
[----:B-1----:R-:W-:Y:S02]  /*71a0*/  F2FP.BF16.F32.PACK_AB R4, R103, R104 ;  /* 0x000000686704723e */ /* 0x002fe400000010ff */
[----:B---3--:R-:W-:Y:S03]  /*71b0*/  F2FP.BF16.F32.PACK_AB R3, R97, R98 ;  /* 0x000000626103723e */ /* 0x008fe600000010ff */
[----:B------:R1:W-:Y:S01]  /*71c0*/  STS [R165+0x1e400], R4 ;  /* 0x01e40004a5007388 */ /* 0x0003e20000000800 */
[----:B----4-:R-:W-:Y:S03]  /*71d0*/  F2FP.BF16.F32.PACK_AB R6, R81, R82 ;  /* 0x000000525106723e */ /* 0x010fe600000010ff */
[----:B------:R3:W-:Y:S01]  /*71e0*/  STS [R156], R3 ;  /* 0x000000039c007388 */ /* 0x0007e20000000800 */
[----:B------:R-:W-:Y:S02]  /*71f0*/  F2FP.BF16.F32.PACK_AB R5, R85, R86 ;  /* 0x000000565505723e */ /* 0x000fe400000010ff */
[----:B------:R-:W-:Y:S05]  /*7200*/  F2FP.BF16.F32.PACK_AB R0, R95, R96 ;  /* 0x000000605f00723e */ /* 0x000fea00000010ff */
[----:B------:R4:W-:Y:S04]  /*7210*/  STS [R156+0x400], R0 ;  /* 0x000400009c007388 */ /* 0x0009e80000000800 */
[----:B------:R4:W-:Y:S01]  /*7220*/  STS [R164], R5 ;  /* 0x00000005a4007388 */ /* 0x0009e20000000800 */
[----:B-1----:R-:W-:Y:S02]  /*7230*/  F2FP.BF16.F32.PACK_AB R4, R91, R92 ;  /* 0x0000005c5b04723e */ /* 0x002fe400000010ff */
[----:B---3--:R-:W-:Y:S02]  /*7240*/  F2FP.BF16.F32.PACK_AB R3, R89, R90 ;  /* 0x0000005a5903723e */ /* 0x008fe400000010ff */
[----:B----4-:R-:W-:Y:S02]  /*7250*/  F2FP.BF16.F32.PACK_AB R0, R83, R84 ;  /* 0x000000545300723e */ /* 0x010fe400000010ff */
[----:B------:R-:W-:Y:S03]  /*7260*/  F2FP.BF16.F32.PACK_AB R5, R93, R94 ;  /* 0x0000005e5d05723e */ /* 0x000fe600000010ff */
[----:B------:R1:W-:Y:S04]  /*7270*/  STS [R164+0x400], R0 ;  /* 0x00040000a4007388 */ /* 0x0003e80000000800 */
[----:B------:R3:W-:Y:S04]  /*7280*/  STS [R156+0x2000], R5 ;  /* 0x002000059c007388 */ /* 0x0007e80000000800 */
[----:B------:R4:W-:Y:S04]  /*7290*/  STS [R156+0x2400], R4 ;  /* 0x002400049c007388 */ /* 0x0009e80000000800 */
[----:B------:R4:W-:Y:S01]  /*72a0*/  STS [R164+0x2000], R3 ;  /* 0x00200003a4007388 */ /* 0x0009e20000000800 */
[----:B-1----:R-:W-:Y:S02]  /*72b0*/  F2FP.BF16.F32.PACK_AB R0, R87, R88 ;  /* 0x000000585700723e */ /* 0x002fe400000010ff */
[----:B---3--:R-:W-:Y:S03]  /*72c0*/  F2FP.BF16.F32.PACK_AB R5, R79, R80 ;  /* 0x000000504f05723e */ /* 0x008fe600000010ff */
[----:B------:R-:W-:Y:S01]  /*72d0*/  STS [R164+0x2400], R0 ;  /* 0x00240000a4007388 */ /* 0x000fe20000000800 */
[----:B----4-:R-:W-:Y:S03]  /*72e0*/  F2FP.BF16.F32.PACK_AB R4, R77, R78 ;  /* 0x0000004e4d04723e */ /* 0x010fe600000010ff */
[----:B------:R-:W-:Y:S01]  /*72f0*/  STS [R161], R6 ;  /* 0x00000006a1007388 */ /* 0x000fe20000000800 */
[----:B------:R-:W-:Y:S03]  /*7300*/  F2FP.BF16.F32.PACK_AB R3, R69, R70 ;  /* 0x000000464503723e */ /* 0x000fe600000010ff */
[----:B------:R-:W-:Y:S04]  /*7310*/  STS [R161+0x400], R5 ;  /* 0x00040005a1007388 */ /* 0x000fe80000000800 */
[----:B------:R1:W-:Y:S02]  /*7320*/  STS [R163], R3 ;  /* 0x00000003a3007388 */ /* 0x0003e40000000800 */
[----:B-1----:R-:W-:Y:S02]  /*7330*/  F2FP.BF16.F32.PACK_AB R3, R73, R74 ;  /* 0x0000004a4903723e */ /* 0x002fe400000010ff */
[----:B--2---:R-:W-:Y:S05]  /*7340*/  F2FP.BF16.F32.PACK_AB R0, R151, R68 ;  /* 0x000000449700723e */ /* 0x004fea00000010ff */
[----:B------:R1:W-:Y:S04]  /*7350*/  STS [R163+0x400], R0 ;  /* 0x00040000a3007388 */ /* 0x0003e80000000800 */
[----:B------:R2:W-:Y:S01]  /*7360*/  STS [R161+0x2000], R4 ;  /* 0x00200004a1007388 */ /* 0x0005e20000000800 */
[----:B-1----:R-:W-:Y:S02]  /*7370*/  F2FP.BF16.F32.PACK_AB R0, R71, R72 ;  /* 0x000000484700723e */ /* 0x002fe400000010ff */
[----:B--2---:R-:W-:Y:S05]  /*7380*/  F2FP.BF16.F32.PACK_AB R4, R75, R76 ;  /* 0x0000004c4b04723e */ /* 0x004fea00000010ff */
[----:B------:R-:W-:Y:S04]  /*7390*/  STS [R161+0x2400], R4 ;  /* 0x00240004a1007388 */ /* 0x000fe80000000800 */
[----:B------:R1:W-:Y:S04]  /*73a0*/  STS [R163+0x2000], R3 ;  /* 0x00200003a3007388 */ /* 0x0003e80000000800 */
[----:B------:R2:W-:Y:S04]  /*73b0*/  STS [R163+0x2400], R0 ;  /* 0x00240000a3007388 */ /* 0x0005e80000000800 */
[----:B------:R-:W-:Y:S04]  /*73c0*/  LDSM.16.M88.4 R64, [R144+0x8000] ;  /* 0x008000009040783b */ /* 0x000fe80000000200 */
[----:B------:R-:W3:Y:S04]  /*73d0*/  LDSM.16.M88.4 R16, [R147+0x10000] ;  /* 0x010000009310783b */ /* 0x000ee80000000200 */
[----:B------:R-:W4:Y:S04]  /*73e0*/  LDSM.16.M88.4 R60, [R144+0xa000] ;  /* 0x00a00000903c783b */ /* 0x000f280000000200 */
[----:B------:R-:W4:Y:S04]  /*73f0*/  LDSM.16.M88.4 R32, [R147+0x10800] ;  /* 0x010800009320783b */ /* 0x000f280000000200 */
[----:B------:R-:W4:Y:S01]  /*7400*/  LDSM.16.M88.4 R48, [R147+0x11000] ;  /* 0x011000009330783b */ /* 0x000f220000000200 */
[----:B-1----:R-:W-:Y:S03]  /*7410*/  MOV R3, R137 ;  /* 0x0000008900037202 */ /* 0x002fe60000000f00 */
[----:B------:R-:W1:Y:S01]  /*7420*/  LDSM.16.M88.4 R132, [R147+0x11800] ;  /* 0x011800009384783b */ /* 0x000e620000000200 */
[C---:B--2---:R-:W-:Y:S03]  /*7430*/  IADD3 R0, PT, PT, R173.reuse, R145, RZ ;  /* 0x00000091ad007210 */ /* 0x044fe60007ffe0ff */
[----:B------:R-:W-:Y:S04]  /*7440*/  LDSM.16.M88.4 R136, [R146+0x8000] ;  /* 0x008000009288783b */ /* 0x000fe80000000200 */
[----:B------:R-:W2:Y:S01]  /*7450*/  LDSM.16.M88.4 R140, [R152+0x10000] ;  /* 0x01000000988c783b */ /* 0x000ea20000000200 */
[-C--:B---3--:R-:W-:Y:S08]  /*7460*/  HMMA.16816.F32.BF16 R4, R64, R16.reuse, RZ ;  /* 0x000000104004723c */ /* 0x088ff000000418ff */
[C---:B----4-:R-:W-:Y:S08]  /*7470*/  HMMA.16816.F32.BF16 R8, R60.reuse, R16, RZ ;  /* 0x000000103c08723c */ /* 0x050ff000000418ff */
        /* <DEDUP_REMOVED lines=10> */
[-C--:B-1----:R-:W-:Y:S08]  /*7520*/  HMMA.16816.F32.BF16 R52, R64, R132.reuse, RZ ;  /* 0x000000844034723c */ /* 0x082ff000000418ff */
[C---:B------:R-:W-:Y:S08]  /*7530*/  HMMA.16816.F32.BF16 R56, R60.reuse, R132, RZ ;  /* 0x000000843c38723c */ /* 0x040ff000000418ff */
[-C--:B------:R-:W-:Y:S08]  /*7540*/  HMMA.16816.F32.BF16 R60, R60, R134.reuse, RZ ;  /* 0x000000863c3c723c */ /* 0x080ff000000418ff */
[----:B------:R-:W-:Y:S01]  /*7550*/  HMMA.16816.F32.BF16 R64, R64, R134, RZ ;  /* 0x000000864040723c */ /* 0x000fe200000418ff */
[----:B------:R-:W1:Y:S07]  /*7560*/  LDSM.16.M88.4 R132, [R146+0xa000] ;  /* 0x00a000009284783b */ /* 0x000e6e0000000200 */
[-C--:B--2---:R-:W-:Y:S08]  /*7570*/  HMMA.16816.F32.BF16 R4, R136, R140.reuse, R4 ;  /* 0x0000008c8804723c */ /* 0x084ff00000041804 */
[C---:B-1----:R-:W-:Y:S08]  /*7580*/  HMMA.16816.F32.BF16 R8, R132.reuse, R140, R8 ;  /* 0x0000008c8408723c */ /* 0x042ff00000041808 */
        /* <DEDUP_REMOVED lines=18> */
[----:B------:R-:W1:Y:S04]  /*76b0*/  LDSM.16.M88.4 R136, [R172+0x10000] ;  /* 0x01000000ac88783b */ /* 0x000e680000000200 */
[----:B------:R-:W2:Y:S03]  /*76c0*/  LDSM.16.M88.4 R140, [R145+0xa000] ;  /* 0x00a00000918c783b */ /* 0x000ea60000000200 */
        /* <DEDUP_REMOVED lines=18> */
[----:B------:R-:W-:Y:S02]  /*77f0*/  MOV R143, R181 ;  /* 0x000000b5008f7202 */ /* 0x000fe40000000f00 */
[----:B------:R-:W-:Y:S03]  /*7800*/  IADD3 R181, PT, PT, R173, R172, RZ ;  /* 0x000000acadb57210 */ /* 0x000fe60007ffe0ff */
[----:B------:R-:W-:Y:S01]  /*7810*/  HMMA.16816.F32.BF16 R64, R132, R138, R64 ;  /* 0x0000008a8440723c */ /* 0x000fe20000041840 */
[----:B------:R-:W-:Y:S04]  /*7820*/  LDSM.16.M88.4 R132, [R0+0x8000] ;  /* 0x008000000084783b */ /* 0x000fe80000000200 */
[----:B------:R-:W1:Y:S03]  /*7830*/  LDSM.16.M88.4 R136, [R181+0x10000] ;  /* 0x01000000b588783b */ /* 0x000e660000000200 */
[-C--:B-1----:R-:W-:Y:S11]  /*7840*/  HMMA.16816.F32.BF16 R4, R132, R136.reuse, R4 ;  /* 0x000000888404723c */ /* 0x082ff60000041804 */
[----:B------:R-:W-:Y:S08]  /*7850*/  @!UPT UIADD3 URZ, UPT, UPT, URZ, URZ, URZ ;  /* 0x000000fffffff290 */ /* 0x000ff0000fffe0ff */
[C---:B-----5:R-:W-:Y:S01]  /*7860*/  FADD.FTZ R4, -R160.reuse, R4 ;  /* 0x00000004a0047221 */ /* 0x060fe20000010100 */
[----:B------:R-:W-:Y:S01]  /*7870*/  FADD.FTZ R5, -R160, R5 ;  /* 0x00000005a0057221 */ /* 0x000fe20000010100 */
[C---:B------:R-:W-:Y:S01]  /*7880*/  FADD.FTZ R6, -R159.reuse, R6 ;  /* 0x000000069f067221 */ /* 0x040fe20000010100 */
[----:B------:R-:W-:Y:S01]  /*7890*/  FADD.FTZ R7, -R159, R7 ;  /* 0x000000079f077221 */ /* 0x000fe20000010100 */
[----:B------:R-:W-:Y:S01]  /*78a0*/  FMUL.FTZ R142, R168, R4 ;  /* 0x00000004a88e7220 */ /* 0x000fe20000410000 */
[----:B------:R-:W-:Y:S01]  /*78b0*/  FMUL.FTZ R141, R169, R5 ;  /* 0x00000005a98d7220 */ /* 0x000fe20000410000 */
[----:B------:R-:W-:Y:S01]  /*78c0*/  FMUL.FTZ R171, R171, R6 ;  /* 0x00000006abab7220 */ /* 0x000fe20000410000 */
[----:B------:R-:W-:Y:S01]  /*78d0*/  FMUL.FTZ R167, R167, R7 ;  /* 0x00000007a7a77220 */ /* 0x000fe20000410000 */
[----:B------:R-:W-:Y:S01]  /*78e0*/  MOV R168, R2 ;  /* 0x0000000200a87202 */ /* 0x000fe20000000f00 */
[----:B------:R1:W2:Y:S01]  /*78f0*/  LDSM.16.M88.4 R4, [R0+0xa000] ;  /* 0x00a000000004783b */ /* 0x0002a20000000200 */
[----:B------:R-:W-:Y:S04]  /*7900*/  SHF.R.U32.HI R2, RZ, 0x4, R184 ;  /* 0x00000004ff027819 */ /* 0x000fe800000116b8 */
[----:B------:R-:W-:Y:S02]  /*7910*/  LOP3.LUT R140, R2, 0x8, RZ, 0xc0, !PT ;  /* 0x00000008028c7812 */ /* 0x000fe400078ec0ff */
[----:B-1----:R-:W-:Y:S04]  /*7920*/  LOP3.LUT R0, R148, 0x1c0, RZ, 0xc0, !PT ;  /* 0x000001c094007812 */ /* 0x002fe800078ec0ff */
[----:B------:R-:W-:Y:S04]  /*7930*/  LOP3.LUT R0, R0, 0x38, R150, 0xf8, !PT ;  /* 0x0000003800007812 */ /* 0x000fe800078ef896 */
[----:B------:R-:W-:Y:S02]  /*7940*/  LOP3.LUT R2, R0, R140, R149, 0x1e, !PT ;  /* 0x0000008c00027212 */ /* 0x000fe400078e1e95 */
[----:B------:R-:W-:Y:S02]  /*7950*/  LOP3.LUT R0, R154, 0x30, R183, 0xf8, !PT ;  /* 0x000000309a007812 */ /* 0x000fe400078ef8b7 */
[--C-:B------:R-:W-:Y:S02]  /*7960*/  LOP3.LUT R2, R2, 0x200, R148.reuse, 0xf8, !PT ;  /* 0x0000020002027812 */ /* 0x100fe400078ef894 */
[----:B------:R-:W-:Y:S02]  /*7970*/  LOP3.LUT R0, R0, 0x1c0, R148, 0xf8, !PT ;  /* 0x000001c000007812 */ /* 0x000fe400078ef894 */
[----:B------:R-:W-:Y:S01]  /*7980*/  MOV R148, R143 ;  /* 0x0000008f00947202 */ /* 0x000fe20000000f00 */
[C---:B--2---:R-:W-:Y:S08]  /*7990*/  HMMA.16816.F32.BF16 R8, R4.reuse, R136, R8 ;  /* 0x000000880408723c */ /* 0x044ff00000041808 */
[-C--:B------:R-:W-:Y:S08]  /*79a0*/  HMMA.16816.F32.BF16 R12, R4, R138.reuse, R12 ;  /* 0x0000008a040c723c */ /* 0x080ff0000004180c */
[C---:B------:R-:W-:Y:S01]  /*79b0*/  HMMA.16816.F32.BF16 R16, R132.reuse, R138, R16 ;  /* 0x0000008a8410723c */ /* 0x040fe20000041810 */
[----:B------:R-:W1:Y:S03]  /*79c0*/  LDSM.16.M88.4 R136, [R181+0x10800] ;  /* 0x01080000b588783b */ /* 0x000e660000000200 */
[C---:B------:R-:W-:Y:S01]  /*79d0*/  FADD.FTZ R11, -R157.reuse, R11 ;  /* 0x0000000b9d0b7221 */ /* 0x040fe20000010100 */
[----:B------:R-:W-:Y:S01]  /*79e0*/  FADD.FTZ R10, -R157, R10 ;  /* 0x0000000a9d0a7221 */ /* 0x000fe20000010100 */
[C---:B------:R-:W-:Y:S01]  /*79f0*/  FADD.FTZ R8, -R158.reuse, R8 ;  /* 0x000000089e087221 */ /* 0x040fe20000010100 */
[----:B------:R-:W-:Y:S02]  /*7a00*/  FADD.FTZ R9, -R158, R9 ;  /* 0x000000099e097221 */ /* 0x000fe40000010100 */
[----:B------:R-:W-:Y:S01]  /*7a10*/  FMUL.FTZ R143, R249, R10 ;  /* 0x0000000af98f7220 */ /* 0x000fe20000410000 */
[----:B------:R-:W-:Y:S01]  /*7a20*/  MOV R249, R3 ;  /* 0x0000000300f97202 */ /* 0x000fe20000000f00 */
[----:B------:R-:W-:Y:S01]  /*7a30*/  FMUL.FTZ R169, R247, R8 ;  /* 0x00000008f7a97220 */ /* 0x000fe20000410000 */
[----:B------:R-:W-:Y:S01]  /*7a40*/  MOV R247, R168 ;  /* 0x000000a800f77202 */ /* 0x000fe20000000f00 */
[----:B------:R-:W-:Y:S01]  /*7a50*/  FMUL.FTZ R168, R248, R11 ;  /* 0x0000000bf8a87220 */ /* 0x000fe20000410000 */
[----:B------:R-:W-:Y:S01]  /*7a60*/  FADD.FTZ R15, -R157, R15 ;  /* 0x0000000f9d0f7221 */ /* 0x000fe20000010100 */
[----:B------:R-:W-:Y:S01]  /*7a70*/  FMUL.FTZ R170, R170, R9 ;  /* 0x00000009aaaa7220 */ /* 0x000fe20000410000 */
[----:B------:R-:W-:Y:S01]  /*7a80*/  FFMA.FTZ R9, -R176, R176, 1 ;  /* 0x3f800000b0097423 */ /* 0x000fe200000101b0 */
[----:B------:R-:W-:Y:S01]  /*7a90*/  FFMA.FTZ R8, -R175, R175, 1 ;  /* 0x3f800000af087423 */ /* 0x000fe200000101af */
[----:B------:R-:W-:Y:S01]  /*7aa0*/  FADD.FTZ R12, -R158, R12 ;  /* 0x0000000c9e0c7221 */ /* 0x000fe20000010100 */
[----:B------:R-:W-:Y:S01]  /*7ab0*/  FADD.FTZ R16, -R160, R16 ;  /* 0x00000010a0107221 */ /* 0x000fe20000010100 */
[C---:B------:R-:W-:Y:S01]  /*7ac0*/  FADD.FTZ R18, -R159.reuse, R18 ;  /* 0x000000129f127221 */ /* 0x040fe20000010100 */
[----:B------:R-:W-:Y:S01]  /*7ad0*/  FADD.FTZ R19, -R159, R19 ;  /* 0x000000139f137221 */ /* 0x000fe20000010100 */
[----:B------:R-:W-:Y:S01]  /*7ae0*/  FMUL.FTZ R9, R9, UR27 ;  /* 0x0000001b09097c20 */ /* 0x000fe20008410000 */
[----:B------:R-:W-:Y:S01]  /*7af0*/  FMUL.FTZ R8, R8, UR27 ;  /* 0x0000001b08087c20 */ /* 0x000fe20008410000 */
[----:B------:R-:W-:Y:S01]  /*7b00*/  FADD.FTZ R17, -R160, R17 ;  /* 0x00000011a0117221 */ /* 0x000fe20000010100 */
[----:B------:R-:W-:Y:S01]  /*7b10*/  FADD.FTZ R14, -R157, R14 ;  /* 0x0000000e9d0e7221 */ /* 0x000fe20000010100 */
[----:B------:R-:W-:Y:S01]  /*7b20*/  FMUL.FTZ R141, R141, R9 ;  /* 0x000000098d8d7220 */ /* 0x000fe20000410000 */
[----:B------:R-:W-:Y:S01]  /*7b30*/  FMUL.FTZ R11, R171, R8 ;  /* 0x00000008ab0b7220 */ /* 0x000fe20000410000 */
[----:B------:R-:W-:Y:S01]  /*7b40*/  FMUL.FTZ R171, R250, R15 ;  /* 0x0000000ffaab7220 */ /* 0x000fe20000410000 */
[----:B------:R-:W-:Y:S01]  /*7b50*/  FMUL.FTZ R17, R247, R17 ;  /* 0x00000011f7117220 */ /* 0x000fe20000410000 */
[----:B------:R-:W-:Y:S01]  /*7b60*/  FFMA.FTZ R8, -R186, R186, 1 ;  /* 0x3f800000ba087423 */ /* 0x000fe200000101ba */
[----:B------:R-:W-:Y:S01]  /*7b70*/  FFMA.FTZ R10, -R177, R177, 1 ;  /* 0x3f800000b10a7423 */ /* 0x000fe200000101b1 */
[----:B------:R-:W-:Y:S01]  /*7b80*/  FFMA.FTZ R3, -R174, R174, 1 ;  /* 0x3f800000ae037423 */ /* 0x000fe200000101ae */
[----:B------:R-:W-:Y:S01]  /*7b90*/  FMUL.FTZ R174, R148, R12 ;  /* 0x0000000c94ae7220 */ /* 0x000fe20000410000 */
[----:B------:R-:W-:Y:S01]  /*7ba0*/  FMUL.FTZ R8, R8, UR27 ;  /* 0x0000001b08087c20 */ /* 0x000fe20008410000 */
[----:B------:R-:W-:Y:S01]  /*7bb0*/  FMUL.FTZ R12, R251, R14 ;  /* 0x0000000efb0c7220 */ /* 0x000fe20000410000 */
[----:B------:R-:W-:Y:S01]  /*7bc0*/  FMUL.FTZ R10, R10, UR27 ;  /* 0x0000001b0a0a7c20 */ /* 0x000fe20008410000 */
[----:B------:R-:W-:Y:S01]  /*7bd0*/  FMUL.FTZ R3, R3, UR27 ;  /* 0x0000001b03037c20 */ /* 0x000fe20008410000 */
[----:B------:R-:W-:Y:S01]  /*7be0*/  FMUL.FTZ R143, R143, R8 ;  /* 0x000000088f8f7220 */ /* 0x000fe20000410000 */
[----:B------:R-:W-:Y:S01]  /*7bf0*/  FFMA.FTZ R8, -R179, R179, 1 ;  /* 0x3f800000b3087423 */ /* 0x000fe200000101b3 */
[----:B------:R-:W-:Y:S01]  /*7c00*/  FMUL.FTZ R142, R142, R10 ;  /* 0x0000000a8e8e7220 */ /* 0x000fe20000410000 */
[-C--:B-1----:R-:W-:Y:S03]  /*7c10*/  HMMA.16816.F32.BF16 R20, R132, R136.reuse, R20 ;  /* 0x000000888414723c */ /* 0x082fe60000041814 */
[----:B------:R-:W-:Y:S01]  /*7c20*/  FMUL.FTZ R10, R167, R3 ;  /* 0x00000003a70a7220 */ /* 0x000fe20000410000 */
[----:B------:R-:W-:Y:S01]  /*7c30*/  FMUL.FTZ R8, R8, UR27 ;  /* 0x0000001b08087c20 */ /* 0x000fe20008410000 */
[----:B------:R-:W-:Y:S01]  /*7c40*/  FFMA.FTZ R3, -R188, R188, 1 ;  /* 0x3f800000bc037423 */ /* 0x000fe200000101bc */
[----:B------:R-:W-:Y:S01]  /*7c50*/  FFMA.FTZ R9, -R187, R187, 1 ;  /* 0x3f800000bb097423 */ /* 0x000fe200000101bb */
[----:B------:R-:W-:Y:S01]  /*7c60*/  FADD.FTZ R13, -R158, R13 ;  /* 0x0000000d9e0d7221 */ /* 0x000fe20000010100 */
[C---:B------:R-:W-:Y:S04]  /*7c70*/  HMMA.16816.F32.BF16 R24, R4.reuse, R136, R24 ;  /* 0x000000880418723c */ /* 0x040fe80000041818 */
[----:B------:R-:W-:Y:S01]  /*7c80*/  FMUL.FTZ R12, R12, R8 ;  /* 0x000000080c0c7220 */ /* 0x000fe20000410000 */
[----:B------:R-:W-:Y:S01]  /*7c90*/  FMUL.FTZ R136, R249, R16 ;  /* 0x00000010f9887220 */ /* 0x000fe20000410000 */
[----:B------:R-:W-:Y:S01]  /*7ca0*/  FMUL.FTZ R16, R116, R18 ;  /* 0x0000001274107220 */ /* 0x000fe20000410000 */
[----:B------:R-:W-:Y:S01]  /*7cb0*/  FMUL.FTZ R18, R115, R19 ;  /* 0x0000001373127220 */ /* 0x000fe20000410000 */
[----:B------:R1:W5:Y:S01]  /*7cc0*/  LDL.LU R116, [R1+0xe8] ;  /* 0x0000e80001747983 */ /* 0x0003620000300800 */
[----:B------:R-:W-:Y:S01]  /*7cd0*/  FFMA.FTZ R8, -R192, R192, 1 ;  /* 0x3f800000c0087423 */ /* 0x000fe200000101c0 */
[-C--:B------:R-:W-:Y:S02]  /*7ce0*/  HMMA.16816.F32.BF16 R28, R4, R138.reuse, R28 ;  /* 0x0000008a041c723c */ /* 0x080fe4000004181c */
[----:B------:R1:W5:Y:S01]  /*7cf0*/  LDL.LU R115, [R1+0xe4] ;  /* 0x0000e40001737983 */ /* 0x0003620000300800 */
[----:B------:R-:W-:Y:S01]  /*7d00*/  FMUL.FTZ R8, R8, UR27 ;  /* 0x0000001b08087c20 */ /* 0x000fe20008410000 */
[C---:B------:R-:W-:Y:S01]  /*7d10*/  FADD.FTZ R20, -R160.reuse, R20 ;  /* 0x00000014a0147221 */ /* 0x040fe20000010100 */
[----:B------:R-:W-:Y:S01]  /*7d20*/  FADD.FTZ R21, -R160, R21 ;  /* 0x00000015a0157221 */ /* 0x000fe20000010100 */
[C---:B------:R-:W-:Y:S01]  /*7d30*/  FADD.FTZ R22, -R159.reuse, R22 ;  /* 0x000000169f167221 */ /* 0x040fe20000010100 */
[----:B------:R-:W-:Y:S01]  /*7d40*/  FMUL.FTZ R19, R16, R8 ;  /* 0x0000000810137220 */ /* 0x000fe20000410000 */
[----:B------:R-:W-:Y:S01]  /*7d50*/  FADD.FTZ R23, -R159, R23 ;  /* 0x000000179f177221 */ /* 0x000fe20000010100 */
[----:B------:R-:W-:Y:S01]  /*7d60*/  FMUL.FTZ R137, R113, R21 ;  /* 0x0000001571897220 */ /* 0x000fe20000410000 */
[----:B------:R-:W-:Y:S01]  /*7d70*/  FADD.FTZ R25, -R158, R25 ;  /* 0x000000199e197221 */ /* 0x000fe20000010100 */
[----:B------:R-:W-:Y:S01]  /*7d80*/  FADD.FTZ R26, -R157, R26 ;  /* 0x0000001a9d1a7221 */ /* 0x000fe20000010100 */
[----:B------:R-:W-:Y:S01]  /*7d90*/  FMUL.FTZ R23, R111, R23 ;  /* 0x000000176f177220 */ /* 0x000fe20000410000 */
[----:B------:R-:W-:Y:S01]  /*7da0*/  FADD.FTZ R27, -R157, R27 ;  /* 0x0000001b9d1b7221 */ /* 0x000fe20000010100 */
[----:B------:R-:W-:Y:S01]  /*7db0*/  FMUL.FTZ R25, R109, R25 ;  /* 0x000000196d197220 */ /* 0x000fe20000410000 */
[----:B------:R-:W-:Y:S01]  /*7dc0*/  FMUL.FTZ R26, R108, R26 ;  /* 0x0000001a6c1a7220 */ /* 0x000fe20000410000 */
[----:B------:R-:W-:Y:S01]  /*7dd0*/  FADD.FTZ R24, -R158, R24 ;  /* 0x000000189e187221 */ /* 0x000fe20000010100 */
[----:B------:R-:W-:Y:S01]  /*7de0*/  FMUL.FTZ R27, R107, R27 ;  /* 0x0000001b6b1b7220 */ /* 0x000fe20000410000 */
[C---:B------:R-:W-:Y:S04]  /*7df0*/  HMMA.16816.F32.BF16 R32, R132.reuse, R138, R32 ;  /* 0x0000008a8420723c */ /* 0x040fe80000041820 */
[----:B------:R-:W-:Y:S01]  /*7e00*/  FMUL.FTZ R24, R110, R24 ;  /* 0x000000186e187220 */ /* 0x000fe20000410000 */
[C---:B------:R-:W-:Y:S01]  /*7e10*/  FADD.FTZ R28, -R158.reuse, R28 ;  /* 0x0000001c9e1c7221 */ /* 0x040fe20000010100 */
[----:B------:R-:W-:Y:S01]  /*7e20*/  FADD.FTZ R29, -R158, R29 ;  /* 0x0000001d9e1d7221 */ /* 0x000fe20000010100 */
[C---:B------:R-:W-:Y:S01]  /*7e30*/  FADD.FTZ R30, -R157.reuse, R30 ;  /* 0x0000001e9d1e7221 */ /* 0x040fe20000010100 */
[----:B------:R-:W-:Y:S01]  /*7e40*/  FADD.FTZ R31, -R157, R31 ;  /* 0x0000001f9d1f7221 */ /* 0x000fe20000010100 */
[----:B------:R-:W-:Y:S01]  /*7e50*/  FMUL.FTZ R28, R106, R28 ;  /* 0x0000001c6a1c7220 */ /* 0x000fe20000410000 */
[----:B------:R-:W-:Y:S01]  /*7e60*/  FMUL.FTZ R29, R105, R29 ;  /* 0x0000001d691d7220 */ /* 0x000fe20000410000 */
[----:B------:R-:W-:Y:S01]  /*7e70*/  FMUL.FTZ R167, R3, UR27 ;  /* 0x0000001b03a77c20 */ /* 0x000fe20008410000 */
[----:B------:R-:W-:Y:S01]  /*7e80*/  FFMA.FTZ R3, -R185, R185, 1 ;  /* 0x3f800000b9037423 */ /* 0x000fe200000101b9 */
[----:B------:R-:W-:Y:S01]  /*7e90*/  FMUL.FTZ R9, R9, UR27 ;  /* 0x0000001b09097c20 */ /* 0x000fe20008410000 */
[----:B------:R-:W-:Y:S01]  /*7ea0*/  FMUL.FTZ R13, R252, R13 ;  /* 0x0000000dfc0d7220 */ /* 0x000fe20000410000 */
[----:B------:R-:W-:Y:S01]  /*7eb0*/  FMUL.FTZ R167, R169, R167 ;  /* 0x000000a7a9a77220 */ /* 0x000fe20000410000 */
[----:B------:R-:W-:Y:S01]  /*7ec0*/  F2FP.BF16.F32.PACK_AB R169, R141, R142 ;  /* 0x0000008e8da9723e */ /* 0x000fe200000010ff */
[----:B------:R-:W-:Y:S01]  /*7ed0*/  FMUL.FTZ R3, R3, UR27 ;  /* 0x0000001b03037c20 */ /* 0x000fe20008410000 */
[----:B------:R-:W-:Y:S01]  /*7ee0*/  FMUL.FTZ R148, R170, R9 ;  /* 0x00000009aa947220 */ /* 0x000fe20000410000 */
[C---:B------:R-:W-:Y:S01]  /*7ef0*/  FADD.FTZ R32, -R160.reuse, R32 ;  /* 0x00000020a0207221 */ /* 0x040fe20000010100 */
[----:B------:R-:W-:Y:S01]  /*7f00*/  FADD.FTZ R33, -R160, R33 ;  /* 0x00000021a0217221 */ /* 0x000fe20000010100 */
[----:B------:R-:W-:Y:S01]  /*7f10*/  FMUL.FTZ R15, R168, R3 ;  /* 0x00000003a80f7220 */ /* 0x000fe20000410000 */
[----:B------:R-:W-:Y:S01]  /*7f20*/  F2FP.BF16.F32.PACK_AB R168, R10, R11 ;  /* 0x0000000b0aa8723e */ /* 0x000fe200000010ff */
[C---:B------:R-:W-:Y:S01]  /*7f30*/  FADD.FTZ R34, -R159.reuse, R34 ;  /* 0x000000229f227221 */ /* 0x040fe20000010100 */
[----:B------:R-:W-:Y:S01]  /*7f40*/  FADD.FTZ R35, -R159, R35 ;  /* 0x000000239f237221 */ /* 0x000fe20000010100 */
[----:B------:R-:W-:Y:S01]  /*7f50*/  FFMA.FTZ R3, -R178, R178, 1 ;  /* 0x3f800000b2037423 */ /* 0x000fe200000101b2 */
[----:B------:R-:W-:Y:S01]  /*7f60*/  F2FP.BF16.F32.PACK_AB R167, R148, R167 ;  /* 0x000000a794a7723e */ /* 0x000fe200000010ff */
[----:B------:R-:W-:Y:S01]  /*7f70*/  FFMA.FTZ R10, -R190, R190, 1 ;  /* 0x3f800000be0a7423 */ /* 0x000fe200000101be */
[----:B------:R-:W-:Y:S01]  /*7f80*/  F2FP.BF16.F32.PACK_AB R148, R15, R143 ;  /* 0x0000008f0f94723e */ /* 0x000fe200000010ff */
[----:B------:R-:W-:Y:S01]  /*7f90*/  FMUL.FTZ R143, R114, R20 ;  /* 0x00000014728f7220 */ /* 0x000fe20000410000 */
[----:B------:R-:W-:Y:S01]  /*7fa0*/  FMUL.FTZ R15, R112, R22 ;  /* 0x00000016700f7220 */ /* 0x000fe20000410000 */
[----:B------:R1:W5:Y:S01]  /*7fb0*/  LDL.LU R114, [R1+0xe0] ;  /* 0x0000e00001727983 */ /* 0x0003620000300800 */
[----:B------:R-:W-:Y:S01]  /*7fc0*/  FMUL.FTZ R22, R103, R31 ;  /* 0x0000001f67167220 */ /* 0x000fe20000410000 */
[----:B------:R-:W-:Y:S01]  /*7fd0*/  FMUL.FTZ R31, R101, R33 ;  /* 0x00000021651f7220 */ /* 0x000fe20000410000 */
[----:B------:R-:W-:Y:S01]  /*7fe0*/  FMUL.FTZ R3, R3, UR27 ;  /* 0x0000001b03037c20 */ /* 0x000fe20008410000 */
[----:B------:R1:W5:Y:S01]  /*7ff0*/  LDL.LU R113, [R1+0xdc] ;  /* 0x0000dc0001717983 */ /* 0x0003620000300800 */
[----:B------:R-:W-:Y:S01]  /*8000*/  FMUL.FTZ R10, R10, UR27 ;  /* 0x0000001b0a0a7c20 */ /* 0x000fe20008410000 */
[----:B------:R-:W-:Y:S01]  /*8010*/  FFMA.FTZ R9, -R189, R189, 1 ;  /* 0x3f800000bd097423 */ /* 0x000fe200000101bd */
[----:B------:R-:W-:Y:S01]  /*8020*/  FMUL.FTZ R11, R171, R3 ;  /* 0x00000003ab0b7220 */ /* 0x000fe20000410000 */
[----:B------:R1:W5:Y:S01]  /*8030*/  LDL.LU R112, [R1+0xd8] ;  /* 0x0000d80001707983 */ /* 0x0003620000300800 */
[----:B------:R-:W-:Y:S01]  /*8040*/  FMUL.FTZ R14, R174, R10 ;  /* 0x0000000aae0e7220 */ /* 0x000fe20000410000 */
[----:B------:R-:W-:Y:S01]  /*8050*/  FFMA.FTZ R10, -R194, R194, 1 ;  /* 0x3f800000c20a7423 */ /* 0x000fe200000101c2 */
[----:B------:R-:W-:Y:S01]  /*8060*/  FMUL.FTZ R9, R9, UR27 ;  /* 0x0000001b09097c20 */ /* 0x000fe20008410000 */
[----:B------:R1:W5:Y:S01]  /*8070*/  LDL.LU R111, [R1+0xd4] ;  /* 0x0000d400016f7983 */ /* 0x0003620000300800 */
[----:B------:R-:W-:Y:S01]  /*8080*/  F2FP.BF16.F32.PACK_AB R141, R11, R12 ;  /* 0x0000000c0b8d723e */ /* 0x000fe200000010ff */
[----:B------:R-:W-:Y:S01]  /*8090*/  FMUL.FTZ R10, R10, UR27 ;  /* 0x0000001b0a0a7c20 */ /* 0x000fe20008410000 */
[----:B------:R-:W-:Y:S01]  /*80a0*/  FMUL.FTZ R13, R13, R9 ;  /* 0x000000090d0d7220 */ /* 0x000fe20000410000 */
[----:B------:R1:W5:Y:S01]  /*80b0*/  LDL.LU R110, [R1+0xd0] ;  /* 0x0000d000016e7983 */ /* 0x0003620000300800 */
[----:B------:R-:W-:Y:S01]  /*80c0*/  FFMA.FTZ R9, -R193, R193, 1 ;  /* 0x3f800000c1097423 */ /* 0x000fe200000101c1 */
[----:B------:R-:W-:Y:S01]  /*80d0*/  FMUL.FTZ R21, R136, R10 ;  /* 0x0000000a88157220 */ /* 0x000fe20000410000 */
[----:B------:R-:W-:Y:S01]  /*80e0*/  FFMA.FTZ R12, -R196, R196, 1 ;  /* 0x3f800000c40c7423 */ /* 0x000fe200000101c4 */
[----:B------:R1:W5:Y:S01]  /*80f0*/  LDL.LU R109, [R1+0xcc] ;  /* 0x0000cc00016d7983 */ /* 0x0003620000300800 */
[----:B------:R-:W-:Y:S01]  /*8100*/  FMUL.FTZ R9, R9, UR27 ;  /* 0x0000001b09097c20 */ /* 0x000fe20008410000 */
[----:B------:R-:W-:Y:S01]  /*8110*/  FFMA.FTZ R3, -R191, R191, 1 ;  /* 0x3f800000bf037423 */ /* 0x000fe200000101bf */
[----:B------:R-:W-:Y:S01]  /*8120*/  FMUL.FTZ R12, R12, UR27 ;  /* 0x0000001b0c0c7c20 */ /* 0x000fe20008410000 */
[----:B------:R1:W5:Y:S01]  /*8130*/  LDL.LU R108, [R1+0xc8] ;  /* 0x0000c800016c7983 */ /* 0x0003620000300800 */
[----:B------:R-:W-:Y:S01]  /*8140*/  FMUL.FTZ R20, R17, R9 ;  /* 0x0000000911147220 */ /* 0x000fe20000410000 */
[----:B------:R-:W-:Y:S01]  /*8150*/  FMUL.FTZ R3, R3, UR27 ;  /* 0x0000001b03037c20 */ /* 0x000fe20008410000 */
[----:B------:R-:W-:Y:S01]  /*8160*/  F2FP.BF16.F32.PACK_AB R142, R13, R14 ;  /* 0x0000000e0d8e723e */ /* 0x000fe200000010ff */
[----:B------:R-:W2:Y:S01]  /*8170*/  LDSM.16.M88.4 R8, [R181+0x11000] ;  /* 0x01100000b508783b */ /* 0x000ea20000000200 */
[----:B------:R-:W-:Y:S01]  /*8180*/  FMUL.FTZ R15, R15, R12 ;  /* 0x0000000c0f0f7220 */ /* 0x000fe20000410000 */
[----:B------:R-:W-:Y:S01]  /*8190*/  FMUL.FTZ R18, R18, R3 ;  /* 0x0000000312127220 */ /* 0x000fe20000410000 */
[----:B------:R-:W-:Y:S01]  /*81a0*/  F2FP.BF16.F32.PACK_AB R139, R20, R21 ;  /* 0x00000015148b723e */ /* 0x000fe200000010ff */
[----:B------:R1:W5:Y:S01]  /*81b0*/  LDL.LU R107, [R1+0xc4] ;  /* 0x0000c400016b7983 */ /* 0x0003620000300800 */
[----:B------:R-:W-:Y:S01]  /*81c0*/  FFMA.FTZ R14, -R198, R198, 1 ;  /* 0x3f800000c60e7423 */ /* 0x000fe200000101c6 */
[----:B------:R-:W-:Y:S01]  /*81d0*/  FFMA.FTZ R3, -R195, R195, 1 ;  /* 0x3f800000c3037423 */ /* 0x000fe200000101c3 */
[----:B------:R-:W-:Y:S01]  /*81e0*/  F2FP.BF16.F32.PACK_AB R138, R18, R19 ;  /* 0x00000013128a723e */ /* 0x000fe200000010ff */
[----:B------:R1:W5:Y:S01]  /*81f0*/  LDL.LU R106, [R1+0xc0] ;  /* 0x0000c000016a7983 */ /* 0x0003620000300800 */
[----:B------:R-:W-:Y:S01]  /*8200*/  FMUL.FTZ R14, R14, UR27 ;  /* 0x0000001b0e0e7c20 */ /* 0x000fe20008410000 */
[----:B------:R-:W-:Y:S01]  /*8210*/  FMUL.FTZ R3, R3, UR27 ;  /* 0x0000001b03037c20 */ /* 0x000fe20008410000 */
[----:B------:R-:W-:Y:S01]  /*8220*/  FFMA.FTZ R13, -R197, R197, 1 ;  /* 0x3f800000c50d7423 */ /* 0x000fe200000101c5 */
[----:B------:R1:W5:Y:S01]  /*8230*/  LDL.LU R105, [R1+0xbc] ;  /* 0x0000bc0001697983 */ /* 0x0003620000300800 */
[----:B------:R-:W-:Y:S01]  /*8240*/  FMUL.FTZ R17, R143, R14 ;  /* 0x0000000e8f117220 */ /* 0x000fe20000410000 */
[----:B------:R-:W-:Y:S01]  /*8250*/  FMUL.FTZ R14, R23, R3 ;  /* 0x00000003170e7220 */ /* 0x000fe20000410000 */
[----:B------:R-:W-:Y:S01]  /*8260*/  FMUL.FTZ R23, R104, R30 ;  /* 0x0000001e68177220 */ /* 0x000fe20000410000 */
[----:B------:R-:W-:Y:S01]  /*8270*/  FMUL.FTZ R30, R99, R35 ;  /* 0x00000023631e7220 */ /* 0x000fe20000410000 */
[----:B------:R1:W5:Y:S01]  /*8280*/  LDL.LU R104, [R1+0xb8] ;  /* 0x0000b80001687983 */ /* 0x0003620000300800 */
[----:B------:R-:W-:Y:S01]  /*8290*/  FMUL.FTZ R13, R13, UR27 ;  /* 0x0000001b0d0d7c20 */ /* 0x000fe20008410000 */
[----:B------:R-:W-:Y:S01]  /*82a0*/  F2FP.BF16.F32.PACK_AB R136, R14, R15 ;  /* 0x0000000f0e88723e */ /* 0x000fe200000010ff */
[----:B------:R-:W-:Y:S01]  /*82b0*/  FFMA.FTZ R3, -R202, R202, 1 ;  /* 0x3f800000ca037423 */ /* 0x000fe200000101ca */
[----:B------:R1:W5:Y:S01]  /*82c0*/  LDL.LU R103, [R1+0xb4] ;  /* 0x0000b40001677983 */ /* 0x0003620000300800 */
[----:B------:R-:W-:Y:S01]  /*82d0*/  FMUL.FTZ R16, R137, R13 ;  /* 0x0000000d89107220 */ /* 0x000fe20000410000 */
[----:B------:R-:W-:Y:S01]  /*82e0*/  FFMA.FTZ R13, -R201, R201, 1 ;  /* 0x3f800000c90d7423 */ /* 0x000fe200000101c9 */
[----:B------:R-:W-:Y:S01]  /*82f0*/  FMUL.FTZ R21, R3, UR27 ;  /* 0x0000001b03157c20 */ /* 0x000fe20008410000 */
[----:B------:R-:W-:Y:S01]  /*8300*/  FFMA.FTZ R12, -R200, R200, 1 ;  /* 0x3f800000c80c7423 */ /* 0x000fe200000101c8 */
[----:B------:R-:W-:Y:S01]  /*8310*/  FFMA.FTZ R3, -R199, R199, 1 ;  /* 0x3f800000c7037423 */ /* 0x000fe200000101c7 */
[----:B------:R-:W-:Y:S01]  /*8320*/  F2FP.BF16.F32.PACK_AB R137, R16, R17 ;  /* 0x000000111089723e */ /* 0x000fe200000010ff */
[----:B------:R-:W-:Y:S01]  /*8330*/  FMUL.FTZ R16, R102, R32 ;  /* 0x0000002066107220 */ /* 0x000fe20000410000 */
[----:B------:R-:W-:Y:S01]  /*8340*/  FMUL.FTZ R17, R100, R34 ;  /* 0x0000002264117220 */ /* 0x000fe20000410000 */
[----:B------:R1:W5:Y:S01]  /*8350*/  LDL.LU R102, [R1+0xb0] ;  /* 0x0000b00001667983 */ /* 0x0003620000300800 */
[----:B------:R-:W-:Y:S01]  /*8360*/  FMUL.FTZ R13, R13, UR27 ;  /* 0x0000001b0d0d7c20 */ /* 0x000fe20008410000 */
[----:B------:R-:W-:Y:S01]  /*8370*/  FMUL.FTZ R21, R24, R21 ;  /* 0x0000001518157220 */ /* 0x000fe20000410000 */
[----:B------:R-:W-:Y:S01]  /*8380*/  FMUL.FTZ R12, R12, UR27 ;  /* 0x0000001b0c0c7c20 */ /* 0x000fe20008410000 */
[----:B------:R1:W5:Y:S01]  /*8390*/  LDL.LU R101, [R1+0xac] ;  /* 0x0000ac0001657983 */ /* 0x0003620000300800 */
[----:B------:R-:W-:Y:S01]  /*83a0*/  FMUL.FTZ R19, R25, R13 ;  /* 0x0000000d19137220 */ /* 0x000fe20000410000 */
[----:B------:R-:W-:Y:S01]  /*83b0*/  FMUL.FTZ R3, R3, UR27 ;  /* 0x0000001b03037c20 */ /* 0x000fe20008410000 */
[----:B------:R-:W-:Y:S01]  /*83c0*/  FMUL.FTZ R20, R26, R12 ;  /* 0x0000000c1a147220 */ /* 0x000fe20000410000 */
[----:B------:R1:W5:Y:S01]  /*83d0*/  LDL.LU R100, [R1+0xa8] ;  /* 0x0000a80001647983 */ /* 0x0003620000300800 */
[----:B------:R-:W-:Y:S01]  /*83e0*/  FFMA.FTZ R12, -R206, R206, 1 ;  /* 0x3f800000ce0c7423 */ /* 0x000fe200000101ce */
[-C--:B--2---:R-:W-:Y:S02]  /*83f0*/  HMMA.16816.F32.BF16 R36, R132, R8.reuse, R36 ;  /* 0x000000088424723c */ /* 0x084fe40000041824 */
[----:B------:R1:W5:Y:S01]  /*8400*/  LDL.LU R99, [R1+0xa4] ;  /* 0x0000a40001637983 */ /* 0x0003620000300800 */
[----:B------:R-:W-:Y:S01]  /*8410*/  FMUL.FTZ R18, R27, R3 ;  /* 0x000000031b127220 */ /* 0x000fe20000410000 */
[----:B------:R-:W-:Y:S01]  /*8420*/  FMUL.FTZ R12, R12, UR27 ;  /* 0x0000001b0c0c7c20 */ /* 0x000fe20008410000 */
[----:B------:R-:W-:Y:S01]  /*8430*/  FFMA.FTZ R3, -R203, R203, 1 ;  /* 0x3f800000cb037423 */ /* 0x000fe200000101cb */
[----:B------:R-:W-:Y:S02]  /*8440*/  F2FP.BF16.F32.PACK_AB R35, R19, R21 ;  /* 0x000000151323723e */ /* 0x000fe400000010ff */
[C---:B------:R-:W-:Y:S04]  /*8450*/  HMMA.16816.F32.BF16 R40, R4.reuse, R8, R40 ;  /* 0x000000080428723c */ /* 0x040fe80000041828 */
[----:B------:R-:W-:Y:S01]  /*8460*/  FMUL.FTZ R13, R28, R12 ;  /* 0x0000000c1c0d7220 */ /* 0x000fe20000410000 */
[----:B------:R-:W-:Y:S01]  /*8470*/  FFMA.FTZ R12, -R210, R210, 1 ;  /* 0x3f800000d20c7423 */ /* 0x000fe200000101d2 */
[----:B------:R-:W-:Y:S01]  /*8480*/  F2FP.BF16.F32.PACK_AB R34, R18, R20 ;  /* 0x000000141222723e */ /* 0x000fe200000010ff */
[----:B------:R-:W-:Y:S01]  /*8490*/  FFMA.FTZ R8, -R204, R204, 1 ;  /* 0x3f800000cc087423 */ /* 0x000fe200000101cc */
[----:B------:R-:W-:Y:S01]  /*84a0*/  FMUL.FTZ R3, R3, UR27 ;  /* 0x0000001b03037c20 */ /* 0x000fe20008410000 */
[----:B------:R-:W-:Y:S01]  /*84b0*/  FMUL.FTZ R12, R12, UR27 ;  /* 0x0000001b0c0c7c20 */ /* 0x000fe20008410000 */
[-C--:B------:R-:W-:Y:S03]  /*84c0*/  HMMA.16816.F32.BF16 R44, R4, R10.reuse, R44 ;  /* 0x0000000a042c723c */ /* 0x080fe6000004182c */
[----:B------:R-:W-:Y:S01]  /*84d0*/  FMUL.FTZ R16, R16, R12 ;  /* 0x0000000c10107220 */ /* 0x000fe20000410000 */
[----:B------:R-:W-:Y:S01]  /*84e0*/  FMUL.FTZ R8, R8, UR27 ;  /* 0x0000001b08087c20 */ /* 0x000fe20008410000 */
[----:B------:R-:W-:Y:S01]  /*84f0*/  FMUL.FTZ R32, R22, R3 ;  /* 0x0000000316207220 */ /* 0x000fe20000410000 */
[C---:B------:R-:W-:Y:S01]  /*8500*/  FADD.FTZ R36, -R160.reuse, R36 ;  /* 0x00000024a0247221 */ /* 0x040fe20000010100 */
[----:B------:R-:W-:Y:S01]  /*8510*/  FADD.FTZ R37, -R160, R37 ;  /* 0x00000025a0257221 */ /* 0x000fe20000010100 */
[----:B------:R-:W-:Y:S01]  /*8520*/  FMUL.FTZ R14, R23, R8 ;  /* 0x00000008170e7220 */ /* 0x000fe20000410000 */
[C---:B------:R-:W-:Y:S01]  /*8530*/  FADD.FTZ R38, -R159.reuse, R38 ;  /* 0x000000269f267221 */ /* 0x040fe20000010100 */
[----:B------:R-:W-:Y:S01]  /*8540*/  FMUL.FTZ R36, R98, R36 ;  /* 0x0000002462247220 */ /* 0x000fe20000410000 */
[----:B------:R-:W-:Y:S01]  /*8550*/  FADD.FTZ R39, -R159, R39 ;  /* 0x000000279f277221 */ /* 0x000fe20000010100 */
[----:B------:R1:W5:Y:S01]  /*8560*/  LDL.LU R98, [R1+0xa0] ;  /* 0x0000a00001627983 */ /* 0x0003620000300800 */
[----:B------:R-:W-:Y:S01]  /*8570*/  F2FP.BF16.F32.PACK_AB R32, R32, R14 ;  /* 0x0000000e2020723e */ /* 0x000fe200000010ff */
        /* <DEDUP_REMOVED lines=18> */
[C---:B------:R-:W-:Y:S04]  /*86a0*/  HMMA.16816.F32.BF16 R48, R132.reuse, R10, R48 ;  /* 0x0000000a8430723c */ /* 0x040fe80000041830 */
[----:B------:R-:W-:Y:S01]  /*86b0*/  FFMA.FTZ R9, -R205, R205, 1 ;  /* 0x3f800000cd097423 */ /* 0x000fe200000101cd */
[----:B------:R-:W-:Y:S01]  /*86c0*/  FFMA.FTZ R8, -R208, R208, 1 ;  /* 0x3f800000d0087423 */ /* 0x000fe200000101d0 */
[----:B------:R-:W-:Y:S01]  /*86d0*/  FFMA.FTZ R10, -R214, R214, 1 ;  /* 0x3f800000d60a7423 */ /* 0x000fe200000101d6 */
[----:B------:R-:W-:Y:S01]  /*86e0*/  FFMA.FTZ R3, -R207, R207, 1 ;  /* 0x3f800000cf037423 */ /* 0x000fe200000101cf */
[----:B------:R-:W-:Y:S01]  /*86f0*/  FMUL.FTZ R9, R9, UR27 ;  /* 0x0000001b09097c20 */ /* 0x000fe20008410000 */
[----:B------:R-:W-:Y:S01]  /*8700*/  FMUL.FTZ R8, R8, UR27 ;  /* 0x0000001b08087c20 */ /* 0x000fe20008410000 */
[----:B------:R-:W-:Y:S01]  /*8710*/  FMUL.FTZ R10, R10, UR27 ;  /* 0x0000001b0a0a7c20 */ /* 0x000fe20008410000 */
[----:B------:R-:W-:Y:S01]  /*8720*/  FMUL.FTZ R3, R3, UR27 ;  /* 0x0000001b03037c20 */ /* 0x000fe20008410000 */
[----:B------:R-:W-:Y:S01]  /*8730*/  FMUL.FTZ R33, R29, R9 ;  /* 0x000000091d217220 */ /* 0x000fe20000410000 */
[----:B------:R-:W-:Y:S01]  /*8740*/  FMUL.FTZ R29, R97, R37 ;  /* 0x00000025611d7220 */ /* 0x000fe20000410000 */
[----:B------:R-:W-:Y:S01]  /*8750*/  FMUL.FTZ R10, R36, R10 ;  /* 0x0000000a240a7220 */ /* 0x000fe20000410000 */
[----:B------:R1:W5:Y:S01]  /*8760*/  LDL.LU R97, [R1+0x9c] ;  /* 0x00009c0001617983 */ /* 0x0003620000300800 */
[----:B------:R-:W-:Y:S01]  /*8770*/  FMUL.FTZ R17, R17, R8 ;  /* 0x0000000811117220 */ /* 0x000fe20000410000 */
[----:B------:R-:W-:Y:S01]  /*8780*/  F2FP.BF16.F32.PACK_AB R33, R33, R13 ;  /* 0x0000000d2121723e */ /* 0x000fe200000010ff */
[----:B------:R-:W-:Y:S01]  /*8790*/  FFMA.FTZ R8, -R212, R212, 1 ;  /* 0x3f800000d4087423 */ /* 0x000fe200000101d4 */
[----:B------:R-:W2:Y:S01]  /*87a0*/  LDSM.16.M88.4 R12, [R181+0x11800] ;  /* 0x01180000b50c783b */ /* 0x000ea20000000200 */
[C---:B------:R-:W-:Y:S01]  /*87b0*/  FADD.FTZ R48, -R160.reuse, R48 ;  /* 0x00000030a0307221 */ /* 0x040fe20000010100 */
[----:B------:R-:W-:Y:S01]  /*87c0*/  FADD.FTZ R49, -R160, R49 ;  /* 0x00000031a0317221 */ /* 0x000fe20000010100 */
[----:B------:R-:W-:Y:S01]  /*87d0*/  FADD.FTZ R50, -R159, R50 ;  /* 0x000000329f327221 */ /* 0x000fe20000010100 */
[----:B------:R1:W5:Y:S01]  /*87e0*/  LDL.LU R96, [R1+0x98] ;  /* 0x0000980001607983 */ /* 0x0003620000300800 */
[----:B------:R-:W-:Y:S01]  /*87f0*/  FMUL.FTZ R48, R86, R48 ;  /* 0x0000003056307220 */ /* 0x000fe20000410000 */
[----:B------:R-:W-:Y:S01]  /*8800*/  FMUL.FTZ R49, R85, R49 ;  /* 0x0000003155317220 */ /* 0x000fe20000410000 */
[----:B------:R-:W-:Y:S01]  /*8810*/  FADD.FTZ R51, -R159, R51 ;  /* 0x000000339f337221 */ /* 0x000fe20000010100 */
[----:B------:R1:W5:Y:S01]  /*8820*/  LDL.LU R95, [R1+0x94] ;  /* 0x00009400015f7983 */ /* 0x0003620000300800 */
[----:B------:R-:W-:Y:S01]  /*8830*/  FMUL.FTZ R8, R8, UR27 ;  /* 0x0000001b08087c20 */ /* 0x000fe20008410000 */
[----:B------:R-:W-:Y:S01]  /*8840*/  FMUL.FTZ R30, R30, R3 ;  /* 0x000000031e1e7220 */ /* 0x000fe20000410000 */
[----:B------:R-:W-:Y:S01]  /*8850*/  FMUL.FTZ R51, R83, R51 ;  /* 0x0000003353337220 */ /* 0x000fe20000410000 */
[----:B------:R1:W5:Y:S01]  /*8860*/  LDL.LU R94, [R1+0x90] ;  /* 0x00009000015e7983 */ /* 0x0003620000300800 */
[----:B------:R-:W-:Y:S01]  /*8870*/  FMUL.FTZ R11, R38, R8 ;  /* 0x00000008260b7220 */ /* 0x000fe20000410000 */
[----:B------:R-:W-:Y:S01]  /*8880*/  FFMA.FTZ R3, -R211, R211, 1 ;  /* 0x3f800000d3037423 */ /* 0x000fe200000101d3 */
[----:B------:R-:W-:Y:S01]  /*8890*/  FFMA.FTZ R8, -R217, R217, 1 ;  /* 0x3f800000d9087423 */ /* 0x000fe200000101d9 */
[----:B------:R1:W5:Y:S01]  /*88a0*/  LDL.LU R93, [R1+0x8c] ;  /* 0x00008c00015d7983 */ /* 0x0003620000300800 */
[----:B------:R-:W-:Y:S01]  /*88b0*/  FFMA.FTZ R9, -R209, R209, 1 ;  /* 0x3f800000d1097423 */ /* 0x000fe200000101d1 */
[----:B------:R-:W-:Y:S01]  /*88c0*/  FMUL.FTZ R3, R3, UR27 ;  /* 0x0000001b03037c20 */ /* 0x000fe20008410000 */
[----:B------:R-:W-:Y:S01]  /*88d0*/  FMUL.FTZ R8, R8, UR27 ;  /* 0x0000001b08087c20 */ /* 0x000fe20008410000 */
[----:B------:R1:W5:Y:S01]  /*88e0*/  LDL.LU R92, [R1+0x88] ;  /* 0x00008800015c7983 */ /* 0x0003620000300800 */
[----:B------:R-:W-:Y:S01]  /*88f0*/  FMUL.FTZ R9, R9, UR27 ;  /* 0x0000001b09097c20 */ /* 0x000fe20008410000 */
[----:B------:R-:W-:Y:S01]  /*8900*/  FMUL.FTZ R28, R28, R3 ;  /* 0x000000031c1c7220 */ /* 0x000fe20000410000 */
[----:B------:R-:W-:Y:S01]  /*8910*/  F2FP.BF16.F32.PACK_AB R30, R30, R17 ;  /* 0x000000111e1e723e */ /* 0x000fe200000010ff */
[----:B------:R1:W5:Y:S01]  /*8920*/  LDL.LU R91, [R1+0x84] ;  /* 0x00008400015b7983 */ /* 0x0003620000300800 */
[----:B------:R-:W-:Y:S01]  /*8930*/  FMUL.FTZ R31, R31, R9 ;  /* 0x000000091f1f7220 */ /* 0x000fe20000410000 */
[----:B------:R-:W-:Y:S01]  /*8940*/  FFMA.FTZ R9, -R213, R213, 1 ;  /* 0x3f800000d5097423 */ /* 0x000fe200000101d5 */
[----:B------:R-:W-:Y:S01]  /*8950*/  F2FP.BF16.F32.PACK_AB R28, R28, R11 ;  /* 0x0000000b1c1c723e */ /* 0x000fe200000010ff */
[----:B------:R1:W5:Y:S01]  /*8960*/  LDL.LU R90, [R1+0x80] ;  /* 0x00008000015a7983 */ /* 0x0003620000300800 */
[----:B------:R-:W-:Y:S01]  /*8970*/  FFMA.FTZ R3, -R219, R219, 1 ;  /* 0x3f800000db037423 */ /* 0x000fe200000101db */
[----:B------:R-:W-:Y:S01]  /*8980*/  F2FP.BF16.F32.PACK_AB R31, R31, R16 ;  /* 0x000000101f1f723e */ /* 0x000fe200000010ff */
[----:B------:R-:W-:Y:S01]  /*8990*/  FMUL.FTZ R16, R42, R8 ;  /* 0x000000082a107220 */ /* 0x000fe20000410000 */
[----:B------:R1:W5:Y:S01]  /*89a0*/  LDL.LU R89, [R1+0x7c] ;  /* 0x00007c0001597983 */ /* 0x0003620000300800 */
[----:B------:R-:W-:Y:S01]  /*89b0*/  FFMA.FTZ R8, -R221, R221, 1 ;  /* 0x3f800000dd087423 */ /* 0x000fe200000101dd */
[----:B------:R-:W-:Y:S01]  /*89c0*/  FMUL.FTZ R9, R9, UR27 ;  /* 0x0000001b09097c20 */ /* 0x000fe20008410000 */
[----:B------:R-:W-:Y:S01]  /*89d0*/  FMUL.FTZ R17, R3, UR27 ;  /* 0x0000001b03117c20 */ /* 0x000fe20008410000 */
[----:B------:R1:W5:Y:S01]  /*89e0*/  LDL.LU R88, [R1+0x78] ;  /* 0x0000780001587983 */ /* 0x0003620000300800 */
[----:B------:R-:W-:Y:S01]  /*89f0*/  FFMA.FTZ R3, -R216, R216, 1 ;  /* 0x3f800000d8037423 */ /* 0x000fe200000101d8 */
[----:B------:R-:W-:Y:S01]  /*8a00*/  FMUL.FTZ R29, R29, R9 ;  /* 0x000000091d1d7220 */ /* 0x000fe20000410000 */
[----:B------:R-:W-:Y:S01]  /*8a10*/  FFMA.FTZ R9, -R218, R218, 1 ;  /* 0x3f800000da097423 */ /* 0x000fe200000101da */
[-C--:B--2---:R-:W-:Y:S01]  /*8a20*/  HMMA.16816.F32.BF16 R52, R132, R12.reuse, R52 ;  /* 0x0000000c8434723c */ /* 0x084fe20000041834 */
[----:B------:R1:W5:Y:S02]  /*8a30*/  LDL.LU R87, [R1+0x74] ;  /* 0x0000740001577983 */ /* 0x0003640000300800 */
[----:B------:R-:W-:Y:S01]  /*8a40*/  F2FP.BF16.F32.PACK_AB R29, R29, R10 ;  /* 0x0000000a1d1d723e */ /* 0x000fe200000010ff */
[----:B------:R-:W-:Y:S01]  /*8a50*/  FFMA.FTZ R10, -R223, R223, 1 ;  /* 0x3f800000df0a7423 */ /* 0x000fe200000101df */
[----:B------:R1:W5:Y:S01]  /*8a60*/  LDL.LU R86, [R1+0x70] ;  /* 0x0000700001567983 */ /* 0x0003620000300800 */
[----:B------:R-:W-:Y:S01]  /*8a70*/  FMUL.FTZ R9, R9, UR27 ;  /* 0x0000001b09097c20 */ /* 0x000fe20008410000 */
[----:B------:R-:W-:Y:S01]  /*8a80*/  FMUL.FTZ R3, R3, UR27 ;  /* 0x0000001b03037c20 */ /* 0x000fe20008410000 */
[C---:B------:R-:W-:Y:S01]  /*8a90*/  HMMA.16816.F32.BF16 R56, R4.reuse, R12, R56 ;  /* 0x0000000c0438723c */ /* 0x040fe20000041838 */
[----:B------:R1:W5:Y:S03]  /*8aa0*/  LDL.LU R85, [R1+0x6c] ;  /* 0x00006c0001557983 */ /* 0x0003660000300800 */
[----:B------:R-:W-:Y:S01]  /*8ab0*/  FMUL.FTZ R12, R84, R50 ;  /* 0x00000032540c7220 */ /* 0x000fe20000410000 */
[----:B------:R-:W-:Y:S01]  /*8ac0*/  FMUL.FTZ R10, R10, UR27 ;  /* 0x0000001b0a0a7c20 */ /* 0x000fe20008410000 */
[----:B------:R1:W5:Y:S01]  /*8ad0*/  LDL.LU R84, [R1+0x68] ;  /* 0x0000680001547983 */ /* 0x0003620000300800 */
[----:B------:R-:W-:Y:S01]  /*8ae0*/  FMUL.FTZ R27, R27, R9 ;  /* 0x000000091b1b7220 */ /* 0x000fe20000410000 */
[-C--:B------:R-:W-:Y:S02]  /*8af0*/  HMMA.16816.F32.BF16 R60, R4, R14.reuse, R60 ;  /* 0x0000000e043c723c */ /* 0x080fe4000004183c */
[----:B------:R1:W5:Y:S01]  /*8b00*/  LDL.LU R83, [R1+0x64] ;  /* 0x0000640001537983 */ /* 0x0003620000300800 */
[C---:B------:R-:W-:Y:S01]  /*8b10*/  FADD.FTZ R52, -R160.reuse, R52 ;  /* 0x00000034a0347221 */ /* 0x040fe20000010100 */
[----:B------:R-:W-:Y:S01]  /*8b20*/  FADD.FTZ R53, -R160, R53 ;  /* 0x00000035a0357221 */ /* 0x000fe20000010100 */
[C---:B------:R-:W-:Y:S01]  /*8b30*/  FADD.FTZ R54, -R159.reuse, R54 ;  /* 0x000000369f367221 */ /* 0x040fe20000010100 */
[----:B------:R-:W-:Y:S01]  /*8b40*/  FADD.FTZ R55, -R159, R55 ;  /* 0x000000379f377221 */ /* 0x000fe20000010100 */
[----:B------:R-:W-:Y:S01]  /*8b50*/  FMUL.FTZ R52, R82, R52 ;  /* 0x0000003452347220 */ /* 0x000fe20000410000 */
[----:B------:R-:W-:Y:S01]  /*8b60*/  FMUL.FTZ R11, R81, R53 ;  /* 0x00000035510b7220 */ /* 0x000fe20000410000 */
[----:B------:R1:W5:Y:S01]  /*8b70*/  LDL.LU R82, [R1+0x60] ;  /* 0x0000600001527983 */ /* 0x0003620000300800 */
[----:B------:R-:W-:Y:S01]  /*8b80*/  FMUL.FTZ R54, R80, R54 ;  /* 0x0000003650367220 */ /* 0x000fe20000410000 */
[C---:B------:R-:W-:Y:S01]  /*8b90*/  FADD.FTZ R56, -R158.reuse, R56 ;  /* 0x000000389e387221 */ /* 0x040fe20000010100 */
[----:B------:R-:W-:Y:S01]  /*8ba0*/  FADD.FTZ R57, -R158, R57 ;  /* 0x000000399e397221 */ /* 0x000fe20000010100 */
[----:B------:R1:W5:Y:S01]  /*8bb0*/  LDL.LU R81, [R1+0x5c] ;  /* 0x00005c0001517983 */ /* 0x0003620000300800 */
[----:B------:R-:W-:Y:S01]  /*8bc0*/  FADD.FTZ R58, -R157, R58 ;  /* 0x0000003a9d3a7221 */ /* 0x000fe20000010100 */
[----:B------:R-:W-:Y:S01]  /*8bd0*/  FMUL.FTZ R56, R78, R56 ;  /* 0x000000384e387220 */ /* 0x000fe20000410000 */
[----:B------:R-:W-:Y:S01]  /*8be0*/  FMUL.FTZ R13, R77, R57 ;  /* 0x000000394d0d7220 */ /* 0x000fe20000410000 */
[----:B------:R1:W5:Y:S01]  /*8bf0*/  LDL.LU R80, [R1+0x58] ;  /* 0x0000580001507983 */ /* 0x0003620000300800 */
[----:B------:R-:W-:Y:S01]  /*8c00*/  FADD.FTZ R59, -R157, R59 ;  /* 0x0000003b9d3b7221 */ /* 0x000fe20000010100 */
[----:B------:R-:W-:Y:S04]  /*8c10*/  HMMA.16816.F32.BF16 R64, R132, R14, R64 ;  /* 0x0000000e8440723c */ /* 0x000fe80000041840 */
        /* <DEDUP_REMOVED lines=9> */
[----:B------:R-:W-:Y:S01]  /*8cb0*/  FFMA.FTZ R9, -R222, R222, 1 ;  /* 0x3f800000de097423 */ /* 0x000fe200000101de */
[----:B------:R-:W-:Y:S01]  /*8cc0*/  FMUL.FTZ R26, R26, R3 ;  /* 0x000000031a1a7220 */ /* 0x000fe20000410000 */
[----:B------:R-:W-:Y:S01]  /*8cd0*/  FFMA.FTZ R3, -R220, R220, 1 ;  /* 0x3f800000dc037423 */ /* 0x000fe200000101dc */
[----:B------:R-:W-:Y:S01]  /*8ce0*/  FFMA.FTZ R5, -R226, R226, 1 ;  /* 0x3f800000e2057423 */ /* 0x000fe200000101e2 */
[----:B------:R-:W-:Y:S01]  /*8cf0*/  FMUL.FTZ R21, R9, UR27 ;  /* 0x0000001b09157c20 */ /* 0x000fe20008410000 */
[----:B------:R-:W-:Y:S01]  /*8d00*/  FMUL.FTZ R9, R8, UR27 ;  /* 0x0000001b08097c20 */ /* 0x000fe20008410000 */
[----:B------:R-:W-:Y:S01]  /*8d10*/  FMUL.FTZ R8, R44, R10 ;  /* 0x0000000a2c087220 */ /* 0x000fe20000410000 */
[----:B------:R-:W-:Y:S01]  /*8d20*/  FMUL.FTZ R10, R79, R55 ;  /* 0x000000374f0a7220 */ /* 0x000fe20000410000 */
[C---:B------:R-:W-:Y:S01]  /*8d30*/  FADD.FTZ R64, -R160.reuse, R64 ;  /* 0x00000040a0407221 */ /* 0x040fe20000010100 */
[----:B------:R1:W5:Y:S01]  /*8d40*/  LDL.LU R79, [R1+0x54] ;  /* 0x00005400014f7983 */ /* 0x0003620000300800 */
[----:B------:R-:W-:Y:S01]  /*8d50*/  FADD.FTZ R65, -R160, R65 ;  /* 0x00000041a0417221 */ /* 0x000fe20000010100 */
[----:B------:R-:W-:Y:S01]  /*8d60*/  FADD.FTZ R66, -R159, R66 ;  /* 0x000000429f427221 */ /* 0x000fe20000010100 */
[----:B------:R-:W-:Y:S01]  /*8d70*/  FMUL.FTZ R64, R70, R64 ;  /* 0x0000004046407220 */ /* 0x000fe20000410000 */
[----:B------:R1:W5:Y:S01]  /*8d80*/  LDL.LU R78, [R1+0x50] ;  /* 0x00005000014e7983 */ /* 0x0003620000300800 */
[----:B------:R-:W-:Y:S01]  /*8d90*/  FMUL.FTZ R22, R69, R65 ;  /* 0x0000004145167220 */ /* 0x000fe20000410000 */
[----:B------:R-:W-:Y:S01]  /*8da0*/  FMUL.FTZ R24, R68, R66 ;  /* 0x0000004244187220 */ /* 0x000fe20000410000 */
[----:B------:R-:W-:Y:S01]  /*8db0*/  FMUL.FTZ R21, R45, R21 ;  /* 0x000000152d157220 */ /* 0x000fe20000410000 */
[----:B------:R1:W5:Y:S01]  /*8dc0*/  LDL.LU R77, [R1+0x4c] ;  /* 0x00004c00014d7983 */ /* 0x0003620000300800 */
[----:B------:R-:W-:Y:S01]  /*8dd0*/  FMUL.FTZ R3, R3, UR27 ;  /* 0x0000001b03037c20 */ /* 0x000fe20008410000 */
[----:B------:R-:W-:Y:S01]  /*8de0*/  FFMA.FTZ R4, -R225, R225, 1 ;  /* 0x3f800000e1047423 */ /* 0x000fe200000101e1 */
[----:B------:R-:W-:Y:S01]  /*8df0*/  FMUL.FTZ R17, R40, R17 ;  /* 0x0000001128117220 */ /* 0x000fe20000410000 */
[----:B------:R-:W-:Y:S01]  /*8e00*/  F2FP.BF16.F32.PACK_AB R21, R21, R8 ;  /* 0x000000081515723e */ /* 0x000fe200000010ff */
[----:B------:R-:W-:Y:S01]  /*8e10*/  FMUL.FTZ R8, R76, R58 ;  /* 0x0000003a4c087220 */ /* 0x000fe20000410000 */
[----:B------:R-:W-:Y:S01]  /*8e20*/  FMUL.FTZ R20, R20, R3 ;  /* 0x0000000314147220 */ /* 0x000fe20000410000 */
[----:B------:R1:W5:Y:S01]  /*8e30*/  LDL.LU R76, [R1+0x48] ;  /* 0x00004800014c7983 */ /* 0x0003620000300800 */
[----:B------:R-:W-:Y:S01]  /*8e40*/  FFMA.FTZ R3, -R224, R224, 1 ;  /* 0x3f800000e0037423 */ /* 0x000fe200000101e0 */
[----:B------:R-:W-:Y:S01]  /*8e50*/  F2FP.BF16.F32.PACK_AB R26, R26, R16 ;  /* 0x000000101a1a723e */ /* 0x000fe200000010ff */
[----:B------:R-:W-:Y:S01]  /*8e60*/  FFMA.FTZ R6, -R227, R227, 1 ;  /* 0x3f800000e3067423 */ /* 0x000fe200000101e3 */
[----:B------:R1:W5:Y:S01]  /*8e70*/  LDL.LU R75, [R1+0x44] ;  /* 0x00004400014b7983 */ /* 0x0003620000300800 */
[----:B------:R-:W-:Y:S01]  /*8e80*/  FMUL.FTZ R3, R3, UR27 ;  /* 0x0000001b03037c20 */ /* 0x000fe20008410000 */
[----:B------:R-:W-:Y:S01]  /*8e90*/  FMUL.FTZ R5, R5, UR27 ;  /* 0x0000001b05057c20 */ /* 0x000fe20008410000 */
[----:B------:R-:W-:Y:S01]  /*8ea0*/  FMUL.FTZ R4, R4, UR27 ;  /* 0x0000001b04047c20 */ /* 0x000fe20008410000 */
[----:B------:R1:W5:Y:S01]  /*8eb0*/  LDL.LU R74, [R1+0x40] ;  /* 0x00004000014a7983 */ /* 0x0003620000300800 */
[----:B------:R-:W-:Y:S01]  /*8ec0*/  FMUL.FTZ R16, R51, R3 ;  /* 0x0000000333107220 */ /* 0x000fe20000410000 */
[----:B------:R-:W-:Y:S01]  /*8ed0*/  FFMA.FTZ R3, -R228, R228, 1 ;  /* 0x3f800000e4037423 */ /* 0x000fe200000101e4 */
[----:B------:R-:W-:Y:S01]  /*8ee0*/  F2FP.BF16.F32.PACK_AB R27, R27, R17 ;  /* 0x000000111b1b723e */ /* 0x000fe200000010ff */
[----:B------:R1:W5:Y:S01]  /*8ef0*/  LDL.LU R73, [R1+0x3c] ;  /* 0x00003c0001497983 */ /* 0x0003620000300800 */
[----:B------:R-:W-:Y:S01]  /*8f00*/  FMUL.FTZ R6, R6, UR27 ;  /* 0x0000001b06067c20 */ /* 0x000fe20008410000 */
[----:B------:R-:W-:Y:S01]  /*8f10*/  FMUL.FTZ R17, R49, R5 ;  /* 0x0000000531117220 */ /* 0x000fe20000410000 */
[----:B------:R-:W-:Y:S01]  /*8f20*/  FMUL.FTZ R12, R12, R4 ;  /* 0x000000040c0c7220 */ /* 0x000fe20000410000 */
[----:B------:R1:W5:Y:S01]  /*8f30*/  LDL.LU R72, [R1+0x38] ;  /* 0x0000380001487983 */ /* 0x0003620000300800 */
[----:B------:R-:W-:Y:S01]  /*8f40*/  FMUL.FTZ R3, R3, UR27 ;  /* 0x0000001b03037c20 */ /* 0x000fe20008410000 */
[----:B------:R-:W-:Y:S01]  /*8f50*/  FFMA.FTZ R5, -R230, R230, 1 ;  /* 0x3f800000e6057423 */ /* 0x000fe200000101e6 */
[----:B------:R-:W-:Y:S01]  /*8f60*/  FFMA.FTZ R4, -R229, R229, 1 ;  /* 0x3f800000e5047423 */ /* 0x000fe200000101e5 */
[----:B------:R1:W5:Y:S01]  /*8f70*/  LDL.LU R71, [R1+0x34] ;  /* 0x0000340001477983 */ /* 0x0003620000300800 */
[----:B------:R-:W-:Y:S01]  /*8f80*/  FMUL.FTZ R7, R48, R6 ;  /* 0x0000000630077220 */ /* 0x000fe20000410000 */
[----:B------:R-:W-:Y:S01]  /*8f90*/  FMUL.FTZ R10, R10, R3 ;  /* 0x000000030a0a7220 */ /* 0x000fe20000410000 */
[----:B------:R-:W-:Y:S01]  /*8fa0*/  FFMA.FTZ R6, -R231, R231, 1 ;  /* 0x3f800000e7067423 */ /* 0x000fe200000101e7 */
[----:B------:R1:W5:Y:S01]  /*8fb0*/  LDL.LU R70, [R1+0x30] ;  /* 0x0000300001467983 */ /* 0x0003620000300800 */
[----:B------:R-:W-:Y:S01]  /*8fc0*/  FMUL.FTZ R5, R5, UR27 ;  /* 0x0000001b05057c20 */ /* 0x000fe20008410000 */
[----:B------:R-:W-:Y:S01]  /*8fd0*/  FMUL.FTZ R4, R4, UR27 ;  /* 0x0000001b04047c20 */ /* 0x000fe20008410000 */
[----:B------:R-:W-:Y:S01]  /*8fe0*/  FFMA.FTZ R3, -R233, R233, 1 ;  /* 0x3f800000e9037423 */ /* 0x000fe200000101e9 */
[----:B------:R1:W5:Y:S01]  /*8ff0*/  LDL.LU R69, [R1+0x2c] ;  /* 0x00002c0001457983 */ /* 0x0003620000300800 */
[----:B------:R-:W-:Y:S01]  /*9000*/  FMUL.FTZ R9, R46, R9 ;  /* 0x000000092e097220 */ /* 0x000fe20000410000 */
[----:B------:R-:W-:Y:S01]  /*9010*/  FMUL.FTZ R6, R6, UR27 ;  /* 0x0000001b06067c20 */ /* 0x000fe20008410000 */
[----:B------:R-:W-:Y:S01]  /*9020*/  FMUL.FTZ R11, R11, R5 ;  /* 0x000000050b0b7220 */ /* 0x000fe20000410000 */
[----:B------:R1:W5:Y:S01]  /*9030*/  LDL.LU R68, [R1+0x28] ;  /* 0x0000280001447983 */ /* 0x0003620000300800 */
[----:B------:R-:W-:Y:S01]  /*9040*/  FMUL.FTZ R14, R54, R4 ;  /* 0x00000004360e7220 */ /* 0x000fe20000410000 */
[----:B------:R-:W-:Y:S01]  /*9050*/  FMUL.FTZ R3, R3, UR27 ;  /* 0x0000001b03037c20 */ /* 0x000fe20008410000 */
[----:B------:R-:W-:Y:S01]  /*9060*/  FFMA.FTZ R5, -R237, R237, 1 ;  /* 0x3f800000ed057423 */ /* 0x000fe200000101ed */
[----:B------:R-:W-:Y:S01]  /*9070*/  FFMA.FTZ R4, -R235, R235, 1 ;  /* 0x3f800000eb047423 */ /* 0x000fe200000101eb */
[----:B------:R-:W-:Y:S01]  /*9080*/  F2FP.BF16.F32.PACK_AB R20, R20, R9 ;  /* 0x000000091414723e */ /* 0x000fe200000010ff */
[----:B------:R-:W-:Y:S01]  /*9090*/  FMUL.FTZ R9, R52, R6 ;  /* 0x0000000634097220 */ /* 0x000fe20000410000 */
[----:B------:R-:W-:Y:S01]  /*90a0*/  F2FP.BF16.F32.PACK_AB R16, R16, R12 ;  /* 0x0000000c1010723e */ /* 0x000fe200000010ff */
[----:B------:R-:W-:Y:S01]  /*90b0*/  FMUL.FTZ R12, R59, R3 ;  /* 0x000000033b0c7220 */ /* 0x000fe20000410000 */
[----:B------:R-:W-:Y:S01]  /*90c0*/  FFMA.FTZ R6, -R239, R239, 1 ;  /* 0x3f800000ef067423 */ /* 0x000fe200000101ef */
[----:B------:R-:W-:Y:S01]  /*90d0*/  FMUL.FTZ R5, R5, UR27 ;  /* 0x0000001b05057c20 */ /* 0x000fe20008410000 */
[----:B------:R-:W-:Y:S01]  /*90e0*/  FMUL.FTZ R4, R4, UR27 ;  /* 0x0000001b04047c20 */ /* 0x000fe20008410000 */
[----:B------:R-:W-:Y:S01]  /*90f0*/  FFMA.FTZ R3, -R232, R232, 1 ;  /* 0x3f800000e8037423 */ /* 0x000fe200000101e8 */
[----:B------:R-:W-:Y:S01]  /*9100*/  FMUL.FTZ R6, R6, UR27 ;  /* 0x0000001b06067c20 */ /* 0x000fe20008410000 */
[----:B------:R-:W-:Y:S01]  /*9110*/  FMUL.FTZ R13, R13, R5 ;  /* 0x000000050d0d7220 */ /* 0x000fe20000410000 */
        /* <DEDUP_REMOVED lines=12> */
[----:B------:R-:W-:Y:S01]  /*91e0*/  F2FP.BF16.F32.PACK_AB R11, R11, R9 ;  /* 0x000000090b0b723e */ /* 0x000fe200000010ff */
[----:B------:R-:W-:Y:S01]  /*91f0*/  FMUL.FTZ R6, R6, UR27 ;  /* 0x0000001b06067c20 */ /* 0x000fe20008410000 */
[----:B------:R-:W-:Y:S01]  /*9200*/  FMUL.FTZ R15, R15, R5 ;  /* 0x000000050f0f7220 */ /* 0x000fe20000410000 */
[----:B------:R-:W-:Y:S01]  /*9210*/  FMUL.FTZ R9, R62, R4 ;  /* 0x000000043e097220 */ /* 0x000fe20000410000 */
[----:B------:R-:W-:Y:S01]  /*9220*/  FMUL.FTZ R25, R3, UR27 ;  /* 0x0000001b03197c20 */ /* 0x000fe20008410000 */
[----:B------:R-:W-:Y:S01]  /*9230*/  FADD.FTZ R67, -R159, R67 ;  /* 0x000000439f437221 */ /* 0x000fe20000010100 */
[----:B------:R-:W-:Y:S01]  /*9240*/  FFMA.FTZ R5, -R242, R242, 1 ;  /* 0x3f800000f2057423 */ /* 0x000fe200000101f2 */
[----:B------:R-:W-:Y:S01]  /*9250*/  F2FP.BF16.F32.PACK_AB R13, R13, R7 ;  /* 0x000000070d0d723e */ /* 0x000fe200000010ff */
[----:B------:R-:W-:Y:S01]  /*9260*/  FFMA.FTZ R4, -R241, R241, 1 ;  /* 0x3f800000f1047423 */ /* 0x000fe200000101f1 */
[----:B------:R-:W-:Y:S01]  /*9270*/  FFMA.FTZ R3, -R240, R240, 1 ;  /* 0x3f800000f0037423 */ /* 0x000fe200000101f0 */
[----:B------:R-:W-:Y:S01]  /*9280*/  F2FP.BF16.F32.PACK_AB R12, R12, R8 ;  /* 0x000000080c0c723e */ /* 0x000fe200000010ff */
[----:B------:R-:W-:Y:S01]  /*9290*/  FMUL.FTZ R6, R60, R6 ;  /* 0x000000063c067220 */ /* 0x000fe20000410000 */
[----:B------:R-:W-:Y:S01]  /*92a0*/  FMUL.FTZ R23, R151, R67 ;  /* 0x0000004397177220 */ /* 0x000fe20000410000 */
[----:B------:R-:W-:Y:S01]  /*92b0*/  SHF.L.U32 R151, R184, 0x5, RZ ;  /* 0x00000005b8977819 */ /* 0x000fe200000006ff */
[----:B------:R-:W-:Y:S01]  /*92c0*/  FMUL.FTZ R5, R5, UR27 ;  /* 0x0000001b05057c20 */ /* 0x000fe20008410000 */
[----:B------:R-:W-:Y:S01]  /*92d0*/  FMUL.FTZ R4, R4, UR27 ;  /* 0x0000001b04047c20 */ /* 0x000fe20008410000 */
[----:B------:R-:W-:Y:S01]  /*92e0*/  F2FP.BF16.F32.PACK_AB R15, R15, R6 ;  /* 0x000000060f0f723e */ /* 0x000fe200000010ff */
[----:B------:R-:W-:Y:S01]  /*92f0*/  FMUL.FTZ R3, R3, UR27 ;  /* 0x0000001b03037c20 */ /* 0x000fe20008410000 */
[----:B------:R-:W-:Y:S01]  /*9300*/  FMUL.FTZ R25, R64, R25 ;  /* 0x0000001940197220 */ /* 0x000fe20000410000 */
[----:B------:R-:W-:Y:S01]  /*9310*/  F2FP.BF16.F32.PACK_AB R14, R14, R9 ;  /* 0x000000090e0e723e */ /* 0x000fe200000010ff */
[----:B------:R-:W-:Y:S01]  /*9320*/  FMUL.FTZ R22, R22, R5 ;  /* 0x0000000516167220 */ /* 0x000fe20000410000 */
[----:B------:R-:W-:Y:S01]  /*9330*/  FMUL.FTZ R24, R24, R4 ;  /* 0x0000000418187220 */ /* 0x000fe20000410000 */
[----:B------:R-:W-:Y:S01]  /*9340*/  LOP3.LUT R185, R150, 0x38, RZ, 0xc0, !PT ;  /* 0x0000003896b97812 */ /* 0x000fe200078ec0ff */
[----:B------:R-:W-:Y:S01]  /*9350*/  FMUL.FTZ R23, R23, R3 ;  /* 0x0000000317177220 */ /* 0x000fe20000410000 */
[----:B-1----:R-:W-:Y:S06]  /*9360*/  BRA.U !UP0, `(.L_x_2244) ;  /* 0x0000000108d47547 */ /* 0x002fec000b800000 */
[----:B------:R-:W2:Y:S01]  /*9370*/  LDL.LU R19, [R1+0xc] ;  /* 0x00000c0001137983 */ /* 0x000ea20000300800 */
[----:B------:R-:W1:Y:S01]  /*9380*/  LDC R7, c[0x0][0x3b0] ;  /* 0x0000ec00ff077b82 */ /* 0x000e620000000800 */
[----:B------:R-:W-:Y:S01]  /*9390*/  ISETP.GE.AND P1, PT, R185, UR5, PT ;  /* 0x00000005b9007c0c */ /* 0x000fe2000bf26270 */
[----:B------:R-:W-:Y:S01]  /*93a0*/  ULOP3.LUT UR9, UR46, 0x1, URZ, 0xc0, !UPT ;  /* 0x000000012e097892 */ /* 0x000fe2000f8ec0ff */
[----:B------:R-:W3:Y:S01]  /*93b0*/  LDL.LU R18, [R1+0x10] ;  /* 0x0000100001127983 */ /* 0x000ee20000300800 */
[----:B------:R-:W-:Y:S02]  /*93c0*/  IADD3 R4, P0, PT, RZ, -UR31, RZ ;  /* 0x8000001fff047c10 */ /* 0x000fe4000ff1e0ff */
[----:B------:R-:W-:Y:S02]  /*93d0*/  UISETP.NE.U32.AND UP1, UPT, UR9, 0x1, UPT ;  /* 0x000000010900788c */ /* 0x000fe4000bf25070 */
[----:B------:R-:W4:Y:S02]  /*93e0*/  LDC R9, c[0x0][0x3b4] ;  /* 0x0000ed00ff097b82 */ /* 0x000f240000000800 */
[----:B------:R-:W-:Y:S06]  /*93f0*/  USEL UR9, UR30, 0x4000, !UP1 ;  /* 0x000040001e097887 */ /* 0x000fec000c800000 */
[----:B------:R-:W-:Y:S02]  /*9400*/  VIADD R246, R246, UR9 ;  /* 0x00000009f6f67c36 */ /* 0x000fe40008000000 */
[----:B------:R-:W-:Y:S02]  /*9410*/  VIADD R215, R215, UR9 ;  /* 0x00000009d7d77c36 */ /* 0x000fe40008000000 */
[----:B------:R-:W-:Y:S02]  /*9420*/  VIADD R182, R182, UR9 ;  /* 0x00000009b6b67c36 */ /* 0x000fe40008000000 */
[C---:B-1----:R-:W-:Y:S02]  /*9430*/  IMAD.SHL.U32 R3, R7.reuse, 0x80, RZ ;  /* 0x0000008007037824 */ /* 0x042fe400078e00ff */
[----:B------:R-:W-:Y:S02]  /*9440*/  IMAD.SHL.U32 R8, R7, 0x40, RZ ;  /* 0x0000004007087824 */ /* 0x000fe400078e00ff */
[----:B------:R-:W-:Y:S01]  /*9450*/  IMAD.X R3, RZ, RZ, ~R3, P0 ;  /* 0x000000ffff037224 */ /* 0x000fe200000e0e03 */
[----:B------:R-:W-:Y:S04]  /*9460*/  ISETP.GE.AND P0, PT, R185, UR5, PT ;  /* 0x00000005b9007c0c */ /* 0x000fe8000bf06270 */
[----:B------:R-:W-:Y:S04]  /*9470*/  SHF.R.S64 R4, R4, 0x1f, R3 ;  /* 0x0000001f04047819 */ /* 0x000fe80000001003 */
[----:B---3--:R-:W-:Y:S04]  /*9480*/  IADD3 R18, P2, PT, R4, R18, RZ ;  /* 0x0000001204127210 */ /* 0x008fe80007f5e0ff */
[----:B--2---:R-:W-:Y:S01]  /*9490*/  LEA.HI.X.SX32 R19, R3, R19, 0x1, P2 ;  /* 0x0000001303137211 */ /* 0x004fe200010f0eff */
[----:B------:R1:W-:Y:S01]  /*94a0*/  STL [R1+0x10], R18 ;  /* 0x0000101201007387 */ /* 0x0003e20000100800 */
[----:B------:R-:W-:Y:S02]  /*94b0*/  IADD3 R4, P3, PT, R8, R18, RZ ;  /* 0x0000001208047210 */ /* 0x000fe40007f7e0ff */
[C---:B----4-:R-:W-:Y:S01]  /*94c0*/  SHF.L.U64.HI R3, R7.reuse, 0x6, R9 ;  /* 0x0000000607037819 */ /* 0x050fe20000010209 */
[----:B------:R-:W-:Y:S01]  /*94d0*/  @!PT LDS RZ, [RZ] ;  /* 0x00000000fffff984 */ /* 0x000fe20000000800 */
[----:B------:R-:W-:Y:S01]  /*94e0*/  @!PT LDS RZ, [RZ] ;  /* 0x00000000fffff984 */ /* 0x000fe20000000800 */
[----:B------:R-:W-:Y:S01]  /*94f0*/  @!PT LDS RZ, [RZ] ;  /* 0x00000000fffff984 */ /* 0x000fe20000000800 */
[----:B------:R1:W-:Y:S01]  /*9500*/  @!P1 LDGSTS.E.BYPASS.LTC128B.128 [R246], desc[UR34][R18.64] ;  /* 0x0000000012f69fae */ /* 0x0003e2000b981a22 */
[----:B------:R-:W-:Y:S03]  /*9510*/  @!P0 LEA R6, P2, R7, R4, 0x7 ;  /* 0x0000000407068211 */ /* 0x000fe600078438ff */
[----:B------:R1:W-:Y:S01]  /*9520*/  @P1 STS.64 [R215], RZ ;  /* 0x000000ffd7001388 */ /* 0x0003e20000000a00 */
[----:B------:R-:W-:Y:S01]  /*9530*/  IMAD.X R5, R3, 0x1, R19, P3 ;  /* 0x0000000103057824 */ /* 0x000fe200018e0613 */
[----:B------:R-:W-:Y:S02]  /*9540*/  @!P0 IADD3 R8, P3, PT, R4, R8, RZ ;  /* 0x0000000804088210 */ /* 0x000fe40007f7e0ff */
[----:B------:R1:W-:Y:S02]  /*9550*/  @P1 STS.64 [R215+0x8], RZ ;  /* 0x000008ffd7001388 */ /* 0x0003e40000000a00 */
[----:B------:R-:W-:Y:S01]  /*9560*/  @!P0 LEA.HI.X R7, R7, R5, R9, 0x7, P2 ;  /* 0x0000000507078211 */ /* 0x000fe200010f3c09 */
[----:B------:R-:W-:Y:S01]  /*9570*/  @!P0 IMAD.X R9, R5, 0x1, R3, P3 ;  /* 0x0000000105098824 */ /* 0x000fe200018e0603 */
        /* <DEDUP_REMOVED lines=18> */
[----:B------:R1:W-:Y:S04]  /*96a0*/  STL [R1+0xc], R19 ;  /* 0x00000c1301007387 */ /* 0x0003e80000100800 */
[----:B------:R-:W0:Y:S02]  /*96b0*/  LDGDEPBAR ;  /* 0x00000000000079af */ /* 0x000e240000000000 */
.L_x_2244:
[----:B------:R-:W-:Y:S01]  /*96c0*/  STS [R155+0x14000], R169 ;  /* 0x014000a99b007388 */ /* 0x000fe20000000800 */
[----:B------:R-:W-:Y:S02]  /*96d0*/  F2FP.BF16.F32.PACK_AB R3, R22, R25 ;  /* 0x000000191603723e */ /* 0x000fe400000010ff */
[----:B-1----:R-:W-:Y:S01]  /*96e0*/  F2FP.BF16.F32.PACK_AB R4, R23, R24 ;  /* 0x000000181704723e */ /* 0x002fe200000010ff */
[----:B------:R-:W-:Y:S01]  /*96f0*/  STS [R155+0x14400], R168 ;  /* 0x014400a89b007388 */ /* 0x000fe20000000800 */
[----:B------:R-:W-:Y:S02]  /*9700*/  LOP3.LUT R0, R0, 0x38, R150, 0x78, !PT ;  /* 0x0000003800007812 */ /* 0x000fe400078e7896 */
[----:B------:R-:W-:Y:S01]  /*9710*/  LEA R2, R2, UR4, 0x1 ;  /* 0x0000000402027c11 */ /* 0x000fe2000f8e08ff */
[----:B------:R-:W-:Y:S01]  /*9720*/  STS [R166+0x14000], R139 ;  /* 0x0140008ba6007388 */ /* 0x000fe20000000800 */
[----:B------:R-:W-:Y:S03]  /*9730*/  LOP3.LUT R0, R0, 0x200, R151, 0xf8, !PT ;  /* 0x0000020000007812 */ /* 0x000fe600078ef897 */
[----:B------:R-:W-:Y:S01]  /*9740*/  STS [R166+0x14400], R138 ;  /* 0x0144008aa6007388 */ /* 0x000fe20000000800 */
[----:B------:R-:W-:Y:S03]  /*9750*/  LEA R0, R0, UR4, 0x1 ;  /* 0x0000000400007c11 */ /* 0x000fe6000f8e08ff */
        /* <DEDUP_REMOVED lines=8> */
[----:B-1----:R-:W-:Y:S03]  /*97e0*/  LOP3.LUT R148, R183, 0x30, RZ, 0xc0, !PT ;  /* 0x00000030b7947812 */ /* 0x002fe600078ec0ff */
[----:B------:R-:W-:Y:S04]  /*97f0*/  STS [R162+0x16000], R35 ;  /* 0x01600023a2007388 */ /* 0x000fe80000000800 */
[----:B------:R-:W-:Y:S01]  /*9800*/  STS [R162+0x16400], R34 ;  /* 0x01640022a2007388 */ /* 0x000fe20000000800 */
[----:B--2---:R-:W1:Y:S03]  /*9810*/  LDC R141, c[0x0][0x44c] ;  /* 0x00011300ff8d7b82 */ /* 0x004e660000000800 */
[----:B------:R-:W-:Y:S04]  /*9820*/  STS [R165+0x16000], R33 ;  /* 0x01600021a5007388 */ /* 0x000fe80000000800 */
[----:B------:R-:W-:Y:S04]  /*9830*/  STS [R165+0x16400], R32 ;  /* 0x01640020a5007388 */ /* 0x000fe80000000800 */
[----:B------:R-:W-:Y:S04]  /*9840*/  STS [R156+-0x8000], R29 ;  /* 0xff80001d9c007388 */ /* 0x000fe80000000800 */
[----:B------:R-:W-:Y:S04]  /*9850*/  STS [R156+-0x7c00], R28 ;  /* 0xff84001c9c007388 */ /* 0x000fe80000000800 */
[----:B------:R-:W-:Y:S04]  /*9860*/  STS [R164+-0x8000], R17 ;  /* 0xff800011a4007388 */ /* 0x000fe80000000800 */
[----:B------:R-:W-:Y:S01]  /*9870*/  STS [R164+-0x7c00], R16 ;  /* 0xff840010a4007388 */ /* 0x000fe20000000800 */
[----:B-1----:R-:W-:Y:S03]  /*9880*/  IMAD R141, R141, UR13, RZ ;  /* 0x0000000d8d8d7c24 */ /* 0x002fe6000f8e02ff */
        /* <DEDUP_REMOVED lines=11> */
[----:B------:R-:W-:Y:S01]  /*9940*/  STS [R163+-0x5c00], R14 ;  /* 0xffa4000ea3007388 */ /* 0x000fe20000000800 */
[----:B------:R-:W-:Y:S01]  /*9950*/  BAR.SYNC.DEFER_BLOCKING 0x0 ;  /* 0x0000000000007b1d */ /* 0x000fe20000010000 */
[----:B-1----:R-:W-:Y:S05]  /*9960*/  IMAD.IADD R3, R153, 0x1, R2 ;  /* 0x0000000199037824 */ /* 0x002fea00078e0202 */
        /* <DEDUP_REMOVED lines=11> */
[-C--:B-1---5:R-:W-:Y:S08]  /*9a20*/  HMMA.16816.F32.BF16 R68, R4, R8.reuse, R68 ;  /* 0x000000080444723c */ /* 0x0a2ff00000041844 */
        /* <DEDUP_REMOVED lines=96> */
[----:B------:R-:W2:Y:S01]  /*a030*/  LDL.LU R49, [R1+0x4] ;  /* 0x0000040001317983 */ /* 0x000ea20000300800 */
[----:B------:R-:W1:Y:S01]  /*a040*/  LDC R12, c[0x0][0x590] ;  /* 0x00016400ff0c7b82 */ /* 0x000e620000000800 */
[C---:B------:R-:W-:Y:S02]  /*a050*/  ISETP.GE.AND P1, PT, R185.reuse, UR5, PT ;  /* 0x00000005b9007c0c */ /* 0x040fe4000bf26270 */
[----:B------:R-:W3:Y:S01]  /*a060*/  LDL.LU R48, [R1+0x8] ;  /* 0x0000080001307983 */ /* 0x000ee20000300800 */
[----:B------:R-:W-:Y:S04]  /*a070*/  IADD3 R5, P0, PT, RZ, -UR32, RZ ;  /* 0x80000020ff057c10 */ /* 0x000fe8000ff1e0ff */
[----:B------:R-:W4:Y:S01]  /*a080*/  LDC R13, c[0x0][0x594] ;  /* 0x00016500ff0d7b82 */ /* 0x000f220000000800 */
[C---:B-1----:R-:W-:Y:S02]  /*a090*/  IMAD.SHL.U32 R4, R12.reuse, 0x80, RZ ;  /* 0x000000800c047824 */ /* 0x042fe400078e00ff */
[C---:B------:R-:W-:Y:S02]  /*a0a0*/  IMAD.SHL.U32 R8, R12.reuse, 0x40, RZ ;  /* 0x000000400c087824 */ /* 0x040fe400078e00ff */
        /* <DEDUP_REMOVED lines=37> */
.L_x_2245:
[----:B------:R-:W-:Y:S01]  /*a300*/  LDSM.16.M88.4 R32, [R144+0x14000] ;  /* 0x014000009020783b */ /* 0x000fe20000000200 */
[----:B------:R-:W-:Y:S01]  /*a310*/  IMAD.IADD R136, R153, 0x1, R146 ;  /* 0x0000000199887824 */ /* 0x000fe200078e0292 */
[----:B------:R-:W-:Y:S01]  /*a320*/  PLOP3.LUT P2, PT, PT, PT, UP0, 0x80, 0x8 ;  /* 0x000000000008781c */ /* 0x000fe20003f4f008 */
[----:B------:R-:W-:Y:S01]  /*a330*/  IMAD.MOV.U32 R190, RZ, RZ, 0x4 ;  /* 0x00000004ffbe7424 */ /* 0x000fe200078e00ff */
[----:B------:R-:W2:Y:S01]  /*a340*/  LDSM.16.MT88.4 R16, [R2+0xc000] ;  /* 0x00c000000210783b */ /* 0x000ea20000004200 */
[----:B------:R-:W-:Y:S02]  /*a350*/  @UP0 UIADD3 UR14, UP1, UPT, UR52, -0x200, URZ ;  /* 0xfffffe00340e0890 */ /* 0x000fe4000ff3e0ff */
[----:B------:R-:W-:Y:S01]  /*a360*/  ULOP3.LUT UR9, UR46, 0x1, URZ, 0xc0, !UPT ;  /* 0x000000012e097892 */ /* 0x000fe2000f8ec0ff */
[----:B------:R-:W3:Y:S01]  /*a370*/  LDSM.16.M88.4 R28, [R144+0x16000] ;  /* 0x01600000901c783b */ /* 0x000ee20000000200 */
[----:B------:R-:W-:Y:S02]  /*a380*/  @UP0 UIADD3.X UR12, UPT, UPT, UR53, -0x1, URZ, UP1, !UPT ;  /* 0xffffffff350c0890 */ /* 0x000fe40008ffe4ff */
[----:B------:R-:W-:Y:S01]  /*a390*/  @UP0 UIADD3 UR10, UP1, UPT, UR10, -0x200, URZ ;  /* 0xfffffe000a0a0890 */ /* 0x000fe2000ff3e0ff */
[----:B------:R-:W4:Y:S03]  /*a3a0*/  LDSM.16.MT88.4 R36, [R3+0xc000] ;  /* 0x00c000000324783b */ /* 0x000f260000004200 */
[----:B------:R-:W-:Y:S01]  /*a3b0*/  @UP0 UIADD3.X UR11, UPT, UPT, UR11, -0x1, URZ, UP1, !UPT ;  /* 0xffffffff0b0b0890 */ /* 0x000fe20008ffe4ff */
[----:B------:R-:W5:Y:S01]  /*a3c0*/  LDL R189, [R1] ;  /* 0x0000000001bd7983 */ /* 0x000f620000100800 */
[----:B------:R-:W-:Y:S03]  /*a3d0*/  UISETP.NE.U32.AND UP1, UPT, UR9, 0x1, UPT ;  /* 0x000000010900788c */ /* 0x000fe6000bf25070 */
[----:B------:R-:W-:Y:S03]  /*a3e0*/  LDSM.16.M88.4 R40, [R146+0x14000] ;  /* 0x014000009228783b */ /* 0x000fe60000000200 */
[----:B------:R-:W-:Y:S01]  /*a3f0*/  PLOP3.LUT P1, PT, PT, PT, UP1, 0x80, 0x8 ;  /* 0x000000000008781c */ /* 0x000fe20003f2f018 */
        /* <DEDUP_REMOVED lines=14> */
[C---:B------:R-:W-:Y:S08]  /*a4e0*/  HMMA.16816.F32.BF16 R16, R32.reuse, R18, RZ ;  /* 0x000000122010723c */ /* 0x040ff000000418ff */
        /* <DEDUP_REMOVED lines=15> */
[----:B------:R-:W4:Y:S04]  /*a5e0*/  LDSM.16.MT88.4 R40, [R3+0xd800] ;  /* 0x00d800000328783b */ /* 0x000f280000004200 */
[----:B------:R-:W-:Y:S03]  /*a5f0*/  LDSM.16.M88.4 R52, [R144+0x18000] ;  /* 0x018000009034783b */ /* 0x000fe60000000200 */
[-C--:B---3--:R-:W-:Y:S08]  /*a600*/  HMMA.16816.F32.BF16 R4, R56, R60.reuse, R4 ;  /* 0x0000003c3804723c */ /* 0x088ff00000041804 */
[C---:B------:R-:W-:Y:S08]  /*a610*/  HMMA.16816.F32.BF16 R8, R64.reuse, R60, R8 ;  /* 0x0000003c4008723c */ /* 0x040ff00000041808 */
[-C--:B------:R-:W-:Y:S08]  /*a620*/  HMMA.16816.F32.BF16 R12, R64, R62.reuse, R12 ;  /* 0x0000003e400c723c */ /* 0x080ff0000004180c */
[C---:B------:R-:W-:Y:S01]  /*a630*/  HMMA.16816.F32.BF16 R16, R56.reuse, R62, R16 ;  /* 0x0000003e3810723c */ /* 0x040fe20000041810 */
[----:B------:R-:W3:Y:S07]  /*a640*/  LDSM.16.MT88.4 R60, [R2+0xe000] ;  /* 0x00e00000023c783b */ /* 0x000eee0000004200 */
[-C--:B------:R-:W-:Y:S08]  /*a650*/  HMMA.16816.F32.BF16 R20, R56, R132.reuse, R20 ;  /* 0x000000843814723c */ /* 0x080ff00000041814 */
[C---:B------:R-:W-:Y:S08]  /*a660*/  HMMA.16816.F32.BF16 R24, R64.reuse, R132, R24 ;  /* 0x000000844018723c */ /* 0x040ff00000041818 */
[-C--:B------:R-:W-:Y:S01]  /*a670*/  HMMA.16816.F32.BF16 R28, R64, R134.reuse, R28 ;  /* 0x00000086401c723c */ /* 0x080fe2000004181c */
[----:B------:R-:W3:Y:S07]  /*a680*/  LDSM.16.M88.4 R64, [R144+0x1a000] ;  /* 0x01a000009040783b */ /* 0x000eee0000000200 */
[----:B------:R-:W-:Y:S01]  /*a690*/  HMMA.16816.F32.BF16 R32, R56, R134, R32 ;  /* 0x000000863820723c */ /* 0x000fe20000041820 */
[----:B------:R-:W-:Y:S07]  /*a6a0*/  LDSM.16.MT88.4 R56, [R3+0xe800] ;  /* 0x00e800000338783b */ /* 0x000fee0000004200 */
[-C--:B-1----:R-:W-:Y:S08]  /*a6b0*/  HMMA.16816.F32.BF16 R4, R36, R44.reuse, R4 ;  /* 0x0000002c2404723c */ /* 0x082ff00000041804 */
[C---:B--2---:R-:W-:Y:S08]  /*a6c0*/  HMMA.16816.F32.BF16 R8, R48.reuse, R44, R8 ;  /* 0x0000002c3008723c */ /* 0x044ff00000041808 */
[-C--:B------:R-:W-:Y:S08]  /*a6d0*/  HMMA.16816.F32.BF16 R12, R48, R46.reuse, R12 ;  /* 0x0000002e300c723c */ /* 0x080ff0000004180c */
[C---:B------:R-:W-:Y:S01]  /*a6e0*/  HMMA.16816.F32.BF16 R16, R36.reuse, R46, R16 ;  /* 0x0000002e2410723c */ /* 0x040fe20000041810 */
[----:B------:R-:W1:Y:S07]  /*a6f0*/  LDSM.16.MT88.4 R44, [R3+0xe000] ;  /* 0x00e00000032c783b */ /* 0x000e6e0000004200 */
[-C--:B----4-:R-:W-:Y:S08]  /*a700*/  HMMA.16816.F32.BF16 R20, R36, R40.reuse, R20 ;  /* 0x000000282414723c */ /* 0x090ff00000041814 */
[C---:B------:R-:W-:Y:S08]  /*a710*/  HMMA.16816.F32.BF16 R24, R48.reuse, R40, R24 ;  /* 0x000000283018723c */ /* 0x040ff00000041818 */
[-C--:B------:R-:W-:Y:S01]  /*a720*/  HMMA.16816.F32.BF16 R28, R48, R42.reuse, R28 ;  /* 0x0000002a301c723c */ /* 0x080fe2000004181c */
[----:B------:R-:W-:Y:S07]  /*a730*/  LDSM.16.M88.4 R48, [R146+0x1a000] ;  /* 0x01a000009230783b */ /* 0x000fee0000000200 */
[----:B------:R-:W-:Y:S01]  /*a740*/  HMMA.16816.F32.BF16 R32, R36, R42, R32 ;  /* 0x0000002a2420723c */ /* 0x000fe20000041820 */
[----:B------:R-:W-:Y:S03]  /*a750*/  LDSM.16.MT88.4 R40, [R2+0xe800] ;  /* 0x00e800000228783b */ /* 0x000fe60000004200 */
[C---:B------:R-:W-:Y:S04]  /*a760*/  IMAD.SHL.U32 R36, R141.reuse, 0x8, RZ ;  /* 0x000000088d247824 */ /* 0x040fe800078e00ff */
[-C--:B---3--:R-:W-:Y:S05]  /*a770*/  HMMA.16816.F32.BF16 R4, R52, R60.reuse, R4 ;  /* 0x0000003c3404723c */ /* 0x088fea0000041804 */
[C---:B------:R-:W-:Y:S03]  /*a780*/  LEA R176, P0, R36.reuse, R244, 0x2 ;  /* 0x000000f424b07211 */ /* 0x040fe600078010ff */
[C---:B------:R-:W-:Y:S04]  /*a790*/  HMMA.16816.F32.BF16 R8, R64.reuse, R60, R8 ;  /* 0x0000003c4008723c */ /* 0x040fe80000041808 */
[----:B------:R-:W-:Y:S02]  /*a7a0*/  LEA.HI.X.SX32 R177, R36, R245, 0x2, P0 ;  /* 0x000000f524b17211 */ /* 0x000fe400000f16ff */
[----:B------:R-:W2:Y:S01]  /*a7b0*/  LDSM.16.M88.4 R36, [R146+0x18000] ;  /* 0x018000009224783b */ /* 0x000ea20000000200 */
[C---:B------:R-:W-:Y:S01]  /*a7c0*/  LEA R174, P0, R141.reuse, R176, 0x5 ;  /* 0x000000b08dae7211 */ /* 0x040fe200078028ff */
[-C--:B------:R-:W-:Y:S03]  /*a7d0*/  HMMA.16816.F32.BF16 R12, R64, R62.reuse, R12 ;  /* 0x0000003e400c723c */ /* 0x080fe6000004180c */
[C---:B------:R-:W-:Y:S02]  /*a7e0*/  LEA.HI.X.SX32 R175, R141.reuse, R177, 0x5, P0 ;  /* 0x000000b18daf7211 */ /* 0x040fe400000f2eff */
[C---:B------:R-:W-:Y:S03]  /*a7f0*/  LEA R170, P0, R141.reuse, R174, 0x5 ;  /* 0x000000ae8daa7211 */ /* 0x040fe600078028ff */
[C---:B------:R-:W-:Y:S04]  /*a800*/  HMMA.16816.F32.BF16 R16, R52.reuse, R62, R16 ;  /* 0x0000003e3410723c */ /* 0x040fe80000041810 */
        /* <DEDUP_REMOVED lines=13> */
[C---:B------:R-:W-:Y:S01]  /*a8e0*/  LEA.HI.X.SX32 R163, R141.reuse, R165, 0x5, P0 ;  /* 0x000000a58da37211 */ /* 0x040fe200000f2eff */
[----:B------:R-:W1:Y:S01]  /*a8f0*/  LDSM.16.MT88.4 R52, [R2+0xf000] ;  /* 0x00f000000234783b */ /* 0x000e620000004200 */
[C---:B------:R-:W-:Y:S02]  /*a900*/  LEA R160, P0, R141.reuse, R162, 0x5 ;  /* 0x000000a28da07211 */ /* 0x040fe400078028ff */
[-C--:B--2---:R-:W-:Y:S05]  /*a910*/  HMMA.16816.F32.BF16 R4, R36, R40.reuse, R4 ;  /* 0x000000282404723c */ /* 0x084fea0000041804 */
[C---:B------:R-:W-:Y:S02]  /*a920*/  LEA.HI.X.SX32 R161, R141.reuse, R163, 0x5, P0 ;  /* 0x000000a38da17211 */ /* 0x040fe400000f2eff */
[C---:B------:R-:W-:Y:S01]  /*a930*/  LEA R156, P0, R141.reuse, R160, 0x5 ;  /* 0x000000a08d9c7211 */ /* 0x040fe200078028ff */
[C---:B------:R-:W-:Y:S04]  /*a940*/  HMMA.16816.F32.BF16 R8, R48.reuse, R40, R8 ;  /* 0x000000283008723c */ /* 0x040fe80000041808 */
[C---:B------:R-:W-:Y:S02]  /*a950*/  LEA.HI.X.SX32 R157, R141.reuse, R161, 0x5, P0 ;  /* 0x000000a18d9d7211 */ /* 0x040fe400000f2eff */
[C---:B------:R-:W-:Y:S02]  /*a960*/  LEA R144, P0, R141.reuse, R156, 0x5 ;  /* 0x0000009c8d907211 */ /* 0x040fe400078028ff */
[-C--:B------:R-:W-:Y:S08]  /*a970*/  HMMA.16816.F32.BF16 R12, R48, R42.reuse, R12 ;  /* 0x0000002a300c723c */ /* 0x080ff0000004180c */
[C---:B------:R-:W-:Y:S01]  /*a980*/  HMMA.16816.F32.BF16 R16, R36.reuse, R42, R16 ;  /* 0x0000002a2410723c */ /* 0x040fe20000041810 */
[----:B------:R2:W3:Y:S07]  /*a990*/  LDSM.16.M88.4 R40, [R145+0x1a000] ;  /* 0x01a000009128783b */ /* 0x0004ee0000000200 */
[-C--:B------:R-:W-:Y:S08]  /*a9a0*/  HMMA.16816.F32.BF16 R20, R36, R56.reuse, R20 ;  /* 0x000000382414723c */ /* 0x080ff00000041814 */
[C---:B------:R-:W-:Y:S08]  /*a9b0*/  HMMA.16816.F32.BF16 R24, R48.reuse, R56, R24 ;  /* 0x000000383018723c */ /* 0x040ff00000041818 */
[-C--:B------:R-:W-:Y:S01]  /*a9c0*/  HMMA.16816.F32.BF16 R28, R48, R58.reuse, R28 ;  /* 0x0000003a301c723c */ /* 0x080fe2000004181c */
[----:B------:R-:W-:Y:S02]  /*a9d0*/  LDSM.16.M88.4 R48, [R136+0x18000] ;  /* 0x018000008830783b */ /* 0x000fe40000000200 */
[C---:B--2---:R-:W-:Y:S02]  /*a9e0*/  LEA.HI.X.SX32 R145, R141.reuse, R157, 0x5, P0 ;  /* 0x0000009d8d917211 */ /* 0x044fe400000f2eff */
[C---:B------:R-:W-:Y:S03]  /*a9f0*/  LEA R142, P0, R141.reuse, R144, 0x5 ;  /* 0x000000908d8e7211 */ /* 0x040fe600078028ff */
[----:B------:R-:W-:Y:S01]  /*aa00*/  HMMA.16816.F32.BF16 R32, R36, R58, R32 ;  /* 0x0000003a2420723c */ /* 0x000fe20000041820 */
[----:B------:R-:W2:Y:S03]  /*aa10*/  LDSM.16.MT88.4 R36, [R3+0xf000] ;  /* 0x00f000000324783b */ /* 0x000ea60000004200 */
[C---:B------:R-:W-:Y:S01]  /*aa20*/  LEA.HI.X.SX32 R143, R141.reuse, R145, 0x5, P0 ;  /* 0x000000918d8f7211 */ /* 0x040fe200000f2eff */
[----:B------:R-:W-:Y:S01]  /*aa30*/  LDSM.16.M88.4 R56, [R136+0x1a000] ;  /* 0x01a000008838783b */ /* 0x000fe20000000200 */
        /* <DEDUP_REMOVED lines=11> */
[----:B------:R1:W3:Y:S03]  /*aaf0*/  LDSM.16.MT88.4 R52, [R2+0xf800] ;  /* 0x00f800000234783b */ /* 0x0002e60000004200 */
[C---:B------:R-:W-:Y:S04]  /*ab00*/  LEA.HI.X.SX32 R159, R141.reuse, R133, 0x5, P0 ;  /* 0x000000858d9f7211 */ /* 0x040fe800000f2eff */
[-C--:B--2---:R-:W-:Y:S03]  /*ab10*/  HMMA.16816.F32.BF16 R20, R44, R36.reuse, R20 ;  /* 0x000000242c14723c */ /* 0x084fe60000041814 */
[C---:B------:R-:W-:Y:S05]  /*ab20*/  IMAD.WIDE R178, R141.reuse, -0x1c0, R158 ;  /* 0xfffffe408db27825 */ /* 0x040fea00078e029e */
[C---:B------:R-:W-:Y:S04]  /*ab30*/  HMMA.16816.F32.BF16 R24, R40.reuse, R36, R24 ;  /* 0x000000242818723c */ /* 0x040fe80000041818 */
[C---:B------:R-:W-:Y:S02]  /*ab40*/  LEA R66, P0, R141.reuse, R178, 0x5 ;  /* 0x000000b28d427211 */ /* 0x040fe400078028ff */
[----:B-1----:R-:W-:Y:S02]  /*ab50*/  @P2 SHF.R.U32.HI R2, RZ, 0x2, R184 ;  /* 0x00000002ff022819 */ /* 0x002fe400000116b8 */
[-C--:B------:R-:W-:Y:S03]  /*ab60*/  HMMA.16816.F32.BF16 R28, R40, R38.reuse, R28 ;  /* 0x00000026281c723c */ /* 0x080fe6000004181c */
[C---:B------:R-:W-:Y:S02]  /*ab70*/  LEA.HI.X.SX32 R67, R141.reuse, R179, 0x5, P0 ;  /* 0x000000b38d437211 */ /* 0x040fe400000f2eff */
[----:B-----5:R-:W-:Y:S02]  /*ab80*/  @P2 LOP3.LUT R189, R148, 0x7, R2, 0xf8, !PT ;  /* 0x0000000794bd2812 */ /* 0x020fe400078ef802 */
[C---:B------:R-:W-:Y:S01]  /*ab90*/  LEA R64, P0, R141.reuse, R66, 0x5 ;  /* 0x000000428d407211 */ /* 0x040fe200078028ff */
[----:B------:R-:W-:Y:S01]  /*aba0*/  HMMA.16816.F32.BF16 R32, R44, R38, R32 ;  /* 0x000000262c20723c */ /* 0x000fe20000041820 */
[----:B------:R1:W2:Y:S03]  /*abb0*/  LDSM.16.MT88.4 R36, [R3+0xf800] ;  /* 0x00f800000324783b */ /* 0x0002a60000004200 */
[C---:B------:R-:W-:Y:S01]  /*abc0*/  LEA.HI.X.SX32 R65, R141.reuse, R67, 0x5, P0 ;  /* 0x000000438d417211 */ /* 0x040fe200000f2eff */
[----:B------:R-:W-:Y:S01]  /*abd0*/  @P2 STL [R1], R189 ;  /* 0x000000bd01002387 */ /* 0x000fe20000100800 */
        /* <DEDUP_REMOVED lines=11> */
[C---:B------:R-:W-:Y:S01]  /*ac90*/  LEA R46, P0, R141.reuse, R52, 0x5 ;  /* 0x000000348d2e7211 */ /* 0x040fe200078028ff */
[----:B------:R-:W-:Y:S01]  /*aca0*/  @UP0 UMOV UR53, UR12 ;  /* 0x0000000c00350c82 */ /* 0x000fe20008000000 */
[C---:B------:R-:W-:Y:S01]  /*acb0*/  HMMA.16816.F32.BF16 R16, R48.reuse, R54, R16 ;  /* 0x000000363010723c */ /* 0x040fe20000041810 */
[----:B------:R-:W3:Y:S01]  /*acc0*/  @P2 LDG.E R188, desc[UR34][R2.64+-0x200] ;  /* 0xfffe002202bc2981 */ /* 0x000ee2000c1e1900 */
[----:B------:R-:W-:Y:S02]  /*acd0*/  UISETP.GT.AND UP0, UPT, UR46, UR43, UPT ;  /* 0x0000002b2e00728c */ /* 0x000fe4000bf04270 */
[C---:B------:R-:W-:Y:S01]  /*ace0*/  LEA.HI.X.SX32 R47, R141.reuse, R53, 0x5, P0 ;  /* 0x000000358d2f7211 */ /* 0x040fe200000f2eff */
[----:B------:R-:W4:Y:S01]  /*acf0*/  @P2 LDG.E R187, desc[UR34][R2.64+-0x1e0] ;  /* 0xfffe202202bb2981 */ /* 0x000f22000c1e1900 */
[C---:B------:R-:W-:Y:S01]  /*ad00*/  LEA R44, P0, R141.reuse, R46, 0x5 ;  /* 0x0000002e8d2c7211 */ /* 0x040fe200078028ff */
[----:B------:R-:W-:Y:S01]  /*ad10*/  UIADD3 UR46, UPT, UPT, UR46, -0x1, URZ ;  /* 0xffffffff2e2e7890 */ /* 0x000fe2000fffe0ff */
[-C--:B--2---:R-:W-:Y:S01]  /*ad20*/  HMMA.16816.F32.BF16 R20, R48, R36.reuse, R20 ;  /* 0x000000243014723c */ /* 0x084fe20000041814 */
[----:B------:R-:W2:Y:S02]  /*ad30*/  @P2 LDG.E R186, desc[UR34][R2.64+-0x100] ;  /* 0xffff002202ba2981 */ /* 0x000ea4000c1e1900 */
[C---:B------:R-:W-:Y:S02]  /*ad40*/  LEA.HI.X.SX32 R45, R141.reuse, R47, 0x5, P0 ;  /* 0x0000002f8d2d7211 */ /* 0x040fe400000f2eff */
[----:B------:R1:W5:Y:S01]  /*ad50*/  @P2 LDG.E R155, desc[UR34][R2.64+-0xe0] ;  /* 0xffff2022029b2981 */ /* 0x000362000c1e1900 */
[C---:B------:R-:W-:Y:S02]  /*ad60*/  LEA R42, P0, R141.reuse, R44, 0x5 ;  /* 0x0000002c8d2a7211 */ /* 0x040fe400078028ff */
[C---:B------:R-:W-:Y:S01]  /*ad70*/  HMMA.16816.F32.BF16 R24, R56.reuse, R36, R24 ;  /* 0x000000243818723c */ /* 0x040fe20000041818 */
[----:B------:R-:W-:Y:S03]  /*ad80*/  REDG.E.ADD.F32.FTZ.RN.STRONG.GPU desc[UR34][R244.64], R4 ;  /* 0x00000004f40079a6 */ /* 0x000fe6000c12f322 */
[C---:B------:R-:W-:Y:S01]  /*ad90*/  LEA.HI.X.SX32 R43, R141.reuse, R45, 0x5, P0 ;  /* 0x0000002d8d2b7211 */ /* 0x040fe200000f2eff */
[----:B------:R-:W-:Y:S01]  /*ada0*/  REDG.E.ADD.F32.FTZ.RN.STRONG.GPU desc[UR34][R176.64], R5 ;  /* 0x00000005b00079a6 */ /* 0x000fe2000c12f322 */
[C---:B------:R-:W-:Y:S02]  /*adb0*/  LEA R40, P0, R141.reuse, R42, 0x5 ;  /* 0x0000002a8d287211 */ /* 0x040fe400078028ff */
[-C--:B------:R-:W-:Y:S01]  /*adc0*/  HMMA.16816.F32.BF16 R28, R56, R38.reuse, R28 ;  /* 0x00000026381c723c */ /* 0x080fe2000004181c */
[----:B------:R1:W-:Y:S02]  /*add0*/  REDG.E.ADD.F32.FTZ.RN.STRONG.GPU desc[UR34][R174.64], R6 ;  /* 0x00000006ae0079a6 */ /* 0x0003e4000c12f322 */
[C---:B------:R-:W-:Y:S02]  /*ade0*/  LEA.HI.X.SX32 R41, R141.reuse, R43, 0x5, P0 ;  /* 0x0000002b8d297211 */ /* 0x040fe400000f2eff */
[----:B------:R1:W-:Y:S01]  /*adf0*/  REDG.E.ADD.F32.FTZ.RN.STRONG.GPU desc[UR34][R170.64], R7 ;  /* 0x00000007aa0079a6 */ /* 0x0003e2000c12f322 */
[C---:B------:R-:W-:Y:S02]  /*ae00*/  LEA R36, P0, R141.reuse, R40, 0x5 ;  /* 0x000000288d247211 */ /* 0x040fe400078028ff */
[----:B------:R-:W-:Y:S01]  /*ae10*/  HMMA.16816.F32.BF16 R32, R48, R38, R32 ;  /* 0x000000263020723c */ /* 0x000fe20000041820 */
[----:B------:R1:W-:Y:S03]  /*ae20*/  REDG.E.ADD.F32.FTZ.RN.STRONG.GPU desc[UR34][R168.64], R8 ;  /* 0x00000008a80079a6 */ /* 0x0003e6000c12f322 */
[C---:B------:R-:W-:Y:S01]  /*ae30*/  LEA.HI.X.SX32 R37, R141.reuse, R41, 0x5, P0 ;  /* 0x000000298d257211 */ /* 0x040fe200000f2eff */
        /* <DEDUP_REMOVED lines=43> */
[----:B------:R-:W1:Y:S04]  /*b0f0*/  LDSM.16.MT88.4 R28, [R2+0x800] ;  /* 0x00080000021c783b */ /* 0x000e680000004200 */
[----:B------:R-:W-:Y:S04]  /*b100*/  LDSM.16.MT88.4 R36, [R180+0x1000] ;  /* 0x00100000b424783b */ /* 0x000fe80000004200 */
[----:B------:R-:W-:Y:S04]  /*b110*/  LDSM.16.MT88.4 R40, [R0+0x19000] ;  /* 0x019000000028783b */ /* 0x000fe80000004200 */
[----:B------:R-:W-:Y:S01]  /*b120*/  LDSM.16.MT88.4 R44, [R2+0x1000] ;  /* 0x00100000022c783b */ /* 0x000fe20000004200 */
        /* <DEDUP_REMOVED lines=10> */
[----:B------:R-:W1:Y:S04]  /*b1d0*/  LDSM.16.MT88.4 R4, [R0+0x15800] ;  /* 0x015800000004783b */ /* 0x000e680000004200 */
[----:B------:R-:W1:Y:S03]  /*b1e0*/  LDSM.16.MT88.4 R16, [R0+0x19800] ;  /* 0x019800000010783b */ /* 0x000e660000004200 */
[-C--:B------:R-:W-:Y:S08]  /*b1f0*/  HMMA.16816.F32.BF16 R100, R20, R24.reuse, R100 ;  /* 0x000000181464723c */ /* 0x080ff00000041864 */
[C---:B------:R-:W-:Y:S08]  /*b200*/  HMMA.16816.F32.BF16 R104, R32.reuse, R24, R104 ;  /* 0x000000182068723c */ /* 0x040ff00000041868 */
[-C--:B------:R-:W-:Y:S08]  /*b210*/  HMMA.16816.F32.BF16 R108, R32, R26.reuse, R108 ;  /* 0x0000001a206c723c */ /* 0x080ff0000004186c */
[C---:B------:R-:W-:Y:S01]  /*b220*/  HMMA.16816.F32.BF16 R112, R20.reuse, R26, R112 ;  /* 0x0000001a1470723c */ /* 0x040fe20000041870 */
[----:B------:R-:W1:Y:S07]  /*b230*/  LDSM.16.MT88.4 R24, [R2+0x1800] ;  /* 0x001800000218783b */ /* 0x000e6e0000004200 */
[-C--:B------:R-:W-:Y:S08]  /*b240*/  HMMA.16816.F32.BF16 R116, R20, R28.reuse, R116 ;  /* 0x0000001c1474723c */ /* 0x080ff00000041874 */
[C---:B------:R-:W-:Y:S01]  /*b250*/  HMMA.16816.F32.BF16 R120, R32.reuse, R28, R120 ;  /* 0x0000001c2078723c */ /* 0x040fe20000041878 */
[----:B---3--:R-:W-:Y:S07]  /*b260*/  @P2 STL [R1+0x24], R188 ;  /* 0x000024bc01002387 */ /* 0x008fee0000100800 */
[-C--:B------:R-:W-:Y:S01]  /*b270*/  HMMA.16816.F32.BF16 R124, R32, R30.reuse, R124 ;  /* 0x0000001e207c723c */ /* 0x080fe2000004187c */
[----:B------:R-:W-:Y:S04]  /*b280*/  LDSM.16.MT88.4 R32, [R0+0x1a000] ;  /* 0x01a000000020783b */ /* 0x000fe80000004200 */
[----:B----4-:R-:W-:Y:S03]  /*b290*/  @P2 STL [R1+0x20], R187 ;  /* 0x000020bb01002387 */ /* 0x010fe60000100800 */
[----:B------:R-:W-:Y:S01]  /*b2a0*/  HMMA.16816.F32.BF16 R128, R20, R30, R128 ;  /* 0x0000001e1480723c */ /* 0x000fe20000041880 */
[----:B------:R-:W-:Y:S04]  /*b2b0*/  LDSM.16.MT88.4 R20, [R0+0x16000] ;  /* 0x016000000014783b */ /* 0x000fe80000004200 */
[----:B------:R-:W3:Y:S03]  /*b2c0*/  LDSM.16.MT88.4 R28, [R180+0x2000] ;  /* 0x00200000b41c783b */ /* 0x000ee60000004200 */
[-C--:B------:R-:W-:Y:S01]  /*b2d0*/  HMMA.16816.F32.BF16 R100, R8, R36.reuse, R100 ;  /* 0x000000240864723c */ /* 0x080fe20000041864 */
[----:B--2---:R-:W-:Y:S04]  /*b2e0*/  @P2 STL [R1+0x1c], R186 ;  /* 0x00001cba01002387 */ /* 0x004fe80000100800 */
[----:B-----5:R-:W-:Y:S03]  /*b2f0*/  @P2 STL [R1+0x18], R155 ;  /* 0x0000189b01002387 */ /* 0x020fe60000100800 */
        /* <DEDUP_REMOVED lines=18> */
[----:B------:R-:W4:Y:S07]  /*b420*/  LDSM.16.MT88.4 R16, [R2+0x2800] ;  /* 0x002800000210783b */ /* 0x000f2e0000004200 */
[----:B------:R-:W-:Y:S01]  /*b430*/  HMMA.16816.F32.BF16 R128, R4, R26, R128 ;  /* 0x0000001a0480723c */ /* 0x000fe20000041880 */
[----:B------:R-:W-:Y:S04]  /*b440*/  LDSM.16.MT88.4 R4, [R0+0x17000] ;  /* 0x017000000004783b */ /* 0x000fe80000004200 */
[----:B------:R-:W5:Y:S03]  /*b450*/  LDSM.16.MT88.4 R24, [R180+0x3000] ;  /* 0x00300000b418783b */ /* 0x000f660000004200 */
[-C--:B---3--:R-:W-:Y:S08]  /*b460*/  HMMA.16816.F32.BF16 R100, R20, R28.reuse, R100 ;  /* 0x0000001c1464723c */ /* 0x088ff00000041864 */
[C---:B------:R-:W-:Y:S08]  /*b470*/  HMMA.16816.F32.BF16 R104, R32.reuse, R28, R104 ;  /* 0x0000001c2068723c */ /* 0x040ff00000041868 */
[-C--:B------:R-:W-:Y:S08]  /*b480*/  HMMA.16816.F32.BF16 R108, R32, R30.reuse, R108 ;  /* 0x0000001e206c723c */ /* 0x080ff0000004186c */
[C---:B------:R-:W-:Y:S01]  /*b490*/  HMMA.16816.F32.BF16 R112, R20.reuse, R30, R112 ;  /* 0x0000001e1470723c */ /* 0x040fe20000041870 */
[----:B------:R-:W3:Y:S07]  /*b4a0*/  LDSM.16.MT88.4 R28, [R0+0x1b000] ;  /* 0x01b00000001c783b */ /* 0x000eee0000004200 */
[-C--:B--2---:R-:W-:Y:S08]  /*b4b0*/  HMMA.16816.F32.BF16 R116, R20, R36.reuse, R116 ;  /* 0x000000241474723c */ /* 0x084ff00000041874 */
[C---:B------:R-:W-:Y:S08]  /*b4c0*/  HMMA.16816.F32.BF16 R120, R32.reuse, R36, R120 ;  /* 0x000000242078723c */ /* 0x040ff00000041878 */
[-C--:B------:R-:W-:Y:S01]  /*b4d0*/  HMMA.16816.F32.BF16 R124, R32, R38.reuse, R124 ;  /* 0x00000026207c723c */ /* 0x080fe2000004187c */
[----:B------:R-:W-:Y:S07]  /*b4e0*/  LDSM.16.MT88.4 R32, [R180+0x3800] ;  /* 0x00380000b420783b */ /* 0x000fee0000004200 */
[----:B------:R-:W-:Y:S01]  /*b4f0*/  HMMA.16816.F32.BF16 R128, R20, R38, R128 ;  /* 0x000000261480723c */ /* 0x000fe20000041880 */
[----:B------:R-:W2:Y:S04]  /*b500*/  LDSM.16.MT88.4 R20, [R2+0x3000] ;  /* 0x003000000214783b */ /* 0x000ea80000004200 */
[----:B------:R-:W-:Y:S03]  /*b510*/  LDSM.16.MT88.4 R36, [R0+0x1b800] ;  /* 0x01b800000024783b */ /* 0x000fe60000004200 */
[-C--:B-1----:R-:W-:Y:S08]  /*b520*/  HMMA.16816.F32.BF16 R100, R8, R12.reuse, R100 ;  /* 0x0000000c0864723c */ /* 0x082ff00000041864 */
[C---:B------:R-:W-:Y:S08]  /*b530*/  HMMA.16816.F32.BF16 R104, R40.reuse, R12, R104 ;  /* 0x0000000c2868723c */ /* 0x040ff00000041868 */
[-C--:B------:R-:W-:Y:S08]  /*b540*/  HMMA.16816.F32.BF16 R108, R40, R14.reuse, R108 ;  /* 0x0000000e286c723c */ /* 0x080ff0000004186c */
[C---:B------:R-:W-:Y:S01]  /*b550*/  HMMA.16816.F32.BF16 R112, R8.reuse, R14, R112 ;  /* 0x0000000e0870723c */ /* 0x040fe20000041870 */
[----:B------:R1:W2:Y:S07]  /*b560*/  LDSM.16.MT88.4 R12, [R0+0x17800] ;  /* 0x01780000000c783b */ /* 0x0002ae0000004200 */
[-C--:B----4-:R-:W-:Y:S08]  /*b570*/  HMMA.16816.F32.BF16 R116, R8, R16.reuse, R116 ;  /* 0x000000100874723c */ /* 0x090ff00000041874 */
[C---:B------:R-:W-:Y:S08]  /*b580*/  HMMA.16816.F32.BF16 R120, R40.reuse, R16, R120 ;  /* 0x000000102878723c */ /* 0x040ff00000041878 */
[-C--:B------:R-:W-:Y:S01]  /*b590*/  HMMA.16816.F32.BF16 R124, R40, R18.reuse, R124 ;  /* 0x00000012287c723c */ /* 0x080fe2000004187c */
[----:B------:R-:W4:Y:S02]  /*b5a0*/  LDSM.16.MT88.4 R40, [R2+0x3800] ;  /* 0x003800000228783b */ /* 0x000f240000004200 */
[C---:B-1----:R-:W-:Y:S02]  /*b5b0*/  VIADD R0, R180.reuse, 0xffffc000 ;  /* 0xffffc000b4007836 */ /* 0x042fe40000000000 */
[----:B------:R-:W-:Y:S03]  /*b5c0*/  @P1 VIADD R0, R180, 0x4000 ;  /* 0x00004000b4001836 */ /* 0x000fe60000000000 */
[----:B------:R-:W-:Y:S04]  /*b5d0*/  HMMA.16816.F32.BF16 R128, R8, R18, R128 ;  /* 0x000000120880723c */ /* 0x000fe80000041880 */
[----:B------:R-:W-:Y:S04]  /*b5e0*/  IMAD.MOV.U32 R180, RZ, RZ, R0 ;  /* 0x000000ffffb47224 */ /* 0x000fe800078e0000 */
[-C--:B-----5:R-:W-:Y:S08]  /*b5f0*/  HMMA.16816.F32.BF16 R100, R4, R24.reuse, R100 ;  /* 0x000000180464723c */ /* 0x0a0ff00000041864 */
[C---:B---3--:R-:W-:Y:S08]  /*b600*/  HMMA.16816.F32.BF16 R104, R28.reuse, R24, R104 ;  /* 0x000000181c68723c */ /* 0x048ff00000041868 */
        /* <DEDUP_REMOVED lines=24> */
[----:B------:R-:W-:Y:S02]  /*b790*/  LOP3.LUT R155, R155, 0x38, R186, 0xf8, !PT ;  /* 0x000000389b9b7812 */ /* 0x000fe400078ef8ba */
[----:B------:R-:W-:-:S02]  /*b7a0*/  ISETP.NE.AND P0, PT, R149, RZ, PT ;  /* 0x000000ff9500720c */ /* 0x000fc40003f05270 */
[----:B------:R-:W-:Y:S01]  /*b7b0*/  LOP3.LUT R0, R0, R155, R140, 0xf6, !PT ;  /* 0x0000009b00007212 */ /* 0x000fe200078ef68c */
[----:B------:R-:W-:Y:S01]  /*b7c0*/  IMAD.MOV.U32 R155, RZ, RZ, 0x20 ;  /* 0x00000020ff9b7424 */ /* 0x000fe200078e00ff */
[----:B------:R-:W-:Y:S02]  /*b7d0*/  ISETP.NE.AND P1, PT, R154, RZ, PT ;  /* 0x000000ff9a00720c */ /* 0x000fe40003f25270 */
        /* <DEDUP_REMOVED lines=116> */
.L_x_2247:
[----:B------:R-:W2:Y:S01]  /*bf20*/  LDCU.64 UR10, c[0x0][0x5c0] ;  /* 0x0000b800ff0a77ac */ /* 0x000ea20008000a00 */
[----:B------:R-:W-:-:S04]  /*bf30*/  UIADD3 UR5, UPT, UPT, UR36, UR40, URZ ;  /* 0x0000002824057290 */ /* 0x000fc8000fffe0ff */
[----:B--2---:R-:W-:Y:S02]  /*bf40*/  UIMAD.WIDE.U32 UR42, UR5, UR10, URZ ;  /* 0x0000000a052a72a5 */ /* 0x004fe4000f8e00ff */
[----:B------:R-:W-:-:S04]  /*bf50*/  UIMAD UR5, UR5, UR11, URZ ;  /* 0x0000000b050572a4 */ /* 0x000fc8000f8e02ff */
[----:B------:R-:W-:-:S06]  /*bf60*/  UIADD3 UR5, UPT, UPT, UR43, UR5, URZ ;  /* 0x000000052b057290 */ /* 0x000fcc000fffe0ff */
[----:B-1----:R-:W-:Y:S02]  /*bf70*/  MOV R0, UR5 ;  /* 0x0000000500007c02 */ /* 0x002fe40008000f00 */
.L_x_2248:
        /* <DEDUP_REMOVED lines=12> */
.L_x_2249:
[----:B------:R-:W1:Y:S01]  /*c040*/  LDCU.64 UR8, c[0x0][0x5c8] ;  /* 0x0000b900ff0877ac */ /* 0x000e620008000a00 */
[----:B------:R-:W-:-:S04]  /*c050*/  UIADD3 UR5, UPT, UPT, UR36, UR40, URZ ;  /* 0x0000002824057290 */ /* 0x000fc8000fffe0ff */
[----:B-1----:R-:W-:Y:S02]  /*c060*/  UIMAD.WIDE.U32 UR16, UR5, UR8, URZ ;  /* 0x00000008051072a5 */ /* 0x002fe4000f8e00ff */
[----:B------:R-:W-:-:S04]  /*c070*/  UIMAD UR5, UR5, UR9, URZ ;  /* 0x00000009050572a4 */ /* 0x000fc8000f8e02ff */
[----:B------:R-:W-:-:S06]  /*c080*/  UIADD3 UR5, UPT, UPT, UR17, UR5, URZ ;  /* 0x0000000511057290 */ /* 0x000fcc000fffe0ff */
[----:B------:R-:W-:-:S07]  /*c090*/  MOV R20, UR5 ;  /* 0x0000000500147c02 */ /* 0x000fce0008000f00 */
.L_x_2250:
        /* <DEDUP_REMOVED lines=44> */
.L_x_2252:
[----:B------:R-:W-:Y:S05]  /*c360*/  BSYNC.RECONVERGENT B0 ;  /* 0x0000000000007941 */ /* 0x000fea0003800200 */
.L_x_2251:
        /* <DEDUP_REMOVED lines=12> */
.L_x_2254:
[----:B------:R-:W-:Y:S05]  /*c430*/  BSYNC.RECONVERGENT B0 ;  /* 0x0000000000007941 */ /* 0x000fea0003800200 */
.L_x_2253:
        /* <DEDUP_REMOVED lines=14> */
.L_x_2256:
[----:B------:R-:W-:Y:S05]  /*c520*/  BSYNC.RECONVERGENT B0 ;  /* 0x0000000000007941 */ /* 0x000fea0003800200 */
.L_x_2255:
        /* <DEDUP_REMOVED lines=15> */
.L_x_2258:
[----:B------:R-:W-:Y:S05]  /*c620*/  BSYNC.RECONVERGENT B0 ;  /* 0x0000000000007941 */ /* 0x000fea0003800200 */
.L_x_2257:
        /* <DEDUP_REMOVED lines=32> */
.L_x_2260:
[----:B------:R-:W-:Y:S05]  /*c830*/  BSYNC.RECONVERGENT B0 ;  /* 0x0000000000007941 */ /* 0x000fea0003800200 */
.L_x_2259:
        /* <DEDUP_REMOVED lines=12> */
.L_x_2262:
[----:B------:R-:W-:Y:S05]  /*c900*/  BSYNC.RECONVERGENT B0 ;  /* 0x0000000000007941 */ /* 0x000fea0003800200 */
.L_x_2261:
        /* <DEDUP_REMOVED lines=11> */
.L_x_2201:
[----:B------:R-:W-:Y:S05]  /*c9c0*/  BSYNC.RECONVERGENT B1 ;  /* 0x0000000000017941 */ /* 0x000fea0003800200 */
.L_x_2175:
[----:B------:R-:W5:Y:S01]  /*c9d0*/  LDCU UR8, c[0x0][0x438] ;  /* 0x00008700ff0877ac */ /* 0x000f620008000800 */
[----:B------:R-:W3:Y:S01]  /*c9e0*/  LDCU UR9, c[0x0][0x370] ;  /* 0x00006e00ff0977ac */ /* 0x000ee20008000800 */
[----:B------:R-:W-:Y:S01]  /*c9f0*/  UMOV UR10, UR19 ;  /* 0x00000013000a7c82 */ /* 0x000fe20008000000 */
[----:B-----5:R-:W-:-:S04]  /*ca00*/  UIADD3 UR8, UPT, UPT, UR8, 0x7f, URZ ;  /* 0x0000007f08087890 */ /* 0x020fc8000fffe0ff */
[----:B------:R-:W-:Y:S02]  /*ca10*/  USHF.R.S32.HI UR5, URZ, 0x1f, UR8 ;  /* 0x0000001fff057899 */ /* 0x000fe40008011408 */
[----:B---3--:R-:W-:Y:S02]  /*ca20*/  UIADD3 UR37, UPT, UPT, UR9, UR37, URZ ;  /* 0x0000002509257290 */ /* 0x008fe4000fffe0ff */
[----:B------:R-:W-:-:S04]  /*ca30*/  ULEA.HI UR5, UR5, UR8, URZ, 0x7 ;  /* 0x0000000805057291 */ /* 0x000fc8000f8f38ff */
[----:B------:R-:W-:-:S04]  /*ca40*/  USHF.R.S32.HI UR5, URZ, 0x7, UR5 ;  /* 0x00000007ff057899 */ /* 0x000fc80008011405 */
[----:B------:R-:W-:-:S09]  /*ca50*/  UISETP.GE.AND UP0, UPT, UR37, UR5, UPT ;  /* 0x000000052500728c */ /* 0x000fd2000bf06270 */
[----:B------:R-:W-:Y:S05]  /*ca60*/  BRA.U !UP0, `(.L_x_2263) ;  /* 0xffffff3908287547 */ /* 0x000fea000b83ffff */
[----:B------:R-:W-:Y:S05]  /*ca70*/  EXIT ;  /* 0x000000000000794d */ /* 0x000fea0003800000 */
.L_x_2264:
        /* <DEDUP_REMOVED lines=16> */
.L_x_2790:


//--------------------- .text._ZN5flash44flash_bwd_dq_dk_dv_loop_seqk_parallel_kernelI23Flash_bwd_kernel_traitsILi64ELi128ELi128ELi8ELi4ELi4ELi4ELb0ELb0EN7cutlass10bfloat16_tE19Flash_kernel_traitsILi64ELi128ELi128ELi8ES3_EELb1ELb0ELb0ELb0ELb1ELb1ELb0EEEvNS_16Flash_bwd_paramsE --------------------------
	.section	.text._ZN5flash44flash_bwd_dq_dk_dv_loop_seqk_parallel_kernelI23Flash_bwd_kernel_traitsILi64ELi128ELi128ELi8ELi4ELi4ELi4ELb0ELb0EN7cutlass10bfloat16_tE19Flash_kernel_traitsILi64ELi128ELi128ELi8ES3_EELb1ELb0ELb0ELb0ELb1ELb1ELb0EEEvNS_16Flash_bwd_paramsE,"ax",@progbits
	.align	128
        .global         _ZN5flash44flash_bwd_dq_dk_dv_loop_seqk_parallel_kernelI23Flash_bwd_kernel_traitsILi64ELi128ELi128ELi8ELi4ELi4ELi4ELb0ELb0EN7cutlass10bfloat16_tE19Flash_kernel_traitsILi64ELi128ELi128ELi8ES3_EELb1ELb0ELb0ELb0ELb1ELb1ELb0EEEvNS_16Flash_bwd_paramsE
        .type           _ZN5flash44flash_bwd_dq_dk_dv_loop_seqk_parallel_kernelI23Flash_bwd_kernel_traitsILi64ELi128ELi128ELi8ELi4ELi4ELi4ELb0ELb0EN7cutlass10bfloat16_tE19Flash_kernel_traitsILi64ELi128ELi128ELi8ES3_EELb1ELb0ELb0ELb0ELb1ELb1ELb0EEEvNS_16Flash_bwd_paramsE,@function
        .size           _ZN5flash44flash_bwd_dq_dk_dv_loop_seqk_parallel_kernelI23Flash_bwd_kernel_traitsILi64ELi128ELi128ELi8ELi4ELi4ELi4ELb0ELb0EN7cutlass10bfloat16_tE19Flash_kernel_traitsILi64ELi128ELi128ELi8ES3_EELb1ELb0ELb0ELb0ELb1ELb1ELb0EEEvNS_16Flash_bwd_paramsE,(.L_x_2791 - _ZN5flash44flash_bwd_dq_dk_dv_loop_seqk_parallel_kernelI23Flash_bwd_kernel_traitsILi64ELi128ELi128ELi8ELi4ELi4ELi4ELb0ELb0EN7cutlass10bfloat16_tE19Flash_kernel_traitsILi64ELi128ELi128ELi8ES3_EELb1ELb0ELb0ELb0ELb1ELb1ELb0EEEvNS_16Flash_bwd_paramsE)
        .other          _ZN5flash44flash_bwd_dq_dk_dv_loop_seqk_parallel_kernelI23Flash_bwd_kernel_traitsILi64ELi128ELi128ELi8ELi4ELi4ELi4ELb0ELb0EN7cutlass10bfloat16_tE19Flash_kernel_traitsILi64ELi128ELi128ELi8ES3_EELb1ELb0ELb0ELb0ELb1ELb1ELb0EEEvNS_16Flash_bwd_paramsE,@"STO_CUDA_ENTRY STV_DEFAULT"
_ZN5flash44flash_bwd_dq_dk_dv_loop_seqk_parallel_kernelI23Flash_bwd_kernel_traitsILi64ELi128ELi128ELi8ELi4ELi4ELi4ELb0ELb0EN7cutlass10bfloat16_tE19Flash_kernel_traitsILi64ELi128ELi128ELi8ES3_EELb1ELb0ELb0ELb0ELb1ELb1ELb0EEEvNS_16Flash_bwd_paramsE:
.text._ZN5flash44flash_bwd_dq_dk_dv_loop_seqk_parallel_kernelI23Flash_bwd_kernel_traitsILi64ELi128ELi128ELi8ELi4ELi4ELi4ELb0ELb0EN7cutlass10bfloat16_tE19Flash_kernel_traitsILi64ELi128ELi128ELi8ES3_EELb1ELb0ELb0ELb0ELb1ELb1ELb0EEEvNS_16Flash_bwd_paramsE:
        /* <DEDUP_REMOVED lines=11> */
[----:B------:R-:W2:Y:S01]  /*00b0*/  S2UR UR17, SR_CgaCtaId ;  /* 0x00000000001179c3 */ /* 0x000ea20000008800 */
[----:B------:R-:W3:Y:S01]  /*00c0*/  LDCU.64 UR10, c[0x0][0x470] ;  /* 0x00008e00ff0a77ac */ /* 0x000ee20008000a00 */
[----:B------:R-:W4:Y:S06]  /*00d0*/  LDCU.64 UR24, c[0x0][0x358] ;  /* 0x00006b00ff1877ac */ /* 0x000f2c0008000a00 */
[----:B------:R-:W2:Y:S01]  /*00e0*/  S2UR UR20, SR_CTAID.Y ;  /* 0x00000000001479c3 */ /* 0x000ea20000002600 */
[----:B------:R-:W-:Y:S01]  /*00f0*/  UMOV UR21, URZ ;  /* 0x000000ff00157c82 */ /* 0x000fe20008000000 */
[----:B------:R-:W-:-:S06]  /*0100*/  UMOV UR22, URZ ;  /* 0x000000ff00167c82 */ /* 0x000fcc0008000000 */
[----:B------:R-:W2:Y:S01]  /*0110*/  S2UR UR19, SR_CTAID.Z ;  /* 0x00000000001379c3 */ /* 0x000ea20000002700 */
[----:B-1----:R-:W-:-:S04]  /*0120*/  UISETP.NE.U32.AND UP3, UPT, UR8, URZ, UPT ;  /* 0x000000ff0800728c */ /* 0x002fc8000bf65070 */
[----:B------:R-:W-:Y:S02]  /*0130*/  UISETP.NE.AND.EX UP3, UPT, UR9, URZ, UPT, UP3 ;  /* 0x000000ff0900728c */ /* 0x000fe4000bf65330 */
[----:B---3--:R-:W-:Y:S01]  /*0140*/  UISETP.NE.U32.AND UP4, UPT, UR10, URZ, UPT ;  /* 0x000000ff0a00728c */ /* 0x008fe2000bf85070 */
[----:B------:R-:W1:Y:S03]  /*0150*/  S2UR UR16, SR_CTAID.Y ;  /* 0x00000000001079c3 */ /* 0x000e660000002600 */
[----:B------:R-:W-:-:S05]  /*0160*/  UISETP.NE.AND.EX UP4, UPT, UR11, URZ, UPT, UP4 ;  /* 0x000000ff0b00728c */ /* 0x000fca000bf85340 */
[----:B------:R-:W3:Y:S01]  /*0170*/  @!UP3 LDCU.64 UR4, c[0x0][0x488] ;  /* 0x00009100ff04b7ac */ /* 0x000ee20008000a00 */
[----:B------:R-:W1:Y:S01]  /*0180*/  S2UR UR18, SR_CTAID.Z ;  /* 0x00000000001279c3 */ /* 0x000e620000002700 */
[----:B------:R-:W5:Y:S01]  /*0190*/  @!UP3 LDCU.64 UR12, c[0x0][0x438] ;  /* 0x00008700ff0cb7ac */ /* 0x000f620008000a00 */
[----:B---3--:R-:W-:-:S03]  /*01a0*/  @!UP3 UISETP.NE.U32.AND UP0, UPT, UR4, URZ, UPT ;  /* 0x000000ff0400b28c */ /* 0x008fc6000bf05070 */
[----:B------:R-:W-:Y:S01]  /*01b0*/  UMOV UR4, 0x400 ;  /* 0x0000040000047882 */ /* 0x000fe20000000000 */
[----:B------:R-:W-:Y:S02]  /*01c0*/  @!UP3 UISETP.NE.AND.EX UP0, UPT, UR5, URZ, UPT, UP0 ;  /* 0x000000ff0500b28c */ /* 0x000fe4000bf05300 */
[----:B--2---:R-:W-:Y:S02]  /*01d0*/  ULEA UR17, UR17, UR4, 0x18 ;  /* 0x0000000411117291 */ /* 0x004fe4000f8ec0ff */
[----:B-----5:R-:W-:-:S03]  /*01e0*/  @!UP3 USEL UR23, UR13, URZ, UP0 ;  /* 0x000000ff0d17b287 */ /* 0x020fc60008000000 */
[----:B-1--4-:R-:W-:-:S09]  /*01f0*/  UMOV UR13, 0xffffc000 ;  /* 0xffffc000000d7882 */ /* 0x012fd20000000000 */
.L_x_2272:
[----:B------:R-:W-:Y:S01]  /*0200*/  @UP4 ULEA UR6, UP1, UR20, UR10, 0x2 ;  /* 0x0000000a14064291 */ /* 0x000fe2000f8210ff */
[----:B------:R-:W-:Y:S01]  /*0210*/  PLOP3.LUT P1, PT, PT, PT, UP4, 0x80, 0x8 ;  /* 0x000000000008781c */ /* 0x000fe20003f2f048 */
[----:B------:R-:W-:Y:S01]  /*0220*/  @UP3 ULEA UR4, UP0, UR20, UR8, 0x2 ;  /* 0x0000000814043291 */ /* 0x000fe2000f8010ff */
[----:B------:R-:W-:Y:S01]  /*0230*/  PLOP3.LUT P0, PT, PT, PT, UP3, 0x80, 0x8 ;  /* 0x000000000008781c */ /* 0x000fe20003f0f038 */
[----:B------:R-:W-:Y:S02]  /*0240*/  @UP4 ULEA.HI.X UR7, UR20, UR11, URZ, 0x2, UP1 ;  /* 0x0000000b14074291 */ /* 0x000fe400088f14ff */
[----:B------:R-:W-:Y:S01]  /*0250*/  @UP3 ULEA.HI.X UR5, UR20, UR9, URZ, 0x2, UP0 ;  /* 0x0000000914053291 */ /* 0x000fe200080f14ff */
[----:B--2---:R-:W-:Y:S02]  /*0260*/  IMAD.U32 R4, RZ, RZ, UR6 ;  /* 0x00000006ff047e24 */ /* 0x004fe4000f8e00ff */
        /* <DEDUP_REMOVED lines=12> */
[----:B------:R-:W-:Y:S05]  /*0330*/  BRA.U UP0, `(.L_x_2265) ;  /* 0x0000008900b47547 */ /* 0x000fea000b800000 */
[----:B------:R-:W1:Y:S01]  /*0340*/  LDC R5, c[0x0][0x3e8] ;  /* 0x0000fa00ff057b82 */ /* 0x000e620000000800 */
[----:B------:R-:W2:Y:S01]  /*0350*/  S2R R6, SR_CTAID.Z ;  /* 0x0000000000067919 */ /* 0x000ea20000002700 */
[----:B------:R-:W3:Y:S01]  /*0360*/  LDCU.U8 UR4, c[0x0][0x548] ;  /* 0x0000a900ff0477ac */ /* 0x000ee20008000000 */
[----:B------:R-:W4:Y:S01]  /*0370*/  LDCU UR27, c[0x0][0x434] ;  /* 0x00008680ff1b77ac */ /* 0x000f220008000800 */
[----:B------:R-:W1:Y:S01]  /*0380*/  LDCU.U8 UR38, c[0x0][0x5f0] ;  /* 0x0000be00ff2677ac */ /* 0x000e620008000000 */
[----:B------:R-:W-:Y:S02]  /*0390*/  USHF.L.U32 UR33, UR20, 0x7, URZ ;  /* 0x0000000714217899 */ /* 0x000fe400080006ff */
[----:B---3--:R-:W-:Y:S01]  /*03a0*/  UISETP.NE.AND UP0, UPT, UR4, URZ, UPT ;  /* 0x000000ff0400728c */ /* 0x008fe2000bf05270 */
[----:B-1----:R-:W-:Y:S01]  /*03b0*/  IABS R0, R5 ;  /* 0x0000000500007213 */ /* 0x002fe20000000000 */
[----:B----4-:R-:W-:-:S04]  /*03c0*/  UIADD3 UR5, UPT, UPT, UR27, 0x7f, URZ ;  /* 0x0000007f1b057890 */ /* 0x010fc8000fffe0ff */
[----:B------:R-:W-:Y:S01]  /*03d0*/  IMAD.MOV.U32 R4, RZ, RZ, R0 ;  /* 0x000000ffff047224 */ /* 0x000fe200078e0000 */
[----:B------:R-:W-:-:S04]  /*03e0*/  USHF.R.S32.HI UR31, URZ, 0x1f, UR5 ;  /* 0x0000001fff1f7899 */ /* 0x000fc80008011405 */
[----:B------:R-:W1:Y:S01]  /*03f0*/  @UP0 LDCU UR30, c[0x0][0x454] ;  /* 0x00008a80ff1e07ac */ /* 0x000e620008000800 */
[----:B------:R-:W3:Y:S01]  /*0400*/  I2F.RP R2, R4 ;  /* 0x0000000400027306 */ /* 0x000ee20000209400 */
[----:B--2---:R-:W-:Y:S01]  /*0410*/  IABS R6, R6 ;  /* 0x0000000600067213 */ /* 0x004fe20000000000 */
[----:B------:R-:W2:Y:S01]  /*0420*/  @!UP0 LDCU UR4, c[0x0][0x3e0] ;  /* 0x00007c00ff0487ac */ /* 0x000ea20008000800 */
[----:B------:R-:W-:-:S04]  /*0430*/  ULEA.HI UR31, UR31, UR5, URZ, 0x7 ;  /* 0x000000051f1f7291 */ /* 0x000fc8000f8f38ff */
[----:B------:R-:W-:Y:S01]  /*0440*/  USHF.R.S32.HI UR31, URZ, 0x7, UR31 ;  /* 0x00000007ff1f7899 */ /* 0x000fe2000801141f */
[----:B---3--:R-:W3:Y:S03]  /*0450*/  MUFU.RCP R2, R2 ;  /* 0x0000000200027308 */ /* 0x008ee60000001000 */
[----:B------:R-:W-:Y:S02]  /*0460*/  UIADD3 UR29, UPT, UPT, UR31, -0x1, URZ ;  /* 0xffffffff1f1d7890 */ /* 0x000fe4000fffe0ff */
[----:B-1----:R-:W-:Y:S02]  /*0470*/  @UP0 UIMAD UR30, UR19, UR30, URZ ;  /* 0x0000001e131e02a4 */ /* 0x002fe4000f8e02ff */
[----:B--2---:R-:W-:Y:S02]  /*0480*/  @!UP0 UIMAD UR4, UR20, UR4, UR19 ;  /* 0x00000004140482a4 */ /* 0x004fe4000f8e0213 */
[----:B------:R-:W-:-:S02]  /*0490*/  @UP0 UIMAD UR30, UR20, UR27, UR30 ;  /* 0x0000001b141e02a4 */ /* 0x000fc4000f8e021e */
[----:B------:R-:W-:Y:S01]  /*04a0*/  @!UP0 UIMAD UR30, UR4, UR27, URZ ;  /* 0x0000001b041e82a4 */ /* 0x000fe2000f8e02ff */
[----:B---3--:R-:W-:-:S04]  /*04b0*/  VIADD R2, R2, 0xffffffe ;  /* 0x0ffffffe02027836 */ /* 0x008fc80000000000 */
        /* <DEDUP_REMOVED lines=28> */
.L_x_2266:
[----:B------:R-:W1:Y:S01]  /*0680*/  LDCU UR28, c[0x0][0x3e0] ;  /* 0x00007c00ff1c77ac */ /* 0x000e620008000800 */
[----:B------:R-:W2:Y:S01]  /*0690*/  LDCU UR34, c[0x0][0x444] ;  /* 0x00008880ff2277ac */ /* 0x000ea20008000800 */
[----:B-1----:R-:W-:-:S04]  /*06a0*/  UIMAD UR28, UR20, UR28, UR19 ;  /* 0x0000001c141c72a4 */ /* 0x002fc8000f8e0213 */
[----:B--2---:R-:W-:-:S12]  /*06b0*/  UIMAD UR28, UR28, UR34, URZ ;  /* 0x000000221c1c72a4 */ /* 0x004fd8000f8e02ff */
.L_x_2267:
[----:B------:R-:W1:Y:S01]  /*06c0*/  S2R R192, SR_TID.X ;  /* 0x0000000000c07919 */ /* 0x000e620000002100 */
[----:B------:R-:W2:Y:S01]  /*06d0*/  LDCU.64 UR6, c[0x0][0x588] ;  /* 0x0000b100ff0677ac */ /* 0x000ea20008000a00 */
[----:B------:R-:W3:Y:S01]  /*06e0*/  LDC.64 R12, c[0x0][0x590] ;  /* 0x00016400ff0c7b82 */ /* 0x000ee20000000a00 */
[----:B------:R-:W-:Y:S01]  /*06f0*/  IMAD.MOV.U32 R9, RZ, RZ, RZ ;  /* 0x000000ffff097224 */ /* 0x000fe200078e00ff */
[----:B------:R-:W-:Y:S01]  /*0700*/  ISETP.NE.AND P3, PT, RZ, UR38, PT ;  /* 0x00000026ff007c0c */ /* 0x000fe2000bf65270 */
[----:B------:R-:W4:Y:S01]  /*0710*/  LDCU.64 UR4, c[0x0][0x3a0] ;  /* 0x00007400ff0477ac */ /* 0x000f220008000a00 */
[----:B------:R-:W5:Y:S01]  /*0720*/  S2R R23, SR_CTAID.X ;  /* 0x0000000000177919 */ /* 0x000f620000002500 */
[----:B------:R-:W-:Y:S02]  /*0730*/  CS2R R126, SRZ ;  /* 0x00000000007e7805 */ /* 0x000fe4000001ff00 */
[----:B------:R-:W-:Y:S01]  /*0740*/  CS2R R124, SRZ ;  /* 0x00000000007c7805 */ /* 0x000fe2000001ff00 */
[----:B------:R-:W-:Y:S01]  /*0750*/  ULEA UR36, UR31, 0xffffff80, 0x7 ;  /* 0xffffff801f247891 */ /* 0x000fe2000f8e38ff */
[----:B------:R-:W5:Y:S01]  /*0760*/  LDC.64 R16, c[0x0][0x598] ;  /* 0x00016600ff107b82 */ /* 0x000f620000000a00 */
[----:B------:R-:W5:Y:S01]  /*0770*/  LDCU.64 UR14, c[0x0][0x3d0] ;  /* 0x00007a00ff0e77ac */ /* 0x000f620008000a00 */
[----:B------:R-:W-:-:S02]  /*0780*/  CS2R R130, SRZ ;  /* 0x0000000000827805 */ /* 0x000fc4000001ff00 */
[----:B------:R-:W-:Y:S02]  /*0790*/  CS2R R128, SRZ ;  /* 0x0000000000807805 */ /* 0x000fe4000001ff00 */
[----:B------:R-:W-:Y:S01]  /*07a0*/  CS2R R122, SRZ ;  /* 0x00000000007a7805 */ /* 0x000fe2000001ff00 */
[----:B------:R-:W-:Y:S01]  /*07b0*/  USHF.R.S32.HI UR35, URZ, 0x1f, UR36 ;  /* 0x0000001fff237899 */ /* 0x000fe20008011424 */
[----:B------:R-:W-:Y:S01]  /*07c0*/  CS2R R120, SRZ ;  /* 0x0000000000787805 */ /* 0x000fe2000001ff00 */
[----:B------:R-:W-:Y:S01]  /*07d0*/  USHF.R.S32.HI UR40, URZ, 0x1f, UR32 ;  /* 0x0000001fff287899 */ /* 0x000fe20008011420 */
[----:B------:R-:W5:Y:S01]  /*07e0*/  LDC.64 R18, c[0x0][0x3b0] ;  /* 0x0000ec00ff127b82 */ /* 0x000f620000000a00 */
[----:B--2---:R-:W-:Y:S01]  /*07f0*/  IMAD.U32 R2, RZ, RZ, UR6 ;  /* 0x00000006ff027e24 */ /* 0x004fe2000f8e00ff */
[----:B------:R-:W-:Y:S01]  /*0800*/  UIADD3 UR38, UP0, UPT, UR37, UR32, URZ ;  /* 0x0000002025267290 */ /* 0x000fe2000ff1e0ff */
[----:B------:R-:W-:Y:S01]  /*0810*/  IMAD.U32 R4, RZ, RZ, UR7 ;  /* 0x00000007ff047e24 */ /* 0x000fe2000f8e00ff */
[----:B------:R-:W2:Y:S01]  /*0820*/  LDCU.64 UR6, c[0x0][0x3a8] ;  /* 0x00007500ff0677ac */ /* 0x000ea20008000a00 */
[----:B----4-:R-:W-:Y:S01]  /*0830*/  IMAD.U32 R10, RZ, RZ, UR5 ;  /* 0x00000005ff0a7e24 */ /* 0x010fe2000f8e00ff */
[----:B------:R-:W-:-:S02]  /*0840*/  CS2R R118, SRZ ;  /* 0x0000000000767805 */ /* 0x000fc4000001ff00 */
[----:B------:R-:W-:Y:S01]  /*0850*/  CS2R R116, SRZ ;  /* 0x0000000000747805 */ /* 0x000fe2000001ff00 */
[----:B---3--:R-:W-:Y:S01]  /*0860*/  IMAD R11, R12, UR35, RZ ;  /* 0x000000230c0b7c24 */ /* 0x008fe2000f8e02ff */
[----:B------:R-:W-:Y:S01]  /*0870*/  ULEA.HI.X.SX32 UR40, UR37, UR40, 0x1, UP0 ;  /* 0x0000002825287291 */ /* 0x000fe200080f0eff */
[----:B------:R-:W-:Y:S01]  /*0880*/  CS2R R110, SRZ ;  /* 0x00000000006e7805 */ /* 0x000fe2000001ff00 */
[----:B------:R-:W3:Y:S01]  /*0890*/  LDCU UR37, c[0x0][0x3e0] ;  /* 0x00007c00ff2577ac */ /* 0x000ee20008000800 */
[----:B------:R-:W-:Y:S01]  /*08a0*/  IMAD R11, R13, UR36, R11 ;  /* 0x000000240d0b7c24 */ /* 0x000fe2000f8e020b */
[----:B------:R-:W-:Y:S01]  /*08b0*/  CS2R R108, SRZ ;  /* 0x00000000006c7805 */ /* 0x000fe2000001ff00 */
[----:B-1----:R-:W-:Y:S01]  /*08c0*/  IMAD.SHL.U32 R250, R192, 0x8, RZ ;  /* 0x00000008c0fa7824 */ /* 0x002fe200078e00ff */
[--C-:B------:R-:W-:Y:S01]  /*08d0*/  SHF.R.U32.HI R25, RZ, 0x3, R192.reuse ;  /* 0x00000003ff197819 */ /* 0x100fe200000116c0 */
[----:B------:R-:W-:Y:S01]  /*08e0*/  USHF.R.S32.HI UR39, URZ, 0x1f, UR34 ;  /* 0x0000001fff277899 */ /* 0x000fe20008011422 */
[--C-:B------:R-:W-:Y:S01]  /*08f0*/  SHF.R.U32.HI R26, RZ, 0x5, R192.reuse ;  /* 0x00000005ff1a7819 */ /* 0x100fe200000116c0 */
[----:B------:R-:W-:Y:S01]  /*0900*/  UIMAD.WIDE.U32 UR42, UR20, UR34, URZ ;  /* 0x00000022142a72a5 */ /* 0x000fe2000f8e00ff */
[----:B------:R-:W-:Y:S01]  /*0910*/  LOP3.LUT R186, R250, 0x38, RZ, 0xc0, !PT ;  /* 0x00000038faba7812 */ /* 0x000fe200078ec0ff */
[----:B------:R-:W-:Y:S01]  /*0920*/  UIMAD UR39, UR39, UR20, URZ ;  /* 0x00000014272772a4 */ /* 0x000fe2000f8e02ff */
[----:B------:R-:W-:Y:S01]  /*0930*/  SHF.R.U32.HI R24, RZ, 0x2, R192 ;  /* 0x00000002ff187819 */ /* 0x000fe200000116c0 */
[----:B------:R-:W-:Y:S01]  /*0940*/  IMAD.SHL.U32 R14, R26, 0x10, RZ ;  /* 0x000000101a0e7824 */ /* 0x000fe200078e00ff */
[----:B------:R-:W-:Y:S01]  /*0950*/  ULEA UR30, UR29, UR30, 0x7 ;  /* 0x0000001e1d1e7291 */ /* 0x000fe2000f8e38ff */
[----:B------:R-:W-:Y:S01]  /*0960*/  IMAD.MOV.U32 R8, RZ, RZ, R186 ;  /* 0x000000ffff087224 */ /* 0x000fe200078e00ba */
[----:B------:R-:W-:Y:S01]  /*0970*/  ULEA UR28, UR29, UR28, 0x7 ;  /* 0x0000001c1d1c7291 */ /* 0x000fe2000f8e38ff */
[----:B------:R-:W-:-:S02]  /*0980*/  CS2R R114, SRZ ;  /* 0x0000000000727805 */ /* 0x000fc4000001ff00 */
[----:B------:R-:W-:Y:S01]  /*0990*/  LOP3.LUT R14, R14, 0x30, RZ, 0xc0, !PT ;  /* 0x000000300e0e7812 */ /* 0x000fe200078ec0ff */
[----:B------:R-:W-:Y:S01]  /*09a0*/  IMAD.WIDE.U32 R2, R2, UR20, R8 ;  /* 0x0000001402027c25 */ /* 0x000fe2000f8e0008 */
[----:B---3--:R-:W-:Y:S01]  /*09b0*/  USHF.R.S32.HI UR34, URZ, 0x1f, UR37 ;  /* 0x0000001fff227899 */ /* 0x008fe20008011425 */
[----:B------:R-:W-:Y:S02]  /*09c0*/  CS2R R112, SRZ ;  /* 0x0000000000707805 */ /* 0x000fe4000001ff00 */
[----:B------:R-:W-:Y:S01]  /*09d0*/  LOP3.LUT R24, R14, 0x7, R24, 0xf8, !PT ;  /* 0x000000070e187812 */ /* 0x000fe200078ef818 */
[----:B------:R-:W-:Y:S01]  /*09e0*/  IMAD R3, R4, UR20, R3 ;  /* 0x0000001404037c24 */ /* 0x000fe2000f8e0203 */
[----:B------:R-:W-:Y:S01]  /*09f0*/  CS2R R106, SRZ ;  /* 0x00000000006a7805 */ /* 0x000fe2000001ff00 */
[----:B------:R-:W-:Y:S01]  /*0a00*/  IMAD.U32 R4, RZ, RZ, UR4 ;  /* 0x00000004ff047e24 */ /* 0x000fe2000f8e00ff */
[----:B------:R-:W1:Y:S01]  /*0a10*/  LDCU.64 UR4, c[0x0][0x3d8] ;  /* 0x00007b00ff0477ac */ /* 0x000e620008000a00 */
[----:B------:R-:W-:Y:S01]  /*0a20*/  IMAD.WIDE.U32 R6, R12, UR36, R2 ;  /* 0x000000240c067c25 */ /* 0x000fe2000f8e0002 */
[----:B------:R-:W-:-:S02]  /*0a30*/  CS2R R104, SRZ ;  /* 0x0000000000687805 */ /* 0x000fc4000001ff00 */
[----:B------:R-:W-:Y:S02]  /*0a40*/  CS2R R102, SRZ ;  /* 0x0000000000667805 */ /* 0x000fe4000001ff00 */
[----:B------:R-:W-:Y:S01]  /*0a50*/  CS2R R100, SRZ ;  /* 0x0000000000647805 */ /* 0x000fe2000001ff00 */
[----:B------:R-:W-:Y:S01]  /*0a60*/  IMAD.WIDE.U32 R4, R4, UR20, R8 ;  /* 0x0000001404047c25 */ /* 0x000fe2000f8e0008 */
[----:B------:R-:W-:Y:S02]  /*0a70*/  CS2R R94, SRZ ;  /* 0x00000000005e7805 */ /* 0x000fe4000001ff00 */
[----:B------:R-:W-:Y:S02]  /*0a80*/  CS2R R92, SRZ ;  /* 0x00000000005c7805 */ /* 0x000fe4000001ff00 */
[----:B------:R-:W-:Y:S01]  /*0a90*/  CS2R R98, SRZ ;  /* 0x0000000000627805 */ /* 0x000fe2000001ff00 */
[----:B--2---:R-:W-:Y:S01]  /*0aa0*/  IMAD.U32 R2, RZ, RZ, UR6 ;  /* 0x00000006ff027e24 */ /* 0x004fe2000f8e00ff */
[----:B------:R-:W-:Y:S01]  /*0ab0*/  CS2R R96, SRZ ;  /* 0x0000000000607805 */ /* 0x000fe2000001ff00 */
[----:B------:R-:W-:Y:S01]  /*0ac0*/  IMAD R3, R10, UR20, R5 ;  /* 0x000000140a037c24 */ /* 0x000fe2000f8e0205 */
[----:B------:R-:W-:Y:S01]  /*0ad0*/  CS2R R90, SRZ ;  /* 0x00000000005a7805 */ /* 0x000fe2000001ff00 */
[----:B------:R-:W-:Y:S01]  /*0ae0*/  IMAD.WIDE.U32 R8, R2, UR20, R8 ;  /* 0x0000001402087c25 */ /* 0x000fe2000f8e0008 */
[----:B------:R-:W-:-:S02]  /*0af0*/  CS2R R88, SRZ ;  /* 0x0000000000587805 */ /* 0x000fc4000001ff00 */
[----:B------:R-:W-:Y:S02]  /*0b00*/  CS2R R86, SRZ ;  /* 0x0000000000567805 */ /* 0x000fe4000001ff00 */
[----:B------:R-:W-:Y:S01]  /*0b10*/  CS2R R84, SRZ ;  /* 0x0000000000547805 */ /* 0x000fe2000001ff00 */
[----:B------:R-:W-:Y:S01]  /*0b20*/  IMAD.IADD R5, R7, 0x1, R11 ;  /* 0x0000000107057824 */ /* 0x000fe200078e020b */
[----:B------:R-:W-:Y:S01]  /*0b30*/  CS2R R78, SRZ ;  /* 0x00000000004e7805 */ /* 0x000fe2000001ff00 */
[----:B------:R-:W-:Y:S01]  /*0b40*/  IMAD.MOV.U32 R2, RZ, RZ, R4 ;  /* 0x000000ffff027224 */ /* 0x000fe200078e0004 */
[----:B------:R-:W-:Y:S01]  /*0b50*/  CS2R R76, SRZ ;  /* 0x00000000004c7805 */ /* 0x000fe2000001ff00 */
[----:B------:R-:W-:Y:S01]  /*0b60*/  IMAD.U32 R7, RZ, RZ, UR7 ;  /* 0x00000007ff077e24 */ /* 0x000fe2000f8e00ff */
[----:B------:R-:W2:Y:S01]  /*0b70*/  LDCU.64 UR6, c[0x0][0x550] ;  /* 0x0000aa00ff0677ac */ /* 0x000ea20008000a00 */
[----:B------:R-:W-:Y:S01]  /*0b80*/  IMAD.MOV.U32 R4, RZ, RZ, R6 ;  /* 0x000000ffff047224 */ /* 0x000fe200078e0006 */
[----:B------:R-:W-:Y:S01]  /*0b90*/  CS2R R82, SRZ ;  /* 0x0000000000527805 */ /* 0x000fe2000001ff00 */
[----:B-----5:R-:W-:Y:S01]  /*0ba0*/  IMAD.WIDE.U32 R10, R0, UR14, R2 ;  /* 0x0000000e000a7c25 */ /* 0x020fe2000f8e0002 */
[----:B------:R-:W-:-:S02]  /*0bb0*/  CS2R R80, SRZ ;  /* 0x0000000000507805 */ /* 0x000fc4000001ff00 */
[----:B------:R-:W-:Y:S02]  /*0bc0*/  CS2R R74, SRZ ;  /* 0x00000000004a7805 */ /* 0x000fe4000001ff00 */
[----:B------:R-:W-:Y:S01]  /*0bd0*/  CS2R R72, SRZ ;  /* 0x0000000000487805 */ /* 0x000fe2000001ff00 */
[----:B------:R-:W-:Y:S01]  /*0be0*/  IMAD.WIDE.U32 R4, R16, UR19, R4 ;  /* 0x0000001310047c25 */ /* 0x000fe2000f8e0004 */
[----:B------:R-:W-:Y:S02]  /*0bf0*/  CS2R R70, SRZ ;  /* 0x0000000000467805 */ /* 0x000fe4000001ff00 */
[----:B------:R-:W-:Y:S01]  /*0c00*/  CS2R R68, SRZ ;  /* 0x0000000000447805 */ /* 0x000fe2000001ff00 */
[C---:B------:R-:W-:Y:S02]  /*0c10*/  IMAD R6, R15.reuse, UR14, RZ ;  /* 0x0000000e0f067c24 */ /* 0x040fe4000f8e02ff */
[----:B-1----:R-:W-:Y:S02]  /*0c20*/  IMAD R2, R15, UR4, RZ ;  /* 0x000000040f027c24 */ /* 0x002fe4000f8e02ff */
[----:B------:R-:W-:-:S02]  /*0c30*/  IMAD R7, R7, UR20, R9 ;  /* 0x0000001407077c24 */ /* 0x000fc4000f8e0209 */
[----:B------:R-:W-:Y:S02]  /*0c40*/  IMAD R3, R17, UR19, R5 ;  /* 0x0000001311037c24 */ /* 0x000fe4000f8e0205 */
[C---:B------:R-:W-:Y:S01]  /*0c50*/  IMAD R9, R0.reuse, UR15, R6 ;  /* 0x0000000f00097c24 */ /* 0x040fe2000f8e0206 */
[----:B------:R-:W1:Y:S01]  /*0c60*/  LDCU.64 UR14, c[0x0][0x460] ;  /* 0x00008c00ff0e77ac */ /* 0x000e620008000a00 */
[C---:B------:R-:W-:Y:S02]  /*0c70*/  IMAD R5, R0.reuse, UR5, R2 ;  /* 0x0000000500057c24 */ /* 0x040fe4000f8e0202 */
[----:B------:R-:W-:Y:S02]  /*0c80*/  IMAD.MOV.U32 R6, RZ, RZ, R8 ;  /* 0x000000ffff067224 */ /* 0x000fe400078e0008 */
[----:B------:R-:W-:Y:S02]  /*0c90*/  IMAD.MOV.U32 R2, RZ, RZ, R4 ;  /* 0x000000ffff027224 */ /* 0x000fe400078e0004 */
[----:B------:R-:W-:Y:S01]  /*0ca0*/  IMAD.WIDE.U32 R6, R0, UR4, R6 ;  /* 0x0000000400067c25 */ /* 0x000fe2000f8e0006 */
[----:B------:R-:W3:Y:S03]  /*0cb0*/  LDCU.64 UR4, c[0x0][0x398] ;  /* 0x00007300ff0477ac */ /* 0x000ee60008000a00 */
[----:B------:R-:W-:-:S04]  /*0cc0*/  IMAD.WIDE.U32 R2, R25, R12, R2 ;  /* 0x0000000c19027225 */ /* 0x000fc800078e0002 */
[----:B------:R-:W-:Y:S01]  /*0cd0*/  IMAD R0, R25, R13, R3 ;  /* 0x0000000d19007224 */ /* 0x000fe200078e0203 */
[----:B------:R-:W-:Y:S01]  /*0ce0*/  @P3 BAR.SYNC.DEFER_BLOCKING 0x0 ;  /* 0x0000000000003b1d */ /* 0x000fe20000010000 */
[----:B--2---:R-:W-:Y:S01]  /*0cf0*/  LEA R252, P0, R2, UR6, 0x1 ;  /* 0x0000000602fc7c11 */ /* 0x004fe2000f8008ff */
[----:B------:R-:W-:Y:S01]  /*0d00*/  IMAD R8, R18, UR35, RZ ;  /* 0x0000002312087c24 */ /* 0x000fe2000f8e02ff */
[----:B-1----:R-:W-:Y:S01]  /*0d10*/  UISETP.NE.U32.AND UP0, UPT, UR14, URZ, UPT ;  /* 0x000000ff0e00728c */ /* 0x002fe2000bf05070 */
[----:B------:R-:W-:Y:S01]  /*0d20*/  IMAD.IADD R21, R7, 0x1, R5 ;  /* 0x0000000107157824 */ /* 0x000fe200078e0205 */
[----:B------:R-:W-:Y:S01]  /*0d30*/  LEA.HI.X R251, R2, UR7, R0, 0x1, P0 ;  /* 0x0000000702fb7c11 */ /* 0x000fe200080f0c00 */
[----:B------:R-:W1:Y:S01]  /*0d40*/  LDCU.64 UR6, c[0x0][0x3c8] ;  /* 0x00007900ff0677ac */ /* 0x000e620008000a00 */
[----:B------:R-:W-:Y:S01]  /*0d50*/  IMAD.WIDE.U32 R4, R18, UR36, RZ ;  /* 0x0000002412047c25 */ /* 0x000fe2000f8e00ff */
[----:B------:R-:W-:Y:S01]  /*0d60*/  LOP3.LUT R0, R250, 0x1f8, RZ, 0xc0, !PT ;  /* 0x000001f8fa007812 */ /* 0x000fe200078ec0ff */
[----:B------:R-:W-:-:S02]  /*0d70*/  UIADD3 UR14, UPT, UPT, UR43, UR39, URZ ;  /* 0x000000272b0e7290 */ /* 0x000fc4000fffe0ff */
[----:B------:R-:W-:Y:S01]  /*0d80*/  IMAD R3, R19, UR36, R8 ;  /* 0x0000002413037c24 */ /* 0x000fe2000f8e0208 */
[----:B------:R-:W-:Y:S01]  /*0d90*/  LOP3.LUT R2, R4, R186, RZ, 0xfc, !PT ;  /* 0x000000ba04027212 */ /* 0x000fe200078efcff */
[----:B------:R-:W-:Y:S01]  /*0da0*/  IMAD.SHL.U32 R7, R12, 0x20, RZ ;  /* 0x000000200c077824 */ /* 0x000fe200078e00ff */
[----:B------:R-:W-:Y:S01]  /*0db0*/  LOP3.LUT R8, R0, 0x38, R192, 0x78, !PT ;  /* 0x0000003800087812 */ /* 0x000fe200078e78c0 */
[----:B------:R-:W-:Y:S01]  /*0dc0*/  IMAD.IADD R3, R5, 0x1, R3 ;  /* 0x0000000105037824 */ /* 0x000fe200078e0203 */
[----:B------:R-:W-:Y:S01]  /*0dd0*/  SHF.L.U64.HI R5, R12, 0x5, R13 ;  /* 0x000000050c057819 */ /* 0x000fe2000001020d */
[----:B------:R-:W-:Y:S01]  /*0de0*/  IMAD.MOV.U32 R20, RZ, RZ, R6 ;  /* 0x000000ffff147224 */ /* 0x000fe200078e0006 */
[C---:B------:R-:W-:Y:S01]  /*0df0*/  LEA R4, P0, R7.reuse, R252, 0x1 ;  /* 0x000000fc07047211 */ /* 0x040fe200078008ff */
[----:B---3--:R-:W-:Y:S01]  /*0e00*/  IMAD.U32 R6, RZ, RZ, UR4 ;  /* 0x00000004ff067e24 */ /* 0x008fe2000f8e00ff */
[----:B------:R-:W-:Y:S01]  /*0e10*/  UMOV UR4, UR17 ;  /* 0x0000001100047c82 */ /* 0x000fe20008000000 */
[----:B------:R-:W-:Y:S01]  /*0e20*/  IMAD.U32 R0, RZ, RZ, UR5 ;  /* 0x00000005ff007e24 */ /* 0x000fe2000f8e00ff */
[----:B------:R-:W-:Y:S01]  /*0e30*/  LEA.HI.X R5, R7, R251, R5, 0x1, P0 ;  /* 0x000000fb07057211 */ /* 0x000fe200000f0c05 */
[----:B------:R-:W-:Y:S01]  /*0e40*/  IMAD.WIDE.U32 R6, R6, UR20, R2 ;  /* 0x0000001406067c25 */ /* 0x000fe2000f8e0002 */
[----:B------:R-:W-:Y:S01]  /*0e50*/  LOP3.LUT R2, R8, 0x1e00, R250, 0xf8, !PT ;  /* 0x00001e0008027812 */ /* 0x000fe200078ef8fa */
[----:B------:R-:W-:-:S02]  /*0e60*/  ULOP3.LUT UR5, UR29, 0x80000001, URZ, 0xc0, !UPT ;  /* 0x800000011d057892 */ /* 0x000fc4000f8ec0ff */
[----:B------:R-:W-:Y:S01]  /*0e70*/  IMAD R7, R0, UR20, R7 ;  /* 0x0000001400077c24 */ /* 0x000fe2000f8e0207 */
[----:B-1----:R-:W-:Y:S01]  /*0e80*/  MOV R0, UR6 ;  /* 0x0000000600007c02 */ /* 0x002fe20008000f00 */
[----:B------:R-:W-:Y:S01]  /*0e90*/  IMAD.MOV.U32 R3, RZ, RZ, R251 ;  /* 0x000000ffff037224 */ /* 0x000fe200078e00fb */
[----:B------:R-:W-:Y:S01]  /*0ea0*/  LEA R14, R2, UR4, 0x1 ;  /* 0x00000004020e7c11 */ /* 0x000fe2000f8e08ff */
[----:B------:R-:W-:Y:S01]  /*0eb0*/  IMAD.MOV.U32 R2, RZ, RZ, R252 ;  /* 0x000000ffff027224 */ /* 0x000fe200078e00fc */
[----:B------:R-:W-:Y:S01]  /*0ec0*/  UISETP.NE.AND UP1, UPT, UR5, 0x1, UPT ;  /* 0x000000010500788c */ /* 0x000fe2000bf25270 */
[----:B------:R-:W-:Y:S01]  /*0ed0*/  IMAD.SHL.U32 R8, R12, 0x40, RZ ;  /* 0x000000400c087824 */ /* 0x000fe200078e00ff */
[----:B------:R-:W-:Y:S01]  /*0ee0*/  UIMAD UR14, UR14, UR37, URZ ;  /* 0x000000250e0e72a4 */ /* 0x000fe2000f8e02ff */
[----:B------:R-:W-:Y:S01]  /*0ef0*/  IMAD.WIDE.U32 R6, R0, UR19, R6 ;  /* 0x0000001300067c25 */ /* 0x000fe2000f8e0006 */
[----:B------:R-:W-:Y:S01]  /*0f00*/  @!PT LDS RZ, [RZ] ;  /* 0x00000000fffff984 */ /* 0x000fe20000000800 */
[----:B------:R-:W-:Y:S01]  /*0f10*/  @!PT LDS RZ, [RZ] ;  /* 0x00000000fffff984 */ /* 0x000fe20000000800 */
[----:B------:R-:W-:Y:S01]  /*0f20*/  @!PT LDS RZ, [RZ] ;  /* 0x00000000fffff984 */ /* 0x000fe20000000800 */
[----:B------:R1:W-:Y:S01]  /*0f30*/  LDGSTS.E.BYPASS.LTC128B.128 [R14+0x8000], desc[UR24][R2.64] ;  /* 0x08000000020e7fae */ /* 0x0003e2000b981a18 */
[----:B------:R-:W-:-:S02]  /*0f40*/  USEL UR5, URZ, 0x4000, UP1 ;  /* 0x00004000ff057887 */ /* 0x000fc40008800000 */
[----:B------:R-:W-:Y:S01]  /*0f50*/  IMAD.U32 R0, RZ, RZ, UR7 ;  /* 0x00000007ff007e24 */ /* 0x000fe2000f8e00ff */
[----:B------:R-:W2:Y:S01]  /*0f60*/  LDCU.64 UR6, c[0x0][0x380] ;  /* 0x00007000ff0677ac */ /* 0x000ea20008000a00 */
[----:B------:R-:W-:Y:S01]  /*0f70*/  IMAD.IADD R17, R11, 0x1, R9 ;  /* 0x000000010b117824 */ /* 0x000fe200078e0209 */
[----:B------:R-:W-:Y:S01]  /*0f80*/  SHF.L.U64.HI R9, R12, 0x6, R13 ;  /* 0x000000060c097819 */ /* 0x000fe2000001020d */
[----:B------:R-:W-:Y:S01]  /*0f90*/  IMAD.MOV.U32 R16, RZ, RZ, R10 ;  /* 0x000000ffff107224 */ /* 0x000fe200078e000a */
[----:B------:R-:W3:Y:S01]  /*0fa0*/  LDC.64 R12, c[0x0][0x3b8] ;  /* 0x0000ee00ff0c7b82 */ /* 0x000ee20000000a00 */
[----:B------:R4:W-:Y:S01]  /*0fb0*/  LDGSTS.E.BYPASS.LTC128B.128 [R14+0x9000], desc[UR24][R4.64] ;  /* 0x09000000040e7fae */ /* 0x0009e2000b981a18 */
[----:B------:R-:W-:Y:S01]  /*0fc0*/  VIADD R241, R14, UR5 ;  /* 0x000000050ef17c36 */ /* 0x000fe20008000000 */
[----:B------:R-:W-:Y:S02]  /*0fd0*/  UIMAD UR14, UR34, UR42, UR14 ;  /* 0x0000002a220e72a4 */ /* 0x000fe4000f8e020e */
[----:B------:R-:W-:-:S03]  /*0fe0*/  UISETP.NE.AND.EX UP0, UPT, UR15, URZ, UPT, UP0 ;  /* 0x000000ff0f00728c */ /* 0x000fc6000bf05300 */
[----:B------:R-:W5:Y:S01]  /*0ff0*/  LDC.64 R10, c[0x0][0x5f8] ;  /* 0x00017e00ff0a7b82 */ /* 0x000f620000000a00 */
[----:B------:R-:W-:-:S04]  /*1000*/  USEL UR33, UR33, URZ, UP0 ;  /* 0x000000ff21217287 */ /* 0x000fc80008000000 */
[----:B------:R-:W-:-:S04]  /*1010*/  UIADD3 UR33, UP0, UPT, UR36, UR33, URZ ;  /* 0x0000002124217290 */ /* 0x000fc8000ff1e0ff */
[----:B------:R-:W-:Y:S01]  /*1020*/  UIADD3.X UR35, UPT, UPT, URZ, UR35, URZ, UP0, !UPT ;  /* 0x00000023ff237290 */ /* 0x000fe200087fe4ff */
[----:B-1----:R-:W-:Y:S01]  /*1030*/  IADD3 R2, P1, PT, R8, R4, RZ ;  /* 0x0000000408027210 */ /* 0x002fe20007f3e0ff */
[----:B------:R-:W-:-:S03]  /*1040*/  UISETP.GE.AND UP0, UPT, UR27, 0x1, UPT ;  /* 0x000000011b00788c */ /* 0x000fc6000bf06270 */
[----:B------:R-:W-:Y:S01]  /*1050*/  IADD3 R8, P0, PT, R2, R8, RZ ;  /* 0x0000000802087210 */ /* 0x000fe20007f1e0ff */
[----:B------:R-:W-:Y:S02]  /*1060*/  IMAD.X R3, R9, 0x1, R5, P1 ;  /* 0x0000000109037824 */ /* 0x000fe400008e0605 */
[----:B----4-:R-:W-:-:S03]  /*1070*/  IMAD R5, R0, UR19, R7 ;  /* 0x0000001300057c24 */ /* 0x010fc6000f8e0207 */
[----:B------:R1:W-:Y:S01]  /*1080*/  LDGSTS.E.BYPASS.LTC128B.128 [R14+0xa000], desc[UR24][R2.64] ;  /* 0x0a000000020e7fae */ /* 0x0003e2000b981a18 */
[----:B------:R-:W-:Y:S02]  /*1090*/  IMAD.MOV.U32 R4, RZ, RZ, R6 ;  /* 0x000000ffff047224 */ /* 0x000fe400078e0006 */
[----:B------:R-:W-:Y:S02]  /*10a0*/  IMAD.X R9, R3, 0x1, R9, P0 ;  /* 0x0000000103097824 */ /* 0x000fe400000e0609 */
[----:B-----5:R-:W-:-:S03]  /*10b0*/  IMAD.WIDE.U32 R6, R23, R10, RZ ;  /* 0x0000000a17067225 */ /* 0x020fc600078e00ff */
[----:B------:R4:W-:Y:S01]  /*10c0*/  LDGSTS.E.BYPASS.LTC128B.128 [R14+0xb000], desc[UR24][R8.64] ;  /* 0x0b000000080e7fae */ /* 0x0009e2000b981a18 */
[----:B------:R-:W-:Y:S01]  /*10d0*/  IMAD.SHL.U32 R10, R18, 0x40, RZ ;  /* 0x00000040120a7824 */ /* 0x000fe200078e00ff */
[----:B------:R-:W-:Y:S01]  /*10e0*/  SEL R22, R6, RZ, P3 ;  /* 0x000000ff06167207 */ /* 0x000fe20001800000 */
[----:B------:R-:W-:Y:S01]  /*10f0*/  IMAD R23, R23, R11, R7 ;  /* 0x0000000b17177224 */ /* 0x000fe200078e0207 */
[----:B------:R-:W-:Y:S01]  /*1100*/  SHF.L.U64.HI R11, R18, 0x6, R19 ;  /* 0x00000006120b7819 */ /* 0x000fe20000010213 */
[----:B---3--:R-:W-:-:S04]  /*1110*/  IMAD.WIDE.U32 R6, R12, UR38, R16 ;  /* 0x000000260c067c25 */ /* 0x008fc8000f8e0010 */
[----:B-1----:R-:W-:-:S04]  /*1120*/  IMAD.WIDE.U32 R2, R25, R18, R4 ;  /* 0x0000001219027225 */ /* 0x002fc800078e0004 */
[----:B------:R-:W-:Y:S01]  /*1130*/  IMAD R0, R25, R19, R3 ;  /* 0x0000001319007224 */ /* 0x000fe200078e0203 */
[----:B--2---:R-:W-:Y:S02]  /*1140*/  LEA R249, P0, R2, UR6, 0x1 ;  /* 0x0000000602f97c11 */ /* 0x004fe4000f8008ff */
[----:B------:R-:W-:Y:S02]  /*1150*/  SHF.L.U64.HI R3, R18, 0x5, R19 ;  /* 0x0000000512037819 */ /* 0x000fe40000010213 */
[----:B------:R-:W-:Y:S01]  /*1160*/  LEA.HI.X R248, R2, UR7, R0, 0x1, P0 ;  /* 0x0000000702f87c11 */ /* 0x000fe200080f0c00 */
[----:B------:R-:W-:Y:S01]  /*1170*/  IMAD.SHL.U32 R0, R18, 0x20, RZ ;  /* 0x0000002012007824 */ /* 0x000fe200078e00ff */
[----:B------:R-:W1:Y:S01]  /*1180*/  LDCU.64 UR6, c[0x0][0x388] ;  /* 0x00007100ff0677ac */ /* 0x000e620008000a00 */
[----:B------:R-:W-:Y:S01]  /*1190*/  IMAD R2, R12, UR40, RZ ;  /* 0x000000280c027c24 */ /* 0x000fe2000f8e02ff */
[----:B------:R-:W2:Y:S01]  /*11a0*/  LDC R18, c[0x0][0x44c] ;  /* 0x00011300ff127b82 */ /* 0x000ea20000000800 */
[----:B----4-:R-:W-:Y:S01]  /*11b0*/  IMAD.MOV.U32 R8, RZ, RZ, R249 ;  /* 0x000000ffff087224 */ /* 0x010fe200078e00f9 */
[----:B------:R-:W-:Y:S01]  /*11c0*/  LEA R4, P0, R0, R249, 0x1 ;  /* 0x000000f900047211 */ /* 0x000fe200078008ff */
[----:B------:R-:W-:-:S02]  /*11d0*/  IMAD R15, R13, UR38, R2 ;  /* 0x000000260d0f7c24 */ /* 0x000fc4000f8e0202 */
[----:B------:R-:W-:Y:S01]  /*11e0*/  IMAD.MOV.U32 R9, RZ, RZ, R248 ;  /* 0x000000ffff097224 */ /* 0x000fe200078e00f8 */
[----:B------:R-:W-:Y:S01]  /*11f0*/  LEA.HI.X R5, R0, R248, R3, 0x1, P0 ;  /* 0x000000f800057211 */ /* 0x000fe200000f0c03 */
[----:B------:R-:W-:Y:S01]  /*1200*/  IMAD.IADD R7, R7, 0x1, R15 ;  /* 0x0000000107077824 */ /* 0x000fe200078e020f */
[----:B------:R-:W-:Y:S02]  /*1210*/  IADD3 R2, P0, PT, R10, R4, RZ ;  /* 0x000000040a027210 */ /* 0x000fe40007f1e0ff */
[----:B------:R3:W-:Y:S02]  /*1220*/  LDGSTS.E.BYPASS.LTC128B.128 [R241], desc[UR24][R8.64] ;  /* 0x0000000008f17fae */ /* 0x0007e4000b981a18 */
[----:B------:R-:W-:Y:S02]  /*1230*/  IADD3.X R3, PT, PT, R11, R5, RZ, P0, !PT ;  /* 0x000000050b037210 */ /* 0x000fe400007fe4ff */
[----:B------:R4:W-:Y:S04]  /*1240*/  LDGSTS.E.BYPASS.LTC128B.128 [R241+0x1000], desc[UR24][R4.64] ;  /* 0x0100000004f17fae */ /* 0x0009e8000b981a18 */
[----:B------:R1:W-:Y:S01]  /*1250*/  LDGSTS.E.BYPASS.LTC128B.128 [R241+0x2000], desc[UR24][R2.64] ;  /* 0x0200000002f17fae */ /* 0x0003e2000b981a18 */
[----:B---3--:R-:W-:Y:S01]  /*1260*/  IADD3 R8, P0, PT, R2, R10, RZ ;  /* 0x0000000a02087210 */ /* 0x008fe20007f1e0ff */
[----:B----4-:R-:W-:-:S04]  /*1270*/  IMAD.WIDE.U32 R4, R25, R12, R6 ;  /* 0x0000000c19047225 */ /* 0x010fc800078e0006 */
[----:B------:R-:W-:Y:S01]  /*1280*/  IMAD.X R9, R3, 0x1, R11, P0 ;  /* 0x0000000103097824 */ /* 0x000fe200000e060b */
[CC--:B------:R-:W-:Y:S01]  /*1290*/  LEA R7, P0, R12.reuse, R4.reuse, 0x6 ;  /* 0x000000040c077211 */ /* 0x0c0fe200078030ff */
[----:B------:R-:W3:Y:S01]  /*12a0*/  LDC.64 R10, c[0x0][0x3c0] ;  /* 0x0000f000ff0a7b82 */ /* 0x000ee20000000a00 */
[----:B------:R-:W-:Y:S01]  /*12b0*/  IMAD.SHL.U32 R6, R12, 0x20, RZ ;  /* 0x000000200c067824 */ /* 0x000fe200078e00ff */
[----:B-1----:R-:W-:Y:S01]  /*12c0*/  LEA R2, P2, R4, UR6, 0x1 ;  /* 0x0000000604027c11 */ /* 0x002fe2000f8408ff */
[----:B------:R-:W-:Y:S01]  /*12d0*/  IMAD R0, R25, R13, R5 ;  /* 0x0000000d19007224 */ /* 0x000fe200078e0205 */
[----:B------:R1:W-:Y:S01]  /*12e0*/  LDGSTS.E.BYPASS.LTC128B.128 [R241+0x3000], desc[UR24][R8.64] ;  /* 0x0300000008f17fae */ /* 0x0003e2000b981a18 */
[----:B------:R-:W-:Y:S02]  /*12f0*/  SHF.L.U64.HI R5, R12, 0x5, R13 ;  /* 0x000000050c057819 */ /* 0x000fe4000001020d */
[----:B------:R-:W-:Y:S02]  /*1300*/  IADD3 R15, P1, PT, R6, R4, RZ ;  /* 0x00000004060f7210 */ /* 0x000fe40007f3e0ff */
[----:B------:R-:W-:-:S02]  /*1310*/  LEA.HI.X R3, R4, UR7, R0, 0x1, P2 ;  /* 0x0000000704037c11 */ /* 0x000fc400090f0c00 */
[----:B------:R-:W-:-:S03]  /*1320*/  LEA R4, P2, R15, UR6, 0x1 ;  /* 0x000000060f047c11 */ /* 0x000fc6000f8408ff */
[----:B------:R3:W-:Y:S01]  /*1330*/  LDGSTS.E.BYPASS.LTC128B.128 [R14+0xc000], desc[UR24][R2.64] ;  /* 0x0c000000020e7fae */ /* 0x0007e2000b981a18 */
[----:B-1----:R-:W-:Y:S01]  /*1340*/  LEA.HI.X R9, R12, R0, R13, 0x6, P0 ;  /* 0x000000000c097211 */ /* 0x002fe200000f340d */
[----:B------:R-:W-:Y:S01]  /*1350*/  IMAD.X R13, R5, 0x1, R0, P1 ;  /* 0x00000001050d7824 */ /* 0x000fe200008e0600 */
[C---:B------:R-:W-:Y:S02]  /*1360*/  IADD3 R12, P0, PT, R7.reuse, R6, RZ ;  /* 0x00000006070c7210 */ /* 0x040fe40007f1e0ff */
[----:B------:R-:W-:-:S03]  /*1370*/  LEA R6, P1, R7, UR6, 0x1 ;  /* 0x0000000607067c11 */ /* 0x000fc6000f8208ff */
[----:B------:R-:W-:Y:S01]  /*1380*/  IMAD.X R0, R9, 0x1, R5, P0 ;  /* 0x0000000109007824 */ /* 0x000fe200000e0605 */
[----:B------:R-:W-:Y:S02]  /*1390*/  LEA R8, P0, R12, UR6, 0x1 ;  /* 0x000000060c087c11 */ /* 0x000fe4000f8008ff */
[----:B------:R-:W-:Y:S01]  /*13a0*/  LEA.HI.X R7, R7, UR7, R9, 0x1, P1 ;  /* 0x0000000707077c11 */ /* 0x000fe200088f0c09 */
[----:B---3--:R-:W-:Y:S01]  /*13b0*/  IMAD.WIDE.U32 R2, R10, UR38, R20 ;  /* 0x000000260a027c25 */ /* 0x008fe2000f8e0014 */
[----:B------:R-:W-:Y:S02]  /*13c0*/  LEA.HI.X R9, R12, UR7, R0, 0x1, P0 ;  /* 0x000000070c097c11 */ /* 0x000fe400080f0c00 */
[----:B------:R-:W-:Y:S01]  /*13d0*/  LEA.HI.X R5, R15, UR7, R13, 0x1, P2 ;  /* 0x000000070f057c11 */ /* 0x000fe200090f0c0d */
[C---:B------:R-:W-:Y:S01]  /*13e0*/  IMAD R0, R10.reuse, UR40, RZ ;  /* 0x000000280a007c24 */ /* 0x040fe2000f8e02ff */
[----:B------:R-:W1:Y:S01]  /*13f0*/  LDCU.64 UR6, c[0x0][0x390] ;  /* 0x00007200ff0677ac */ /* 0x000e620008000a00 */
[----:B------:R-:W-:-:S02]  /*1400*/  SHF.L.U64.HI R15, R10, 0x5, R11 ;  /* 0x000000050a0f7819 */ /* 0x000fc4000001020b */
[----:B------:R-:W-:Y:S01]  /*1410*/  IMAD R0, R11, UR38, R0 ;  /* 0x000000260b007c24 */ /* 0x000fe2000f8e0200 */
[----:B------:R3:W-:Y:S01]  /*1420*/  LDGSTS.E.BYPASS.LTC128B.128 [R14+0xd000], desc[UR24][R4.64] ;  /* 0x0d000000040e7fae */ /* 0x0007e2000b981a18 */
[----:B------:R-:W-:Y:S02]  /*1430*/  UIMAD.WIDE.U32 UR40, UR42, UR37, URZ ;  /* 0x000000252a2872a5 */ /* 0x000fe4000f8e00ff */
[----:B------:R-:W-:Y:S01]  /*1440*/  IMAD.IADD R3, R3, 0x1, R0 ;  /* 0x0000000103037824 */ /* 0x000fe200078e0200 */
[----:B------:R2:W-:Y:S01]  /*1450*/  LDGSTS.E.BYPASS.LTC128B.128 [R14+0xe000], desc[UR24][R6.64] ;  /* 0x0e000000060e7fae */ /* 0x0005e2000b981a18 */
[----:B------:R-:W-:Y:S01]  /*1460*/  UIADD3 UR14, UPT, UPT, UR41, UR14, URZ ;  /* 0x0000000e290e7290 */ /* 0x000fe2000fffe0ff */
[C---:B------:R-:W-:Y:S02]  /*1470*/  IMAD.WIDE.U32 R2, R25.reuse, R10, R2 ;  /* 0x0000000a19027225 */ /* 0x040fe400078e0002 */
[----:B------:R4:W-:Y:S01]  /*1480*/  LDGSTS.E.BYPASS.LTC128B.128 [R14+0xf000], desc[UR24][R8.64] ;  /* 0x0f000000080e7fae */ /* 0x0009e2000b981a18 */
[----:B------:R-:W5:Y:S01]  /*1490*/  LDCU.64 UR42, c[0x0][0x5e8] ;  /* 0x0000bd00ff2a77ac */ /* 0x000f620008000a00 */
[----:B------:R-:W-:Y:S01]  /*14a0*/  IMAD R0, R25, R11, R3 ;  /* 0x0000000b19007224 */ /* 0x000fe200078e0203 */
[----:B-1----:R-:W-:-:S04]  /*14b0*/  LEA R12, P2, R2, UR6, 0x1 ;  /* 0x00000006020c7c11 */ /* 0x002fc8000f8408ff */
[----:B------:R-:W-:-:S05]  /*14c0*/  LEA.HI.X R13, R2, UR7, R0, 0x1, P2 ;  /* 0x00000007020d7c11 */ /* 0x000fca00090f0c00 */
[----:B------:R1:W-:Y:S01]  /*14d0*/  LDGSTS.E.BYPASS.LTC128B.128 [R14+0x10000], desc[UR24][R12.64] ;  /* 0x100000000c0e7fae */ /* 0x0003e2000b981a18 */
[----:B---3--:R-:W-:Y:S01]  /*14e0*/  LEA R4, P0, R10, R2, 0x6 ;  /* 0x000000020a047211 */ /* 0x008fe200078030ff */
[----:B-----5:R-:W-:Y:S01]  /*14f0*/  UIMAD.WIDE UR42, UR28, 0x4, UR42 ;  /* 0x000000041c2a78a5 */ /* 0x020fe2000f8e022a */
[----:B--2---:R-:W-:Y:S01]  /*1500*/  IMAD R6, R18, UR14, RZ ;  /* 0x0000000e12067c24 */ /* 0x004fe2000f8e02ff */
[----:B------:R-:W2:Y:S01]  /*1510*/  LDCU.64 UR14, c[0x0][0x420] ;  /* 0x00008400ff0e77ac */ /* 0x000ea20008000a00 */
[----:B----4-:R-:W-:Y:S01]  /*1520*/  IMAD.SHL.U32 R9, R10, 0x20, RZ ;  /* 0x000000200a097824 */ /* 0x010fe200078e00ff */
[----:B------:R-:W-:-:S04]  /*1530*/  SHF.R.S32.HI R8, RZ, 0x1f, R18 ;  /* 0x0000001fff087819 */ /* 0x000fc80000011412 */
[----:B------:R-:W-:Y:S01]  /*1540*/  IADD3 R5, P1, PT, R9, R2, RZ ;  /* 0x0000000209057210 */ /* 0x000fe20007f3e0ff */
[----:B------:R-:W-:-:S04]  /*1550*/  IMAD R2, R18, UR19, RZ ;  /* 0x0000001312027c24 */ /* 0x000fc8000f8e02ff */
[----:B------:R-:W-:Y:S01]  /*1560*/  IMAD.X R7, R15, 0x1, R0, P1 ;  /* 0x000000010f077824 */ /* 0x000fe200008e0600 */
[C---:B------:R-:W-:Y:S02]  /*1570*/  LEA R16, P1, R5.reuse, UR6, 0x1 ;  /* 0x0000000605107c11 */ /* 0x040fe4000f8208ff */
[----:B------:R-:W-:Y:S01]  /*1580*/  LEA.HI.X R0, R10, R0, R11, 0x6, P0 ;  /* 0x000000000a007211 */ /* 0x000fe200000f340b */
[----:B------:R-:W-:Y:S01]  /*1590*/  IMAD.WIDE R10, R18, UR37, RZ ;  /* 0x00000025120a7c25 */ /* 0x000fe2000f8e02ff */
[----:B------:R-:W-:Y:S02]  /*15a0*/  LEA.HI.X R17, R5, UR7, R7, 0x1, P1 ;  /* 0x0000000705117c11 */ /* 0x000fe400088f0c07 */
[----:B------:R-:W-:Y:S01]  /*15b0*/  SHF.R.S32.HI R3, RZ, 0x1f, R2 ;  /* 0x0000001fff037819 */ /* 0x000fe20000011402 */
[----:B------:R-:W-:Y:S01]  /*15c0*/  IMAD R7, R8, UR40, R6 ;  /* 0x0000002808077c24 */ /* 0x000fe2000f8e0206 */
[C---:B------:R-:W-:Y:S01]  /*15d0*/  LEA R8, P1, R4.reuse, UR6, 0x1 ;  /* 0x0000000604087c11 */ /* 0x040fe2000f8208ff */
[----:B------:R1:W-:Y:S01]  /*15e0*/  LDGSTS.E.BYPASS.LTC128B.128 [R14+0x11000], desc[UR24][R16.64] ;  /* 0x11000000100e7fae */ /* 0x0003e2000b981a18 */
[----:B------:R-:W-:Y:S01]  /*15f0*/  IADD3 R5, P0, PT, R4, R9, RZ ;  /* 0x0000000904057210 */ /* 0x000fe20007f1e0ff */
[----:B------:R-:W-:Y:S01]  /*1600*/  IMAD.WIDE.U32 R2, R18, UR40, R2 ;  /* 0x0000002812027c25 */ /* 0x000fe2000f8e0002 */
[----:B------:R-:W-:Y:S01]  /*1610*/  LEA.HI.X R9, R4, UR7, R0, 0x1, P1 ;  /* 0x0000000704097c11 */ /* 0x000fe200088f0c00 */
[----:B--2---:R-:W-:-:S02]  /*1620*/  UIMAD.WIDE UR40, UR30, 0x4, UR14 ;  /* 0x000000041e2878a5 */ /* 0x004fc4000f8e020e */
[----:B------:R-:W-:Y:S01]  /*1630*/  IMAD.X R0, R0, 0x1, R15, P0 ;  /* 0x0000000100007824 */ /* 0x000fe200000e060f */
[----:B------:R-:W-:Y:S01]  /*1640*/  LEA R6, P0, R5, UR6, 0x1 ;  /* 0x0000000605067c11 */ /* 0x000fe2000f8008ff */
[----:B------:R-:W-:Y:S01]  /*1650*/  IMAD.IADD R3, R3, 0x1, R7 ;  /* 0x0000000103037824 */ /* 0x000fe200078e0207 */
[----:B------:R-:W-:Y:S01]  /*1660*/  LOP3.LUT R15, R192, 0x1f, RZ, 0xc0, !PT ;  /* 0x0000001fc00f7812 */ /* 0x000fe200078ec0ff */
[----:B------:R-:W-:Y:S01]  /*1670*/  IMAD R4, R11, UR33, RZ ;  /* 0x000000210b047c24 */ /* 0x000fe2000f8e02ff */
[----:B------:R-:W-:Y:S01]  /*1680*/  LEA.HI.X R7, R5, UR7, R0, 0x1, P0 ;  /* 0x0000000705077c11 */ /* 0x000fe200080f0c00 */
[----:B------:R-:W-:Y:S01]  /*1690*/  IMAD R11, R18, UR37, RZ ;  /* 0x00000025120b7c24 */ /* 0x000fe2000f8e02ff */
[----:B------:R-:W2:Y:S01]  /*16a0*/  LDCU.64 UR6, c[0x0][0x570] ;  /* 0x0000ae00ff0677ac */ /* 0x000ea20008000a00 */
[----:B------:R1:W-:Y:S01]  /*16b0*/  LDGSTS.E.BYPASS.LTC128B.128 [R14+0x12000], desc[UR24][R8.64] ;  /* 0x12000000080e7fae */ /* 0x0003e2000b981a18 */
[C---:B------:R-:W-:Y:S02]  /*16c0*/  IMAD R4, R10.reuse, UR35, R4 ;  /* 0x000000230a047c24 */ /* 0x040fe4000f8e0204 */
[----:B------:R-:W-:Y:S01]  /*16d0*/  IMAD.WIDE.U32 R2, R10, UR33, R2 ;  /* 0x000000210a027c25 */ /* 0x000fe2000f8e0002 */
[----:B------:R1:W-:Y:S03]  /*16e0*/  LDGSTS.E.BYPASS.LTC128B.128 [R14+0x13000], desc[UR24][R6.64] ;  /* 0x13000000060e7fae */ /* 0x0003e6000b981a18 */
[----:B------:R-:W-:Y:S01]  /*16f0*/  IMAD R0, R11, R26, R15 ;  /* 0x0000001a0b007224 */ /* 0x000fe200078e020f */
[----:B------:R-:W0:Y:S01]  /*1700*/  LDGDEPBAR ;  /* 0x00000000000079af */ /* 0x000e220000000000 */
[----:B------:R-:W-:Y:S01]  /*1710*/  IMAD.IADD R5, R3, 0x1, R4 ;  /* 0x0000000103057824 */ /* 0x000fe200078e0204 */
[----:B------:R-:W-:-:S02]  /*1720*/  SEL R3, R23, RZ, P3 ;  /* 0x000000ff17037207 */ /* 0x000fc40001800000 */
[----:B------:R-:W-:Y:S01]  /*1730*/  IADD3 R4, P1, P0, R0, R2, R22 ;  /* 0x0000000200047210 */ /* 0x000fe2000783e016 */
[----:B------:R-:W-:Y:S01]  /*1740*/  IMAD.SHL.U32 R2, R11, 0x80, RZ ;  /* 0x000000800b027824 */ /* 0x000fe200078e00ff */
[----:B------:R-:W-:-:S04]  /*1750*/  SHF.R.S32.HI R0, RZ, 0x1f, R0 ;  /* 0x0000001fff007819 */ /* 0x000fc80000011400 */
[----:B------:R-:W-:Y:S02]  /*1760*/  IADD3.X R3, PT, PT, R0, R5, R3, P1, P0 ;  /* 0x0000000500037210 */ /* 0x000fe40000fe0403 */
[----:B------:R-:W-:-:S04]  /*1770*/  IADD3 R0, P0, PT, R2, R4, RZ ;  /* 0x0000000402007210 */ /* 0x000fc80007f1e0ff */
[----:B------:R-:W-:Y:S02]  /*1780*/  LEA.HI.X.SX32 R2, R2, R3, 0x1, P0 ;  /* 0x0000000302027211 */ /* 0x000fe400000f0eff */
[----:B--2---:R-:W-:-:S04]  /*1790*/  LEA R238, P0, R0, UR6, 0x2 ;  /* 0x0000000600ee7c11 */ /* 0x004fc8000f8010ff */
[----:B------:R-:W-:Y:S01]  /*17a0*/  LEA.HI.X R239, R0, UR7, R2, 0x2, P0 ;  /* 0x0000000700ef7c11 */ /* 0x000fe200080f1402 */
[----:B-1----:R-:W-:Y:S08]  /*17b0*/  BRA.U !UP0, `(.L_x_2268) ;  /* 0x0000006508ec7547 */ /* 0x002ff0000b800000 */
[----:B------:R-:W1:Y:S01]  /*17c0*/  LDC.64 R8, c[0x0][0x528] ;  /* 0x00014a00ff087b82 */ /* 0x000e620000000a00 */
[----:B------:R-:W-:Y:S01]  /*17d0*/  IMAD.MOV.U32 R2, RZ, RZ, 0x4 ;  /* 0x00000004ff027424 */ /* 0x000fe200078e00ff */
[----:B------:R-:W-:Y:S01]  /*17e0*/  SHF.R.U32.HI R7, RZ, 0x6, R192 ;  /* 0x00000006ff077819 */ /* 0x000fe200000116c0 */
[C---:B------:R-:W-:Y:S02]  /*17f0*/  IMAD.SHL.U32 R182, R192.reuse, 0x40, RZ ;  /* 0x00000040c0b67824 */ /* 0x040fe400078e00ff */
[----:B------:R-:W-:Y:S01]  /*1800*/  IMAD.SHL.U32 R10, R192, 0x20, RZ ;  /* 0x00000020c00a7824 */ /* 0x000fe200078e00ff */
[----:B------:R-:W-:Y:S01]  /*1810*/  LOP3.LUT R0, R26, 0x3, RZ, 0xc0, !PT ;  /* 0x000000031a007812 */ /* 0x000fe200078ec0ff */
[----:B------:R-:W-:Y:S01]  /*1820*/  IMAD.WIDE.U32 R2, R24, R2, UR40 ;  /* 0x0000002818027e25 */ /* 0x000fe2000f8e0002 */
[----:B------:R-:W-:Y:S01]  /*1830*/  UIMAD UR28, UR20, UR37, UR19 ;  /* 0x00000025141c72a4 */ /* 0x000fe2000f8e0213 */
[----:B------:R-:W2:Y:S01]  /*1840*/  LDC R242, c[0x0][0x44c] ;  /* 0x00011300fff27b82 */ /* 0x000ea20000000800 */
[----:B------:R-:W3:Y:S02]  /*1850*/  LDCU UR14, c[0x0][0x3b0] ;  /* 0x00007600ff0e77ac */ /* 0x000ee40008000800 */
[----:B------:R-:W4:Y:S01]  /*1860*/  LDG.E R14, desc[UR24][R2.64] ;  /* 0x00000018020e7981 */ /* 0x000f22000c1e1900 */
[----:B------:R-:W-:Y:S01]  /*1870*/  IMAD.U32 R243, RZ, RZ, UR31 ;  /* 0x0000001ffff37e24 */ /* 0x000fe2000f8e00ff */
[----:B------:R-:W5:Y:S02]  /*1880*/  LDCU UR15, c[0x0][0x3b4] ;  /* 0x00007680ff0f77ac */ /* 0x000f640008000800 */
[----:B------:R-:W2:Y:S01]  /*1890*/  LDG.E R13, desc[UR24][R2.64+0x20] ;  /* 0x00002018020d7981 */ /* 0x000ea2000c1e1900 */
[----:B------:R-:W5:Y:S03]  /*18a0*/  LDCU UR6, c[0x0][0x590] ;  /* 0x0000b200ff0677ac */ /* 0x000f660008000800 */
[----:B------:R-:W2:Y:S01]  /*18b0*/  LDG.E R12, desc[UR24][R2.64+0x100] ;  /* 0x00010018020c7981 */ /* 0x000ea2000c1e1900 */
[----:B------:R-:W5:Y:S03]  /*18c0*/  LDCU UR7, c[0x0][0x594] ;  /* 0x0000b280ff0777ac */ /* 0x000f660008000800 */
[----:B-1----:R-:W2:Y:S01]  /*18d0*/  LDG.E.64 R4, desc[UR24][R8.64+0x8] ;  /* 0x0000081808047981 */ /* 0x002ea2000c1e1b00 */
[----:B------:R-:W-:Y:S01]  /*18e0*/  LOP3.LUT R6, R182, 0x200, RZ, 0xc0, !PT ;  /* 0x00000200b6067812 */ /* 0x000fe200078ec0ff */
[----:B------:R-:W-:Y:S01]  /*18f0*/  IMAD.MOV.U32 R185, RZ, RZ, 0x40 ;  /* 0x00000040ffb97424 */ /* 0x000fe200078e00ff */
[----:B------:R-:W-:Y:S01]  /*1900*/  LOP3.LUT R186, R186, 0x1c0, R182, 0xf8, !PT ;  /* 0x000001c0baba7812 */ /* 0x000fe200078ef8b6 */
[----:B------:R1:W2:Y:S01]  /*1910*/  LDG.E R11, desc[UR24][R2.64+0x120] ;  /* 0x00012018020b7981 */ /* 0x0002a2000c1e1900 */
[----:B------:R-:W-:Y:S01]  /*1920*/  LOP3.LUT R7, R7, 0xe, RZ, 0xc0, !PT ;  /* 0x0000000e07077812 */ /* 0x000fe200078ec0ff */
[----:B------:R-:W-:Y:S01]  /*1930*/  IMAD.MOV.U32 R240, RZ, RZ, 0x10 ;  /* 0x00000010fff07424 */ /* 0x000fe200078e00ff */
[----:B------:R-:W1:Y:S01]  /*1940*/  LDCU UR20, c[0x0][0x3e0] ;  /* 0x00007c00ff1477ac */ /* 0x000e620008000800 */
[----:B------:R-:W2:Y:S01]  /*1950*/  LDG.E.64 R8, desc[UR24][R8.64] ;  /* 0x0000001808087981 */ /* 0x000ea2000c1e1b00 */
[----:B-1----:R-:W-:-:S04]  /*1960*/  SHF.R.U32.HI R2, RZ, 0x4, R192 ;  /* 0x00000004ff027819 */ /* 0x002fc800000116c0 */
[----:B------:R-:W-:Y:S02]  /*1970*/  LOP3.LUT R2, R2, 0x8, RZ, 0xc0, !PT ;  /* 0x0000000802027812 */ /* 0x000fe400078ec0ff */
[--C-:B------:R-:W-:Y:S02]  /*1980*/  SHF.R.U32.HI R3, RZ, 0x1, R192.reuse ;  /* 0x00000001ff037819 */ /* 0x100fe400000116c0 */
[----:B------:R-:W-:Y:S02]  /*1990*/  LOP3.LUT R2, R2, 0x10, R192, 0xf8, !PT ;  /* 0x0000001002027812 */ /* 0x000fe400078ef8c0 */
[----:B------:R-:W1:Y:S01]  /*19a0*/  S2R R192, SR_TID.X ;  /* 0x0000000000c07919 */ /* 0x000e620000002100 */
[----:B------:R-:W-:Y:S02]  /*19b0*/  LOP3.LUT R6, R6, 0xc00, R10, 0xf8, !PT ;  /* 0x00000c0006067812 */ /* 0x000fe400078ef80a */
[----:B------:R-:W-:-:S04]  /*19c0*/  LOP3.LUT R3, R186, 0x8, R3, 0x78, !PT ;  /* 0x00000008ba037812 */ /* 0x000fc800078e7803 */
[----:B------:R-:W-:Y:S02]  /*19d0*/  LOP3.LUT R6, R6, R3, RZ, 0xfc, !PT ;  /* 0x0000000306067212 */ /* 0x000fe400078efcff */
[----:B------:R-:W-:Y:S01]  /*19e0*/  LOP3.LUT R186, R2, R186, RZ, 0x3c, !PT ;  /* 0x000000ba02ba7212 */ /* 0x000fe200078e3cff */
[----:B------:R-:W-:Y:S01]  /*19f0*/  IMAD R243, R243, 0x8, R0 ;  /* 0x00000008f3f37824 */ /* 0x000fe200078e0200 */
[----:B------:R-:W-:Y:S01]  /*1a00*/  USHF.L.U32 UR28, UR28, 0x5, URZ ;  /* 0x000000051c1c7899 */ /* 0x000fe200080006ff */
[----:B------:R-:W-:-:S03]  /*1a10*/  IMAD.U32 R0, RZ, RZ, UR26 ;  /* 0x0000001aff007e24 */ /* 0x000fc6000f8e00ff */
[----:B------:R-:W-:Y:S01]  /*1a20*/  USHF.R.S32.HI UR27, URZ, 0x1f, UR28 ;  /* 0x0000001fff1b7899 */ /* 0x000fe2000801141c */
[----:B------:R-:W-:Y:S02]  /*1a30*/  IMAD R0, R0, 0x4, R7 ;  /* 0x0000000400007824 */ /* 0x000fe400078e0207 */
[C---:B-1----:R-:W-:Y:S02]  /*1a40*/  IMAD.SHL.U32 R3, R192.reuse, 0x10, RZ ;  /* 0x00000010c0037824 */ /* 0x042fe400078e00ff */
[C---:B------:R-:W-:Y:S02]  /*1a50*/  IMAD.SHL.U32 R2, R192.reuse, 0x2, RZ ;  /* 0x00000002c0027824 */ /* 0x040fe400078e00ff */
[C---:B------:R-:W-:Y:S01]  /*1a60*/  IMAD.SHL.U32 R193, R192.reuse, 0x40, RZ ;  /* 0x00000040c0c17824 */ /* 0x040fe200078e00ff */
[----:B------:R-:W-:Y:S01]  /*1a70*/  LOP3.LUT R3, R3, 0x1c0, RZ, 0xc0, !PT ;  /* 0x000001c003037812 */ /* 0x000fe200078ec0ff */
[----:B------:R-:W-:Y:S01]  /*1a80*/  IMAD.SHL.U32 R195, R192, 0x20, RZ ;  /* 0x00000020c0c37824 */ /* 0x000fe200078e00ff */
[----:B------:R-:W-:-:S02]  /*1a90*/  SHF.R.U32.HI R190, RZ, 0x1, R192 ;  /* 0x00000001ffbe7819 */ /* 0x000fc400000116c0 */
[----:B------:R-:W-:Y:S02]  /*1aa0*/  LOP3.LUT R3, R3, 0x38, R2, 0xf8, !PT ;  /* 0x0000003803037812 */ /* 0x000fe400078ef802 */
[----:B------:R-:W-:Y:S02]  /*1ab0*/  LOP3.LUT R2, R2, 0xe006, R193, 0xc8, !PT ;  /* 0x0000e00602027812 */ /* 0x000fe400078ec8c1 */
[----:B------:R-:W-:Y:S02]  /*1ac0*/  SHF.R.U32.HI R10, RZ, 0x2, R192 ;  /* 0x00000002ff0a7819 */ /* 0x000fe400000116c0 */
[----:B------:R-:W-:Y:S02]  /*1ad0*/  LOP3.LUT R7, R190, 0x30, RZ, 0xc0, !PT ;  /* 0x00000030be077812 */ /* 0x000fe400078ec0ff */
[----:B------:R-:W-:Y:S02]  /*1ae0*/  LOP3.LUT R2, R2, 0xc00, R195, 0xf8, !PT ;  /* 0x00000c0002027812 */ /* 0x000fe400078ef8c3 */
[----:B------:R-:W-:-:S02]  /*1af0*/  LOP3.LUT R7, R7, 0x7, R10, 0xf8, !PT ;  /* 0x0000000707077812 */ /* 0x000fc400078ef80a */
[----:B------:R-:W-:Y:S01]  /*1b00*/  LOP3.LUT R3, R2, R3, RZ, 0xfc, !PT ;  /* 0x0000000302037212 */ /* 0x000fe200078efcff */
[----:B------:R-:W-:Y:S01]  /*1b10*/  IMAD.MOV.U32 R188, RZ, RZ, 0x20 ;  /* 0x00000020ffbc7424 */ /* 0x000fe200078e00ff */
[----:B------:R-:W-:Y:S01]  /*1b20*/  LOP3.LUT R182, R186, 0x200, R182, 0xf8, !PT ;  /* 0x00000200bab67812 */ /* 0x000fe200078ef8b6 */
[----:B------:R-:W-:Y:S01]  /*1b30*/  IMAD.MOV.U32 R127, RZ, RZ, RZ ;  /* 0x000000ffff7f7224 */ /* 0x000fe200078e00ff */
[----:B---3--:R-:W-:Y:S02]  /*1b40*/  USHF.L.U32 UR30, UR14, 0x7, URZ ;  /* 0x000000070e1e7899 */ /* 0x008fe400080006ff */
[----:B-----5:R-:W-:Y:S02]  /*1b50*/  USHF.L.U64.HI UR15, UR14, 0x6, UR15 ;  /* 0x000000060e0f7899 */ /* 0x020fe4000801020f */
[----:B------:R-:W-:Y:S02]  /*1b60*/  USHF.L.U32 UR31, UR6, 0x7, URZ ;  /* 0x00000007061f7899 */ /* 0x000fe400080006ff */
[----:B------:R-:W-:-:S02]  /*1b70*/  USHF.L.U64.HI UR7, UR6, 0x6, UR7 ;  /* 0x0000000606077899 */ /* 0x000fc40008010207 */
[----:B------:R-:W-:Y:S02]  /*1b80*/  USHF.L.U32 UR14, UR14, 0x6, URZ ;  /* 0x000000060e0e7899 */ /* 0x000fe400080006ff */
[----:B------:R-:W-:Y:S01]  /*1b90*/  USHF.L.U32 UR6, UR6, 0x6, URZ ;  /* 0x0000000606067899 */ /* 0x000fe200080006ff */
[----:B----4-:R-:W-:Y:S04]  /*1ba0*/  STL [R1+0xc], R14 ;  /* 0x00000c0e01007387 */ /* 0x010fe80000100800 */
[----:B--2---:R-:W-:Y:S01]  /*1bb0*/  STL [R1+0x8], R13 ;  /* 0x0000080d01007387 */ /* 0x004fe20000100800 */
[----:B------:R-:W-:-:S03]  /*1bc0*/  IADD3 R4, P1, P0, R4, UR28, R15 ;  /* 0x0000001c04047c10 */ /* 0x000fc6000f83e00f */
[----:B------:R-:W-:Y:S01]  /*1bd0*/  STL [R1+0x4], R12 ;  /* 0x0000040c01007387 */ /* 0x000fe20000100800 */
[----:B------:R-:W1:Y:S01]  /*1be0*/  LDCU UR28, c[0x0][0x45c] ;  /* 0x00008b80ff1c77ac */ /* 0x000e620008000800 */
[----:B------:R-:W-:Y:S02]  /*1bf0*/  IADD3.X R2, PT, PT, R5, UR27, RZ, P1, P0 ;  /* 0x0000001b05027c10 */ /* 0x000fe40008fe04ff */
[----:B------:R-:W-:Y:S01]  /*1c00*/  STL [R1], R11 ;  /* 0x0000000b01007387 */ /* 0x000fe20000100800 */
[----:B------:R-:W2:Y:S03]  /*1c10*/  LDCU.U8 UR27, c[0x0][0x4f8] ;  /* 0x00009f00ff1b77ac */ /* 0x000ea60008000000 */
[----:B------:R-:W-:Y:S04]  /*1c20*/  STL [R1+0x10], R7 ;  /* 0x0000100701007387 */ /* 0x000fe80000100800 */
[----:B------:R-:W-:Y:S04]  /*1c30*/  STL [R1+0x20], R3 ;  /* 0x0000200301007387 */ /* 0x000fe80000100800 */
[----:B------:R3:W-:Y:S01]  /*1c40*/  STL [R1+0x14], R2 ;  /* 0x0000140201007387 */ /* 0x0007e20000100800 */
[----:B------:R-:W-:-:S02]  /*1c50*/  R2UR UR44, R9 ;  /* 0x00000000092c72ca */ /* 0x000fc400000e0000 */
[----:B------:R-:W-:-:S11]  /*1c60*/  R2UR UR39, R8 ;  /* 0x00000000082772ca */ /* 0x000fd600000e0000 */
[----:B------:R-:W-:Y:S02]  /*1c70*/  UIADD3 UR38, UPT, UPT, UR44, -0x4498517b, URZ ;  /* 0xbb67ae852c267890 */ /* 0x000fe4000fffe0ff */
[----:B------:R-:W-:Y:S01]  /*1c80*/  UIADD3 UR37, UPT, UPT, UR44, 0x76cf5d0a, URZ ;  /* 0x76cf5d0a2c257890 */ /* 0x000fe2000fffe0ff */
[----:B------:R-:W-:Y:S01]  /*1c90*/  IMAD.WIDE.U32 R4, R4, -0x2daee0ad, RZ ;  /* 0xd2511f5304047825 */ /* 0x000fe200078e00ff */
[C---:B------:R-:W-:Y:S01]  /*1ca0*/  LOP3.LUT P1, RZ, R192.reuse, 0x2, RZ, 0xc0, !PT ;  /* 0x00000002c0ff7812 */ /* 0x040fe2000782c0ff */
[----:B------:R-:W-:Y:S01]  /*1cb0*/  UIADD3 UR36, UPT, UPT, UR44, 0x32370b8f, URZ ;  /* 0x32370b8f2c247890 */ /* 0x000fe2000fffe0ff */
[----:B------:R-:W-:Y:S01]  /*1cc0*/  LOP3.LUT P0, RZ, R192, 0x4, RZ, 0xc0, !PT ;  /* 0x00000004c0ff7812 */ /* 0x000fe2000780c0ff */
[C---:B---3--:R-:W-:Y:S01]  /*1cd0*/  VIADD R2, R0.reuse, 0x1 ;  /* 0x0000000100027836 */ /* 0x048fe20000000000 */
[----:B------:R3:W-:Y:S01]  /*1ce0*/  STL.64 [R1+0x18], R4 ;  /* 0x0000180401007387 */ /* 0x0007e20000100a00 */
[----:B------:R-:W-:Y:S01]  /*1cf0*/  LOP3.LUT R0, R0, UR44, RZ, 0x3c, !PT ;  /* 0x0000002c00007c12 */ /* 0x000fe2000f8e3cff */
[----:B------:R-:W-:Y:S01]  /*1d00*/  VIADD R243, R243, 0xfffffff8 ;  /* 0xfffffff8f3f37836 */ /* 0x000fe20000000000 */
[----:B------:R-:W-:Y:S01]  /*1d10*/  LOP3.LUT R187, R193, 0x200, RZ, 0xc0, !PT ;  /* 0x00000200c1bb7812 */ /* 0x000fe200078ec0ff */
[----:B------:R-:W-:Y:S01]  /*1d20*/  UIADD3 UR35, UPT, UPT, UR44, -0x126145ec, URZ ;  /* 0xed9eba142c237890 */ /* 0x000fe2000fffe0ff */
[----:B------:R-:W-:Y:S01]  /*1d30*/  LOP3.LUT R2, R2, UR44, RZ, 0x3c, !PT ;  /* 0x0000002c02027c12 */ /* 0x000fe2000f8e3cff */
[----:B------:R-:W-:Y:S01]  /*1d40*/  UIADD3 UR34, UPT, UPT, UR44, -0x56f99767, URZ ;  /* 0xa90668992c227890 */ /* 0x000fe2000fffe0ff */
[C---:B------:R-:W-:Y:S01]  /*1d50*/  LOP3.LUT R0, R5.reuse, R0, RZ, 0x3c, !PT ;  /* 0x0000000005007212 */ /* 0x040fe200078e3cff */
[----:B------:R-:W-:Y:S01]  /*1d60*/  UIADD3 UR33, UPT, UPT, UR44, 0x646e171e, URZ ;  /* 0x646e171e2c217890 */ /* 0x000fe2000fffe0ff */
[----:B------:R-:W-:-:S02]  /*1d70*/  LOP3.LUT R2, R5, R2, RZ, 0x3c, !PT ;  /* 0x0000000205027212 */ /* 0x000fc400078e3cff */
[----:B------:R-:W-:Y:S01]  /*1d80*/  LEA R184, R6, UR4, 0x1 ;  /* 0x0000000406b87c11 */ /* 0x000fe2000f8e08ff */
[----:B------:R-:W-:Y:S01]  /*1d90*/  IMAD.WIDE.U32 R246, R0, -0x326172a9, RZ ;  /* 0xcd9e8d5700f67825 */ /* 0x000fe200078e00ff */
[----:B------:R-:W-:Y:S02]  /*1da0*/  LEA R182, R182, UR4, 0x1 ;  /* 0x00000004b6b67c11 */ /* 0x000fe4000f8e08ff */
[----:B------:R-:W-:Y:S01]  /*1db0*/  LOP3.LUT R191, R192, 0x8, RZ, 0xc0, !PT ;  /* 0x00000008c0bf7812 */ /* 0x000fe200078ec0ff */
[----:B------:R-:W-:Y:S01]  /*1dc0*/  IMAD.WIDE.U32 R244, R2, -0x326172a9, RZ ;  /* 0xcd9e8d5702f47825 */ /* 0x000fe200078e00ff */
[----:B------:R-:W-:Y:S02]  /*1dd0*/  SEL R185, R185, 0xffffffc0, !P0 ;  /* 0xffffffc0b9b97807 */ /* 0x000fe40004000000 */
[----:B------:R-:W-:Y:S01]  /*1de0*/  SEL R240, R240, 0xfffffff0, !P0 ;  /* 0xfffffff0f0f07807 */ /* 0x000fe20004000000 */
[----:B------:R-:W-:Y:S01]  /*1df0*/  VIADD R184, R184, UR5 ;  /* 0x00000005b8b87c36 */ /* 0x000fe20008000000 */
[----:B------:R-:W-:Y:S01]  /*1e00*/  SEL R189, R188, 0xffffffe0, !P1 ;  /* 0xffffffe0bcbd7807 */ /* 0x000fe20004800000 */
[----:B------:R-:W-:Y:S01]  /*1e10*/  VIADD R182, R182, UR5 ;  /* 0x00000005b6b67c36 */ /* 0x000fe20008000000 */
[----:B------:R-:W-:Y:S01]  /*1e20*/  LOP3.LUT R194, R195, 0x7200, RZ, 0xc0, !PT ;  /* 0x00007200c3c27812 */ /* 0x000fe200078ec0ff */
[----:B------:R-:W-:Y:S01]  /*1e30*/  UMOV UR5, UR43 ;  /* 0x0000002b00057c82 */ /* 0x000fe20008000000 */
[----:B-12---:R-:W-:-:S07]  /*1e40*/  LOP3.LUT R187, R187, 0xc00, R195, 0xf8, !PT ;  /* 0x00000c00bbbb7812 */ /* 0x006fce00078ef8c3 */
.L_x_2271:
[----:B------:R-:W0:Y:S01]  /*1e50*/  LDGDEPBAR ;  /* 0x00000000000079af */ /* 0x000e220000000000 */
[----:B------:R-:W1:Y:S01]  /*1e60*/  S2UR UR43, SR_CgaCtaId ;  /* 0x00000000002b79c3 */ /* 0x000e620000008800 */
[----:B------:R-:W-:Y:S01]  /*1e70*/  IMAD.SHL.U32 R250, R192, 0x8, RZ ;  /* 0x00000008c0fa7824 */ /* 0x000fe200078e00ff */
[----:B------:R-:W-:Y:S01]  /*1e80*/  UMOV UR44, 0x400 ;  /* 0x00000400002c7882 */ /* 0x000fe20000000000 */
[----:B------:R-:W-:Y:S04]  /*1e90*/  IMAD.IADD R144, R184, 0x1, R189 ;  /* 0x00000001b8907824 */ /* 0x000fe800078e02bd */
[----:B------:R-:W2:Y:S01]  /*1ea0*/  LDL R200, [R1+0xc] ;  /* 0x00000c0001c87983 */ /* 0x000ea20000100800 */
[----:B------:R-:W-:Y:S03]  /*1eb0*/  LOP3.LUT R186, R250, 0x38, RZ, 0xc0, !PT ;  /* 0x00000038faba7812 */ /* 0x000fe600078ec0ff */
[----:B------:R-:W4:Y:S01]  /*1ec0*/  LDL R199, [R1+0x8] ;  /* 0x0000080001c77983 */ /* 0x000f220000100800 */
[----:B------:R-:W-:Y:S03]  /*1ed0*/  LOP3.LUT R183, R186, 0x1c0, R193, 0xf8, !PT ;  /* 0x000001c0bab77812 */ /* 0x000fe600078ef8c1 */
[----:B------:R-:W4:Y:S01]  /*1ee0*/  LDL R198, [R1+0x4] ;  /* 0x0000040001c67983 */ /* 0x000f220000100800 */
[----:B------:R-:W-:Y:S03]  /*1ef0*/  LOP3.LUT R0, R194, R183, R191, 0xf6, !PT ;  /* 0x000000b7c2007212 */ /* 0x000fe600078ef6bf */
[----:B------:R-:W4:Y:S04]  /*1f00*/  LDL R196, [R1+0x14] ;  /* 0x0000140001c47983 */ /* 0x000f280000100800 */
[----:B------:R-:W4:Y:S01]  /*1f10*/  LDL R197, [R1] ;  /* 0x0000000001c57983 */ /* 0x000f220000100800 */
[----:B------:R-:W-:Y:S04]  /*1f20*/  DEPBAR.LE SB0, 0x0 ;  /* 0x000080000000791a */ /* 0x000fe80000000000 */
[----:B------:R-:W-:Y:S01]  /*1f30*/  BAR.SYNC.DEFER_BLOCKING 0x0 ;  /* 0x0000000000007b1d */ /* 0x000fe20000010000 */
[----:B-1----:R-:W-:Y:S02]  /*1f40*/  ULEA UR4, UR43, UR44, 0x18 ;  /* 0x0000002c2b047291 */ /* 0x002fe4000f8ec0ff */
[----:B------:R-:W-:Y:S02]  /*1f50*/  UIADD3 UR43, UPT, UPT, UR39, -0x61c88647, URZ ;  /* 0x9e3779b9272b7890 */ /* 0x000fe4000fffe0ff */
[----:B------:R-:W-:Y:S02]  /*1f60*/  UIADD3 UR44, UPT, UPT, UR39, 0x3c6ef372, URZ ;  /* 0x3c6ef372272c7890 */ /* 0x000fe4000fffe0ff */
[----:B------:R-:W-:Y:S01]  /*1f70*/  LEA R2, R0, UR4, 0x1 ;  /* 0x0000000400027c11 */ /* 0x000fe2000f8e08ff */
[----:B------:R-:W-:Y:S04]  /*1f80*/  IMAD.IADD R0, R184, 0x1, R185 ;  /* 0x00000001b8007824 */ /* 0x000fe800078e02b9 */
[--C-:B------:R-:W-:Y:S02]  /*1f90*/  IMAD.IADD R180, R189, 0x1, R2.reuse ;  /* 0x00000001bdb47824 */ /* 0x100fe400078e0202 */
[----:B------:R-:W-:Y:S04]  /*1fa0*/  IMAD.IADD R3, R185, 0x1, R2 ;  /* 0x00000001b9037824 */ /* 0x000fe800078e0202 */
[C---:B------:R-:W-:Y:S01]  /*1fb0*/  IMAD.IADD R181, R189.reuse, 0x1, R3 ;  /* 0x00000001bdb57824 */ /* 0x040fe200078e0203 */
[----:B------:R-:W-:Y:S08]  /*1fc0*/  LDSM.16.M88.4 R64, [R184] ;  /* 0x00000000b840783b */ /* 0x000ff00000000200 */
[----:B------:R-:W3:Y:S08]  /*1fd0*/  LDSM.16.M88.4 R16, [R2+0xc000] ;  /* 0x00c000000210783b */ /* 0x000ef00000000200 */
[----:B------:R-:W1:Y:S08]  /*1fe0*/  LDSM.16.M88.4 R60, [R184+0x2000] ;  /* 0x00200000b83c783b */ /* 0x000e700000000200 */
[----:B------:R-:W1:Y:S08]  /*1ff0*/  LDSM.16.M88.4 R32, [R2+0xc800] ;  /* 0x00c800000220783b */ /* 0x000e700000000200 */
[----:B------:R-:W1:Y:S08]  /*2000*/  LDSM.16.M88.4 R48, [R2+0xd000] ;  /* 0x00d000000230783b */ /* 0x000e700000000200 */
[----:B------:R-:W1:Y:S01]  /*2010*/  LDSM.16.M88.4 R132, [R2+0xd800] ;  /* 0x00d800000284783b */ /* 0x000e620000000200 */
[-C--:B---3--:R-:W-:Y:S07]  /*2020*/  HMMA.16816.F32.BF16 R4, R64, R16.reuse, RZ ;  /* 0x000000104004723c */ /* 0x088fee00000418ff */
[----:B------:R-:W-:Y:S01]  /*2030*/  LDSM.16.M88.4 R136, [R144] ;  /* 0x000000009088783b */ /* 0x000fe20000000200 */
[C---:B-1----:R-:W-:Y:S07]  /*2040*/  HMMA.16816.F32.BF16 R8, R60.reuse, R16, RZ ;  /* 0x000000103c08723c */ /* 0x042fee00000418ff */
[----:B------:R-:W1:Y:S01]  /*2050*/  LDSM.16.M88.4 R140, [R180+0xc000] ;  /* 0x00c00000b48c783b */ /* 0x000e620000000200 */
[-C--:B------:R-:W-:Y:S07]  /*2060*/  HMMA.16816.F32.BF16 R12, R60, R18.reuse, RZ ;  /* 0x000000123c0c723c */ /* 0x080fee00000418ff */
[----:B------:R-:W3:Y:S01]  /*2070*/  LDSM.16.M88.4 R144, [R144+0x2000] ;  /* 0x002000009090783b */ /* 0x000ee20000000200 */
[C---:B------:R-:W-:Y:S07]  /*2080*/  HMMA.16816.F32.BF16 R16, R64.reuse, R18, RZ ;  /* 0x000000124010723c */ /* 0x040fee00000418ff */
[----:B------:R-:W3:Y:S01]  /*2090*/  LDSM.16.M88.4 R148, [R180+0xc800] ;  /* 0x00c80000b494783b */ /* 0x000ee20000000200 */
[-C--:B------:R-:W-:Y:S07]  /*20a0*/  HMMA.16816.F32.BF16 R20, R64, R32.reuse, RZ ;  /* 0x000000204014723c */ /* 0x080fee00000418ff */
[----:B------:R-:W-:Y:S01]  /*20b0*/  LDSM.16.M88.4 R152, [R180+0xd800] ;  /* 0x00d80000b498783b */ /* 0x000fe20000000200 */
[C---:B------:R-:W-:Y:S07]  /*20c0*/  HMMA.16816.F32.BF16 R24, R60.reuse, R32, RZ ;  /* 0x000000203c18723c */ /* 0x040fee00000418ff */
[----:B------:R-:W-:Y:S01]  /*20d0*/  LDSM.16.M88.4 R156, [R0] ;  /* 0x00000000009c783b */ /* 0x000fe20000000200 */
[-C--:B------:R-:W-:Y:S07]  /*20e0*/  HMMA.16816.F32.BF16 R28, R60, R34.reuse, RZ ;  /* 0x000000223c1c723c */ /* 0x080fee00000418ff */
[----:B------:R-:W-:Y:S01]  /*20f0*/  LDSM.16.M88.4 R160, [R3+0xc000] ;  /* 0x00c0000003a0783b */ /* 0x000fe20000000200 */
[C---:B------:R-:W-:Y:S07]  /*2100*/  HMMA.16816.F32.BF16 R32, R64.reuse, R34, RZ ;  /* 0x000000224020723c */ /* 0x040fee00000418ff */
[----:B------:R1:W-:Y:S01]  /*2110*/  LDSM.16.M88.4 R164, [R0+0x2000] ;  /* 0x0020000000a4783b */ /* 0x0003e20000000200 */
[-C--:B------:R-:W-:Y:S07]  /*2120*/  HMMA.16816.F32.BF16 R36, R64, R48.reuse, RZ ;  /* 0x000000304024723c */ /* 0x080fee00000418ff */
[----:B------:R-:W-:Y:S01]  /*2130*/  LDSM.16.M88.4 R168, [R3+0xc800] ;  /* 0x00c8000003a8783b */ /* 0x000fe20000000200 */
[C---:B------:R-:W-:Y:S07]  /*2140*/  HMMA.16816.F32.BF16 R40, R60.reuse, R48, RZ ;  /* 0x000000303c28723c */ /* 0x040fee00000418ff */
[----:B------:R-:W-:Y:S01]  /*2150*/  LDSM.16.M88.4 R172, [R3+0xd800] ;  /* 0x00d8000003ac783b */ /* 0x000fe20000000200 */
[-C--:B------:R-:W-:Y:S07]  /*2160*/  HMMA.16816.F32.BF16 R44, R60, R50.reuse, RZ ;  /* 0x000000323c2c723c */ /* 0x080fee00000418ff */
[----:B------:R-:W-:Y:S01]  /*2170*/  LDSM.16.M88.4 R176, [R181+0xc000] ;  /* 0x00c00000b5b0783b */ /* 0x000fe20000000200 */
[----:B-1----:R-:W-:Y:S01]  /*2180*/  IMAD.IADD R0, R189, 0x1, R0 ;  /* 0x00000001bd007824 */ /* 0x002fe200078e0200 */
[C---:B------:R-:W-:Y:S08]  /*2190*/  HMMA.16816.F32.BF16 R48, R64.reuse, R50, RZ ;  /* 0x000000324030723c */ /* 0x040ff000000418ff */
[-C--:B------:R-:W-:Y:S08]  /*21a0*/  HMMA.16816.F32.BF16 R52, R64, R132.reuse, RZ ;  /* 0x000000844034723c */ /* 0x080ff000000418ff */
[C---:B------:R-:W-:Y:S08]  /*21b0*/  HMMA.16816.F32.BF16 R56, R60.reuse, R132, RZ ;  /* 0x000000843c38723c */ /* 0x040ff000000418ff */
[-C--:B------:R-:W-:Y:S08]  /*21c0*/  HMMA.16816.F32.BF16 R60, R60, R134.reuse, RZ ;  /* 0x000000863c3c723c */ /* 0x080ff000000418ff */
[----:B------:R-:W-:Y:S01]  /*21d0*/  HMMA.16816.F32.BF16 R64, R64, R134, RZ ;  /* 0x000000864040723c */ /* 0x000fe200000418ff */
[----:B------:R-:W1:Y:S07]  /*21e0*/  LDSM.16.M88.4 R132, [R180+0xd000] ;  /* 0x00d00000b484783b */ /* 0x000e6e0000000200 */
[-C--:B------:R-:W-:Y:S08]  /*21f0*/  HMMA.16816.F32.BF16 R4, R136, R140.reuse, R4 ;  /* 0x0000008c8804723c */ /* 0x080ff00000041804 */
[C---:B---3--:R-:W-:Y:S08]  /*2200*/  HMMA.16816.F32.BF16 R8, R144.reuse, R140, R8 ;  /* 0x0000008c9008723c */ /* 0x048ff00000041808 */
[-C--:B------:R-:W-:Y:S08]  /*2210*/  HMMA.16816.F32.BF16 R12, R144, R142.reuse, R12 ;  /* 0x0000008e900c723c */ /* 0x080ff0000004180c */
[C---:B------:R-:W-:Y:S01]  /*2220*/  HMMA.16816.F32.BF16 R16, R136.reuse, R142, R16 ;  /* 0x0000008e8810723c */ /* 0x040fe20000041810 */
[----:B------:R-:W3:Y:S07]  /*2230*/  LDSM.16.M88.4 R140, [R3+0xd000] ;  /* 0x00d00000038c783b */ /* 0x000eee0000000200 */
[-C--:B------:R-:W-:Y:S08]  /*2240*/  HMMA.16816.F32.BF16 R20, R136, R148.reuse, R20 ;  /* 0x000000948814723c */ /* 0x080ff00000041814 */
[C---:B------:R-:W-:Y:S08]  /*2250*/  HMMA.16816.F32.BF16 R24, R144.reuse, R148, R24 ;  /* 0x000000949018723c */ /* 0x040ff00000041818 */
[-C--:B------:R-:W-:Y:S08]  /*2260*/  HMMA.16816.F32.BF16 R28, R144, R150.reuse, R28 ;  /* 0x00000096901c723c */ /* 0x080ff0000004181c */
[C---:B------:R-:W-:Y:S01]  /*2270*/  HMMA.16816.F32.BF16 R32, R136.reuse, R150, R32 ;  /* 0x000000968820723c */ /* 0x040fe20000041820 */
[----:B------:R-:W3:Y:S07]  /*2280*/  LDSM.16.M88.4 R148, [R0] ;  /* 0x000000000094783b */ /* 0x000eee0000000200 */
[-C--:B-1----:R-:W-:Y:S08]  /*2290*/  HMMA.16816.F32.BF16 R36, R136, R132.reuse, R36 ;  /* 0x000000848824723c */ /* 0x082ff00000041824 */
[C---:B------:R-:W-:Y:S04]  /*22a0*/  HMMA.16816.F32.BF16 R40, R144.reuse, R132, R40 ;  /* 0x000000849028723c */ /* 0x040fe80000041828 */
[C---:B--2---:R-:W-:Y:S04]  /*22b0*/  FSETP.NEU.FTZ.AND P0, PT, R200.reuse, -INF , PT ;  /* 0xff800000c800780b */ /* 0x044fe80003f1d000 */
[-C--:B------:R-:W-:Y:S08]  /*22c0*/  HMMA.16816.F32.BF16 R44, R144, R134.reuse, R44 ;  /* 0x00000086902c723c */ /* 0x080ff0000004182c */
[C---:B------:R-:W-:Y:S01]  /*22d0*/  HMMA.16816.F32.BF16 R48, R136.reuse, R134, R48 ;  /* 0x000000868830723c */ /* 0x040fe20000041830 */
[----:B------:R4:W1:Y:S07]  /*22e0*/  LDSM.16.M88.4 R132, [R0+0x2000] ;  /* 0x002000000084783b */ /* 0x00086e0000000200 */
[-C--:B------:R-:W-:Y:S08]  /*22f0*/  HMMA.16816.F32.BF16 R52, R136, R152.reuse, R52 ;  /* 0x000000988834723c */ /* 0x080ff00000041834 */
[C---:B------:R-:W-:Y:S08]  /*2300*/  HMMA.16816.F32.BF16 R56, R144.reuse, R152, R56 ;  /* 0x000000989038723c */ /* 0x040ff00000041838 */
[-C--:B------:R-:W-:Y:S03]  /*2310*/  HMMA.16816.F32.BF16 R60, R144, R154.reuse, R60 ;  /* 0x0000009a903c723c */ /* 0x080fe6000004183c */
[----:B----4-:R-:W-:Y:S05]  /*2320*/  FMUL.FTZ R0, R197, 1.4426950216293334961 ;  /* 0x3fb8aa3bc5007820 */ /* 0x010fea0000410000 */
[----:B------:R-:W-:Y:S01]  /*2330*/  HMMA.16816.F32.BF16 R64, R136, R154, R64 ;  /* 0x0000009a8840723c */ /* 0x000fe20000041840 */
[----:B------:R-:W2:Y:S03]  /*2340*/  LDL.64 R154, [R1+0x18] ;  /* 0x00001800019a7983 */ /* 0x000ea60000100a00 */
        /* <DEDUP_REMOVED lines=15> */
[-C--:B------:R-:W-:Y:S03]  /*2440*/  HMMA.16816.F32.BF16 R20, R156, R168.reuse, R20 ;  /* 0x000000a89c14723c */ /* 0x080fe60000041814 */
[----:B------:R-:W-:Y:S05]  /*2450*/  SEL R153, R188, 0xffffffe0, !P3 ;  /* 0xffffffe0bc997807 */ /* 0x000fea0005800000 */
[C---:B------:R-:W-:Y:S08]  /*2460*/  HMMA.16816.F32.BF16 R24, R164.reuse, R168, R24 ;  /* 0x000000a8a418723c */ /* 0x040ff00000041818 */
[-C--:B------:R-:W-:Y:S08]  /*2470*/  HMMA.16816.F32.BF16 R28, R164, R170.reuse, R28 ;  /* 0x000000aaa41c723c */ /* 0x080ff0000004181c */
[C---:B------:R-:W-:Y:S08]  /*2480*/  HMMA.16816.F32.BF16 R32, R156.reuse, R170, R32 ;  /* 0x000000aa9c20723c */ /* 0x040ff00000041820 */
[-C--:B---3--:R-:W-:Y:S08]  /*2490*/  HMMA.16816.F32.BF16 R36, R156, R140.reuse, R36 ;  /* 0x0000008c9c24723c */ /* 0x088ff00000041824 */
[C---:B------:R-:W-:Y:S08]  /*24a0*/  HMMA.16816.F32.BF16 R40, R164.reuse, R140, R40 ;  /* 0x0000008ca428723c */ /* 0x040ff00000041828 */
[-C--:B------:R-:W-:Y:S08]  /*24b0*/  HMMA.16816.F32.BF16 R44, R164, R142.reuse, R44 ;  /* 0x0000008ea42c723c */ /* 0x080ff0000004182c */
[C---:B------:R-:W-:Y:S01]  /*24c0*/  HMMA.16816.F32.BF16 R48, R156.reuse, R142, R48 ;  /* 0x0000008e9c30723c */ /* 0x040fe20000041830 */
[----:B------:R-:W3:Y:S07]  /*24d0*/  LDL R143, [R1+0x20] ;  /* 0x00002000018f7983 */ /* 0x000eee0000100800 */
[-C--:B------:R-:W-:Y:S08]  /*24e0*/  HMMA.16816.F32.BF16 R52, R156, R172.reuse, R52 ;  /* 0x000000ac9c34723c */ /* 0x080ff00000041834 */
[C---:B------:R-:W-:Y:S08]  /*24f0*/  HMMA.16816.F32.BF16 R56, R164.reuse, R172, R56 ;  /* 0x000000aca438723c */ /* 0x040ff00000041838 */
[-C--:B------:R-:W-:Y:S08]  /*2500*/  HMMA.16816.F32.BF16 R60, R164, R174.reuse, R60 ;  /* 0x000000aea43c723c */ /* 0x080ff0000004183c */
[----:B------:R-:W-:Y:S08]  /*2510*/  HMMA.16816.F32.BF16 R64, R156, R174, R64 ;  /* 0x000000ae9c40723c */ /* 0x000ff00000041840 */
[-C--:B------:R-:W-:Y:S08]  /*2520*/  HMMA.16816.F32.BF16 R4, R148, R176.reuse, R4 ;  /* 0x000000b09404723c */ /* 0x080ff00000041804 */
[C---:B-1----:R-:W-:Y:S08]  /*2530*/  HMMA.16816.F32.BF16 R8, R132.reuse, R176, R8 ;  /* 0x000000b08408723c */ /* 0x042ff00000041808 */
        /* <DEDUP_REMOVED lines=10> */
[----:B------:R1:W-:Y:S01]  /*25e0*/  MUFU.EX2 R211, R5 ;  /* 0x0000000500d37308 */ /* 0x0003e20000000800 */
[----:B------:R-:W-:Y:S01]  /*25f0*/  FFMA.FTZ R11, R11, UR28, -R0 ;  /* 0x0000001c0b0b7c23 */ /* 0x000fe20008010800 */
[--C-:B------:R-:W-:Y:S01]  /*2600*/  FFMA.FTZ R12, R12, UR28, -R136.reuse ;  /* 0x0000001c0c0c7c23 */ /* 0x100fe20008010888 */
[----:B------:R-:W-:Y:S01]  /*2610*/  FFMA.FTZ R13, R13, UR28, -R136 ;  /* 0x0000001c0d0d7c23 */ /* 0x000fe20008010888 */
[--C-:B------:R-:W-:Y:S01]  /*2620*/  FFMA.FTZ R14, R14, UR28, -R0.reuse ;  /* 0x0000001c0e0e7c23 */ /* 0x100fe20008010800 */
[----:B------:R-:W-:Y:S05]  /*2630*/  FFMA.FTZ R15, R15, UR28, -R0 ;  /* 0x0000001c0f0f7c23 */ /* 0x000fea0008010800 */
[----:B------:R4:W-:Y:S01]  /*2640*/  MUFU.EX2 R210, R6 ;  /* 0x0000000600d27308 */ /* 0x0009e20000000800 */
[--C-:B------:R-:W-:Y:S01]  /*2650*/  FFMA.FTZ R16, R16, UR28, -R138.reuse ;  /* 0x0000001c10107c23 */ /* 0x100fe2000801088a */
[--C-:B------:R-:W-:Y:S01]  /*2660*/  FFMA.FTZ R19, R19, UR28, -R137.reuse ;  /* 0x0000001c13137c23 */ /* 0x100fe20008010889 */
[--C-:B------:R-:W-:Y:S01]  /*2670*/  FFMA.FTZ R17, R17, UR28, -R138.reuse ;  /* 0x0000001c11117c23 */ /* 0x100fe2000801088a */
[----:B------:R-:W-:Y:S06]  /*2680*/  FFMA.FTZ R18, R18, UR28, -R137 ;  /* 0x0000001c12127c23 */ /* 0x000fec0008010889 */
[----:B------:R4:W-:Y:S01]  /*2690*/  MUFU.EX2 R229, R7 ;  /* 0x0000000700e57308 */ /* 0x0009e20000000800 */
[C---:B-1----:R-:W-:Y:S03]  /*26a0*/  IMAD.WIDE.U32 R4, R243.reuse, -0x326172a9, RZ ;  /* 0xcd9e8d57f3047825 */ /* 0x042fe600078e00ff */
[C---:B------:R-:W-:Y:S06]  /*26b0*/  LOP3.LUT R144, R4.reuse, UR43, R247, 0x96, !PT ;  /* 0x0000002b04907c12 */ /* 0x040fec000f8e96f7 */
[----:B------:R1:W-:Y:S01]  /*26c0*/  MUFU.EX2 R232, R8 ;  /* 0x0000000800e87308 */ /* 0x0003e20000000800 */
[----:B----4-:R-:W-:Y:S01]  /*26d0*/  VIADD R6, R243, 0x4 ;  /* 0x00000004f3067836 */ /* 0x010fe20000000000 */
[----:B------:R-:W-:Y:S01]  /*26e0*/  LOP3.LUT R156, R4, UR43, R245, 0x96, !PT ;  /* 0x0000002b049c7c12 */ /* 0x000fe2000f8e96f5 */
[----:B------:R-:W-:Y:S04]  /*26f0*/  IMAD.WIDE.U32 R144, R144, -0x2daee0ad, RZ ;  /* 0xd2511f5390907825 */ /* 0x000fe800078e00ff */
[----:B------:R-:W-:Y:S03]  /*2700*/  IMAD.WIDE.U32 R156, R156, -0x2daee0ad, RZ ;  /* 0xd2511f539c9c7825 */ /* 0x000fe600078e00ff */
[----:B------:R4:W-:Y:S01]  /*2710*/  MUFU.EX2 R233, R9 ;  /* 0x0000000900e97308 */ /* 0x0009e20000000800 */
[----:B------:R-:W-:Y:S01]  /*2720*/  LOP3.LUT R7, R196, UR39, R5, 0x96, !PT ;  /* 0x00000027c4077c12 */ /* 0x000fe2000f8e9605 */
[----:B------:R-:W-:Y:S04]  /*2730*/  IMAD.WIDE.U32 R4, R6, -0x326172a9, RZ ;  /* 0xcd9e8d5706047825 */ /* 0x000fe800078e00ff */
[----:B------:R-:W-:Y:S01]  /*2740*/  IMAD.WIDE.U32 R140, R7, -0x2daee0ad, RZ ;  /* 0xd2511f53078c7825 */ /* 0x000fe200078e00ff */
[----:B------:R-:W-:Y:S03]  /*2750*/  LOP3.LUT R5, R196, UR39, R5, 0x96, !PT ;  /* 0x00000027c4057c12 */ /* 0x000fe6000f8e9605 */
[----:B------:R4:W-:Y:S01]  /*2760*/  MUFU.EX2 R237, R10 ;  /* 0x0000000a00ed7308 */ /* 0x0009e20000000800 */
[C---:B-1----:R-:W-:Y:S02]  /*2770*/  LOP3.LUT R8, R4.reuse, UR43, R247, 0x96, !PT ;  /* 0x0000002b04087c12 */ /* 0x042fe4000f8e96f7 */
[----:B------:R-:W-:Y:S01]  /*2780*/  LOP3.LUT R142, R4, UR43, R245, 0x96, !PT ;  /* 0x0000002b048e7c12 */ /* 0x000fe2000f8e96f5 */
[----:B------:R-:W-:Y:S01]  /*2790*/  IMAD.WIDE.U32 R146, R5, -0x2daee0ad, RZ ;  /* 0xd2511f5305927825 */ /* 0x000fe200078e00ff */
[----:B------:R-:W-:Y:S01]  /*27a0*/  UIADD3 UR43, UPT, UPT, UR39, -0x255992d5, URZ ;  /* 0xdaa66d2b272b7890 */ /* 0x000fe2000fffe0ff */
[----:B------:R-:W1:Y:S04]  /*27b0*/  LDSM.16.M88.4 R4, [R181+0xc800] ;  /* 0x00c80000b504783b */ /* 0x000e680000000200 */
[----:B------:R1:W-:Y:S01]  /*27c0*/  MUFU.EX2 R231, R12 ;  /* 0x0000000c00e77308 */ /* 0x0003e20000000800 */
[----:B----4-:R-:W-:Y:S09]  /*27d0*/  IMAD.WIDE.U32 R8, R8, -0x2daee0ad, RZ ;  /* 0xd2511f5308087825 */ /* 0x010ff200078e00ff */
[----:B------:R4:W-:Y:S01]  /*27e0*/  MUFU.EX2 R236, R11 ;  /* 0x0000000b00ec7308 */ /* 0x0009e20000000800 */
[C---:B------:R-:W-:Y:S02]  /*27f0*/  LOP3.LUT R10, R140.reuse, UR37, R145, 0x96, !PT ;  /* 0x000000258c0a7c12 */ /* 0x040fe4000f8e9691 */
[----:B------:R-:W-:Y:S07]  /*2800*/  LOP3.LUT R140, R140, UR37, R157, 0x96, !PT ;  /* 0x000000258c8c7c12 */ /* 0x000fee000f8e969d */
[----:B------:R4:W-:Y:S01]  /*2810*/  MUFU.EX2 R230, R13 ;  /* 0x0000000d00e67308 */ /* 0x0009e20000000800 */
[----:B-1----:R-:W-:Y:S09]  /*2820*/  LOP3.LUT R12, R146, UR37, R9, 0x96, !PT ;  /* 0x00000025920c7c12 */ /* 0x002ff2000f8e9609 */
[----:B------:R-:W-:Y:S01]  /*2830*/  MUFU.EX2 R235, R14 ;  /* 0x0000000e00eb7308 */ /* 0x000fe20000000800 */
[----:B----4-:R-:W-:Y:S09]  /*2840*/  IMAD.WIDE.U32 R10, R10, -0x326172a9, RZ ;  /* 0xcd9e8d570a0a7825 */ /* 0x010ff200078e00ff */
[----:B------:R1:W-:Y:S01]  /*2850*/  MUFU.EX2 R234, R15 ;  /* 0x0000000f00ea7308 */ /* 0x0003e20000000800 */
[----:B------:R-:W-:Y:S01]  /*2860*/  IMAD.WIDE.U32 R12, R12, -0x326172a9, RZ ;  /* 0xcd9e8d570c0c7825 */ /* 0x000fe200078e00ff */
[-C--:B------:R-:W-:Y:S08]  /*2870*/  HMMA.16816.F32.BF16 R20, R148, R4.reuse, R20 ;  /* 0x000000049414723c */ /* 0x080ff00000041814 */
[----:B------:R4:W-:Y:S01]  /*2880*/  MUFU.EX2 R218, R16 ;  /* 0x0000001000da7308 */ /* 0x0009e20000000800 */
[C---:B------:R-:W-:Y:S09]  /*2890*/  HMMA.16816.F32.BF16 R24, R132.reuse, R4, R24 ;  /* 0x000000048418723c */ /* 0x040ff20000041818 */
[----:B------:R4:W-:Y:S01]  /*28a0*/  MUFU.EX2 R222, R19 ;  /* 0x0000001300de7308 */ /* 0x0009e20000000800 */
[-C--:B------:R-:W-:Y:S09]  /*28b0*/  HMMA.16816.F32.BF16 R28, R132, R6.reuse, R28 ;  /* 0x00000006841c723c */ /* 0x080ff2000004181c */
[----:B------:R4:W-:Y:S01]  /*28c0*/  MUFU.EX2 R216, R17 ;  /* 0x0000001100d87308 */ /* 0x0009e20000000800 */
[--C-:B------:R-:W-:Y:S01]  /*28d0*/  FFMA.FTZ R20, R20, UR28, -R138.reuse ;  /* 0x0000001c14147c23 */ /* 0x100fe2000801088a */
[----:B------:R-:W-:Y:S01]  /*28e0*/  FFMA.FTZ R21, R21, UR28, -R138 ;  /* 0x0000001c15157c23 */ /* 0x000fe2000801088a */
[--C-:B------:R-:W-:Y:S01]  /*28f0*/  FFMA.FTZ R22, R22, UR28, -R137.reuse ;  /* 0x0000001c16167c23 */ /* 0x100fe20008010889 */
[--C-:B------:R-:W-:Y:S01]  /*2900*/  FFMA.FTZ R23, R23, UR28, -R137.reuse ;  /* 0x0000001c17177c23 */ /* 0x100fe20008010889 */
[C---:B------:R-:W-:Y:S05]  /*2910*/  HMMA.16816.F32.BF16 R32, R148.reuse, R6, R32 ;  /* 0x000000069420723c */ /* 0x040fea0000041820 */
[----:B------:R4:W-:Y:S01]  /*2920*/  MUFU.EX2 R224, R18 ;  /* 0x0000001200e07308 */ /* 0x0009e20000000800 */
[--C-:B------:R-:W-:Y:S01]  /*2930*/  FFMA.FTZ R24, R24, UR28, -R136.reuse ;  /* 0x0000001c18187c23 */ /* 0x100fe20008010888 */
[----:B------:R-:W-:Y:S01]  /*2940*/  FFMA.FTZ R25, R25, UR28, -R136 ;  /* 0x0000001c19197c23 */ /* 0x000fe20008010888 */
[--C-:B------:R-:W-:Y:S01]  /*2950*/  FFMA.FTZ R27, R27, UR28, -R0.reuse ;  /* 0x0000001c1b1b7c23 */ /* 0x100fe20008010800 */
[----:B------:R-:W-:Y:S06]  /*2960*/  FFMA.FTZ R26, R26, UR28, -R0 ;  /* 0x0000001c1a1a7c23 */ /* 0x000fec0008010800 */
[----:B------:R-:W-:Y:S01]  /*2970*/  MUFU.EX2 R209, R20 ;  /* 0x0000001400d17308 */ /* 0x000fe20000000800 */
[--C-:B------:R-:W-:Y:S01]  /*2980*/  FFMA.FTZ R28, R28, UR28, -R136.reuse ;  /* 0x0000001c1c1c7c23 */ /* 0x100fe20008010888 */
[----:B------:R-:W-:Y:S01]  /*2990*/  FFMA.FTZ R29, R29, UR28, -R136 ;  /* 0x0000001c1d1d7c23 */ /* 0x000fe20008010888 */
[--C-:B------:R-:W-:Y:S01]  /*29a0*/  FFMA.FTZ R30, R30, UR28, -R0.reuse ;  /* 0x0000001c1e1e7c23 */ /* 0x100fe20008010800 */
[----:B------:R-:W-:Y:S06]  /*29b0*/  FFMA.FTZ R31, R31, UR28, -R0 ;  /* 0x0000001c1f1f7c23 */ /* 0x000fec0008010800 */
[----:B------:R4:W-:Y:S01]  /*29c0*/  MUFU.EX2 R206, R21 ;  /* 0x0000001500ce7308 */ /* 0x0009e20000000800 */
[--C-:B------:R-:W-:Y:S01]  /*29d0*/  FFMA.FTZ R34, R34, UR28, -R137.reuse ;  /* 0x0000001c22227c23 */ /* 0x100fe20008010889 */
[--C-:B------:R-:W-:Y:S01]  /*29e0*/  FFMA.FTZ R32, R32, UR28, -R138.reuse ;  /* 0x0000001c20207c23 */ /* 0x100fe2000801088a */
[----:B------:R-:W-:Y:S01]  /*29f0*/  FFMA.FTZ R33, R33, UR28, -R138 ;  /* 0x0000001c21217c23 */ /* 0x000fe2000801088a */
[----:B------:R-:W-:Y:S01]  /*2a00*/  FFMA.FTZ R35, R35, UR28, -R137 ;  /* 0x0000001c23237c23 */ /* 0x000fe20008010889 */
[----:B--2---:R-:W-:Y:S01]  /*2a10*/  LOP3.LUT R139, R154, UR38, R141, 0x96, !PT ;  /* 0x000000269a8b7c12 */ /* 0x004fe2000f8e968d */
[----:B------:R-:W-:Y:S01]  /*2a20*/  IMAD.WIDE.U32 R140, R140, -0x326172a9, RZ ;  /* 0xcd9e8d578c8c7825 */ /* 0x000fe200078e00ff */
[----:B------:R-:W-:Y:S03]  /*2a30*/  LOP3.LUT R145, R154, UR38, R147, 0x96, !PT ;  /* 0x000000269a917c12 */ /* 0x000fe6000f8e9693 */
[----:B------:R-:W-:Y:S01]  /*2a40*/  MUFU.EX2 R217, R22 ;  /* 0x0000001600d97308 */ /* 0x000fe20000000800 */
[----:B------:R-:W-:Y:S04]  /*2a50*/  IMAD.WIDE.U32 R154, R139, -0x326172a9, RZ ;  /* 0xcd9e8d578b9a7825 */ /* 0x000fe800078e00ff */
[----:B------:R-:W-:Y:S05]  /*2a60*/  IMAD.WIDE.U32 R158, R145, -0x326172a9, RZ ;  /* 0xcd9e8d57919e7825 */ /* 0x000fea00078e00ff */
[----:B------:R-:W-:Y:S01]  /*2a70*/  MUFU.EX2 R215, R23 ;  /* 0x0000001700d77308 */ /* 0x000fe20000000800 */
[----:B------:R-:W-:Y:S02]  /*2a80*/  LOP3.LUT R145, R158, UR43, R13, 0x96, !PT ;  /* 0x0000002b9e917c12 */ /* 0x000fe4000f8e960d */
[----:B------:R-:W-:Y:S07]  /*2a90*/  LOP3.LUT R139, R244, UR44, R159, 0x96, !PT ;  /* 0x0000002cf48b7c12 */ /* 0x000fee000f8e969f */
        /* <DEDUP_REMOVED lines=9> */
[----:B------:R-:W2:Y:S01]  /*2b30*/  MUFU.EX2 R197, R32 ;  /* 0x0000002000c57308 */ /* 0x000ea20000000800 */
[----:B---3--:R-:W-:Y:S01]  /*2b40*/  LEA R152, R143, UR4, 0x1 ;  /* 0x000000048f987c11 */ /* 0x008fe2000f8e08ff */
[----:B------:R-:W-:Y:S08]  /*2b50*/  IMAD.WIDE.U32 R142, R142, -0x2daee0ad, RZ ;  /* 0xd2511f538e8e7825 */ /* 0x000ff000078e00ff */
[----:B------:R-:W3:Y:S01]  /*2b60*/  MUFU.EX2 R196, R33 ;  /* 0x0000002100c47308 */ /* 0x000ee20000000800 */
[----:B------:R-:W-:Y:S01]  /*2b70*/  VIADD R9, R152, 0x1c000 ;  /* 0x0001c00098097836 */ /* 0x000fe20000000000 */
[----:B------:R-:W-:Y:S01]  /*2b80*/  LOP3.LUT R143, R146, UR37, R143, 0x96, !PT ;  /* 0x00000025928f7c12 */ /* 0x000fe2000f8e968f */
[----:B------:R-:W-:Y:S01]  /*2b90*/  VIADD R160, R152, 0x1c040 ;  /* 0x0001c04098a07836 */ /* 0x000fe20000000000 */
[----:B------:R-:W-:Y:S01]  /*2ba0*/  LOP3.LUT R146, R154, UR43, R11, 0x96, !PT ;  /* 0x0000002b9a927c12 */ /* 0x000fe2000f8e960b */
[----:B------:R-:W-:Y:S01]  /*2bb0*/  @P4 VIADD R160, R9, 0xffffffc0 ;  /* 0xffffffc009a04836 */ /* 0x000fe20000000000 */
[--C-:B------:R-:W-:Y:S01]  /*2bc0*/  LOP3.LUT R9, R246, UR44, R155.reuse, 0x96, !PT ;  /* 0x0000002cf6097c12 */ /* 0x100fe2000f8e969b */
[----:B-1----:R-:W-:Y:S01]  /*2bd0*/  IMAD.WIDE.U32 R14, R143, -0x326172a9, RZ ;  /* 0xcd9e8d578f0e7825 */ /* 0x002fe200078e00ff */
[----:B------:R-:W-:Y:S02]  /*2be0*/  LOP3.LUT R11, R244, UR44, R155, 0x96, !PT ;  /* 0x0000002cf40b7c12 */ /* 0x000fe4000f8e969b */
[----:B------:R-:W-:Y:S01]  /*2bf0*/  MUFU.EX2 R200, R35 ;  /* 0x0000002300c87308 */ /* 0x000fe20000000800 */
[----:B------:R-:W-:Y:S01]  /*2c00*/  LOP3.LUT R154, R154, UR43, R141, 0x96, !PT ;  /* 0x0000002b9a9a7c12 */ /* 0x000fe2000f8e968d */
[----:B------:R-:W-:Y:S01]  /*2c10*/  IMAD.WIDE.U32 R146, R146, -0x2daee0ad, RZ ;  /* 0xd2511f5392927825 */ /* 0x000fe200078e00ff */
[----:B------:R-:W-:Y:S01]  /*2c20*/  LOP3.LUT R157, R158, UR43, R15, 0x96, !PT ;  /* 0x0000002b9e9d7c12 */ /* 0x000fe2000f8e960f */
[----:B------:R-:W-:Y:S02]  /*2c30*/  UIADD3 UR43, UPT, UPT, UR39, 0x1715609d, URZ ;  /* 0x1715609d272b7890 */ /* 0x000fe4000fffe0ff */
[----:B------:R-:W-:Y:S01]  /*2c40*/  IMAD.WIDE.U32 R162, R9, -0x2daee0ad, RZ ;  /* 0xd2511f5309a27825 */ /* 0x000fe200078e00ff */
[----:B------:R-:W-:Y:S01]  /*2c50*/  LOP3.LUT R9, R246, UR44, R159, 0x96, !PT ;  /* 0x0000002cf6097c12 */ /* 0x000fe2000f8e969f */
[----:B------:R-:W-:Y:S02]  /*2c60*/  UIADD3 UR44, UPT, UPT, UR39, 0x78dde6e4, URZ ;  /* 0x78dde6e4272c7890 */ /* 0x000fe4000fffe0ff */
[----:B------:R-:W-:Y:S01]  /*2c70*/  IMAD.WIDE.U32 R164, R11, -0x2daee0ad, RZ ;  /* 0xd2511f530ba47825 */ /* 0x000fe200078e00ff */
[----:B----4-:R-:W-:Y:S02]  /*2c80*/  LOP3.LUT R16, R144, UR36, R163, 0x96, !PT ;  /* 0x0000002490107c12 */ /* 0x010fe4000f8e96a3 */
[----:B------:R-:W-:Y:S01]  /*2c90*/  LOP3.LUT R158, R162, UR35, R147, 0x96, !PT ;  /* 0x00000023a29e7c12 */ /* 0x000fe2000f8e9693 */
[----:B------:R-:W-:Y:S01]  /*2ca0*/  IMAD.WIDE.U32 R162, R9, -0x2daee0ad, RZ ;  /* 0xd2511f5309a27825 */ /* 0x000fe200078e00ff */
[----:B------:R-:W-:Y:S03]  /*2cb0*/  LOP3.LUT R11, R156, UR36, R165, 0x96, !PT ;  /* 0x000000249c0b7c12 */ /* 0x000fe6000f8e96a5 */
[----:B------:R-:W-:Y:S01]  /*2cc0*/  IMAD.WIDE.U32 R144, R145, -0x2daee0ad, RZ ;  /* 0xd2511f5391907825 */ /* 0x000fe200078e00ff */
[----:B------:R-:W-:Y:S03]  /*2cd0*/  LOP3.LUT R13, R8, UR36, R163, 0x96, !PT ;  /* 0x00000024080d7c12 */ /* 0x000fe6000f8e96a3 */
[----:B------:R-:W-:Y:S01]  /*2ce0*/  IMAD.WIDE.U32 R154, R154, -0x2daee0ad, RZ ;  /* 0xd2511f539a9a7825 */ /* 0x000fe200078e00ff */
[----:B------:R-:W-:Y:S03]  /*2cf0*/  LOP3.LUT R143, R162, UR35, R145, 0x96, !PT ;  /* 0x00000023a28f7c12 */ /* 0x000fe6000f8e9691 */
[----:B------:R-:W-:Y:S01]  /*2d00*/  IMAD.WIDE.U32 R8, R16, -0x326172a9, RZ ;  /* 0xcd9e8d5710087825 */ /* 0x000fe200078e00ff */
[----:B------:R-:W-:Y:S03]  /*2d10*/  LOP3.LUT R15, R164, UR35, R155, 0x96, !PT ;  /* 0x00000023a40f7c12 */ /* 0x000fe6000f8e969b */
[----:B------:R-:W-:Y:S04]  /*2d20*/  IMAD.WIDE.U32 R158, R158, -0x326172a9, RZ ;  /* 0xcd9e8d579e9e7825 */ /* 0x000fe800078e00ff */
[----:B------:R-:W-:Y:S01]  /*2d30*/  IMAD.WIDE.U32 R162, R139, -0x2daee0ad, RZ ;  /* 0xd2511f538ba27825 */ /* 0x000fe200078e00ff */
[----:B------:R-:W-:Y:S02]  /*2d40*/  LOP3.LUT R139, R10, UR44, R9, 0x96, !PT ;  /* 0x0000002c0a8b7c12 */ /* 0x000fe4000f8e9609 */
        /* <DEDUP_REMOVED lines=16> */
[----:B------:R-:W-:Y:S02]  /*2e50*/  LOP3.LUT R15, R4, UR33, R9, 0x96, !PT ;  /* 0x00000021040f7c12 */ /* 0x000fe4000f8e9609 */
[----:B------:R-:W-:Y:S01]  /*2e60*/  PRMT R147, R8, 0x7772, RZ ;  /* 0x0000777208937816 */ /* 0x000fe200000000ff */
[----:B------:R-:W-:Y:S01]  /*2e70*/  IMAD.WIDE.U32 R20, R18, -0x326172a9, RZ ;  /* 0xcd9e8d5712147825 */ /* 0x000fe200078e00ff */
[----:B------:R-:W-:Y:S02]  /*2e80*/  LOP3.LUT R18, R14, UR44, R11, 0x96, !PT ;  /* 0x0000002c0e127c12 */ /* 0x000fe4000f8e960b */
[----:B------:R-:W-:Y:S01]  /*2e90*/  PRMT R145, R8, 0x7773, RZ ;  /* 0x0000777308917816 */ /* 0x000fe200000000ff */
[----:B------:R-:W-:Y:S01]  /*2ea0*/  IMAD.WIDE.U32 R4, R13, -0x2daee0ad, RZ ;  /* 0xd2511f530d047825 */ /* 0x000fe200078e00ff */
[----:B------:R-:W-:Y:S01]  /*2eb0*/  LOP3.LUT R155, R10, UR43, R21, 0x96, !PT ;  /* 0x0000002b0a9b7c12 */ /* 0x000fe2000f8e9615 */
[----:B------:R-:W-:Y:S01]  /*2ec0*/  UIADD3 UR43, UPT, UPT, UR39, -0x4ab325aa, URZ ;  /* 0xb54cda56272b7890 */ /* 0x000fe2000fffe0ff */
[----:B------:R-:W-:Y:S01]  /*2ed0*/  PRMT R21, R8, 0x7770, RZ ;  /* 0x0000777008157816 */ /* 0x000fe200000000ff */
[----:B------:R-:W-:Y:S01]  /*2ee0*/  IMAD.WIDE.U32 R16, R16, -0x2daee0ad, RZ ;  /* 0xd2511f5310107825 */ /* 0x000fe200078e00ff */
[C---:B------:R-:W-:Y:S02]  /*2ef0*/  PRMT R141, R4.reuse, 0x7770, RZ ;  /* 0x00007770048d7816 */ /* 0x040fe400000000ff */
[----:B------:R-:W-:Y:S01]  /*2f00*/  PRMT R163, R4, 0x7771, RZ ;  /* 0x0000777104a37816 */ /* 0x000fe200000000ff */
[----:B------:R-:W-:Y:S01]  /*2f10*/  IMAD.WIDE.U32 R10, R140, -0x2daee0ad, RZ ;  /* 0xd2511f538c0a7825 */ /* 0x000fe200078e00ff */
[----:B------:R-:W-:Y:S02]  /*2f20*/  LOP3.LUT R16, R16, UR33, R5, 0x96, !PT ;  /* 0x0000002110107c12 */ /* 0x000fe4000f8e9605 */
[----:B------:R-:W-:Y:S01]  /*2f30*/  PRMT R167, R4, 0x7772, RZ ;  /* 0x0000777204a77816 */ /* 0x000fe200000000ff */
[----:B------:R-:W-:Y:S01]  /*2f40*/  IMAD.WIDE.U32 R18, R18, -0x2daee0ad, RZ ;  /* 0xd2511f5312127825 */ /* 0x000fe200078e00ff */
[----:B------:R-:W-:Y:S02]  /*2f50*/  PRMT R164, R4, 0x7773, RZ ;  /* 0x0000777304a47816 */ /* 0x000fe400000000ff */
[----:B------:R-:W-:Y:S01]  /*2f60*/  PRMT R13, R8, 0x7771, RZ ;  /* 0x00007771080d7816 */ /* 0x000fe200000000ff */
[----:B------:R-:W-:Y:S01]  /*2f70*/  IMAD.WIDE.U32 R4, R146, -0x326172a9, RZ ;  /* 0xcd9e8d5792047825 */ /* 0x000fe200078e00ff */
[----:B------:R-:W-:Y:S02]  /*2f80*/  ISETP.LE.U32.AND P0, PT, R21, UR27, PT ;  /* 0x0000001b15007c0c */ /* 0x000fe4000bf03070 */
[----:B------:R-:W-:Y:S01]  /*2f90*/  ISETP.GT.U32.AND P6, PT, R13, UR27, PT ;  /* 0x0000001b0d007c0c */ /* 0x000fe2000bfc4070 */
[----:B------:R-:W-:Y:S01]  /*2fa0*/  IMAD.WIDE.U32 R8, R12, -0x2daee0ad, RZ ;  /* 0xd2511f530c087825 */ /* 0x000fe200078e00ff */
[----:B------:R-:W-:Y:S02]  /*2fb0*/  LOP3.LUT R5, R158, UR43, R5, 0x96, !PT ;  /* 0x0000002b9e057c12 */ /* 0x000fe4000f8e9605 */
[----:B------:R-:W-:Y:S02]  /*2fc0*/  LOP3.LUT R12, R144, UR34, R11, 0x96, !PT ;  /* 0x00000022900c7c12 */ /* 0x000fe4000f8e960b */
[C---:B------:R-:W-:Y:S02]  /*2fd0*/  LOP3.LUT R6, R5.reuse, 0xff, RZ, 0xc0, !PT ;  /* 0x000000ff05067812 */ /* 0x040fe400078ec0ff */
[C---:B------:R-:W-:Y:S01]  /*2fe0*/  PRMT R7, R5.reuse, 0x7632, R7 ;  /* 0x0000763205077816 */ /* 0x040fe20000000007 */
[----:B------:R-:W-:Y:S01]  /*2ff0*/  IMAD.WIDE.U32 R12, R12, -0x326172a9, RZ ;  /* 0xcd9e8d570c0c7825 */ /* 0x000fe200078e00ff */
[----:B------:R-:W-:Y:S02]  /*3000*/  ISETP.LE.U32.AND P5, PT, R6, UR27, PT ;  /* 0x0000001b06007c0c */ /* 0x000fe4000bfa3070 */
[----:B------:R-:W-:Y:S01]  /*3010*/  LOP3.LUT R6, R5, 0xffff, RZ, 0xc0, !PT ;  /* 0x0000ffff05067812 */ /* 0x000fe200078ec0ff */
[----:B--2---:R-:W-:Y:S01]  /*3020*/  @!P0 FADD.FTZ R197, -R197, -RZ ;  /* 0x800000ffc5c58221 */ /* 0x004fe20000010100 */
[----:B------:R-:W-:Y:S01]  /*3030*/  PRMT R23, R4, 0x7770, RZ ;  /* 0x0000777004177816 */ /* 0x000fe200000000ff */
[----:B---3--:R-:W-:Y:S01]  /*3040*/  @P6 FADD.FTZ R196, -R196, -RZ ;  /* 0x800000ffc4c46221 */ /* 0x008fe20000010100 */
[C---:B------:R-:W-:Y:S02]  /*3050*/  PRMT R22, R4.reuse, 0x7771, RZ ;  /* 0x0000777104167816 */ /* 0x040fe400000000ff */
[C---:B------:R-:W-:Y:S02]  /*3060*/  PRMT R21, R4.reuse, 0x7772, RZ ;  /* 0x0000777204157816 */ /* 0x040fe400000000ff */
[----:B------:R-:W-:Y:S02]  /*3070*/  PRMT R24, R4, 0x7773, RZ ;  /* 0x0000777304187816 */ /* 0x000fe400000000ff */
[----:B------:R-:W-:Y:S01]  /*3080*/  SHF.R.U32.HI R5, RZ, 0x18, R5 ;  /* 0x00000018ff057819 */ /* 0x000fe20000011605 */
[----:B------:R-:W-:Y:S01]  /*3090*/  @!P5 FADD.FTZ R214, -R214, -RZ ;  /* 0x800000ffd6d6d221 */ /* 0x000fe20000010100 */
[----:B------:R-:W-:Y:S02]  /*30a0*/  SHF.R.U32.HI R6, RZ, 0x8, R6 ;  /* 0x00000008ff067819 */ /* 0x000fe40000011606 */
[----:B------:R-:W-:Y:S02]  /*30b0*/  LOP3.LUT R4, R142, UR43, R13, 0x96, !PT ;  /* 0x0000002b8e047c12 */ /* 0x000fe4000f8e960d */
[----:B------:R-:W-:Y:S02]  /*30c0*/  ISETP.LE.U32.AND P1, PT, R5, UR27, PT ;  /* 0x0000001b05007c0c */ /* 0x000fe4000bf23070 */
[----:B------:R-:W-:Y:S02]  /*30d0*/  LOP3.LUT R6, R6, 0xffff, RZ, 0xc0, !PT ;  /* 0x0000ffff06067812 */ /* 0x000fe400078ec0ff */
[----:B------:R-:W-:Y:S02]  /*30e0*/  LOP3.LUT R5, R4, 0xffff, RZ, 0xc0, !PT ;  /* 0x0000ffff04057812 */ /* 0x000fe400078ec0ff */
[----:B------:R-:W-:Y:S02]  /*30f0*/  ISETP.LE.U32.AND P4, PT, R6, UR27, PT ;  /* 0x0000001b06007c0c */ /* 0x000fe4000bf83070 */
[----:B------:R-:W-:Y:S02]  /*3100*/  LOP3.LUT R6, R4, 0xff, RZ, 0xc0, !PT ;  /* 0x000000ff04067812 */ /* 0x000fe400078ec0ff */
[----:B------:R-:W-:Y:S02]  /*3110*/  SHF.R.U32.HI R5, RZ, 0x8, R5 ;  /* 0x00000008ff057819 */ /* 0x000fe40000011605 */
[----:B------:R-:W-:Y:S01]  /*3120*/  LOP3.LUT R7, R7, 0xff, RZ, 0xc0, !PT ;  /* 0x000000ff07077812 */ /* 0x000fe200078ec0ff */
[----:B------:R-:W-:Y:S01]  /*3130*/  @!P1 FADD.FTZ R229, -R229, -RZ ;  /* 0x800000ffe5e59221 */ /* 0x000fe20000010100 */
[----:B------:R-:W-:Y:S02]  /*3140*/  ISETP.LE.U32.AND P3, PT, R6, UR27, PT ;  /* 0x0000001b06007c0c */ /* 0x000fe4000bf63070 */
[----:B------:R-:W-:Y:S02]  /*3150*/  LOP3.LUT R5, R5, 0xffff, RZ, 0xc0, !PT ;  /* 0x0000ffff05057812 */ /* 0x000fe400078ec0ff */
[----:B------:R-:W-:Y:S01]  /*3160*/  PRMT R6, R4, 0x7632, R6 ;  /* 0x0000763204067816 */ /* 0x000fe20000000006 */
[----:B------:R-:W-:Y:S01]  /*3170*/  @!P4 FADD.FTZ R211, -R211, -RZ ;  /* 0x800000ffd3d3c221 */ /* 0x000fe20000010100 */
[----:B------:R-:W-:Y:S02]  /*3180*/  ISETP.LE.U32.AND P2, PT, R7, UR27, PT ;  /* 0x0000001b07007c0c */ /* 0x000fe4000bf43070 */
[----:B------:R-:W-:Y:S02]  /*3190*/  ISETP.LE.U32.AND P5, PT, R5, UR27, PT ;  /* 0x0000001b05007c0c */ /* 0x000fe4000bfa3070 */
[----:B------:R-:W-:Y:S02]  /*31a0*/  LOP3.LUT R6, R6, 0xff, RZ, 0xc0, !PT ;  /* 0x000000ff06067812 */ /* 0x000fe400078ec0ff */
[----:B------:R-:W-:Y:S01]  /*31b0*/  LOP3.LUT R156, R156, UR34, R19, 0x96, !PT ;  /* 0x000000229c9c7c12 */ /* 0x000fe2000f8e9613 */
[----:B------:R-:W-:Y:S01]  /*31c0*/  @!P3 FADD.FTZ R232, -R232, -RZ ;  /* 0x800000ffe8e8b221 */ /* 0x000fe20000010100 */
[----:B------:R-:W-:Y:S02]  /*31d0*/  ISETP.LE.U32.AND P4, PT, R6, UR27, PT ;  /* 0x0000001b06007c0c */ /* 0x000fe4000bf83070 */
[C---:B------:R-:W-:Y:S02]  /*31e0*/  PRMT R19, R12.reuse, 0x7770, RZ ;  /* 0x000077700c137816 */ /* 0x040fe400000000ff */
[----:B------:R-:W-:Y:S01]  /*31f0*/  PRMT R13, R12, 0x7772, RZ ;  /* 0x000077720c0d7816 */ /* 0x000fe200000000ff */
[----:B------:R-:W-:Y:S01]  /*3200*/  @!P2 FADD.FTZ R210, -R210, -RZ ;  /* 0x800000ffd2d2a221 */ /* 0x000fe20000010100 */
[----:B------:R-:W-:Y:S01]  /*3210*/  ISETP.LE.U32.AND P1, PT, R19, UR27, PT ;  /* 0x0000001b13007c0c */ /* 0x000fe2000bf23070 */
[----:B------:R-:W-:Y:S01]  /*3220*/  @!P5 FADD.FTZ R233, -R233, -RZ ;  /* 0x800000ffe9e9d221 */ /* 0x000fe20000010100 */
[----:B------:R-:W-:Y:S02]  /*3230*/  SHF.R.U32.HI R4, RZ, 0x18, R4 ;  /* 0x00000018ff047819 */ /* 0x000fe40000011604 */
[----:B------:R-:W-:Y:S02]  /*3240*/  LOP3.LUT R154, R154, UR34, R17, 0x96, !PT ;  /* 0x000000229a9a7c12 */ /* 0x000fe4000f8e9611 */
[----:B------:R-:W-:Y:S01]  /*3250*/  PRMT R17, R12, 0x7771, RZ ;  /* 0x000077710c117816 */ /* 0x000fe200000000ff */
[----:B------:R-:W-:Y:S01]  /*3260*/  @!P4 FADD.FTZ R237, -R237, -RZ ;  /* 0x800000ffededc221 */ /* 0x000fe20000010100 */
[----:B------:R-:W-:Y:S02]  /*3270*/  ISETP.LE.U32.AND P2, PT, R4, UR27, PT ;  /* 0x0000001b04007c0c */ /* 0x000fe4000bf43070 */
[----:B------:R-:W-:Y:S02]  /*3280*/  ISETP.GT.U32.AND P5, PT, R13, UR27, PT ;  /* 0x0000001b0d007c0c */ /* 0x000fe4000bfa4070 */
[----:B------:R-:W-:Y:S01]  /*3290*/  PRMT R12, R12, 0x7773, RZ ;  /* 0x000077730c0c7816 */ /* 0x000fe200000000ff */
[----:B------:R-:W-:Y:S01]  /*32a0*/  @!P1 FADD.FTZ R231, -R231, -RZ ;  /* 0x800000ffe7e79221 */ /* 0x000fe20000010100 */
[----:B------:R-:W-:Y:S02]  /*32b0*/  LOP3.LUT R14, R10, UR33, R9, 0x96, !PT ;  /* 0x000000210a0e7c12 */ /* 0x000fe4000f8e9609 */
[C---:B------:R-:W-:Y:S02]  /*32c0*/  PRMT R25, R8.reuse, 0x7770, RZ ;  /* 0x0000777008197816 */ /* 0x040fe400000000ff */
[C---:B------:R-:W-:Y:S02]  /*32d0*/  PRMT R139, R8.reuse, 0x7771, RZ ;  /* 0x00007771088b7816 */ /* 0x040fe400000000ff */
[----:B------:R-:W-:Y:S01]  /*32e0*/  PRMT R140, R8, 0x7772, RZ ;  /* 0x00007772088c7816 */ /* 0x000fe200000000ff */
[----:B------:R-:W-:Y:S01]  /*32f0*/  @!P2 FADD.FTZ R236, -R236, -RZ ;  /* 0x800000ffececa221 */ /* 0x000fe20000010100 */
[----:B------:R-:W-:Y:S01]  /*3300*/  PRMT R143, R8, 0x7773, RZ ;  /* 0x00007773088f7816 */ /* 0x000fe200000000ff */
[----:B------:R-:W-:Y:S01]  /*3310*/  @P5 FADD.FTZ R235, -R235, -RZ ;  /* 0x800000ffebeb5221 */ /* 0x000fe20000010100 */
[----:B------:R-:W-:Y:S01]  /*3320*/  ISETP.GT.U32.AND P3, PT, R17, UR27, PT ;  /* 0x0000001b11007c0c */ /* 0x000fe2000bf64070 */
[----:B------:R-:W1:Y:S01]  /*3330*/  LDSM.16.M88.4 R8, [R181+0xd000] ;  /* 0x00d00000b508783b */ /* 0x000e620000000200 */
[----:B------:R-:W-:Y:S01]  /*3340*/  ISETP.GT.U32.AND P4, PT, R12, UR27, PT ;  /* 0x0000001b0c007c0c */ /* 0x000fe2000bf84070 */
[----:B------:R-:W-:Y:S01]  /*3350*/  IMAD.WIDE.U32 R12, R154, -0x326172a9, RZ ;  /* 0xcd9e8d579a0c7825 */ /* 0x000fe200078e00ff */
[----:B------:R-:W-:Y:S02]  /*3360*/  LOP3.LUT R4, R15, 0xff, RZ, 0xc0, !PT ;  /* 0x000000ff0f047812 */ /* 0x000fe400078ec0ff */
[----:B------:R-:W-:Y:S01]  /*3370*/  ISETP.LE.U32.AND P1, PT, R23, UR27, PT ;  /* 0x0000001b17007c0c */ /* 0x000fe2000bf23070 */
[----:B------:R-:W-:Y:S01]  /*3380*/  IMAD.IADD R154, R152, 0x1, R153 ;  /* 0x00000001989a7824 */ /* 0x000fe200078e0299 */
[----:B------:R-:W-:Y:S01]  /*3390*/  ISETP.LE.U32.AND P2, PT, R4, UR27, PT ;  /* 0x0000001b04007c0c */ /* 0x000fe2000bf43070 */
[----:B------:R-:W-:Y:S01]  /*33a0*/  IMAD.IADD R153, R153, 0x1, R160 ;  /* 0x0000000199997824 */ /* 0x000fe200078e02a0 */
[----:B------:R-:W-:Y:S02]  /*33b0*/  ISETP.GT.U32.AND P5, PT, R22, UR27, PT ;  /* 0x0000001b16007c0c */ /* 0x000fe4000bfa4070 */
[----:B------:R-:W-:Y:S01]  /*33c0*/  SHF.R.U32.HI R4, RZ, 0x18, R15 ;  /* 0x00000018ff047819 */ /* 0x000fe2000001160f */
[----:B------:R-:W-:Y:S01]  /*33d0*/  @P3 FADD.FTZ R230, -R230, -RZ ;  /* 0x800000ffe6e63221 */ /* 0x000fe20000010100 */
[----:B------:R-:W-:Y:S01]  /*33e0*/  LOP3.LUT R5, R15, 0xffff, RZ, 0xc0, !PT ;  /* 0x0000ffff0f057812 */ /* 0x000fe200078ec0ff */
[----:B------:R-:W-:Y:S01]  /*33f0*/  @P4 FADD.FTZ R234, -R234, -RZ ;  /* 0x800000ffeaea4221 */ /* 0x000fe20000010100 */
[----:B------:R-:W-:Y:S02]  /*3400*/  ISETP.LE.U32.AND P3, PT, R4, UR27, PT ;  /* 0x0000001b04007c0c */ /* 0x000fe4000bf63070 */
[----:B------:R-:W-:Y:S01]  /*3410*/  ISETP.GT.U32.AND P4, PT, R21, UR27, PT ;  /* 0x0000001b15007c0c */ /* 0x000fe2000bf84070 */
[----:B------:R-:W-:Y:S01]  /*3420*/  @!P1 FADD.FTZ R218, -R218, -RZ ;  /* 0x800000ffdada9221 */ /* 0x000fe20000010100 */
[----:B------:R-:W-:Y:S01]  /*3430*/  PRMT R4, R15, 0x7632, R4 ;  /* 0x000076320f047816 */ /* 0x000fe20000000004 */
[----:B------:R-:W-:Y:S01]  /*3440*/  @!P2 FADD.FTZ R209, -R209, -RZ ;  /* 0x800000ffd1d1a221 */ /* 0x000fe20000010100 */
[----:B------:R-:W-:Y:S01]  /*3450*/  ISETP.GT.U32.AND P1, PT, R24, UR27, PT ;  /* 0x0000001b18007c0c */ /* 0x000fe2000bf24070 */
[----:B------:R-:W-:Y:S01]  /*3460*/  @P5 FADD.FTZ R216, -R216, -RZ ;  /* 0x800000ffd8d85221 */ /* 0x000fe20000010100 */
[----:B------:R-:W-:Y:S02]  /*3470*/  LOP3.LUT R4, R4, 0xff, RZ, 0xc0, !PT ;  /* 0x000000ff04047812 */ /* 0x000fe400078ec0ff */
[----:B------:R-:W-:Y:S02]  /*3480*/  SHF.R.U32.HI R5, RZ, 0x8, R5 ;  /* 0x00000008ff057819 */ /* 0x000fe40000011605 */
[----:B------:R-:W-:Y:S01]  /*3490*/  ISETP.LE.U32.AND P5, PT, R4, UR27, PT ;  /* 0x0000001b04007c0c */ /* 0x000fe2000bfa3070 */
[----:B------:R-:W-:Y:S01]  /*34a0*/  @!P3 FADD.FTZ R215, -R215, -RZ ;  /* 0x800000ffd7d7b221 */ /* 0x000fe20000010100 */
[----:B------:R-:W-:Y:S01]  /*34b0*/  LOP3.LUT R5, R5, 0xffff, RZ, 0xc0, !PT ;  /* 0x0000ffff05057812 */ /* 0x000fe200078ec0ff */
[----:B------:R-:W-:Y:S01]  /*34c0*/  @P4 FADD.FTZ R224, -R224, -RZ ;  /* 0x800000ffe0e04221 */ /* 0x000fe20000010100 */
[----:B------:R-:W-:Y:S02]  /*34d0*/  LOP3.LUT R4, R14, 0xffff, RZ, 0xc0, !PT ;  /* 0x0000ffff0e047812 */ /* 0x000fe400078ec0ff */
[----:B------:R-:W-:Y:S01]  /*34e0*/  ISETP.LE.U32.AND P4, PT, R5, UR27, PT ;  /* 0x0000001b05007c0c */ /* 0x000fe2000bf83070 */
[----:B------:R-:W-:Y:S01]  /*34f0*/  @P1 FADD.FTZ R222, -R222, -RZ ;  /* 0x800000ffdede1221 */ /* 0x000fe20000010100 */
[----:B------:R-:W-:Y:S02]  /*3500*/  SHF.R.U32.HI R4, RZ, 0x8, R4 ;  /* 0x00000008ff047819 */ /* 0x000fe40000011604 */
[----:B------:R-:W-:Y:S02]  /*3510*/  LOP3.LUT R5, R14, 0xff, RZ, 0xc0, !PT ;  /* 0x000000ff0e057812 */ /* 0x000fe400078ec0ff */
[----:B------:R-:W-:Y:S01]  /*3520*/  LOP3.LUT R4, R4, 0xffff, RZ, 0xc0, !PT ;  /* 0x0000ffff04047812 */ /* 0x000fe200078ec0ff */
[-C--:B-1----:R-:W-:Y:S03]  /*3530*/  HMMA.16816.F32.BF16 R36, R148, R8.reuse, R36 ;  /* 0x000000089424723c */ /* 0x082fe60000041824 */
[----:B------:R-:W-:Y:S01]  /*3540*/  ISETP.LE.U32.AND P1, PT, R5, UR27, PT ;  /* 0x0000001b05007c0c */ /* 0x000fe2000bf23070 */
[----:B------:R-:W-:Y:S01]  /*3550*/  @!P5 FADD.FTZ R217, -R217, -RZ ;  /* 0x800000ffd9d9d221 */ /* 0x000fe20000010100 */
[----:B------:R-:W-:Y:S01]  /*3560*/  PRMT R5, R14, 0x7632, R5 ;  /* 0x000076320e057816 */ /* 0x000fe20000000005 */
[----:B------:R-:W-:Y:S01]  /*3570*/  @!P4 FADD.FTZ R206, -R206, -RZ ;  /* 0x800000ffcecec221 */ /* 0x000fe20000010100 */
[----:B------:R-:W-:Y:S01]  /*3580*/  ISETP.LE.U32.AND P2, PT, R4, UR27, PT ;  /* 0x0000001b04007c0c */ /* 0x000fe2000bf43070 */
[C---:B------:R-:W-:Y:S04]  /*3590*/  HMMA.16816.F32.BF16 R40, R132.reuse, R8, R40 ;  /* 0x000000088428723c */ /* 0x040fe80000041828 */
[----:B------:R-:W-:Y:S01]  /*35a0*/  SHF.R.U32.HI R14, RZ, 0x18, R14 ;  /* 0x00000018ff0e7819 */ /* 0x000fe2000001160e */
[----:B------:R-:W-:Y:S01]  /*35b0*/  IMAD.WIDE.U32 R8, R155, -0x2daee0ad, RZ ;  /* 0xd2511f539b087825 */ /* 0x000fe200078e00ff */
[----:B------:R-:W-:Y:S02]  /*35c0*/  LOP3.LUT R5, R5, 0xff, RZ, 0xc0, !PT ;  /* 0x000000ff05057812 */ /* 0x000fe400078ec0ff */
[-C--:B------:R-:W-:Y:S03]  /*35d0*/  HMMA.16816.F32.BF16 R44, R132, R10.reuse, R44 ;  /* 0x0000000a842c723c */ /* 0x080fe6000004182c */
[----:B------:R-:W-:Y:S01]  /*35e0*/  ISETP.LE.U32.AND P5, PT, R14, UR27, PT ;  /* 0x0000001b0e007c0c */ /* 0x000fe2000bfa3070 */
[----:B------:R-:W-:Y:S01]  /*35f0*/  @!P2 FADD.FTZ R223, -R223, -RZ ;  /* 0x800000ffdfdfa221 */ /* 0x000fe20000010100 */
[----:B------:R-:W-:Y:S01]  /*3600*/  ISETP.LE.U32.AND P4, PT, R5, UR27, PT ;  /* 0x0000001b05007c0c */ /* 0x000fe2000bf83070 */
[----:B------:R-:W-:Y:S01]  /*3610*/  IMAD.IADD R155, R240, 0x1, R153 ;  /* 0x00000001f09b7824 */ /* 0x000fe200078e0299 */
[----:B------:R-:W1:Y:S01]  /*3620*/  LDSM.16.M88.4 R4, [R181+0xd800] ;  /* 0x00d80000b504783b */ /* 0x000e620000000200 */
[C---:B------:R-:W-:Y:S04]  /*3630*/  HMMA.16816.F32.BF16 R48, R148.reuse, R10, R48 ;  /* 0x0000000a9430723c */ /* 0x040fe80000041830 */
[----:B------:R-:W-:Y:S01]  /*3640*/  ISETP.LE.U32.AND P2, PT, R25, UR27, PT ;  /* 0x0000001b19007c0c */ /* 0x000fe2000bf43070 */
[--C-:B------:R-:W-:Y:S01]  /*3650*/  FFMA.FTZ R37, R37, UR28, -R138.reuse ;  /* 0x0000001c25257c23 */ /* 0x100fe2000801088a */
[----:B------:R-:W-:Y:S01]  /*3660*/  LOP3.LUT R14, R18, UR33, R9, 0x96, !PT ;  /* 0x00000021120e7c12 */ /* 0x000fe2000f8e9609 */
[----:B------:R-:W-:Y:S01]  /*3670*/  @!P1 FADD.FTZ R221, -R221, -RZ ;  /* 0x800000ffdddd9221 */ /* 0x000fe20000010100 */
[----:B------:R-:W-:Y:S01]  /*3680*/  @!P5 FADD.FTZ R227, -R227, -RZ ;  /* 0x800000ffe3e3d221 */ /* 0x000fe20000010100 */
[----:B------:R-:W-:Y:S01]  /*3690*/  ISETP.GT.U32.AND P5, PT, R139, UR27, PT ;  /* 0x0000001b8b007c0c */ /* 0x000fe2000bfa4070 */
[----:B------:R-:W-:Y:S01]  /*36a0*/  MUFU.EX2 R176, R37 ;  /* 0x0000002500b07308 */ /* 0x000fe20000000800 */
[----:B------:R-:W-:Y:S01]  /*36b0*/  PRMT R26, R8, 0x7770, RZ ;  /* 0x00007770081a7816 */ /* 0x000fe200000000ff */
[----:B------:R-:W-:Y:S01]  /*36c0*/  FFMA.FTZ R36, R36, UR28, -R138 ;  /* 0x0000001c24247c23 */ /* 0x000fe2000801088a */
[C---:B------:R-:W-:Y:S01]  /*36d0*/  PRMT R25, R8.reuse, 0x7771, RZ ;  /* 0x0000777108197816 */ /* 0x040fe200000000ff */
[----:B------:R-:W-:Y:S01]  /*36e0*/  FFMA.FTZ R39, R39, UR28, -R137 ;  /* 0x0000001c27277c23 */ /* 0x000fe20008010889 */
[----:B------:R-:W-:Y:S01]  /*36f0*/  PRMT R24, R8, 0x7772, RZ ;  /* 0x0000777208187816 */ /* 0x000fe200000000ff */
[----:B------:R-:W-:Y:S01]  /*3700*/  FFMA.FTZ R41, R41, UR28, -R136 ;  /* 0x0000001c29297c23 */ /* 0x000fe20008010888 */
[----:B------:R-:W-:Y:S01]  /*3710*/  @!P2 FADD.FTZ R220, -R220, -RZ ;  /* 0x800000ffdcdca221 */ /* 0x000fe20000010100 */
[----:B------:R-:W-:Y:S01]  /*3720*/  ISETP.GT.U32.AND P2, PT, R140, UR27, PT ;  /* 0x0000001b8c007c0c */ /* 0x000fe2000bf44070 */
[--C-:B------:R-:W-:Y:S01]  /*3730*/  FFMA.FTZ R48, R48, UR28, -R138.reuse ;  /* 0x0000001c30307c23 */ /* 0x100fe2000801088a */
[----:B------:R-:W-:Y:S01]  /*3740*/  PRMT R23, R8, 0x7773, RZ ;  /* 0x0000777308177816 */ /* 0x000fe200000000ff */
[----:B------:R-:W-:Y:S01]  /*3750*/  IMAD.WIDE.U32 R8, R156, -0x326172a9, RZ ;  /* 0xcd9e8d579c087825 */ /* 0x000fe200078e00ff */
[----:B------:R-:W-:Y:S01]  /*3760*/  LOP3.LUT R10, R162, UR43, R13, 0x96, !PT ;  /* 0x0000002ba20a7c12 */ /* 0x000fe2000f8e960d */
[----:B------:R-:W-:Y:S02]  /*3770*/  MUFU.EX2 R166, R48 ;  /* 0x0000003000a67308 */ /* 0x000fe40000000800 */
[----:B------:R-:W-:Y:S01]  /*3780*/  @P5 FADD.FTZ R219, -R219, -RZ ;  /* 0x800000ffdbdb5221 */ /* 0x000fe20000010100 */
[----:B------:R-:W-:Y:S01]  /*3790*/  ISETP.GT.U32.AND P3, PT, R147, UR27, PT ;  /* 0x0000001b93007c0c */ /* 0x000fe2000bf64070 */
[--C-:B------:R-:W-:Y:S01]  /*37a0*/  FFMA.FTZ R50, R50, UR28, -R137.reuse ;  /* 0x0000001c32327c23 */ /* 0x100fe20008010889 */
[----:B------:R-:W-:Y:S01]  /*37b0*/  ISETP.GT.U32.AND P5, PT, R143, UR27, PT ;  /* 0x0000001b8f007c0c */ /* 0x000fe2000bfa4070 */
[----:B------:R-:W-:Y:S01]  /*37c0*/  FFMA.FTZ R51, R51, UR28, -R137 ;  /* 0x0000001c33337c23 */ /* 0x000fe20008010889 */
[C---:B------:R-:W-:Y:S01]  /*37d0*/  PRMT R18, R12.reuse, 0x7770, RZ ;  /* 0x000077700c127816 */ /* 0x040fe200000000ff */
[----:B------:R-:W-:Y:S01]  /*37e0*/  FFMA.FTZ R49, R49, UR28, -R138 ;  /* 0x0000001c31317c23 */ /* 0x000fe2000801088a */
[----:B------:R-:W-:Y:S01]  /*37f0*/  PRMT R19, R12, 0x7771, RZ ;  /* 0x000077710c137816 */ /* 0x000fe200000000ff */
[----:B------:R-:W-:Y:S01]  /*3800*/  @P2 FADD.FTZ R226, -R226, -RZ ;  /* 0x800000ffe2e22221 */ /* 0x000fe20000010100 */
[C---:B------:R-:W-:Y:S01]  /*3810*/  PRMT R21, R12.reuse, 0x7772, RZ ;  /* 0x000077720c157816 */ /* 0x040fe200000000ff */
[----:B------:R-:W-:Y:S01]  /*3820*/  MUFU.EX2 R174, R50 ;  /* 0x0000003200ae7308 */ /* 0x000fe20000000800 */
[----:B------:R-:W-:Y:S01]  /*3830*/  PRMT R22, R12, 0x7773, RZ ;  /* 0x000077730c167816 */ /* 0x000fe200000000ff */
[----:B------:R-:W-:Y:S01]  /*3840*/  IMAD.IADD R156, R240, 0x1, R154 ;  /* 0x00000001f09c7824 */ /* 0x000fe200078e029a */
[C---:B------:R-:W-:Y:S01]  /*3850*/  PRMT R17, R8.reuse, 0x7772, RZ ;  /* 0x0000777208117816 */ /* 0x040fe200000000ff */
[----:B------:R-:W-:Y:S01]  /*3860*/  @P3 FADD.FTZ R201, -R201, -RZ ;  /* 0x800000ffc9c93221 */ /* 0x000fe20000010100 */
[-C--:B-1----:R-:W-:Y:S03]  /*3870*/  HMMA.16816.F32.BF16 R52, R148, R4.reuse, R52 ;  /* 0x000000049434723c */ /* 0x082fe60000041834 */
[C---:B------:R-:W-:Y:S01]  /*3880*/  PRMT R13, R8.reuse, 0x7770, RZ ;  /* 0x00007770080d7816 */ /* 0x040fe200000000ff */
[----:B------:R-:W-:Y:S01]  /*3890*/  @P5 FADD.FTZ R225, -R225, -RZ ;  /* 0x800000ffe1e15221 */ /* 0x000fe20000010100 */
[C---:B------:R-:W-:Y:S01]  /*38a0*/  PRMT R12, R8.reuse, 0x7771, RZ ;  /* 0x00007771080c7816 */ /* 0x040fe200000000ff */
[----:B------:R-:W1:Y:S01]  /*38b0*/  MUFU.EX2 R178, R36 ;  /* 0x0000002400b27308 */ /* 0x000e620000000800 */
[----:B------:R-:W-:Y:S01]  /*38c0*/  PRMT R15, R8, 0x7773, RZ ;  /* 0x00007773080f7816 */ /* 0x000fe200000000ff */
[C---:B------:R-:W-:Y:S04]  /*38d0*/  HMMA.16816.F32.BF16 R56, R132.reuse, R4, R56 ;  /* 0x000000048438723c */ /* 0x040fe80000041838 */
[----:B------:R-:W-:Y:S01]  /*38e0*/  LOP3.LUT R8, R10, 0xffff, RZ, 0xc0, !PT ;  /* 0x0000ffff0a087812 */ /* 0x000fe200078ec0ff */
[----:B------:R-:W-:Y:S01]  /*38f0*/  FFMA.FTZ R40, R40, UR28, -R136 ;  /* 0x0000001c28287c23 */ /* 0x000fe20008010888 */
[----:B------:R-:W-:Y:S02]  /*3900*/  LOP3.LUT R11, R16, 0xff, RZ, 0xc0, !PT ;  /* 0x000000ff100b7812 */ /* 0x000fe400078ec0ff */
[----:B------:R-:W2:Y:S01]  /*3910*/  MUFU.EX2 R198, R39 ;  /* 0x0000002700c67308 */ /* 0x000ea20000000800 */
[-C--:B------:R-:W-:Y:S03]  /*3920*/  HMMA.16816.F32.BF16 R60, R132, R6.reuse, R60 ;  /* 0x00000006843c723c */ /* 0x080fe6000004183c */
[----:B------:R-:W-:Y:S01]  /*3930*/  SHF.R.U32.HI R8, RZ, 0x8, R8 ;  /* 0x00000008ff087819 */ /* 0x000fe20000011608 */
[----:B------:R-:W-:Y:S01]  /*3940*/  FFMA.FTZ R42, R42, UR28, -R0 ;  /* 0x0000001c2a2a7c23 */ /* 0x000fe20008010800 */
[----:B------:R-:W-:Y:S01]  /*3950*/  ISETP.LE.U32.AND P2, PT, R11, UR27, PT ;  /* 0x0000001b0b007c0c */ /* 0x000fe2000bf43070 */
[--C-:B------:R-:W-:Y:S01]  /*3960*/  FFMA.FTZ R44, R44, UR28, -R136.reuse ;  /* 0x0000001c2c2c7c23 */ /* 0x100fe20008010888 */
[----:B------:R-:W-:Y:S01]  /*3970*/  LOP3.LUT R11, R10, 0xff, RZ, 0xc0, !PT ;  /* 0x000000ff0a0b7812 */ /* 0x000fe200078ec0ff */
[----:B------:R-:W-:Y:S01]  /*3980*/  HMMA.16816.F32.BF16 R64, R148, R6, R64 ;  /* 0x000000069440723c */ /* 0x000fe20000041840 */
[----:B------:R-:W3:Y:S03]  /*3990*/  MUFU.EX2 R204, R41 ;  /* 0x0000002900cc7308 */ /* 0x000ee60000000800 */
[----:B------:R-:W-:Y:S01]  /*39a0*/  LOP3.LUT R8, R8, 0xffff, RZ, 0xc0, !PT ;  /* 0x0000ffff08087812 */ /* 0x000fe200078ec0ff */
[----:B------:R-:W-:Y:S01]  /*39b0*/  FFMA.FTZ R45, R45, UR28, -R136 ;  /* 0x0000001c2d2d7c23 */ /* 0x000fe20008010888 */
[----:B------:R-:W-:Y:S01]  /*39c0*/  LOP3.LUT R9, R20, UR43, R9, 0x96, !PT ;  /* 0x0000002b14097c12 */ /* 0x000fe2000f8e9609 */
[--C-:B------:R-:W-:Y:S01]  /*39d0*/  FFMA.FTZ R46, R46, UR28, -R0.reuse ;  /* 0x0000001c2e2e7c23 */ /* 0x100fe20008010800 */
[----:B------:R-:W-:Y:S03]  /*39e0*/  ISETP.LE.U32.AND P5, PT, R11, UR27, PT ;  /* 0x0000001b0b007c0c */ /* 0x000fe6000bfa3070 */
[----:B------:R-:W4:Y:S01]  /*39f0*/  MUFU.EX2 R205, R40 ;  /* 0x0000002800cd7308 */ /* 0x000f220000000800 */
[----:B------:R-:W-:Y:S01]  /*3a00*/  ISETP.LE.U32.AND P3, PT, R8, UR27, PT ;  /* 0x0000001b08007c0c */ /* 0x000fe2000bf63070 */
[----:B------:R-:W-:Y:S01]  /*3a10*/  FFMA.FTZ R47, R47, UR28, -R0 ;  /* 0x0000001c2f2f7c23 */ /* 0x000fe20008010800 */
[----:B------:R-:W-:Y:S01]  /*3a20*/  ISETP.GT.U32.AND P1, PT, R145, UR27, PT ;  /* 0x0000001b91007c0c */ /* 0x000fe2000bf24070 */
[----:B------:R-:W-:Y:S01]  /*3a30*/  FFMA.FTZ R53, R53, UR28, -R138 ;  /* 0x0000001c35357c23 */ /* 0x000fe2000801088a */
[--C-:B------:R-:W-:Y:S01]  /*3a40*/  SHF.R.U32.HI R11, RZ, 0x18, R10.reuse ;  /* 0x00000018ff0b7819 */ /* 0x100fe2000001160a */
[--C-:B------:R-:W-:Y:S01]  /*3a50*/  FFMA.FTZ R38, R38, UR28, -R137.reuse ;  /* 0x0000001c26267c23 */ /* 0x100fe20008010889 */
[----:B------:R-:W-:Y:S03]  /*3a60*/  LOP3.LUT R8, R9, 0xffff, RZ, 0xc0, !PT ;  /* 0x0000ffff09087812 */ /* 0x000fe600078ec0ff */
[----:B------:R-:W-:Y:S01]  /*3a70*/  MUFU.EX2 R213, R42 ;  /* 0x0000002a00d57308 */ /* 0x000fe20000000800 */
[----:B------:R-:W-:Y:S01]  /*3a80*/  PRMT R10, R10, 0x7632, R10 ;  /* 0x000076320a0a7816 */ /* 0x000fe2000000000a */
[--C-:B------:R-:W-:Y:S01]  /*3a90*/  FFMA.FTZ R66, R66, UR28, -R137.reuse ;  /* 0x0000001c42427c23 */ /* 0x100fe20008010889 */
[----:B------:R-:W-:Y:S01]  /*3aa0*/  SHF.R.U32.HI R8, RZ, 0x8, R8 ;  /* 0x00000008ff087819 */ /* 0x000fe20000011608 */
[----:B-1----:R-:W-:Y:S01]  /*3ab0*/  @!P5 FADD.FTZ R178, -R178, -RZ ;  /* 0x800000ffb2b2d221 */ /* 0x002fe20000010100 */
[----:B------:R-:W-:Y:S01]  /*3ac0*/  LOP3.LUT R10, R10, 0xff, RZ, 0xc0, !PT ;  /* 0x000000ff0a0a7812 */ /* 0x000fe200078ec0ff */
[----:B------:R-:W-:Y:S01]  /*3ad0*/  @!P3 FADD.FTZ R176, -R176, -RZ ;  /* 0x800000ffb0b0b221 */ /* 0x000fe20000010100 */
[----:B------:R-:W-:Y:S01]  /*3ae0*/  LOP3.LUT R4, R8, 0xffff, RZ, 0xc0, !PT ;  /* 0x0000ffff08047812 */ /* 0x000fe200078ec0ff */
[----:B------:R-:W-:Y:S01]  /*3af0*/  @P1 FADD.FTZ R200, -R200, -RZ ;  /* 0x800000ffc8c81221 */ /* 0x000fe20000010100 */
[----:B------:R-:W-:Y:S01]  /*3b00*/  ISETP.LE.U32.AND P0, PT, R11, UR27, PT ;  /* 0x0000001b0b007c0c */ /* 0x000fe2000bf03070 */
[----:B------:R-:W1:Y:S01]  /*3b10*/  MUFU.EX2 R203, R44 ;  /* 0x0000002c00cb7308 */ /* 0x000e620000000800 */
[----:B------:R-:W-:Y:S01]  /*3b20*/  ISETP.LE.U32.AND P6, PT, R10, UR27, PT ;  /* 0x0000001b0a007c0c */ /* 0x000fe2000bfc3070 */
[--C-:B------:R-:W-:Y:S01]  /*3b30*/  FFMA.FTZ R54, R54, UR28, -R137.reuse ;  /* 0x0000001c36367c23 */ /* 0x100fe20008010889 */
[----:B------:R-:W-:Y:S01]  /*3b40*/  LOP3.LUT R10, R9, 0xff, RZ, 0xc0, !PT ;  /* 0x000000ff090a7812 */ /* 0x000fe200078ec0ff */
[--C-:B------:R-:W-:Y:S01]  /*3b50*/  FFMA.FTZ R55, R55, UR28, -R137.reuse ;  /* 0x0000001c37377c23 */ /* 0x100fe20008010889 */
[----:B------:R-:W-:Y:S01]  /*3b60*/  ISETP.LE.U32.AND P3, PT, R4, UR27, PT ;  /* 0x0000001b04007c0c */ /* 0x000fe2000bf63070 */
[----:B------:R-:W-:Y:S01]  /*3b70*/  FFMA.FTZ R137, R67, UR28, -R137 ;  /* 0x0000001c43897c23 */ /* 0x000fe20008010889 */
[----:B------:R-:W-:Y:S03]  /*3b80*/  ISETP.LE.U32.AND P1, PT, R10, UR27, PT ;  /* 0x0000001b0a007c0c */ /* 0x000fe6000bf23070 */
[----:B------:R-:W1:Y:S01]  /*3b90*/  MUFU.EX2 R202, R45 ;  /* 0x0000002d00ca7308 */ /* 0x000e620000000800 */
[----:B------:R-:W-:Y:S01]  /*3ba0*/  PRMT R10, R9, 0x7632, R10 ;  /* 0x00007632090a7816 */ /* 0x000fe2000000000a */
[----:B------:R-:W-:Y:S01]  /*3bb0*/  FFMA.FTZ R52, R52, UR28, -R138 ;  /* 0x0000001c34347c23 */ /* 0x000fe2000801088a */
[----:B------:R-:W-:Y:S01]  /*3bc0*/  PRMT R4, R16, 0x7632, R4 ;  /* 0x0000763210047816 */ /* 0x000fe20000000004 */
[----:B--2---:R-:W-:Y:S01]  /*3bd0*/  @!P0 FADD.FTZ R198, -R198, -RZ ;  /* 0x800000ffc6c68221 */ /* 0x004fe20000010100 */
[----:B------:R-:W-:Y:S01]  /*3be0*/  LOP3.LUT R5, R10, 0xff, RZ, 0xc0, !PT ;  /* 0x000000ff0a057812 */ /* 0x000fe200078ec0ff */
[----:B------:R-:W-:Y:S01]  /*3bf0*/  @!P4 FADD.FTZ R228, -R228, -RZ ;  /* 0x800000ffe4e4c221 */ /* 0x000fe20000010100 */
[----:B------:R-:W-:Y:S03]  /*3c00*/  ISETP.LE.U32.AND P0, PT, R13, UR27, PT ;  /* 0x0000001b0d007c0c */ /* 0x000fe6000bf03070 */
[----:B------:R-:W-:Y:S01]  /*3c10*/  MUFU.EX2 R208, R46 ;  /* 0x0000002e00d07308 */ /* 0x000fe20000000800 */
[----:B------:R-:W-:Y:S01]  /*3c20*/  ISETP.LE.U32.AND P5, PT, R5, UR27, PT ;  /* 0x0000001b05007c0c */ /* 0x000fe2000bfa3070 */
[----:B---3--:R-:W-:Y:S01]  /*3c30*/  @!P3 FADD.FTZ R204, -R204, -RZ ;  /* 0x800000ffccccb221 */ /* 0x008fe20000010100 */
[----:B------:R-:W-:Y:S01]  /*3c40*/  ISETP.LE.U32.AND P3, PT, R18, UR27, PT ;  /* 0x0000001b12007c0c */ /* 0x000fe2000bf63070 */
[----:B----4-:R-:W-:Y:S01]  /*3c50*/  @!P1 FADD.FTZ R205, -R205, -RZ ;  /* 0x800000ffcdcd9221 */ /* 0x010fe20000010100 */
[----:B------:R-:W-:Y:S01]  /*3c60*/  ISETP.GT.U32.AND P1, PT, R12, UR27, PT ;  /* 0x0000001b0c007c0c */ /* 0x000fe2000bf24070 */
[----:B------:R-:W-:Y:S01]  /*3c70*/  FFMA.FTZ R43, R43, UR28, -R0 ;  /* 0x0000001c2b2b7c23 */ /* 0x000fe20008010800 */
[----:B------:R-:W-:Y:S03]  /*3c80*/  LOP3.LUT R5, R16, 0xffff, RZ, 0xc0, !PT ;  /* 0x0000ffff10057812 */ /* 0x000fe600078ec0ff */
[----:B------:R-:W2:Y:S01]  /*3c90*/  MUFU.EX2 R207, R47 ;  /* 0x0000002f00cf7308 */ /* 0x000ea20000000800 */
[----:B------:R-:W-:Y:S01]  /*3ca0*/  LOP3.LUT R4, R4, 0xff, RZ, 0xc0, !PT ;  /* 0x000000ff04047812 */ /* 0x000fe200078ec0ff */
[--C-:B------:R-:W-:Y:S01]  /*3cb0*/  FFMA.FTZ R64, R64, UR28, -R138.reuse ;  /* 0x0000001c40407c23 */ /* 0x100fe2000801088a */
[----:B------:R-:W-:Y:S01]  /*3cc0*/  SHF.R.U32.HI R5, RZ, 0x8, R5 ;  /* 0x00000008ff057819 */ /* 0x000fe20000011605 */
[----:B-1----:R-:W-:Y:S01]  /*3cd0*/  @!P0 FADD.FTZ R203, -R203, -RZ ;  /* 0x800000ffcbcb8221 */ /* 0x002fe20000010100 */
[----:B------:R-:W-:Y:S01]  /*3ce0*/  ISETP.GT.U32.AND P0, PT, R15, UR27, PT ;  /* 0x0000001b0f007c0c */ /* 0x000fe2000bf04070 */
[----:B------:R-:W-:Y:S01]  /*3cf0*/  @!P5 FADD.FTZ R213, -R213, -RZ ;  /* 0x800000ffd5d5d221 */ /* 0x000fe20000010100 */
[----:B------:R-:W-:Y:S03]  /*3d00*/  ISETP.GT.U32.AND P5, PT, R17, UR27, PT ;  /* 0x0000001b11007c0c */ /* 0x000fe6000bfa4070 */
[----:B------:R-:W1:Y:S01]  /*3d10*/  MUFU.EX2 R159, R53 ;  /* 0x00000035009f7308 */ /* 0x000e620000000800 */
[----:B------:R-:W-:Y:S01]  /*3d20*/  LOP3.LUT R5, R5, 0xffff, RZ, 0xc0, !PT ;  /* 0x0000ffff05057812 */ /* 0x000fe200078ec0ff */
[----:B------:R-:W-:Y:S01]  /*3d30*/  @!P3 FADD.FTZ R166, -R166, -RZ ;  /* 0x800000ffa6a6b221 */ /* 0x000fe20000010100 */
[----:B------:R-:W-:Y:S01]  /*3d40*/  @P1 FADD.FTZ R202, -R202, -RZ ;  /* 0x800000ffcaca1221 */ /* 0x000fe20000010100 */
[----:B------:R-:W-:Y:S01]  /*3d50*/  ISETP.GT.U32.AND P1, PT, R21, UR27, PT ;  /* 0x0000001b15007c0c */ /* 0x000fe2000bf24070 */
[----:B------:R-:W-:Y:S01]  /*3d60*/  FFMA.FTZ R138, R65, UR28, -R138 ;  /* 0x0000001c418a7c23 */ /* 0x000fe2000801088a */
[----:B------:R-:W-:Y:S01]  /*3d70*/  ISETP.LE.U32.AND P3, PT, R5, UR27, PT ;  /* 0x0000001b05007c0c */ /* 0x000fe2000bf63070 */
[--C-:B------:R-:W-:Y:S03]  /*3d80*/  FFMA.FTZ R62, R62, UR28, -R0.reuse ;  /* 0x0000001c3e3e7c23 */ /* 0x100fe60008010800 */
[----:B------:R-:W3:Y:S01]  /*3d90*/  MUFU.EX2 R173, R51 ;  /* 0x0000003300ad7308 */ /* 0x000ee20000000800 */
[----:B------:R-:W-:Y:S01]  /*3da0*/  SHF.R.U32.HI R9, RZ, 0x18, R9 ;  /* 0x00000018ff097819 */ /* 0x000fe20000011609 */
[----:B--2---:R-:W-:Y:S01]  /*3db0*/  @P0 FADD.FTZ R207, -R207, -RZ ;  /* 0x800000ffcfcf0221 */ /* 0x004fe20000010100 */
[----:B------:R-:W-:Y:S01]  /*3dc0*/  ISETP.LE.U32.AND P0, PT, R4, UR27, PT ;  /* 0x0000001b04007c0c */ /* 0x000fe2000bf03070 */
[----:B------:R-:W-:Y:S01]  /*3dd0*/  @P5 FADD.FTZ R208, -R208, -RZ ;  /* 0x800000ffd0d05221 */ /* 0x000fe20000010100 */
[----:B------:R-:W-:Y:S01]  /*3de0*/  ISETP.GT.U32.AND P5, PT, R22, UR27, PT ;  /* 0x0000001b16007c0c */ /* 0x000fe2000bfa4070 */
[--C-:B------:R-:W-:Y:S01]  /*3df0*/  FFMA.FTZ R58, R58, UR28, -R0.reuse ;  /* 0x0000001c3a3a7c23 */ /* 0x100fe20008010800 */
[----:B------:R-:W-:Y:S03]  /*3e00*/  LOP3.LUT R4, R14, 0xff, RZ, 0xc0, !PT ;  /* 0x000000ff0e047812 */ /* 0x000fe600078ec0ff */
[----:B------:R-:W2:Y:S01]  /*3e10*/  MUFU.EX2 R199, R38 ;  /* 0x0000002600c77308 */ /* 0x000ea20000000800 */
[----:B------:R-:W-:Y:S01]  /*3e20*/  @P1 FADD.FTZ R174, -R174, -RZ ;  /* 0x800000ffaeae1221 */ /* 0x000fe20000010100 */
[----:B------:R-:W-:Y:S01]  /*3e30*/  F2FP.RELU.BF16.F32.PACK_AB R7, R211, R214 ;  /* 0x000000d6d307723e */ /* 0x000fe200000018ff */
[----:B-1----:R-:W-:Y:S01]  /*3e40*/  @!P3 FADD.FTZ R159, -R159, -RZ ;  /* 0x800000ff9f9fb221 */ /* 0x002fe20000010100 */
[----:B------:R-:W-:Y:S01]  /*3e50*/  ISETP.GT.U32.AND P3, PT, R164, UR27, PT ;  /* 0x0000001ba4007c0c */ /* 0x000fe2000bf64070 */
[--C-:B------:R-:W-:Y:S01]  /*3e60*/  FFMA.FTZ R59, R59, UR28, -R0.reuse ;  /* 0x0000001c3b3b7c23 */ /* 0x100fe20008010800 */
[----:B------:R-:W-:Y:S01]  /*3e70*/  ISETP.LE.U32.AND P1, PT, R4, UR27, PT ;  /* 0x0000001b04007c0c */ /* 0x000fe2000bf23070 */
[----:B------:R1:W-:Y:S03]  /*3e80*/  STS [R152+0x1c000], R7 ;  /* 0x01c0000798007388 */ /* 0x0003e60000000800 */
[----:B------:R-:W4:Y:S01]  /*3e90*/  MUFU.EX2 R162, R137 ;  /* 0x0000008900a27308 */ /* 0x000f220000000800 */
[----:B------:R-:W-:Y:S01]  /*3ea0*/  LOP3.LUT R4, R14, 0xffff, RZ, 0xc0, !PT ;  /* 0x0000ffff0e047812 */ /* 0x000fe200078ec0ff */
[----:B---3--:R-:W-:Y:S01]  /*3eb0*/  @P5 FADD.FTZ R173, -R173, -RZ ;  /* 0x800000ffadad5221 */ /* 0x008fe20000010100 */
[----:B------:R-:W-:Y:S01]  /*3ec0*/  ISETP.GT.U32.AND P5, PT, R163, UR27, PT ;  /* 0x0000001ba3007c0c */ /* 0x000fe2000bfa4070 */
[----:B------:R-:W-:Y:S01]  /*3ed0*/  FFMA.FTZ R0, R63, UR28, -R0 ;  /* 0x0000001c3f007c23 */ /* 0x000fe20008010800 */
[----:B------:R-:W-:Y:S01]  /*3ee0*/  SHF.R.U32.HI R4, RZ, 0x8, R4 ;  /* 0x00000008ff047819 */ /* 0x000fe20000011604 */
[--C-:B------:R-:W-:Y:S01]  /*3ef0*/  FFMA.FTZ R56, R56, UR28, -R136.reuse ;  /* 0x0000001c38387c23 */ /* 0x100fe20008010888 */
[----:B------:R-:W-:Y:S03]  /*3f00*/  F2FP.RELU.BF16.F32.PACK_AB R6, R216, R218 ;  /* 0x000000dad806723e */ /* 0x000fe600000018ff */
[----:B------:R-:W3:Y:S01]  /*3f10*/  MUFU.EX2 R161, R52 ;  /* 0x0000003400a17308 */ /* 0x000ee20000000800 */
[----:B--2---:R-:W-:Y:S01]  /*3f20*/  @!P6 FADD.FTZ R199, -R199, -RZ ;  /* 0x800000ffc7c7e221 */ /* 0x004fe20000010100 */
[----:B------:R-:W-:Y:S01]  /*3f30*/  ISETP.LE.U32.AND P6, PT, R9, UR27, PT ;  /* 0x0000001b09007c0c */ /* 0x000fe2000bfc3070 */
[--C-:B------:R-:W-:Y:S01]  /*3f40*/  FFMA.FTZ R57, R57, UR28, -R136.reuse ;  /* 0x0000001c39397c23 */ /* 0x100fe20008010888 */
[----:B------:R-:W-:Y:S01]  /*3f50*/  LOP3.LUT R4, R4, 0xffff, RZ, 0xc0, !PT ;  /* 0x0000ffff04047812 */ /* 0x000fe200078ec0ff */
[--C-:B------:R-:W-:Y:S01]  /*3f60*/  FFMA.FTZ R60, R60, UR28, -R136.reuse ;  /* 0x0000001c3c3c7c23 */ /* 0x100fe20008010888 */
[----:B------:R-:W-:Y:S01]  /*3f70*/  F2FP.RELU.BF16.F32.PACK_AB R9, R229, R210 ;  /* 0x000000d2e509723e */ /* 0x000fe200000018ff */
[----:B------:R-:W-:Y:S03]  /*3f80*/  FFMA.FTZ R136, R61, UR28, -R136 ;  /* 0x0000001c3d887c23 */ /* 0x000fe60008010888 */
[----:B------:R-:W2:Y:S01]  /*3f90*/  MUFU.EX2 R163, R66 ;  /* 0x0000004200a37308 */ /* 0x000ea20000000800 */
[----:B----4-:R-:W-:Y:S01]  /*3fa0*/  @P3 FADD.FTZ R162, -R162, -RZ ;  /* 0x800000ffa2a23221 */ /* 0x010fe20000010100 */
[----:B------:R-:W-:Y:S01]  /*3fb0*/  ISETP.LE.U32.AND P3, PT, R4, UR27, PT ;  /* 0x0000001b04007c0c */ /* 0x000fe2000bf63070 */
[----:B------:R-:W-:Y:S01]  /*3fc0*/  IMAD.IADD R4, R152, 0x1, R240 ;  /* 0x0000000198047824 */ /* 0x000fe200078e02f0 */
[----:B------:R-:W-:Y:S01]  /*3fd0*/  STS [R152+0x1c400], R9 ;  /* 0x01c4000998007388 */ /* 0x000fe20000000800 */
[----:B------:R-:W-:Y:S01]  /*3fe0*/  PRMT R5, R14, 0x7632, R5 ;  /* 0x000076320e057816 */ /* 0x000fe20000000005 */
[----:B------:R-:W-:Y:S01]  /*3ff0*/  UIADD3 UR43, UPT, UPT, UR29, 0x1, URZ ;  /* 0x000000011d2b7890 */ /* 0x000fe2000fffe0ff */
[----:B------:R-:W-:Y:S01]  /*4000*/  F2FP.RELU.BF16.F32.PACK_AB R8, R233, R232 ;  /* 0x000000e8e908723e */ /* 0x000fe200000018ff */
[----:B------:R4:W-:Y:S01]  /*4010*/  STS [R4+0x1c000], R6 ;  /* 0x01c0000604007388 */ /* 0x0009e20000000800 */
[----:B---3--:R-:W-:Y:S01]  /*4020*/  @!P2 FADD.FTZ R161, -R161, -RZ ;  /* 0x800000ffa1a1a221 */ /* 0x008fe20000010100 */
[----:B------:R-:W-:Y:S01]  /*4030*/  ISETP.GT.U32.AND P2, PT, R167, UR27, PT ;  /* 0x0000001ba7007c0c */ /* 0x000fe2000bf44070 */
[----:B------:R-:W3:Y:S01]  /*4040*/  MUFU.EX2 R212, R43 ;  /* 0x0000002b00d47308 */ /* 0x000ee20000000800 */
[----:B------:R-:W-:Y:S01]  /*4050*/  LOP3.LUT R5, R5, 0xff, RZ, 0xc0, !PT ;  /* 0x000000ff05057812 */ /* 0x000fe200078ec0ff */
[----:B------:R-:W-:Y:S01]  /*4060*/  UISETP.NE.AND UP0, UPT, UR43, 0x1, UPT ;  /* 0x000000012b00788c */ /* 0x000fe2000bf05270 */
[----:B-1----:R-:W-:Y:S02]  /*4070*/  F2FP.RELU.BF16.F32.PACK_AB R7, R236, R237 ;  /* 0x000000edec07723e */ /* 0x002fe400000018ff */
[----:B------:R-:W-:Y:S02]  /*4080*/  SHF.R.U32.HI R16, RZ, 0x18, R16 ;  /* 0x00000018ff107819 */ /* 0x000fe40000011610 */
[----:B------:R-:W-:Y:S03]  /*4090*/  ISETP.LE.U32.AND P4, PT, R141, UR27, PT ;  /* 0x0000001b8d007c0c */ /* 0x000fe6000bf83070 */
[----:B------:R-:W1:Y:S01]  /*40a0*/  MUFU.EX2 R165, R49 ;  /* 0x0000003100a57308 */ /* 0x000e620000000800 */
[----:B------:R-:W-:Y:S01]  /*40b0*/  SHF.R.U32.HI R14, RZ, 0x18, R14 ;  /* 0x00000018ff0e7819 */ /* 0x000fe2000001160e */
[----:B--2---:R-:W-:Y:S01]  /*40c0*/  @P2 FADD.FTZ R163, -R163, -RZ ;  /* 0x800000ffa3a32221 */ /* 0x004fe20000010100 */
[----:B------:R-:W-:Y:S02]  /*40d0*/  ISETP.LE.U32.AND P2, PT, R5, UR27, PT ;  /* 0x0000001b05007c0c */ /* 0x000fe4000bf43070 */
[----:B------:R-:W-:Y:S05]  /*40e0*/  F2FP.RELU.BF16.F32.PACK_AB R5, R222, R224 ;  /* 0x000000e0de05723e */ /* 0x000fea00000018ff */
[----:B------:R-:W2:Y:S01]  /*40f0*/  MUFU.EX2 R170, R54 ;  /* 0x0000003600aa7308 */ /* 0x000ea20000000800 */
[----:B---3--:R-:W-:Y:S01]  /*4100*/  @!P6 FADD.FTZ R212, -R212, -RZ ;  /* 0x800000ffd4d4e221 */ /* 0x008fe20000010100 */
[----:B------:R-:W-:Y:S01]  /*4110*/  ISETP.GT.U32.AND P6, PT, R19, UR27, PT ;  /* 0x0000001b13007c0c */ /* 0x000fe2000bfc4070 */
[----:B------:R3:W-:Y:S01]  /*4120*/  STS [R4+0x1c400], R5 ;  /* 0x01c4000504007388 */ /* 0x0007e20000000800 */
[----:B----4-:R-:W-:Y:S03]  /*4130*/  F2FP.RELU.BF16.F32.PACK_AB R6, R230, R231 ;  /* 0x000000e7e606723e */ /* 0x010fe600000018ff */
[----:B------:R4:W-:Y:S03]  /*4140*/  STS [R152+0x1e000], R8 ;  /* 0x01e0000898007388 */ /* 0x0009e60000000800 */
[----:B------:R-:W3:Y:S01]  /*4150*/  MUFU.EX2 R168, R55 ;  /* 0x0000003700a87308 */ /* 0x000ee20000000800 */
[----:B------:R4:W-:Y:S04]  /*4160*/  STS [R152+0x1e400], R7 ;  /* 0x01e4000798007388 */ /* 0x0009e80000000800 */
[----:B-1----:R-:W-:Y:S01]  /*4170*/  @P6 FADD.FTZ R165, -R165, -RZ ;  /* 0x800000ffa5a56221 */ /* 0x002fe20000010100 */
[----:B------:R1:W-:Y:S01]  /*4180*/  STS [R4+0x1e000], R6 ;  /* 0x01e0000604007388 */ /* 0x0003e20000000800 */
[----:B------:R-:W-:Y:S03]  /*4190*/  ISETP.LE.U32.AND P6, PT, R16, UR27, PT ;  /* 0x0000001b10007c0c */ /* 0x000fe6000bfc3070 */
[----:B------:R-:W1:Y:S01]  /*41a0*/  MUFU.EX2 R157, R64 ;  /* 0x00000040009d7308 */ /* 0x000e620000000800 */
[----:B--2---:R-:W-:Y:S01]  /*41b0*/  @!P0 FADD.FTZ R170, -R170, -RZ ;  /* 0x800000ffaaaa8221 */ /* 0x004fe20000010100 */
[----:B------:R-:W-:Y:S08]  /*41c0*/  ISETP.LE.U32.AND P0, PT, R26, UR27, PT ;  /* 0x0000001b1a007c0c */ /* 0x000ff0000bf03070 */
[----:B------:R-:W2:Y:S01]  /*41d0*/  MUFU.EX2 R158, R138 ;  /* 0x0000008a009e7308 */ /* 0x000ea20000000800 */
[----:B---3--:R-:W-:Y:S01]  /*41e0*/  F2FP.RELU.BF16.F32.PACK_AB R5, R234, R235 ;  /* 0x000000ebea05723e */ /* 0x008fe200000018ff */
[----:B------:R-:W-:Y:S01]  /*41f0*/  @!P6 FADD.FTZ R168, -R168, -RZ ;  /* 0x800000ffa8a8e221 */ /* 0x000fe20000010100 */
[----:B------:R-:W-:Y:S02]  /*4200*/  ISETP.GT.U32.AND P6, PT, R25, UR27, PT ;  /* 0x0000001b19007c0c */ /* 0x000fe4000bfc4070 */
[----:B----4-:R-:W-:Y:S01]  /*4210*/  F2FP.RELU.BF16.F32.PACK_AB R8, R204, R205 ;  /* 0x000000cdcc08723e */ /* 0x010fe200000018ff */
[----:B------:R3:W-:Y:S04]  /*4220*/  STS [R4+0x1e400], R5 ;  /* 0x01e4000504007388 */ /* 0x0007e80000000800 */
[----:B------:R4:W4:Y:S01]  /*4230*/  MUFU.EX2 R171, R0 ;  /* 0x0000000000ab7308 */ /* 0x0009220000000800 */
[----:B-1----:R-:W-:Y:S01]  /*4240*/  @!P4 FADD.FTZ R157, -R157, -RZ ;  /* 0x800000ff9d9dc221 */ /* 0x002fe20000010100 */
[----:B------:R-:W-:Y:S02]  /*4250*/  F2FP.RELU.BF16.F32.PACK_AB R7, R206, R209 ;  /* 0x000000d1ce07723e */ /* 0x000fe400000018ff */
[----:B------:R-:W-:Y:S02]  /*4260*/  ISETP.GT.U32.AND P4, PT, R23, UR27, PT ;  /* 0x0000001b17007c0c */ /* 0x000fe4000bf84070 */
[----:B------:R-:W-:Y:S01]  /*4270*/  F2FP.RELU.BF16.F32.PACK_AB R6, R215, R217 ;  /* 0x000000d9d706723e */ /* 0x000fe200000018ff */
[----:B------:R1:W-:Y:S03]  /*4280*/  STS [R154+0x1c000], R7 ;  /* 0x01c000079a007388 */ /* 0x0003e60000000800 */
[----:B------:R-:W1:Y:S01]  /*4290*/  MUFU.EX2 R175, R56 ;  /* 0x0000003800af7308 */ /* 0x000e620000000800 */
[----:B--2---:R-:W-:Y:S01]  /*42a0*/  @P5 FADD.FTZ R158, -R158, -RZ ;  /* 0x800000ff9e9e5221 */ /* 0x004fe20000010100 */
[----:B------:R-:W-:Y:S01]  /*42b0*/  ISETP.LE.U32.AND P5, PT, R14, UR27, PT ;  /* 0x0000001b0e007c0c */ /* 0x000fe2000bfa3070 */
[----:B------:R2:W-:Y:S07]  /*42c0*/  STS [R154+0x1c400], R6 ;  /* 0x01c400069a007388 */ /* 0x0005ee0000000800 */
[----:B------:R-:W2:Y:S01]  /*42d0*/  MUFU.EX2 R169, R57 ;  /* 0x0000003900a97308 */ /* 0x000ea20000000800 */
[----:B----4-:R-:W-:Y:S01]  /*42e0*/  F2FP.RELU.BF16.F32.PACK_AB R0, R162, R163 ;  /* 0x000000a3a200723e */ /* 0x010fe200000018ff */
[----:B------:R-:W-:Y:S01]  /*42f0*/  @P4 FADD.FTZ R171, -R171, -RZ ;  /* 0x800000ffabab4221 */ /* 0x000fe20000010100 */
[----:B------:R-:W-:Y:S02]  /*4300*/  FSETP.GE.FTZ.AND P4, PT, R206, RZ, PT ;  /* 0x000000ffce00720b */ /* 0x000fe40003f96000 */
[----:B---3--:R-:W-:Y:S05]  /*4310*/  F2FP.RELU.BF16.F32.PACK_AB R5, R196, R197 ;  /* 0x000000c5c405723e */ /* 0x008fea00000018ff */
[----:B------:R-:W3:Y:S01]  /*4320*/  MUFU.EX2 R179, R58 ;  /* 0x0000003a00b37308 */ /* 0x000ee20000000800 */
[----:B------:R-:W-:Y:S01]  /*4330*/  F2FP.RELU.BF16.F32.PACK_AB R4, R200, R201 ;  /* 0x000000c9c804723e */ /* 0x000fe200000018ff */
[----:B-1----:R-:W-:Y:S01]  /*4340*/  @!P1 FADD.FTZ R175, -R175, -RZ ;  /* 0x800000ffafaf9221 */ /* 0x002fe20000010100 */
[----:B------:R-:W-:Y:S01]  /*4350*/  ISETP.GT.U32.AND P1, PT, R24, UR27, PT ;  /* 0x0000001b18007c0c */ /* 0x000fe2000bf24070 */
[----:B------:R1:W-:Y:S01]  /*4360*/  STS [R156+0x1c000], R5 ;  /* 0x01c000059c007388 */ /* 0x0003e20000000800 */
[----:B------:R-:W-:Y:S03]  /*4370*/  F2FP.RELU.BF16.F32.PACK_AB R7, R223, R221 ;  /* 0x000000dddf07723e */ /* 0x000fe600000018ff */
[----:B------:R4:W-:Y:S02]  /*4380*/  STS [R156+0x1c400], R4 ;  /* 0x01c400049c007388 */ /* 0x0009e40000000800 */
[----:B------:R-:W1:Y:S01]  /*4390*/  MUFU.EX2 R177, R59 ;  /* 0x0000003b00b17308 */ /* 0x000e620000000800 */
[----:B--2---:R-:W-:Y:S01]  /*43a0*/  @!P3 FADD.FTZ R169, -R169, -RZ ;  /* 0x800000ffa9a9b221 */ /* 0x004fe20000010100 */
[----:B------:R-:W-:Y:S01]  /*43b0*/  F2FP.RELU.BF16.F32.PACK_AB R6, R227, R228 ;  /* 0x000000e4e306723e */ /* 0x000fe200000018ff */
[----:B------:R2:W-:Y:S01]  /*43c0*/  STS [R154+0x1e000], R7 ;  /* 0x01e000079a007388 */ /* 0x0005e20000000800 */
[----:B------:R-:W-:Y:S03]  /*43d0*/  FSETP.GE.FTZ.AND P3, PT, R197, RZ, PT ;  /* 0x000000ffc500720b */ /* 0x000fe60003f76000 */
[----:B------:R2:W-:Y:S03]  /*43e0*/  STS [R154+0x1e400], R6 ;  /* 0x01e400069a007388 */ /* 0x0005e60000000800 */
[----:B------:R-:W2:Y:S01]  /*43f0*/  MUFU.EX2 R167, R60 ;  /* 0x0000003c00a77308 */ /* 0x000ea20000000800 */
[----:B---3--:R-:W-:Y:S01]  /*4400*/  @!P2 FADD.FTZ R179, -R179, -RZ ;  /* 0x800000ffb3b3a221 */ /* 0x008fe20000010100 */
[----:B------:R-:W-:Y:S08]  /*4410*/  FSETP.GE.FTZ.AND P2, PT, R214, RZ, PT ;  /* 0x000000ffd600720b */ /* 0x000ff00003f56000 */
[----:B------:R-:W3:Y:S01]  /*4420*/  MUFU.EX2 R164, R136 ;  /* 0x0000008800a47308 */ /* 0x000ee20000000800 */
[----:B-1----:R-:W-:Y:S01]  /*4430*/  @!P5 FADD.FTZ R177, -R177, -RZ ;  /* 0x800000ffb1b1d221 */ /* 0x002fe20000010100 */
[----:B------:R-:W-:Y:S02]  /*4440*/  F2FP.RELU.BF16.F32.PACK_AB R5, R219, R220 ;  /* 0x000000dcdb05723e */ /* 0x000fe400000018ff */
[----:B----4-:R-:W-:Y:S03]  /*4450*/  F2FP.RELU.BF16.F32.PACK_AB R4, R225, R226 ;  /* 0x000000e2e104723e */ /* 0x010fe600000018ff */
[----:B------:R1:W-:Y:S03]  /*4460*/  STS [R156+0x1e000], R5 ;  /* 0x01e000059c007388 */ /* 0x0003e60000000800 */
[----:B------:R-:W4:Y:S01]  /*4470*/  MUFU.EX2 R172, R62 ;  /* 0x0000003e00ac7308 */ /* 0x000f220000000800 */
[----:B--2---:R-:W-:Y:S01]  /*4480*/  @!P0 FADD.FTZ R167, -R167, -RZ ;  /* 0x800000ffa7a78221 */ /* 0x004fe20000010100 */
[----:B------:R-:W-:Y:S01]  /*4490*/  F2FP.RELU.BF16.F32.PACK_AB R7, R176, R178 ;  /* 0x000000b2b007723e */ /* 0x000fe200000018ff */
[----:B------:R2:W-:Y:S01]  /*44a0*/  STS [R156+0x1e400], R4 ;  /* 0x01e400049c007388 */ /* 0x0005e20000000800 */
[----:B------:R-:W-:Y:S03]  /*44b0*/  F2FP.RELU.BF16.F32.PACK_AB R6, R198, R199 ;  /* 0x000000c7c606723e */ /* 0x000fe600000018ff */
[----:B------:R2:W-:Y:S01]  /*44c0*/  STS [R160], R7 ;  /* 0x00000007a0007388 */ /* 0x0005e20000000800 */
[----:B---3--:R-:W-:Y:S03]  /*44d0*/  @P6 FADD.FTZ R164, -R164, -RZ ;  /* 0x800000ffa4a46221 */ /* 0x008fe60000010100 */
[----:B------:R3:W-:Y:S01]  /*44e0*/  STS [R160+0x400], R6 ;  /* 0x00040006a0007388 */ /* 0x0007e20000000800 */
[----:B----4-:R-:W-:Y:S01]  /*44f0*/  @P1 FADD.FTZ R172, -R172, -RZ ;  /* 0x800000ffacac1221 */ /* 0x010fe20000010100 */
[----:B------:R-:W-:Y:S02]  /*4500*/  FSETP.GE.FTZ.AND P1, PT, R211, RZ, PT ;  /* 0x000000ffd300720b */ /* 0x000fe40003f36000 */
[----:B-1----:R-:W-:Y:S01]  /*4510*/  F2FP.RELU.BF16.F32.PACK_AB R5, R165, R166 ;  /* 0x000000a6a505723e */ /* 0x002fe200000018ff */
[----:B--2---:R-:W-:Y:S01]  /*4520*/  IMAD.IADD R4, R240, 0x1, R160 ;  /* 0x00000001f0047824 */ /* 0x004fe200078e02a0 */
[----:B------:R-:W-:Y:S04]  /*4530*/  F2FP.RELU.BF16.F32.PACK_AB R7, R212, R213 ;  /* 0x000000d5d407723e */ /* 0x000fe800000018ff */
[----:B------:R1:W-:Y:S01]  /*4540*/  STS [R4], R5 ;  /* 0x0000000504007388 */ /* 0x0003e20000000800 */
[----:B---3--:R-:W-:Y:S05]  /*4550*/  F2FP.RELU.BF16.F32.PACK_AB R6, R173, R174 ;  /* 0x000000aead06723e */ /* 0x008fea00000018ff */
[----:B------:R2:W-:Y:S04]  /*4560*/  STS [R4+0x400], R6 ;  /* 0x0004000604007388 */ /* 0x0005e80000000800 */
[----:B------:R3:W-:Y:S04]  /*4570*/  STS [R160+0x2000], R8 ;  /* 0x00200008a0007388 */ /* 0x0007e80000000800 */
[----:B------:R4:W-:Y:S01]  /*4580*/  STS [R160+0x2400], R7 ;  /* 0x00240007a0007388 */ /* 0x0009e20000000800 */
[----:B-1----:R-:W-:Y:S05]  /*4590*/  F2FP.RELU.BF16.F32.PACK_AB R5, R202, R203 ;  /* 0x000000cbca05723e */ /* 0x002fea00000018ff */
[----:B------:R1:W-:Y:S01]  /*45a0*/  STS [R4+0x2000], R5 ;  /* 0x0020000504007388 */ /* 0x0003e20000000800 */
[----:B--2---:R-:W-:Y:S02]  /*45b0*/  F2FP.RELU.BF16.F32.PACK_AB R6, R168, R170 ;  /* 0x000000aaa806723e */ /* 0x004fe400000018ff */
[----:B---3--:R-:W-:Y:S02]  /*45c0*/  F2FP.RELU.BF16.F32.PACK_AB R8, R207, R208 ;  /* 0x000000d0cf08723e */ /* 0x008fe400000018ff */
[----:B----4-:R-:W-:Y:S03]  /*45d0*/  F2FP.RELU.BF16.F32.PACK_AB R7, R159, R161 ;  /* 0x000000a19f07723e */ /* 0x010fe600000018ff */
[----:B------:R2:W-:Y:S04]  /*45e0*/  STS [R4+0x2400], R8 ;  /* 0x0024000804007388 */ /* 0x0005e80000000800 */
[----:B------:R3:W-:Y:S04]  /*45f0*/  STS [R153], R7 ;  /* 0x0000000799007388 */ /* 0x0007e80000000800 */
[----:B------:R4:W-:Y:S04]  /*4600*/  STS [R153+0x400], R6 ;  /* 0x0004000699007388 */ /* 0x0009e80000000800 */
[----:B------:R4:W-:Y:S01]  /*4610*/  STS [R155+0x400], R0 ;  /* 0x000400009b007388 */ /* 0x0009e20000000800 */
[----:B-1----:R-:W-:Y:S05]  /*4620*/  F2FP.RELU.BF16.F32.PACK_AB R5, R158, R157 ;  /* 0x0000009d9e05723e */ /* 0x002fea00000018ff */
[----:B------:R1:W-:Y:S01]  /*4630*/  STS [R155], R5 ;  /* 0x000000059b007388 */ /* 0x0003e20000000800 */
[----:B--2---:R-:W-:Y:S02]  /*4640*/  F2FP.RELU.BF16.F32.PACK_AB R4, R171, R172 ;  /* 0x000000acab04723e */ /* 0x004fe400000018ff */
[----:B---3--:R-:W-:Y:S02]  /*4650*/  F2FP.RELU.BF16.F32.PACK_AB R7, R169, R175 ;  /* 0x000000afa907723e */ /* 0x008fe400000018ff */
[----:B----4-:R-:W-:Y:S03]  /*4660*/  F2FP.RELU.BF16.F32.PACK_AB R6, R177, R179 ;  /* 0x000000b3b106723e */ /* 0x010fe600000018ff */
[----:B------:R-:W-:Y:S01]  /*4670*/  STS [R153+0x2000], R7 ;  /* 0x0020000799007388 */ /* 0x000fe20000000800 */
[----:B------:R-:W-:Y:S03]  /*4680*/  LOP3.LUT R0, R183, 0x8, R190, 0x78, !PT ;  /* 0x00000008b7007812 */ /* 0x000fe600078e78be */
[----:B------:R-:W-:Y:S01]  /*4690*/  STS [R153+0x2400], R6 ;  /* 0x0024000699007388 */ /* 0x000fe20000000800 */
[----:B------:R-:W-:Y:S03]  /*46a0*/  LOP3.LUT R0, R187, R0, RZ, 0xfc, !PT ;  /* 0x00000000bb007212 */ /* 0x000fe600078efcff */
[----:B------:R-:W-:Y:S01]  /*46b0*/  STS [R155+0x2400], R4 ;  /* 0x002400049b007388 */ /* 0x000fe20000000800 */
[----:B-1----:R-:W-:Y:S02]  /*46c0*/  F2FP.RELU.BF16.F32.PACK_AB R5, R164, R167 ;  /* 0x000000a7a405723e */ /* 0x002fe400000018ff */
[----:B------:R-:W-:Y:S03]  /*46d0*/  LEA R148, R0, UR4, 0x1 ;  /* 0x0000000400947c11 */ /* 0x000fe6000f8e08ff */
[----:B------:R-:W-:Y:S02]  /*46e0*/  STS [R155+0x2000], R5 ;  /* 0x002000059b007388 */ /* 0x000fe40000000800 */
[C---:B------:R-:W-:Y:S02]  /*46f0*/  IMAD.IADD R150, R148.reuse, 0x1, R189 ;  /* 0x0000000194967824 */ /* 0x040fe400078e02bd */
[----:B------:R-:W-:Y:S01]  /*4700*/  LDSM.16.M88.4 R64, [R148+0x8000] ;  /* 0x008000009440783b */ /* 0x000fe20000000200 */
[----:B------:R-:W-:Y:S07]  /*4710*/  IMAD.IADD R149, R148, 0x1, R185 ;  /* 0x0000000194957824 */ /* 0x000fee00078e02b9 */
        /* <DEDUP_REMOVED lines=9> */
[----:B---3--:R-:W-:Y:S01]  /*47b0*/  IMAD.U32 R2, RZ, RZ, UR42 ;  /* 0x0000002aff027e24 */ /* 0x008fe2000f8e00ff */
        /* <DEDUP_REMOVED lines=26> */
[----:B-1----:R-:W3:Y:S01]  /*4960*/  LDL R180, [R1+0x10] ;  /* 0x0000100001b47983 */ /* 0x002ee20000100800 */
        /* <DEDUP_REMOVED lines=22> */
[----:B-1----:R-:W-:Y:S05]  /*4ad0*/  IMAD.U32 R3, RZ, RZ, UR5 ;  /* 0x00000005ff037e24 */ /* 0x002fea000f8e00ff */
[-C--:B--2---:R-:W-:Y:S08]  /*4ae0*/  HMMA.16816.F32.BF16 R36, R132, R136.reuse, R36 ;  /* 0x000000888424723c */ /* 0x084ff00000041824 */
[C---:B------:R-:W-:Y:S08]  /*4af0*/  HMMA.16816.F32.BF16 R40, R140.reuse, R136, R40 ;  /* 0x000000888c28723c */ /* 0x040ff00000041828 */
[-C--:B------:R-:W-:Y:S08]  /*4b00*/  HMMA.16816.F32.BF16 R44, R140, R138.reuse, R44 ;  /* 0x0000008a8c2c723c */ /* 0x080ff0000004182c */
[C---:B------:R-:W-:Y:S01]  /*4b10*/  HMMA.16816.F32.BF16 R48, R132.reuse, R138, R48 ;  /* 0x0000008a8430723c */ /* 0x040fe20000041830 */
[----:B------:R-:W-:Y:S07]  /*4b20*/  LDSM.16.M88.4 R136, [R181+0x10000] ;  /* 0x01000000b588783b */ /* 0x000fee0000000200 */
[-C--:B------:R-:W-:Y:S08]  /*4b30*/  HMMA.16816.F32.BF16 R52, R132, R144.reuse, R52 ;  /* 0x000000908434723c */ /* 0x080ff00000041834 */
[C---:B------:R-:W-:Y:S04]  /*4b40*/  HMMA.16816.F32.BF16 R56, R140.reuse, R144, R56 ;  /* 0x000000908c38723c */ /* 0x040fe80000041838 */
[----:B------:R-:W-:Y:S04]  /*4b50*/  IMAD.IADD R144, R189, 0x1, R149 ;  /* 0x00000001bd907824 */ /* 0x000fe800078e0295 */
[-C--:B------:R-:W-:Y:S08]  /*4b60*/  HMMA.16816.F32.BF16 R60, R140, R146.reuse, R60 ;  /* 0x000000928c3c723c */ /* 0x080ff0000004183c */
[----:B------:R-:W-:Y:S01]  /*4b70*/  HMMA.16816.F32.BF16 R64, R132, R146, R64 ;  /* 0x000000928440723c */ /* 0x000fe20000041840 */
[----:B------:R-:W1:Y:S03]  /*4b80*/  LDSM.16.M88.4 R132, [R144+0x8000] ;  /* 0x008000009084783b */ /* 0x000e660000000200 */
[C---:B---3--:R-:W-:Y:S04]  /*4b90*/  LEA R2, P0, R180.reuse, R2, 0x2 ;  /* 0x00000002b4027211 */ /* 0x048fe800078010ff */
[----:B------:R-:W-:Y:S02]  /*4ba0*/  LEA.HI.X R3, R180, R3, RZ, 0x2, P0 ;  /* 0x00000003b4037211 */ /* 0x000fe400000f14ff */
[----:B------:R-:W-:Y:S03]  /*4bb0*/  FSETP.GE.FTZ.AND P0, PT, R210, RZ, PT ;  /* 0x000000ffd200720b */ /* 0x000fe60003f16000 */
[----:B------:R-:W2:Y:S04]  /*4bc0*/  LDG.E R151, desc[UR24][R2.64] ;  /* 0x0000001802977981 */ /* 0x000ea8000c1e1900 */
[----:B------:R-:W3:Y:S01]  /*4bd0*/  LDG.E R145, desc[UR24][R2.64+0x20] ;  /* 0x0000201802917981 */ /* 0x000ee2000c1e1900 */
[-C--:B-1----:R-:W-:Y:S11]  /*4be0*/  HMMA.16816.F32.BF16 R4, R132, R136.reuse, R4 ;  /* 0x000000888404723c */ /* 0x082ff60000041804 */
[----:B------:R-:W-:Y:S08]  /*4bf0*/  @!UPT UIADD3 URZ, UPT, UPT, URZ, URZ, URZ ;  /* 0x000000fffffff290 */ /* 0x000ff0000fffe0ff */
[C---:B--2---:R-:W-:Y:S01]  /*4c00*/  FADD.FTZ R140, -R151.reuse, R4 ;  /* 0x00000004978c7221 */ /* 0x044fe20000010100 */
[----:B------:R-:W-:Y:S01]  /*4c10*/  FADD.FTZ R4, -R151, R5 ;  /* 0x0000000597047221 */ /* 0x000fe20000010100 */
[----:B---3--:R-:W-:Y:S03]  /*4c20*/  FADD.FTZ R0, -R145, R6 ;  /* 0x0000000691007221 */ /* 0x008fe60000010100 */
[-C--:B------:R-:W-:Y:S02]  /*4c30*/  FSEL R5, R140, R151.reuse, P2 ;  /* 0x000000978c057208 */ /* 0x080fe40001000000 */
[----:B------:R-:W-:Y:S01]  /*4c40*/  FSEL R4, R4, R151, P1 ;  /* 0x0000009704047208 */ /* 0x000fe20000800000 */
[----:B------:R-:W1:Y:S01]  /*4c50*/  LDSM.16.M88.4 R140, [R144+0xa000] ;  /* 0x00a00000908c783b */ /* 0x000e620000000200 */
[----:B------:R-:W-:Y:S01]  /*4c60*/  FSEL R0, R0, R145, P0 ;  /* 0x0000009100007208 */ /* 0x000fe20000000000 */
[----:B------:R-:W-:Y:S01]  /*4c70*/  FMUL.FTZ R6, R214, R5 ;  /* 0x00000005d6067220 */ /* 0x000fe20000410000 */
[----:B------:R-:W-:Y:S01]  /*4c80*/  FSETP.GE.FTZ.AND P2, PT, R218, RZ, PT ;  /* 0x000000ffda00720b */ /* 0x000fe20003f56000 */
[----:B------:R-:W-:Y:S01]  /*4c90*/  FMUL.FTZ R5, R211, R4 ;  /* 0x00000004d3057220 */ /* 0x000fe20000410000 */
[----:B------:R-:W-:Y:S01]  /*4ca0*/  FSETP.GE.FTZ.AND P1, PT, R216, RZ, PT ;  /* 0x000000ffd800720b */ /* 0x000fe20003f36000 */
[----:B------:R-:W-:Y:S01]  /*4cb0*/  FMUL.FTZ R210, R210, R0 ;  /* 0x00000000d2d27220 */ /* 0x000fe20000410000 */
[--C-:B------:R-:W-:Y:S01]  /*4cc0*/  SHF.R.U32.HI R0, RZ, 0x4, R192.reuse ;  /* 0x00000004ff007819 */ /* 0x100fe200000116c0 */
[----:B------:R-:W5:Y:S01]  /*4cd0*/  LDG.E R4, desc[UR24][R2.64+0x100] ;  /* 0x0001001802047981 */ /* 0x000f62000c1e1900 */
[----:B------:R-:W-:Y:S02]  /*4ce0*/  FSETP.GE.FTZ.AND P0, PT, R209, RZ, PT ;  /* 0x000000ffd100720b */ /* 0x000fe40003f16000 */
[----:B------:R-:W-:Y:S02]  /*4cf0*/  LOP3.LUT R0, R0, 0x8, RZ, 0xc0, !PT ;  /* 0x0000000800007812 */ /* 0x000fe400078ec0ff */
[----:B------:R-:W-:Y:S02]  /*4d00*/  F2FP.BF16.F32.PACK_AB R5, R5, R6 ;  /* 0x000000060505723e */ /* 0x000fe400000010ff */
[----:B------:R-:W-:Y:S01]  /*4d10*/  LOP3.LUT R0, R0, 0x10, R192, 0xf8, !PT ;  /* 0x0000001000007812 */ /* 0x000fe200078ef8c0 */
[----:B------:R2:W5:Y:S01]  /*4d20*/  LDG.E R2, desc[UR24][R2.64+0x120] ;  /* 0x0001201802027981 */ /* 0x000562000c1e1900 */
[C---:B-1----:R-:W-:Y:S08]  /*4d30*/  HMMA.16816.F32.BF16 R8, R140.reuse, R136, R8 ;  /* 0x000000888c08723c */ /* 0x042ff00000041808 */
[-C--:B------:R-:W-:Y:S08]  /*4d40*/  HMMA.16816.F32.BF16 R12, R140, R138.reuse, R12 ;  /* 0x0000008a8c0c723c */ /* 0x080ff0000004180c */
[C---:B------:R-:W-:Y:S01]  /*4d50*/  HMMA.16816.F32.BF16 R16, R132.reuse, R138, R16 ;  /* 0x0000008a8410723c */ /* 0x040fe20000041810 */
[----:B------:R-:W1:Y:S03]  /*4d60*/  LDSM.16.M88.4 R136, [R181+0x10800] ;  /* 0x01080000b588783b */ /* 0x000e660000000200 */
[----:B--2---:R-:W-:Y:S11]  /*4d70*/  LOP3.LUT R3, R0, R183, RZ, 0x3c, !PT ;  /* 0x000000b700037212 */ /* 0x004ff600078e3cff */
[----:B------:R-:W-:Y:S04]  /*4d80*/  @!UPT UIADD3 URZ, UPT, UPT, URZ, URZ, URZ ;  /* 0x000000fffffff290 */ /* 0x000fe8000fffe0ff */
[C---:B------:R-:W-:Y:S01]  /*4d90*/  FADD.FTZ R16, -R151.reuse, R16 ;  /* 0x0000001097107221 */ /* 0x040fe20000010100 */
[----:B------:R-:W-:Y:S04]  /*4da0*/  FADD.FTZ R17, -R151, R17 ;  /* 0x0000001197117221 */ /* 0x000fe80000010100 */
[-C--:B------:R-:W-:Y:S02]  /*4db0*/  FSEL R16, R16, R151.reuse, P2 ;  /* 0x0000009710107208 */ /* 0x080fe40001000000 */
[----:B------:R-:W-:Y:S02]  /*4dc0*/  FSETP.GE.FTZ.AND P2, PT, R196, RZ, PT ;  /* 0x000000ffc400720b */ /* 0x000fe40003f56000 */
[----:B------:R-:W-:Y:S01]  /*4dd0*/  FSEL R17, R17, R151, P1 ;  /* 0x0000009711117208 */ /* 0x000fe20000800000 */
[----:B------:R-:W-:Y:S01]  /*4de0*/  FMUL.FTZ R16, R218, R16 ;  /* 0x00000010da107220 */ /* 0x000fe20000410000 */
[----:B------:R-:W-:Y:S03]  /*4df0*/  FSETP.GE.FTZ.AND P1, PT, R178, RZ, PT ;  /* 0x000000ffb200720b */ /* 0x000fe60003f36000 */
[----:B------:R-:W-:Y:S05]  /*4e00*/  FMUL.FTZ R6, R216, R17 ;  /* 0x00000011d8067220 */ /* 0x000fea0000410000 */
[----:B------:R-:W-:Y:S01]  /*4e10*/  F2FP.BF16.F32.PACK_AB R6, R6, R16 ;  /* 0x000000100606723e */ /* 0x000fe200000010ff */
[-C--:B-1----:R-:W-:Y:S08]  /*4e20*/  HMMA.16816.F32.BF16 R20, R132, R136.reuse, R20 ;  /* 0x000000888414723c */ /* 0x082ff00000041814 */
[C---:B------:R-:W-:Y:S08]  /*4e30*/  HMMA.16816.F32.BF16 R24, R140.reuse, R136, R24 ;  /* 0x000000888c18723c */ /* 0x040ff00000041818 */
[-C--:B------:R-:W-:Y:S03]  /*4e40*/  HMMA.16816.F32.BF16 R28, R140, R138.reuse, R28 ;  /* 0x0000008a8c1c723c */ /* 0x080fe6000004181c */
[C---:B------:R-:W-:Y:S01]  /*4e50*/  FADD.FTZ R20, -R151.reuse, R20 ;  /* 0x0000001497147221 */ /* 0x040fe20000010100 */
[----:B------:R-:W-:Y:S04]  /*4e60*/  FADD.FTZ R21, -R151, R21 ;  /* 0x0000001597157221 */ /* 0x000fe80000010100 */
[C---:B------:R-:W-:Y:S01]  /*4e70*/  HMMA.16816.F32.BF16 R32, R132.reuse, R138, R32 ;  /* 0x0000008a8420723c */ /* 0x040fe20000041820 */
[----:B------:R-:W1:Y:S03]  /*4e80*/  LDSM.16.M88.4 R136, [R181+0x11000] ;  /* 0x01100000b588783b */ /* 0x000e660000000200 */
[-C--:B------:R-:W-:Y:S02]  /*4e90*/  FSEL R20, R20, R151.reuse, P0 ;  /* 0x0000009714147208 */ /* 0x080fe40000000000 */
[----:B------:R-:W-:Y:S02]  /*4ea0*/  FSETP.GE.FTZ.AND P0, PT, R176, RZ, PT ;  /* 0x000000ffb000720b */ /* 0x000fe40003f16000 */
[----:B------:R-:W-:Y:S01]  /*4eb0*/  FSEL R21, R21, R151, P4 ;  /* 0x0000009715157208 */ /* 0x000fe20002000000 */
[----:B------:R-:W-:Y:S04]  /*4ec0*/  FMUL.FTZ R20, R209, R20 ;  /* 0x00000014d1147220 */ /* 0x000fe80000410000 */
[----:B------:R-:W-:Y:S06]  /*4ed0*/  FMUL.FTZ R21, R206, R21 ;  /* 0x00000015ce157220 */ /* 0x000fec0000410000 */
[C---:B------:R-:W-:Y:S01]  /*4ee0*/  FADD.FTZ R32, -R151.reuse, R32 ;  /* 0x0000002097207221 */ /* 0x040fe20000010100 */
[----:B------:R-:W-:Y:S04]  /*4ef0*/  FADD.FTZ R0, -R151, R33 ;  /* 0x0000002197007221 */ /* 0x000fe80000010100 */
[-C--:B------:R-:W-:Y:S02]  /*4f00*/  FSEL R32, R32, R151.reuse, P3 ;  /* 0x0000009720207208 */ /* 0x080fe40001800000 */
[-C--:B------:R-:W-:Y:S02]  /*4f10*/  FSEL R0, R0, R151.reuse, P2 ;  /* 0x0000009700007208 */ /* 0x080fe40001000000 */
[----:B------:R-:W-:Y:S01]  /*4f20*/  FSETP.GE.FTZ.AND P2, PT, R165, RZ, PT ;  /* 0x000000ffa500720b */ /* 0x000fe20003f56000 */
[----:B------:R-:W-:Y:S02]  /*4f30*/  FMUL.FTZ R32, R197, R32 ;  /* 0x00000020c5207220 */ /* 0x000fe40000410000 */
[----:B------:R-:W-:Y:S01]  /*4f40*/  FMUL.FTZ R0, R196, R0 ;  /* 0x00000000c4007220 */ /* 0x000fe20000410000 */
        /* <DEDUP_REMOVED lines=8> */
[----:B------:R-:W-:Y:S02]  /*4fd0*/  FSEL R37, R37, R151, P0 ;  /* 0x0000009725257208 */ /* 0x000fe40000000000 */
[----:B------:R-:W-:Y:S01]  /*4fe0*/  FSETP.GE.FTZ.AND P1, PT, R161, RZ, PT ;  /* 0x000000ffa100720b */ /* 0x000fe20003f36000 */
[----:B------:R-:W-:Y:S01]  /*4ff0*/  FMUL.FTZ R36, R178, R36 ;  /* 0x00000024b2247220 */ /* 0x000fe20000410000 */
[----:B------:R-:W-:Y:S01]  /*5000*/  FSETP.GE.FTZ.AND P0, PT, R166, RZ, PT ;  /* 0x000000ffa600720b */ /* 0x000fe20003f16000 */
[----:B------:R-:W-:Y:S08]  /*5010*/  FMUL.FTZ R37, R176, R37 ;  /* 0x00000025b0257220 */ /* 0x000ff00000410000 */
[C---:B------:R-:W-:Y:S01]  /*5020*/  FADD.FTZ R17, -R151.reuse, R49 ;  /* 0x0000003197117221 */ /* 0x040fe20000010100 */
[----:B------:R-:W-:Y:S04]  /*5030*/  FADD.FTZ R48, -R151, R48 ;  /* 0x0000003097307221 */ /* 0x000fe80000010100 */
[-C--:B------:R-:W-:Y:S02]  /*5040*/  FSEL R17, R17, R151.reuse, P2 ;  /* 0x0000009711117208 */ /* 0x080fe40001000000 */
[-C--:B------:R-:W-:Y:S02]  /*5050*/  FSEL R48, R48, R151.reuse, P0 ;  /* 0x0000009730307208 */ /* 0x080fe40000000000 */
[----:B------:R-:W-:Y:S03]  /*5060*/  FSETP.GE.FTZ.AND P0, PT, R159, RZ, PT ;  /* 0x000000ff9f00720b */ /* 0x000fe60003f16000 */
[----:B------:R-:W-:Y:S01]  /*5070*/  FMUL.FTZ R48, R166, R48 ;  /* 0x00000030a6307220 */ /* 0x000fe20000410000 */
[-C--:B-1----:R-:W-:Y:S08]  /*5080*/  HMMA.16816.F32.BF16 R52, R132, R136.reuse, R52 ;  /* 0x000000888434723c */ /* 0x082ff00000041834 */
[C---:B------:R-:W-:Y:S08]  /*5090*/  HMMA.16816.F32.BF16 R56, R140.reuse, R136, R56 ;  /* 0x000000888c38723c */ /* 0x040ff00000041838 */
[-C--:B------:R-:W-:Y:S03]  /*50a0*/  HMMA.16816.F32.BF16 R60, R140, R138.reuse, R60 ;  /* 0x0000008a8c3c723c */ /* 0x080fe6000004183c */
[----:B------:R-:W-:Y:S05]  /*50b0*/  FADD.FTZ R53, -R151, R53 ;  /* 0x0000003597357221 */ /* 0x000fea0000010100 */
[----:B------:R-:W-:Y:S01]  /*50c0*/  FSEL R16, R53, R151, P0 ;  /* 0x0000009735107208 */ /* 0x000fe20000000000 */
[----:B------:R-:W-:Y:S04]  /*50d0*/  HMMA.16816.F32.BF16 R64, R132, R138, R64 ;  /* 0x0000008a8440723c */ /* 0x000fe80000041840 */
[----:B------:R-:W-:Y:S01]  /*50e0*/  F2FP.BF16.F32.PACK_AB R132, R0, R32 ;  /* 0x000000200084723e */ /* 0x000fe200000010ff */
[----:B------:R-:W-:Y:S01]  /*50f0*/  FADD.FTZ R0, -R151, R52 ;  /* 0x0000003497007221 */ /* 0x000fe20000010100 */
[----:B------:R-:W-:Y:S01]  /*5100*/  F2FP.BF16.F32.PACK_AB R133, R21, R20 ;  /* 0x000000141585723e */ /* 0x000fe200000010ff */
[----:B------:R-:W-:Y:S01]  /*5110*/  FMUL.FTZ R20, R165, R17 ;  /* 0x00000011a5147220 */ /* 0x000fe20000410000 */
[----:B------:R-:W-:Y:S01]  /*5120*/  FSETP.GE.FTZ.AND P0, PT, R157, RZ, PT ;  /* 0x000000ff9d00720b */ /* 0x000fe20003f16000 */
[----:B------:R-:W-:Y:S01]  /*5130*/  FMUL.FTZ R16, R159, R16 ;  /* 0x000000109f107220 */ /* 0x000fe20000410000 */
[----:B------:R-:W-:Y:S02]  /*5140*/  FSEL R0, R0, R151, P1 ;  /* 0x0000009700007208 */ /* 0x000fe40000800000 */
[----:B------:R-:W-:Y:S02]  /*5150*/  FSETP.GE.FTZ.AND P1, PT, R158, RZ, PT ;  /* 0x000000ff9e00720b */ /* 0x000fe40003f36000 */
[----:B------:R-:W-:Y:S01]  /*5160*/  F2FP.BF16.F32.PACK_AB R52, R20, R48 ;  /* 0x000000301434723e */ /* 0x000fe200000010ff */
[----:B------:R-:W-:Y:S01]  /*5170*/  FMUL.FTZ R17, R161, R0 ;  /* 0x00000000a1117220 */ /* 0x000fe20000410000 */
[----:B------:R-:W-:Y:S03]  /*5180*/  F2FP.BF16.F32.PACK_AB R53, R37, R36 ;  /* 0x000000242535723e */ /* 0x000fe600000010ff */
[C---:B------:R-:W-:Y:S01]  /*5190*/  FADD.FTZ R0, -R151.reuse, R64 ;  /* 0x0000004097007221 */ /* 0x040fe20000010100 */
[----:B------:R-:W-:Y:S04]  /*51a0*/  F2FP.BF16.F32.PACK_AB R49, R16, R17 ;  /* 0x000000111031723e */ /* 0x000fe800000010ff */
[----:B------:R-:W-:Y:S01]  /*51b0*/  FSEL R0, R0, R151, P0 ;  /* 0x0000009700007208 */ /* 0x000fe20000000000 */
[----:B------:R-:W-:Y:S04]  /*51c0*/  @P1 FADD.FTZ R151, -R151, R65 ;  /* 0x0000004197971221 */ /* 0x000fe80000010100 */
[----:B------:R-:W-:Y:S01]  /*51d0*/  FMUL.FTZ R48, R157, R0 ;  /* 0x000000009d307220 */ /* 0x000fe20000410000 */
        /* <DEDUP_REMOVED lines=27> */
.L_x_2269:
[----:B------:R2:W-:Y:S01]  /*5390*/  STS [R152+0x14000], R5 ;  /* 0x0140000598007388 */ /* 0x0005e20000000800 */
[C---:B------:R-:W-:Y:S01]  /*53a0*/  FADD.FTZ R0, -R145.reuse, R18 ;  /* 0x0000001291007221 */ /* 0x040fe20000010100 */
[C---:B------:R-:W-:Y:S01]  /*53b0*/  FADD.FTZ R19, -R145.reuse, R19 ;  /* 0x0000001391137221 */ /* 0x040fe20000010100 */
[----:B------:R-:W-:Y:S01]  /*53c0*/  FSETP.GE.FTZ.AND P0, PT, R224, RZ, PT ;  /* 0x000000ffe000720b */ /* 0x000fe20003f16000 */
[C---:B-1----:R-:W-:Y:S01]  /*53d0*/  FADD.FTZ R17, -R145.reuse, R22 ;  /* 0x0000001691117221 */ /* 0x042fe20000010100 */
[----:B------:R-:W-:Y:S01]  /*53e0*/  FSETP.GE.FTZ.AND P2, PT, R222, RZ, PT ;  /* 0x000000ffde00720b */ /* 0x000fe20003f56000 */
[C---:B------:R-:W-:Y:S01]  /*53f0*/  FADD.FTZ R16, -R145.reuse, R23 ;  /* 0x0000001791107221 */ /* 0x040fe20000010100 */
[-C--:B------:R-:W-:Y:S01]  /*5400*/  FSEL R0, R0, R145.reuse, P0 ;  /* 0x0000009100007208 */ /* 0x080fe20000000000 */
[----:B------:R-:W-:Y:S01]  /*5410*/  FADD.FTZ R50, -R145, R50 ;  /* 0x0000003291327221 */ /* 0x000fe20000010100 */
[-C--:B------:R-:W-:Y:S01]  /*5420*/  FSEL R19, R19, R145.reuse, P2 ;  /* 0x0000009113137208 */ /* 0x080fe20001000000 */
[----:B------:R-:W-:Y:S01]  /*5430*/  FADD.FTZ R54, -R145, R54 ;  /* 0x0000003691367221 */ /* 0x000fe20000010100 */
[----:B------:R-:W-:Y:S01]  /*5440*/  FSETP.GE.FTZ.AND P1, PT, R229, RZ, PT ;  /* 0x000000ffe500720b */ /* 0x000fe20003f36000 */
[----:B------:R-:W-:Y:S01]  /*5450*/  FADD.FTZ R55, -R145, R55 ;  /* 0x0000003791377221 */ /* 0x000fe20000010100 */
[----:B------:R-:W-:Y:S01]  /*5460*/  FSETP.GE.FTZ.AND P0, PT, R215, RZ, PT ;  /* 0x000000ffd700720b */ /* 0x000fe20003f16000 */
[----:B------:R-:W-:Y:S01]  /*5470*/  FADD.FTZ R39, -R145, R39 ;  /* 0x0000002791277221 */ /* 0x000fe20000010100 */
[----:B------:R-:W-:Y:S01]  /*5480*/  FSETP.GE.FTZ.AND P2, PT, R200, RZ, PT ;  /* 0x000000ffc800720b */ /* 0x000fe20003f56000 */
[----:B-----5:R-:W-:Y:S01]  /*5490*/  FADD.FTZ R9, -R4, R9 ;  /* 0x0000000904097221 */ /* 0x020fe20000010100 */
[----:B------:R-:W-:Y:S01]  /*54a0*/  FSEL R16, R16, R145, P0 ;  /* 0x0000009110107208 */ /* 0x000fe20000000000 */
[C---:B------:R-:W-:Y:S01]  /*54b0*/  FADD.FTZ R8, -R4.reuse, R8 ;  /* 0x0000000804087221 */ /* 0x040fe20000010100 */
[----:B------:R-:W-:Y:S01]  /*54c0*/  FSETP.GE.FTZ.AND P0, PT, R201, RZ, PT ;  /* 0x000000ffc900720b */ /* 0x000fe20003f16000 */
[C---:B------:R-:W-:Y:S01]  /*54d0*/  FADD.FTZ R13, -R4.reuse, R13 ;  /* 0x0000000d040d7221 */ /* 0x040fe20000010100 */
[C---:B------:R-:W-:Y:S01]  /*54e0*/  FADD.FTZ R24, -R4.reuse, R24 ;  /* 0x0000001804187221 */ /* 0x040fe20000010100 */
[----:B------:R-:W-:Y:S01]  /*54f0*/  FMUL.FTZ R18, R215, R16 ;  /* 0x00000010d7127220 */ /* 0x000fe20000410000 */
[C---:B------:R-:W-:Y:S01]  /*5500*/  FADD.FTZ R16, -R145.reuse, R35 ;  /* 0x0000002391107221 */ /* 0x040fe20000010100 */
[----:B------:R-:W-:Y:S01]  /*5510*/  FADD.FTZ R12, -R4, R12 ;  /* 0x0000000c040c7221 */ /* 0x000fe20000010100 */
[----:B--2---:R-:W-:Y:S01]  /*5520*/  FADD.FTZ R5, -R145, R7 ;  /* 0x0000000791057221 */ /* 0x004fe20000010100 */
[----:B------:R-:W-:Y:S01]  /*5530*/  FMUL.FTZ R7, R224, R0 ;  /* 0x00000000e0077220 */ /* 0x000fe20000410000 */
[----:B------:R-:W-:Y:S01]  /*5540*/  FMUL.FTZ R0, R222, R19 ;  /* 0x00000013de007220 */ /* 0x000fe20000410000 */
[-C--:B------:R-:W-:Y:S01]  /*5550*/  FSEL R16, R16, R145.reuse, P2 ;  /* 0x0000009110107208 */ /* 0x080fe20001000000 */
[C---:B------:R-:W-:Y:S01]  /*5560*/  FADD.FTZ R25, -R4.reuse, R25 ;  /* 0x0000001904197221 */ /* 0x040fe20000010100 */
[----:B------:R-:W-:Y:S01]  /*5570*/  FSEL R5, R5, R145, P1 ;  /* 0x0000009105057208 */ /* 0x000fe20000800000 */
[----:B------:R-:W-:Y:S01]  /*5580*/  FADD.FTZ R29, -R4, R29 ;  /* 0x0000001d041d7221 */ /* 0x000fe20000010100 */
[----:B------:R-:W-:Y:S01]  /*5590*/  FSETP.GE.FTZ.AND P1, PT, R217, RZ, PT ;  /* 0x000000ffd900720b */ /* 0x000fe20003f36000 */
[----:B------:R-:W-:Y:S01]  /*55a0*/  FMUL.FTZ R20, R200, R16 ;  /* 0x00000010c8147220 */ /* 0x000fe20000410000 */
[----:B------:R-:W-:Y:S01]  /*55b0*/  F2FP.BF16.F32.PACK_AB R0, R0, R7 ;  /* 0x000000070000723e */ /* 0x000fe200000010ff */
[----:B------:R-:W-:Y:S01]  /*55c0*/  FADD.FTZ R7, -R145, R38 ;  /* 0x0000002691077221 */ /* 0x000fe20000010100 */
[----:B------:R-:W-:Y:S01]  /*55d0*/  FSEL R17, R17, R145, P1 ;  /* 0x0000009111117208 */ /* 0x000fe20000800000 */
[----:B------:R-:W-:Y:S01]  /*55e0*/  FMUL.FTZ R5, R229, R5 ;  /* 0x00000005e5057220 */ /* 0x000fe20000410000 */
[----:B------:R-:W-:Y:S01]  /*55f0*/  FSETP.GE.FTZ.AND P1, PT, R199, RZ, PT ;  /* 0x000000ffc700720b */ /* 0x000fe20003f36000 */
[----:B------:R-:W-:Y:S01]  /*5600*/  FADD.FTZ R44, -R4, R44 ;  /* 0x0000002c042c7221 */ /* 0x000fe20000010100 */
[----:B------:R-:W-:Y:S01]  /*5610*/  FSETP.GE.FTZ.AND P2, PT, R170, RZ, PT ;  /* 0x000000ffaa00720b */ /* 0x000fe20003f56000 */
[----:B------:R-:W-:Y:S01]  /*5620*/  FMUL.FTZ R19, R217, R17 ;  /* 0x00000011d9137220 */ /* 0x000fe20000410000 */
[----:B------:R-:W-:Y:S01]  /*5630*/  FADD.FTZ R17, -R145, R34 ;  /* 0x0000002291117221 */ /* 0x000fe20000010100 */
[-C--:B------:R-:W-:Y:S01]  /*5640*/  FSEL R7, R7, R145.reuse, P1 ;  /* 0x0000009107077208 */ /* 0x080fe20000800000 */
[----:B------:R-:W-:Y:S01]  /*5650*/  FADD.FTZ R26, -R2, R26 ;  /* 0x0000001a021a7221 */ /* 0x000fe20000010100 */
[----:B------:R-:W-:Y:S01]  /*5660*/  FSETP.GE.FTZ.AND P1, PT, R174, RZ, PT ;  /* 0x000000ffae00720b */ /* 0x000fe20003f36000 */
[C---:B------:R-:W-:Y:S01]  /*5670*/  FADD.FTZ R27, -R2.reuse, R27 ;  /* 0x0000001b021b7221 */ /* 0x040fe20000010100 */
[-C--:B------:R-:W-:Y:S01]  /*5680*/  FSEL R17, R17, R145.reuse, P0 ;  /* 0x0000009111117208 */ /* 0x080fe20000000000 */
[----:B------:R-:W-:Y:S01]  /*5690*/  FADD.FTZ R30, -R2, R30 ;  /* 0x0000001e021e7221 */ /* 0x000fe20000010100 */
[----:B------:R-:W-:Y:S01]  /*56a0*/  FSEL R50, R50, R145, P1 ;  /* 0x0000009132327208 */ /* 0x000fe20000800000 */
[----:B------:R-:W-:Y:S01]  /*56b0*/  FADD.FTZ R31, -R2, R31 ;  /* 0x0000001f021f7221 */ /* 0x000fe20000010100 */
[----:B------:R-:W-:Y:S01]  /*56c0*/  FSETP.GE.FTZ.AND P1, PT, R168, RZ, PT ;  /* 0x000000ffa800720b */ /* 0x000fe20003f36000 */
[----:B------:R-:W-:Y:S01]  /*56d0*/  FMUL.FTZ R21, R201, R17 ;  /* 0x00000011c9157220 */ /* 0x000fe20000410000 */
[-C--:B------:R-:W-:Y:S01]  /*56e0*/  FSEL R17, R54, R145.reuse, P2 ;  /* 0x0000009136117208 */ /* 0x080fe20001000000 */
[----:B------:R-:W-:Y:S01]  /*56f0*/  FMUL.FTZ R50, R174, R50 ;  /* 0x00000032ae327220 */ /* 0x000fe20000410000 */
[----:B------:R-:W-:Y:S01]  /*5700*/  FSEL R16, R55, R145, P1 ;  /* 0x0000009137107208 */ /* 0x000fe20000800000 */
[----:B------:R-:W-:Y:S01]  /*5710*/  FADD.FTZ R42, -R2, R42 ;  /* 0x0000002a022a7221 */ /* 0x000fe20000010100 */
[----:B------:R-:W-:Y:S01]  /*5720*/  F2FP.BF16.F32.PACK_AB R5, R5, R210 ;  /* 0x000000d20505723e */ /* 0x000fe200000010ff */
[----:B------:R-:W-:Y:S01]  /*5730*/  FMUL.FTZ R17, R170, R17 ;  /* 0x00000011aa117220 */ /* 0x000fe20000410000 */
[----:B------:R-:W-:Y:S01]  /*5740*/  FSETP.GE.FTZ.AND P0, PT, R198, RZ, PT ;  /* 0x000000ffc600720b */ /* 0x000fe20003f16000 */
[----:B------:R-:W-:Y:S01]  /*5750*/  FMUL.FTZ R16, R168, R16 ;  /* 0x00000010a8107220 */ /* 0x000fe20000410000 */
[----:B------:R-:W-:Y:S01]  /*5760*/  F2FP.BF16.F32.PACK_AB R33, R18, R19 ;  /* 0x000000131221723e */ /* 0x000fe200000010ff */
[----:B------:R1:W-:Y:S01]  /*5770*/  STS [R152+0x14400], R5 ;  /* 0x0144000598007388 */ /* 0x0003e20000000800 */
[----:B------:R-:W-:Y:S01]  /*5780*/  FMUL.FTZ R19, R199, R7 ;  /* 0x00000007c7137220 */ /* 0x000fe20000410000 */
[----:B------:R-:W-:Y:S01]  /*5790*/  FSEL R39, R39, R145, P0 ;  /* 0x0000009127277208 */ /* 0x000fe20000000000 */
[----:B------:R-:W-:Y:S01]  /*57a0*/  FADD.FTZ R7, -R145, R51 ;  /* 0x0000003391077221 */ /* 0x000fe20000010100 */
[----:B------:R-:W-:Y:S01]  /*57b0*/  FSETP.GE.FTZ.AND P0, PT, R173, RZ, PT ;  /* 0x000000ffad00720b */ /* 0x000fe20003f16000 */
[----:B------:R-:W-:Y:S01]  /*57c0*/  FADD.FTZ R43, -R2, R43 ;  /* 0x0000002b022b7221 */ /* 0x000fe20000010100 */
[----:B------:R-:W-:Y:S01]  /*57d0*/  F2FP.BF16.F32.PACK_AB R23, R16, R17 ;  /* 0x000000111017723e */ /* 0x000fe200000010ff */
[----:B------:R-:W-:Y:S01]  /*57e0*/  IMAD.IADD R16, R152, 0x1, R240 ;  /* 0x0000000198107824 */ /* 0x000fe200078e02f0 */
[----:B------:R-:W-:Y:S01]  /*57f0*/  FSEL R7, R7, R145, P0 ;  /* 0x0000009107077208 */ /* 0x000fe20000000000 */
[----:B------:R-:W-:Y:S01]  /*5800*/  FMUL.FTZ R39, R198, R39 ;  /* 0x00000027c6277220 */ /* 0x000fe20000410000 */
[----:B------:R-:W-:Y:S01]  /*5810*/  FSETP.GE.FTZ.AND P0, PT, R162, RZ, PT ;  /* 0x000000ffa200720b */ /* 0x000fe20003f16000 */
[----:B------:R-:W-:Y:S01]  /*5820*/  FADD.FTZ R58, -R2, R58 ;  /* 0x0000003a023a7221 */ /* 0x000fe20000010100 */
[----:B------:R2:W-:Y:S01]  /*5830*/  STS [R16+0x14400], R0 ;  /* 0x0144000010007388 */ /* 0x0005e20000000800 */
[----:B------:R-:W-:Y:S01]  /*5840*/  FMUL.FTZ R18, R173, R7 ;  /* 0x00000007ad127220 */ /* 0x000fe20000410000 */
[----:B------:R-:W-:Y:S01]  /*5850*/  FADD.FTZ R7, -R145, R66 ;  /* 0x0000004291077221 */ /* 0x000fe20000010100 */
[----:B------:R-:W-:Y:S02]  /*5860*/  FSETP.GE.FTZ.AND P1, PT, R163, RZ, PT ;  /* 0x000000ffa300720b */ /* 0x000fe40003f36000 */
[----:B------:R3:W-:Y:S01]  /*5870*/  STS [R16+0x14000], R6 ;  /* 0x0140000610007388 */ /* 0x0007e20000000800 */
[----:B------:R-:W-:Y:S01]  /*5880*/  FSETP.GE.FTZ.AND P2, PT, R233, RZ, PT ;  /* 0x000000ffe900720b */ /* 0x000fe20003f56000 */
[----:B------:R-:W-:Y:S01]  /*5890*/  FMUL.FTZ R151, R158, R151 ;  /* 0x000000979e977220 */ /* 0x000fe20000410000 */
[----:B------:R-:W-:Y:S02]  /*58a0*/  FSEL R7, R7, R145, P1 ;  /* 0x0000009107077208 */ /* 0x000fe40000800000 */
[----:B------:R-:W-:Y:S01]  /*58b0*/  FSETP.GE.FTZ.AND P1, PT, R231, RZ, PT ;  /* 0x000000ffe700720b */ /* 0x000fe20003f36000 */
[----:B------:R-:W-:Y:S01]  /*58c0*/  @P0 FADD.FTZ R145, -R145, R67 ;  /* 0x0000004391910221 */ /* 0x000fe20000010100 */
[----:B------:R-:W-:Y:S01]  /*58d0*/  FSETP.GE.FTZ.AND P0, PT, R232, RZ, PT ;  /* 0x000000ffe800720b */ /* 0x000fe20003f16000 */
[----:B------:R-:W-:Y:S01]  /*58e0*/  FMUL.FTZ R7, R163, R7 ;  /* 0x00000007a3077220 */ /* 0x000fe20000410000 */
[-C--:B-1----:R-:W-:Y:S01]  /*58f0*/  FSEL R5, R9, R4.reuse, P2 ;  /* 0x0000000409057208 */ /* 0x082fe20001000000 */
[----:B------:R-:W-:Y:S01]  /*5900*/  FMUL.FTZ R145, R162, R145 ;  /* 0x00000091a2917220 */ /* 0x000fe20000410000 */
[----:B------:R-:W-:Y:S02]  /*5910*/  FSEL R8, R8, R4, P0 ;  /* 0x0000000408087208 */ /* 0x000fe40000000000 */
[----:B------:R-:W-:Y:S01]  /*5920*/  FSETP.GE.FTZ.AND P0, PT, R230, RZ, PT ;  /* 0x000000ffe600720b */ /* 0x000fe20003f16000 */
[----:B------:R-:W-:Y:S01]  /*5930*/  FMUL.FTZ R5, R233, R5 ;  /* 0x00000005e9057220 */ /* 0x000fe20000410000 */
[----:B------:R-:W-:Y:S01]  /*5940*/  FSETP.GE.FTZ.AND P4, PT, R223, RZ, PT ;  /* 0x000000ffdf00720b */ /* 0x000fe20003f96000 */
[----:B------:R-:W-:Y:S01]  /*5950*/  FMUL.FTZ R8, R232, R8 ;  /* 0x00000008e8087220 */ /* 0x000fe20000410000 */
[----:B------:R-:W-:Y:S02]  /*5960*/  FSEL R13, R13, R4, P0 ;  /* 0x000000040d0d7208 */ /* 0x000fe40000000000 */
[----:B------:R-:W-:Y:S02]  /*5970*/  FSETP.GE.FTZ.AND P0, PT, R221, RZ, PT ;  /* 0x000000ffdd00720b */ /* 0x000fe40003f16000 */
[----:B--2---:R-:W-:Y:S01]  /*5980*/  F2FP.BF16.F32.PACK_AB R0, R5, R8 ;  /* 0x000000080500723e */ /* 0x004fe200000010ff */
[----:B------:R-:W-:Y:S01]  /*5990*/  FADD.FTZ R5, -R4, R41 ;  /* 0x0000002904057221 */ /* 0x000fe20000010100 */
[-C--:B------:R-:W-:Y:S01]  /*59a0*/  FSEL R24, R24, R4.reuse, P0 ;  /* 0x0000000418187208 */ /* 0x080fe20000000000 */
[C---:B------:R-:W-:Y:S01]  /*59b0*/  FADD.FTZ R8, -R4.reuse, R28 ;  /* 0x0000001c04087221 */ /* 0x040fe20000010100 */
[----:B------:R-:W-:Y:S01]  /*59c0*/  F2FP.BF16.F32.PACK_AB R145, R145, R7 ;  /* 0x000000079191723e */ /* 0x000fe200000010ff */
[----:B---3--:R-:W-:Y:S01]  /*59d0*/  FADD.FTZ R6, -R4, R40 ;  /* 0x0000002804067221 */ /* 0x008fe20000010100 */
[-C--:B------:R-:W-:Y:S01]  /*59e0*/  FSEL R12, R12, R4.reuse, P1 ;  /* 0x000000040c0c7208 */ /* 0x080fe20000800000 */
[----:B------:R-:W-:Y:S01]  /*59f0*/  FMUL.FTZ R13, R230, R13 ;  /* 0x0000000de60d7220 */ /* 0x000fe20000410000 */
[----:B------:R-:W-:Y:S01]  /*5a00*/  FSETP.GE.FTZ.AND P0, PT, R204, RZ, PT ;  /* 0x000000ffcc00720b */ /* 0x000fe20003f16000 */
[----:B------:R1:W-:Y:S01]  /*5a10*/  STS [R152+0x16000], R0 ;  /* 0x0160000098007388 */ /* 0x0003e20000000800 */
[----:B------:R-:W-:Y:S01]  /*5a20*/  FSEL R7, R25, R4, P4 ;  /* 0x0000000419077208 */ /* 0x000fe20002000000 */
[----:B------:R-:W-:Y:S01]  /*5a30*/  FMUL.FTZ R12, R231, R12 ;  /* 0x0000000ce70c7220 */ /* 0x000fe20000410000 */
[----:B------:R-:W-:Y:S02]  /*5a40*/  FSETP.GE.FTZ.AND P3, PT, R220, RZ, PT ;  /* 0x000000ffdc00720b */ /* 0x000fe40003f76000 */
[----:B------:R-:W-:Y:S01]  /*5a50*/  FSETP.GE.FTZ.AND P1, PT, R205, RZ, PT ;  /* 0x000000ffcd00720b */ /* 0x000fe20003f36000 */
[----:B------:R-:W-:Y:S01]  /*5a60*/  FMUL.FTZ R7, R223, R7 ;  /* 0x00000007df077220 */ /* 0x000fe20000410000 */
[----:B------:R-:W-:Y:S02]  /*5a70*/  FSEL R5, R5, R4, P0 ;  /* 0x0000000405057208 */ /* 0x000fe40000000000 */
[----:B------:R-:W-:Y:S01]  /*5a80*/  F2FP.BF16.F32.PACK_AB R32, R20, R21 ;  /* 0x000000151420723e */ /* 0x000fe200000010ff */
[----:B------:R-:W-:Y:S01]  /*5a90*/  FMUL.FTZ R21, R221, R24 ;  /* 0x00000018dd157220 */ /* 0x000fe20000410000 */
[----:B------:R-:W-:Y:S02]  /*5aa0*/  FSETP.GE.FTZ.AND P0, PT, R164, RZ, PT ;  /* 0x000000ffa400720b */ /* 0x000fe40003f16000 */
[-C--:B------:R-:W-:Y:S02]  /*5ab0*/  FSEL R8, R8, R4.reuse, P3 ;  /* 0x0000000408087208 */ /* 0x080fe40001800000 */
[----:B------:R-:W-:Y:S02]  /*5ac0*/  FSEL R6, R6, R4, P1 ;  /* 0x0000000406067208 */ /* 0x000fe40000800000 */
[----:B------:R-:W-:Y:S02]  /*5ad0*/  FSETP.GE.FTZ.AND P2, PT, R219, RZ, PT ;  /* 0x000000ffdb00720b */ /* 0x000fe40003f56000 */
[----:B------:R-:W-:Y:S01]  /*5ae0*/  F2FP.BF16.F32.PACK_AB R50, R18, R50 ;  /* 0x000000321232723e */ /* 0x000fe200000010ff */
[----:B------:R-:W-:Y:S01]  /*5af0*/  FMUL.FTZ R18, R220, R8 ;  /* 0x00000008dc127220 */ /* 0x000fe20000410000 */
[----:B------:R-:W-:Y:S01]  /*5b00*/  F2FP.BF16.F32.PACK_AB R22, R13, R12 ;  /* 0x0000000c0d16723e */ /* 0x000fe200000010ff */
[----:B------:R-:W-:Y:S01]  /*5b10*/  FMUL.FTZ R9, R205, R6 ;  /* 0x00000006cd097220 */ /* 0x000fe20000410000 */
[----:B------:R-:W-:Y:S01]  /*5b20*/  F2FP.BF16.F32.PACK_AB R21, R7, R21 ;  /* 0x000000150715723e */ /* 0x000fe200000010ff */
[----:B------:R-:W-:Y:S01]  /*5b30*/  FMUL.FTZ R13, R204, R5 ;  /* 0x00000005cc0d7220 */ /* 0x000fe20000410000 */
[-C--:B------:R-:W-:Y:S01]  /*5b40*/  FSEL R29, R29, R4.reuse, P2 ;  /* 0x000000041d1d7208 */ /* 0x080fe20001000000 */
[C---:B------:R-:W-:Y:S01]  /*5b50*/  FADD.FTZ R8, -R4.reuse, R45 ;  /* 0x0000002d04087221 */ /* 0x040fe20000010100 */
[C---:B------:R-:W-:Y:S01]  /*5b60*/  FADD.FTZ R7, -R4.reuse, R56 ;  /* 0x0000003804077221 */ /* 0x040fe20000010100 */
[C---:B------:R-:W-:Y:S01]  /*5b70*/  FADD.FTZ R6, -R4.reuse, R57 ;  /* 0x0000003904067221 */ /* 0x040fe20000010100 */
[----:B------:R-:W-:Y:S01]  /*5b80*/  FADD.FTZ R5, -R4, R60 ;  /* 0x0000003c04057221 */ /* 0x000fe20000010100 */
[----:B------:R-:W-:Y:S01]  /*5b90*/  FSETP.GE.FTZ.AND P5, PT, R203, RZ, PT ;  /* 0x000000ffcb00720b */ /* 0x000fe20003fb6000 */
[----:B------:R-:W-:Y:S01]  /*5ba0*/  FMUL.FTZ R12, R219, R29 ;  /* 0x0000001ddb0c7220 */ /* 0x000fe20000410000 */
[----:B------:R-:W-:Y:S01]  /*5bb0*/  FSETP.GE.FTZ.AND P4, PT, R202, RZ, PT ;  /* 0x000000ffca00720b */ /* 0x000fe20003f96000 */
[----:B-1----:R-:W-:Y:S01]  /*5bc0*/  FADD.FTZ R0, -R2, R62 ;  /* 0x0000003e02007221 */ /* 0x002fe20000010100 */
[----:B------:R-:W-:Y:S02]  /*5bd0*/  FSETP.GE.FTZ.AND P3, PT, R175, RZ, PT ;  /* 0x000000ffaf00720b */ /* 0x000fe40003f76000 */
[----:B------:R-:W-:Y:S02]  /*5be0*/  FSETP.GE.FTZ.AND P2, PT, R169, RZ, PT ;  /* 0x000000ffa900720b */ /* 0x000fe40003f56000 */
[----:B------:R-:W-:Y:S02]  /*5bf0*/  FSETP.GE.FTZ.AND P1, PT, R167, RZ, PT ;  /* 0x000000ffa700720b */ /* 0x000fe40003f36000 */
[-C--:B------:R-:W-:Y:S02]  /*5c00*/  FSEL R44, R44, R4.reuse, P5 ;  /* 0x000000042c2c7208 */ /* 0x080fe40002800000 */
[-C--:B------:R-:W-:Y:S02]  /*5c10*/  FSEL R8, R8, R4.reuse, P4 ;  /* 0x0000000408087208 */ /* 0x080fe40002000000 */
[----:B------:R-:W-:Y:S01]  /*5c20*/  FSEL R7, R7, R4, P3 ;  /* 0x0000000407077208 */ /* 0x000fe20001800000 */
[----:B------:R-:W-:Y:S01]  /*5c30*/  FMUL.FTZ R17, R203, R44 ;  /* 0x0000002ccb117220 */ /* 0x000fe20000410000 */
[----:B------:R-:W-:Y:S01]  /*5c40*/  FSEL R6, R6, R4, P2 ;  /* 0x0000000406067208 */ /* 0x000fe20001000000 */
[----:B------:R-:W-:Y:S01]  /*5c50*/  FMUL.FTZ R8, R202, R8 ;  /* 0x00000008ca087220 */ /* 0x000fe20000410000 */
[----:B------:R-:W-:Y:S01]  /*5c60*/  FSEL R5, R5, R4, P1 ;  /* 0x0000000405057208 */ /* 0x000fe20000800000 */
[----:B------:R-:W-:Y:S01]  /*5c70*/  @P0 FADD.FTZ R4, -R4, R61 ;  /* 0x0000003d04040221 */ /* 0x000fe20000010100 */
[----:B------:R-:W-:Y:S01]  /*5c80*/  F2FP.BF16.F32.PACK_AB R39, R39, R19 ;  /* 0x000000132727723e */ /* 0x000fe200000010ff */
[----:B------:R-:W-:Y:S01]  /*5c90*/  FMUL.FTZ R7, R175, R7 ;  /* 0x00000007af077220 */ /* 0x000fe20000410000 */
[----:B------:R-:W-:Y:S01]  /*5ca0*/  FMUL.FTZ R6, R169, R6 ;  /* 0x00000006a9067220 */ /* 0x000fe20000410000 */
[----:B------:R-:W-:Y:S01]  /*5cb0*/  FMUL.FTZ R5, R167, R5 ;  /* 0x00000005a7057220 */ /* 0x000fe20000410000 */
[----:B------:R-:W-:Y:S01]  /*5cc0*/  FMUL.FTZ R19, R164, R4 ;  /* 0x00000004a4137220 */ /* 0x000fe20000410000 */
[----:B------:R-:W-:Y:S01]  /*5cd0*/  F2FP.BF16.F32.PACK_AB R12, R12, R18 ;  /* 0x000000120c0c723e */ /* 0x000fe200000010ff */
[----:B------:R-:W-:Y:S01]  /*5ce0*/  FADD.FTZ R4, -R2, R15 ;  /* 0x0000000f02047221 */ /* 0x000fe20000010100 */
[----:B------:R-:W-:Y:S01]  /*5cf0*/  F2FP.BF16.F32.PACK_AB R18, R6, R7 ;  /* 0x000000070612723e */ /* 0x000fe200000010ff */
[C---:B------:R-:W-:Y:S01]  /*5d00*/  FADD.FTZ R7, -R2.reuse, R10 ;  /* 0x0000000a02077221 */ /* 0x040fe20000010100 */
[----:B------:R-:W-:Y:S01]  /*5d10*/  F2FP.BF16.F32.PACK_AB R19, R19, R5 ;  /* 0x000000051313723e */ /* 0x000fe200000010ff */
[C---:B------:R-:W-:Y:S01]  /*5d20*/  FADD.FTZ R5, -R2.reuse, R14 ;  /* 0x0000000e02057221 */ /* 0x040fe20000010100 */
[----:B------:R-:W-:Y:S01]  /*5d30*/  FADD.FTZ R6, -R2, R11 ;  /* 0x0000000b02067221 */ /* 0x000fe20000010100 */
[----:B------:R-:W-:Y:S02]  /*5d40*/  FSETP.GE.FTZ.AND P1, PT, R235, RZ, PT ;  /* 0x000000ffeb00720b */ /* 0x000fe40003f36000 */
[----:B------:R-:W-:Y:S02]  /*5d50*/  FSETP.GE.FTZ.AND P3, PT, R237, RZ, PT ;  /* 0x000000ffed00720b */ /* 0x000fe40003f76000 */
[----:B------:R-:W-:Y:S02]  /*5d60*/  FSETP.GE.FTZ.AND P2, PT, R236, RZ, PT ;  /* 0x000000ffec00720b */ /* 0x000fe40003f56000 */
[----:B------:R-:W-:Y:S02]  /*5d70*/  FSETP.GE.FTZ.AND P0, PT, R234, RZ, PT ;  /* 0x000000ffea00720b */ /* 0x000fe40003f16000 */
[-C--:B------:R-:W-:Y:S02]  /*5d80*/  FSEL R5, R5, R2.reuse, P1 ;  /* 0x0000000205057208 */ /* 0x080fe40000800000 */
[-C--:B------:R-:W-:Y:S02]  /*5d90*/  FSEL R7, R7, R2.reuse, P3 ;  /* 0x0000000207077208 */ /* 0x080fe40001800000 */
[-C--:B------:R-:W-:Y:S01]  /*5da0*/  FSEL R6, R6, R2.reuse, P2 ;  /* 0x0000000206067208 */ /* 0x080fe20001000000 */
[----:B------:R-:W-:Y:S01]  /*5db0*/  FMUL.FTZ R5, R235, R5 ;  /* 0x00000005eb057220 */ /* 0x000fe20000410000 */
[----:B------:R-:W-:Y:S01]  /*5dc0*/  FSETP.GE.FTZ.AND P1, PT, R228, RZ, PT ;  /* 0x000000ffe400720b */ /* 0x000fe20003f36000 */
[----:B------:R-:W-:Y:S01]  /*5dd0*/  FMUL.FTZ R7, R237, R7 ;  /* 0x00000007ed077220 */ /* 0x000fe20000410000 */
[----:B------:R-:W-:Y:S01]  /*5de0*/  FSEL R4, R4, R2, P0 ;  /* 0x0000000204047208 */ /* 0x000fe20000000000 */
[----:B------:R-:W-:Y:S01]  /*5df0*/  FMUL.FTZ R6, R236, R6 ;  /* 0x00000006ec067220 */ /* 0x000fe20000410000 */
[----:B------:R-:W-:Y:S02]  /*5e00*/  FSEL R26, R26, R2, P1 ;  /* 0x000000021a1a7208 */ /* 0x000fe40000800000 */
[----:B------:R-:W-:Y:S01]  /*5e10*/  FSETP.GE.FTZ.AND P0, PT, R227, RZ, PT ;  /* 0x000000ffe300720b */ /* 0x000fe20003f16000 */
[----:B------:R-:W-:Y:S01]  /*5e20*/  FMUL.FTZ R4, R234, R4 ;  /* 0x00000004ea047220 */ /* 0x000fe20000410000 */
[----:B------:R-:W-:Y:S01]  /*5e30*/  FSETP.GE.FTZ.AND P1, PT, R226, RZ, PT ;  /* 0x000000ffe200720b */ /* 0x000fe20003f36000 */
[----:B------:R-:W-:Y:S01]  /*5e40*/  FMUL.FTZ R26, R228, R26 ;  /* 0x0000001ae41a7220 */ /* 0x000fe20000410000 */
[-C--:B------:R-:W-:Y:S02]  /*5e50*/  FSEL R27, R27, R2.reuse, P0 ;  /* 0x000000021b1b7208 */ /* 0x080fe40000000000 */
[----:B------:R-:W-:Y:S02]  /*5e60*/  FSEL R30, R30, R2, P1 ;  /* 0x000000021e1e7208 */ /* 0x000fe40000800000 */
[----:B------:R-:W-:Y:S01]  /*5e70*/  F2FP.BF16.F32.PACK_AB R10, R6, R7 ;  /* 0x00000007060a723e */ /* 0x000fe200000010ff */
[----:B------:R-:W-:Y:S01]  /*5e80*/  FMUL.FTZ R7, R227, R27 ;  /* 0x0000001be3077220 */ /* 0x000fe20000410000 */
[----:B------:R-:W-:Y:S01]  /*5e90*/  FSETP.GE.FTZ.AND P0, PT, R225, RZ, PT ;  /* 0x000000ffe100720b */ /* 0x000fe20003f16000 */
[----:B------:R-:W-:Y:S01]  /*5ea0*/  FMUL.FTZ R30, R226, R30 ;  /* 0x0000001ee21e7220 */ /* 0x000fe20000410000 */
[----:B------:R-:W-:Y:S01]  /*5eb0*/  FSETP.GE.FTZ.AND P1, PT, R213, RZ, PT ;  /* 0x000000ffd500720b */ /* 0x000fe20003f36000 */
[----:B------:R-:W-:Y:S01]  /*5ec0*/  STS [R152+0x16400], R10 ;  /* 0x0164000a98007388 */ /* 0x000fe20000000800 */
[----:B------:R-:W-:Y:S01]  /*5ed0*/  F2FP.BF16.F32.PACK_AB R13, R13, R9 ;  /* 0x000000090d0d723e */ /* 0x000fe200000010ff */
[----:B------:R-:W-:Y:S01]  /*5ee0*/  FADD.FTZ R6, -R2, R47 ;  /* 0x0000002f02067221 */ /* 0x000fe20000010100 */
[----:B------:R-:W-:Y:S01]  /*5ef0*/  F2FP.BF16.F32.PACK_AB R9, R4, R5 ;  /* 0x000000050409723e */ /* 0x000fe200000010ff */
[----:B------:R-:W-:Y:S01]  /*5f00*/  FADD.FTZ R5, -R2, R46 ;  /* 0x0000002e02057221 */ /* 0x000fe20000010100 */
[-C--:B------:R-:W-:Y:S01]  /*5f10*/  FSEL R31, R31, R2.reuse, P0 ;  /* 0x000000021f1f7208 */ /* 0x080fe20000000000 */
[----:B------:R-:W-:Y:S01]  /*5f20*/  STS [R16+0x16000], R22 ;  /* 0x0160001610007388 */ /* 0x000fe20000000800 */
[-C--:B------:R-:W-:Y:S01]  /*5f30*/  FSEL R42, R42, R2.reuse, P1 ;  /* 0x000000022a2a7208 */ /* 0x080fe20000800000 */
[----:B------:R-:W-:Y:S01]  /*5f40*/  FADD.FTZ R4, -R2, R59 ;  /* 0x0000003b02047221 */ /* 0x000fe20000010100 */
[----:B------:R-:W-:Y:S02]  /*5f50*/  FSETP.GE.FTZ.AND P0, PT, R212, RZ, PT ;  /* 0x000000ffd400720b */ /* 0x000fe40003f16000 */
[----:B------:R-:W-:Y:S01]  /*5f60*/  STS [R16+0x16400], R9 ;  /* 0x0164000910007388 */ /* 0x000fe20000000800 */
[----:B------:R-:W-:Y:S01]  /*5f70*/  FSETP.GE.FTZ.AND P1, PT, R208, RZ, PT ;  /* 0x000000ffd000720b */ /* 0x000fe20003f36000 */
[----:B------:R-:W-:Y:S01]  /*5f80*/  FMUL.FTZ R31, R225, R31 ;  /* 0x0000001fe11f7220 */ /* 0x000fe20000410000 */
[-C--:B------:R-:W-:Y:S02]  /*5f90*/  FSEL R43, R43, R2.reuse, P0 ;  /* 0x000000022b2b7208 */ /* 0x080fe40000000000 */
[----:B------:R-:W-:Y:S01]  /*5fa0*/  STS [R154+0x14000], R133 ;  /* 0x014000859a007388 */ /* 0x000fe20000000800 */
[----:B------:R-:W-:Y:S01]  /*5fb0*/  FSEL R5, R5, R2, P1 ;  /* 0x0000000205057208 */ /* 0x000fe20000800000 */
[----:B------:R-:W-:Y:S01]  /*5fc0*/  FMUL.FTZ R42, R213, R42 ;  /* 0x0000002ad52a7220 */ /* 0x000fe20000410000 */
[----:B------:R-:W-:Y:S02]  /*5fd0*/  FSETP.GE.FTZ.AND P0, PT, R171, RZ, PT ;  /* 0x000000ffab00720b */ /* 0x000fe40003f16000 */
[----:B------:R-:W-:Y:S01]  /*5fe0*/  STS [R154+0x14400], R33 ;  /* 0x014400219a007388 */ /* 0x000fe20000000800 */
[----:B------:R-:W-:Y:S01]  /*5ff0*/  FSETP.GE.FTZ.AND P1, PT, R172, RZ, PT ;  /* 0x000000ffac00720b */ /* 0x000fe20003f36000 */
[----:B------:R-:W-:Y:S01]  /*6000*/  FMUL.FTZ R20, R208, R5 ;  /* 0x00000005d0147220 */ /* 0x000fe20000410000 */
[----:B------:R-:W-:Y:S02]  /*6010*/  F2FP.BF16.F32.PACK_AB R7, R7, R26 ;  /* 0x0000001a0707723e */ /* 0x000fe400000010ff */
[----:B------:R-:W-:Y:S01]  /*6020*/  STS [R156+0x14000], R132 ;  /* 0x014000849c007388 */ /* 0x000fe20000000800 */
[----:B------:R-:W-:Y:S01]  /*6030*/  FSEL R0, R0, R2, P1 ;  /* 0x0000000200007208 */ /* 0x000fe20000800000 */
[----:B------:R-:W-:Y:S01]  /*6040*/  FMUL.FTZ R43, R212, R43 ;  /* 0x0000002bd42b7220 */ /* 0x000fe20000410000 */
[----:B------:R-:W-:Y:S02]  /*6050*/  FSETP.GE.FTZ.AND P4, PT, R207, RZ, PT ;  /* 0x000000ffcf00720b */ /* 0x000fe40003f96000 */
[----:B------:R-:W-:Y:S01]  /*6060*/  STS [R156+0x14400], R32 ;  /* 0x014400209c007388 */ /* 0x000fe20000000800 */
[----:B------:R-:W-:Y:S01]  /*6070*/  FSETP.GE.FTZ.AND P3, PT, R179, RZ, PT ;  /* 0x000000ffb300720b */ /* 0x000fe20003f76000 */
[----:B------:R-:W-:Y:S01]  /*6080*/  FMUL.FTZ R11, R172, R0 ;  /* 0x00000000ac0b7220 */ /* 0x000fe20000410000 */
[----:B------:R-:W-:Y:S02]  /*6090*/  FSETP.GE.FTZ.AND P2, PT, R177, RZ, PT ;  /* 0x000000ffb100720b */ /* 0x000fe40003f56000 */
[----:B------:R-:W-:Y:S01]  /*60a0*/  STS [R154+0x16000], R21 ;  /* 0x016000159a007388 */ /* 0x000fe20000000800 */
[----:B------:R-:W-:Y:S02]  /*60b0*/  F2FP.BF16.F32.PACK_AB R0, R31, R30 ;  /* 0x0000001e1f00723e */ /* 0x000fe400000010ff */
[-C--:B------:R-:W-:Y:S02]  /*60c0*/  FSEL R6, R6, R2.reuse, P4 ;  /* 0x0000000206067208 */ /* 0x080fe40002000000 */
[----:B------:R-:W-:Y:S01]  /*60d0*/  STS [R154+0x16400], R7 ;  /* 0x016400079a007388 */ /* 0x000fe20000000800 */
[-C--:B------:R-:W-:Y:S02]  /*60e0*/  FSEL R5, R58, R2.reuse, P3 ;  /* 0x000000023a057208 */ /* 0x080fe40001800000 */
[----:B------:R-:W-:Y:S01]  /*60f0*/  FSEL R4, R4, R2, P2 ;  /* 0x0000000204047208 */ /* 0x000fe20001000000 */
[----:B------:R-:W-:Y:S01]  /*6100*/  @P0 FADD.FTZ R2, -R2, R63 ;  /* 0x0000003f02020221 */ /* 0x000fe20000010100 */
[----:B------:R-:W-:Y:S01]  /*6110*/  STS [R156+0x16000], R12 ;  /* 0x0160000c9c007388 */ /* 0x000fe20000000800 */
[----:B------:R-:W-:Y:S01]  /*6120*/  F2FP.BF16.F32.PACK_AB R17, R8, R17 ;  /* 0x000000110811723e */ /* 0x000fe200000010ff */
[----:B------:R-:W-:Y:S01]  /*6130*/  FMUL.FTZ R15, R207, R6 ;  /* 0x00000006cf0f7220 */ /* 0x000fe20000410000 */
[----:B------:R-:W-:Y:S02]  /*6140*/  FMUL.FTZ R8, R171, R2 ;  /* 0x00000002ab087220 */ /* 0x000fe40000410000 */
[----:B------:R1:W-:Y:S01]  /*6150*/  STS [R156+0x16400], R0 ;  /* 0x016400009c007388 */ /* 0x0003e20000000800 */
[----:B------:R-:W-:Y:S02]  /*6160*/  IMAD.IADD R2, R240, 0x1, R160 ;  /* 0x00000001f0027824 */ /* 0x000fe400078e02a0 */
[----:B------:R-:W-:Y:S01]  /*6170*/  FMUL.FTZ R6, R177, R4 ;  /* 0x00000004b1067220 */ /* 0x000fe20000410000 */
[----:B------:R-:W-:Y:S01]  /*6180*/  F2FP.BF16.F32.PACK_AB R4, R43, R42 ;  /* 0x0000002a2b04723e */ /* 0x000fe200000010ff */
[----:B------:R-:W-:Y:S01]  /*6190*/  STS [R160+-0x8000], R53 ;  /* 0xff800035a0007388 */ /* 0x000fe20000000800 */
[----:B------:R-:W-:Y:S01]  /*61a0*/  FMUL.FTZ R14, R179, R5 ;  /* 0x00000005b30e7220 */ /* 0x000fe20000410000 */
[----:B------:R-:W-:Y:S03]  /*61b0*/  F2FP.BF16.F32.PACK_AB R5, R15, R20 ;  /* 0x000000140f05723e */ /* 0x000fe600000010ff */
[----:B------:R-:W-:Y:S01]  /*61c0*/  STS [R160+-0x7c00], R39 ;  /* 0xff840027a0007388 */ /* 0x000fe20000000800 */
[----:B------:R-:W-:Y:S02]  /*61d0*/  F2FP.BF16.F32.PACK_AB R48, R151, R48 ;  /* 0x000000309730723e */ /* 0x000fe400000010ff */
[----:B------:R-:W-:Y:S02]  /*61e0*/  F2FP.BF16.F32.PACK_AB R6, R6, R14 ;  /* 0x0000000e0606723e */ /* 0x000fe400000010ff */
[----:B------:R-:W-:Y:S01]  /*61f0*/  STS [R2+-0x8000], R52 ;  /* 0xff80003402007388 */ /* 0x000fe20000000800 */
[----:B------:R-:W-:Y:S04]  /*6200*/  F2FP.BF16.F32.PACK_AB R8, R8, R11 ;  /* 0x0000000b0808723e */ /* 0x000fe800000010ff */
[----:B------:R-:W-:Y:S05]  /*6210*/  STS [R2+-0x7c00], R50 ;  /* 0xff84003202007388 */ /* 0x000fea0000000800 */
[----:B------:R-:W-:Y:S05]  /*6220*/  STS [R160+-0x6000], R13 ;  /* 0xffa0000da0007388 */ /* 0x000fea0000000800 */
[----:B------:R-:W-:Y:S01]  /*6230*/  STS [R160+-0x5c00], R4 ;  /* 0xffa40004a0007388 */ /* 0x000fe20000000800 */
[----:B-1----:R-:W-:Y:S04]  /*6240*/  LOP3.LUT R0, R191, 0x30, R190, 0xf8, !PT ;  /* 0x00000030bf007812 */ /* 0x002fe800078ef8be */
[----:B------:R-:W-:Y:S01]  /*6250*/  STS [R2+-0x6000], R17 ;  /* 0xffa0001102007388 */ /* 0x000fe20000000800 */
[----:B------:R-:W-:Y:S04]  /*6260*/  LOP3.LUT R0, R0, 0x1c0, R193, 0xf8, !PT ;  /* 0x000001c000007812 */ /* 0x000fe800078ef8c1 */
[----:B------:R1:W-:Y:S01]  /*6270*/  STS [R2+-0x5c00], R5 ;  /* 0xffa4000502007388 */ /* 0x0003e20000000800 */
[----:B------:R-:W-:Y:S04]  /*6280*/  LOP3.LUT R0, R0, R186, RZ, 0x3c, !PT ;  /* 0x000000ba00007212 */ /* 0x000fe800078e3cff */
[----:B------:R-:W-:Y:S05]  /*6290*/  STS [R153+-0x8000], R49 ;  /* 0xff80003199007388 */ /* 0x000fea0000000800 */
[----:B------:R-:W-:Y:S05]  /*62a0*/  STS [R153+-0x7c00], R23 ;  /* 0xff84001799007388 */ /* 0x000fea0000000800 */
[----:B------:R-:W-:Y:S05]  /*62b0*/  STS [R155+-0x8000], R48 ;  /* 0xff8000309b007388 */ /* 0x000fea0000000800 */
[----:B------:R2:W-:Y:S05]  /*62c0*/  STS [R155+-0x7c00], R145 ;  /* 0xff8400919b007388 */ /* 0x0005ea0000000800 */
[----:B------:R-:W-:Y:S05]  /*62d0*/  STS [R153+-0x6000], R18 ;  /* 0xffa0001299007388 */ /* 0x000fea0000000800 */
[----:B------:R-:W-:Y:S01]  /*62e0*/  STS [R153+-0x5c00], R6 ;  /* 0xffa4000699007388 */ /* 0x000fe20000000800 */
[----:B-1----:R-:W-:Y:S02]  /*62f0*/  LOP3.LUT R2, R0, 0x200, R195, 0xf8, !PT ;  /* 0x0000020000027812 */ /* 0x002fe400078ef8c3 */
[----:B------:R-:W-:Y:S02]  /*6300*/  LOP3.LUT R0, R3, 0x200, R193, 0xf8, !PT ;  /* 0x0000020003007812 */ /* 0x000fe400078ef8c1 */
[----:B------:R-:W-:Y:S01]  /*6310*/  STS [R155+-0x6000], R19 ;  /* 0xffa000139b007388 */ /* 0x000fe20000000800 */
[----:B------:R-:W-:Y:S02]  /*6320*/  LEA R2, R2, UR4, 0x1 ;  /* 0x0000000402027c11 */ /* 0x000fe4000f8e08ff */
[----:B------:R-:W-:Y:S02]  /*6330*/  LEA R0, R0, UR4, 0x1 ;  /* 0x0000000400007c11 */ /* 0x000fe4000f8e08ff */
[----:B------:R-:W-:Y:S01]  /*6340*/  STS [R155+-0x5c00], R8 ;  /* 0xffa400089b007388 */ /* 0x000fe20000000800 */
[----:B------:R-:W-:Y:S02]  /*6350*/  BAR.SYNC.DEFER_BLOCKING 0x0 ;  /* 0x0000000000007b1d */ /* 0x000fe40000010000 */
[----:B------:R-:W-:Y:S02]  /*6360*/  IMAD.IADD R3, R0, 0x1, R185 ;  /* 0x0000000100037824 */ /* 0x000fe400078e02b9 */
[----:B--2---:R-:W-:Y:S02]  /*6370*/  IMAD R145, R242, UR20, RZ ;  /* 0x00000014f2917c24 */ /* 0x004fe4000f8e02ff */
        /* <DEDUP_REMOVED lines=89> */
[----:B------:R-:W-:Y:S04]  /*6910*/  IMAD.U32 R4, R145, -0x80, RZ ;  /* 0xffffff8091047824 */ /* 0x000fe800078e00ff */
[-C--:B-1----:R-:W-:Y:S05]  /*6920*/  HMMA.16816.F32.BF16 R68, R12, R20.reuse, R68 ;  /* 0x000000140c44723c */ /* 0x082fea0000041844 */
[C---:B------:R-:W-:Y:S03]  /*6930*/  LEA R5, P0, R4.reuse, R238, 0x2 ;  /* 0x000000ee04057211 */ /* 0x040fe600078010ff */
[C---:B------:R-:W-:Y:S04]  /*6940*/  HMMA.16816.F32.BF16 R72, R32.reuse, R20, R72 ;  /* 0x000000142048723c */ /* 0x040fe80000041848 */
[----:B------:R-:W-:Y:S01]  /*6950*/  LEA.HI.X.SX32 R4, R4, R239, 0x2, P0 ;  /* 0x000000ef04047211 */ /* 0x000fe200000f16ff */
[----:B------:R-:W-:Y:S03]  /*6960*/  IMAD.MOV.U32 R238, RZ, RZ, R5 ;  /* 0x000000ffffee7224 */ /* 0x000fe600078e0005 */
[-C--:B------:R-:W-:Y:S03]  /*6970*/  HMMA.16816.F32.BF16 R76, R32, R22.reuse, R76 ;  /* 0x00000016204c723c */ /* 0x080fe6000004184c */
[----:B------:R-:W-:Y:S05]  /*6980*/  IMAD.MOV.U32 R239, RZ, RZ, R4 ;  /* 0x000000ffffef7224 */ /* 0x000fea00078e0004 */
        /* <DEDUP_REMOVED lines=32> */
.L_x_2270:
        /* <DEDUP_REMOVED lines=14> */
[----:B------:R-:W5:Y:S04]  /*6c70*/  LDL R170, [R1+0x8] ;  /* 0x0000080001aa7983 */ /* 0x000f680000100800 */
[----:B------:R-:W3:Y:S04]  /*6c80*/  LDSM.16.MT88.4 R44, [R0+0xc800] ;  /* 0x00c80000002c783b */ /* 0x000ee80000004200 */
[----:B------:R-:W5:Y:S04]  /*6c90*/  LDL R169, [R1+0x4] ;  /* 0x0000040001a97983 */ /* 0x000f680000100800 */
[----:B------:R-:W3:Y:S04]  /*6ca0*/  LDSM.16.M88.4 R48, [R150+0x16000] ;  /* 0x016000009630783b */ /* 0x000ee80000000200 */
[----:B------:R-:W5:Y:S01]  /*6cb0*/  LDL R168, [R1] ;  /* 0x0000000001a87983 */ /* 0x000f620000100800 */
[-C--:B-1----:R-:W-:Y:S03]  /*6cc0*/  HMMA.16816.F32.BF16 R4, R32, R16.reuse, RZ ;  /* 0x000000102004723c */ /* 0x082fe600000418ff */
[----:B------:R-:W1:Y:S04]  /*6cd0*/  LDSM.16.MT88.4 R52, [R3+0xc800] ;  /* 0x00c800000334783b */ /* 0x000e680000004200 */
[----:B------:R-:W-:Y:S01]  /*6ce0*/  LDSM.16.M88.4 R56, [R149+0x14000] ;  /* 0x014000009538783b */ /* 0x000fe20000000200 */
[C---:B--2---:R-:W-:Y:S03]  /*6cf0*/  HMMA.16816.F32.BF16 R8, R28.reuse, R16, RZ ;  /* 0x000000101c08723c */ /* 0x044fe600000418ff */
[----:B------:R-:W2:Y:S04]  /*6d00*/  LDSM.16.MT88.4 R60, [R0+0xd000] ;  /* 0x00d00000003c783b */ /* 0x000ea80000004200 */
[----:B------:R-:W2:Y:S01]  /*6d10*/  LDSM.16.M88.4 R64, [R149+0x16000] ;  /* 0x016000009540783b */ /* 0x000ea20000000200 */
[-C--:B------:R-:W-:Y:S03]  /*6d20*/  HMMA.16816.F32.BF16 R12, R28, R18.reuse, RZ ;  /* 0x000000121c0c723c */ /* 0x080fe600000418ff */
[----:B------:R-:W2:Y:S04]  /*6d30*/  LDSM.16.MT88.4 R132, [R3+0xd000] ;  /* 0x00d000000384783b */ /* 0x000ea80000004200 */
[----:B------:R-:W-:Y:S01]  /*6d40*/  LDSM.16.M88.4 R136, [R144+0x16000] ;  /* 0x016000009088783b */ /* 0x000fe20000000200 */
        /* <DEDUP_REMOVED lines=16> */
[----:B------:R-:W-:Y:S04]  /*6e50*/  LDSM.16.M88.4 R40, [R148+0x18000] ;  /* 0x018000009428783b */ /* 0x000fe80000000200 */
[----:B------:R-:W1:Y:S03]  /*6e60*/  LDSM.16.MT88.4 R52, [R0+0xe000] ;  /* 0x00e000000034783b */ /* 0x000e660000004200 */
[-C--:B--2---:R-:W-:Y:S08]  /*6e70*/  HMMA.16816.F32.BF16 R4, R56, R60.reuse, R4 ;  /* 0x0000003c3804723c */ /* 0x084ff00000041804 */
        /* <DEDUP_REMOVED lines=8> */
[----:B------:R-:W2:Y:S07]  /*6f00*/  LDSM.16.M88.4 R56, [R148+0x1a000] ;  /* 0x01a000009438783b */ /* 0x000eae0000000200 */
[-C--:B---3--:R-:W-:Y:S08]  /*6f10*/  HMMA.16816.F32.BF16 R4, R36, R44.reuse, R4 ;  /* 0x0000002c2404723c */ /* 0x088ff00000041804 */
[C---:B------:R-:W-:Y:S08]  /*6f20*/  HMMA.16816.F32.BF16 R8, R136.reuse, R44, R8 ;  /* 0x0000002c8808723c */ /* 0x040ff00000041808 */
[-C--:B------:R-:W-:Y:S08]  /*6f30*/  HMMA.16816.F32.BF16 R12, R136, R46.reuse, R12 ;  /* 0x0000002e880c723c */ /* 0x080ff0000004180c */
[C---:B------:R-:W-:Y:S01]  /*6f40*/  HMMA.16816.F32.BF16 R16, R36.reuse, R46, R16 ;  /* 0x0000002e2410723c */ /* 0x040fe20000041810 */
[----:B------:R-:W3:Y:S07]  /*6f50*/  LDSM.16.MT88.4 R44, [R3+0xe000] ;  /* 0x00e00000032c783b */ /* 0x000eee0000004200 */
[-C--:B-1----:R-:W-:Y:S08]  /*6f60*/  HMMA.16816.F32.BF16 R20, R36, R48.reuse, R20 ;  /* 0x000000302414723c */ /* 0x082ff00000041814 */
        /* <DEDUP_REMOVED lines=9> */
[-C--:B------:R-:W-:Y:S05]  /*7000*/  HMMA.16816.F32.BF16 R4, R40, R52.reuse, R4 ;  /* 0x000000342804723c */ /* 0x080fea0000041804 */
[C---:B------:R-:W-:Y:S02]  /*7010*/  LEA.HI.X.SX32 R163, R145.reuse, R165, 0x5, P0 ;  /* 0x000000a591a37211 */ /* 0x040fe400000f2eff */
[C---:B------:R-:W-:Y:S01]  /*7020*/  LEA R160, P0, R145.reuse, R162, 0x5 ;  /* 0x000000a291a07211 */ /* 0x040fe200078028ff */
[C---:B--2---:R-:W-:Y:S04]  /*7030*/  HMMA.16816.F32.BF16 R8, R56.reuse, R52, R8 ;  /* 0x000000343808723c */ /* 0x044fe80000041808 */
        /* <DEDUP_REMOVED lines=9> */
[-C--:B---3--:R-:W-:Y:S03]  /*70d0*/  HMMA.16816.F32.BF16 R20, R40, R44.reuse, R20 ;  /* 0x0000002c2814723c */ /* 0x088fe60000041814 */
[C---:B------:R-:W-:Y:S02]  /*70e0*/  LEA.HI.X.SX32 R155, R145.reuse, R157, 0x5, P0 ;  /* 0x0000009d919b7211 */ /* 0x040fe400000f2eff */
[C---:B------:R-:W-:Y:S03]  /*70f0*/  LEA R152, P0, R145.reuse, R154, 0x5 ;  /* 0x0000009a91987211 */ /* 0x040fe600078028ff */
[C---:B------:R-:W-:Y:S04]  /*7100*/  HMMA.16816.F32.BF16 R24, R56.reuse, R44, R24 ;  /* 0x0000002c3818723c */ /* 0x040fe80000041818 */
[C---:B------:R-:W-:Y:S04]  /*7110*/  LEA.HI.X.SX32 R153, R145.reuse, R155, 0x5, P0 ;  /* 0x0000009b91997211 */ /* 0x040fe800000f2eff */
[-C--:B------:R-:W-:Y:S01]  /*7120*/  HMMA.16816.F32.BF16 R28, R56, R46.reuse, R28 ;  /* 0x0000002e381c723c */ /* 0x080fe2000004181c */
[----:B------:R-:W3:Y:S02]  /*7130*/  LDSM.16.MT88.4 R56, [R3+0xe800] ;  /* 0x00e800000338783b */ /* 0x000ee40000004200 */
[C---:B--2---:R-:W-:Y:S04]  /*7140*/  LEA R150, P0, R145.reuse, R152, 0x5 ;  /* 0x0000009891967211 */ /* 0x044fe800078028ff */
[C---:B------:R-:W-:Y:S01]  /*7150*/  LEA.HI.X.SX32 R151, R145.reuse, R153, 0x5, P0 ;  /* 0x0000009991977211 */ /* 0x040fe200000f2eff */
[----:B------:R-:W-:Y:S01]  /*7160*/  HMMA.16816.F32.BF16 R32, R40, R46, R32 ;  /* 0x0000002e2820723c */ /* 0x000fe20000041820 */
[----:B------:R-:W-:Y:S03]  /*7170*/  LDSM.16.M88.4 R40, [R149+0x18000] ;  /* 0x018000009528783b */ /* 0x000fe60000000200 */
[C---:B------:R-:W-:Y:S01]  /*7180*/  LEA R146, P0, R145.reuse, R150, 0x5 ;  /* 0x0000009691927211 */ /* 0x040fe200078028ff */
[----:B------:R-:W2:Y:S03]  /*7190*/  LDSM.16.MT88.4 R44, [R0+0xf000] ;  /* 0x00f00000002c783b */ /* 0x000ea60000004200 */
[-C--:B-1----:R-:W-:Y:S05]  /*71a0*/  HMMA.16816.F32.BF16 R4, R36, R48.reuse, R4 ;  /* 0x000000302404723c */ /* 0x082fea0000041804 */
        /* <DEDUP_REMOVED lines=18> */
[-C--:B------:R-:W-:Y:S01]  /*72d0*/  HMMA.16816.F32.BF16 R28, R52, R58.reuse, R28 ;  /* 0x0000003a341c723c */ /* 0x080fe2000004181c */
[----:B------:R-:W-:Y:S02]  /*72e0*/  LDSM.16.M88.4 R52, [R144+0x1a000] ;  /* 0x01a000009034783b */ /* 0x000fe40000000200 */
[C---:B-1----:R-:W-:Y:S05]  /*72f0*/  LEA.HI.X.SX32 R149, R145.reuse, R135, 0x5, P0 ;  /* 0x0000008791957211 */ /* 0x042fea00000f2eff */
[----:B------:R-:W-:Y:S01]  /*7300*/  HMMA.16816.F32.BF16 R32, R36, R58, R32 ;  /* 0x0000003a2420723c */ /* 0x000fe20000041820 */
[----:B------:R-:W-:Y:S03]  /*7310*/  LDSM.16.M88.4 R36, [R144+0x18000] ;  /* 0x018000009024783b */ /* 0x000fe60000000200 */
[C---:B------:R-:W-:Y:S04]  /*7320*/  IMAD.WIDE R166, R145.reuse, -0x1c0, R148 ;  /* 0xfffffe4091a67825 */ /* 0x040fe800078e0294 */
[-C--:B--2---:R-:W-:Y:S05]  /*7330*/  HMMA.16816.F32.BF16 R4, R40, R44.reuse, R4 ;  /* 0x0000002c2804723c */ /* 0x084fea0000041804 */
[C---:B------:R-:W-:Y:S03]  /*7340*/  LEA R132, P0, R145.reuse, R166, 0x5 ;  /* 0x000000a691847211 */ /* 0x040fe600078028ff */
[C---:B----4-:R-:W-:Y:S04]  /*7350*/  HMMA.16816.F32.BF16 R8, R48.reuse, R44, R8 ;  /* 0x0000002c3008723c */ /* 0x050fe80000041808 */
[C---:B------:R-:W-:Y:S02]  /*7360*/  LEA.HI.X.SX32 R133, R145.reuse, R167, 0x5, P0 ;  /* 0x000000a791857211 */ /* 0x040fe400000f2eff */
[C---:B------:R-:W-:Y:S02]  /*7370*/  LEA R66, P0, R145.reuse, R132, 0x5 ;  /* 0x0000008491427211 */ /* 0x040fe400078028ff */
[-C--:B------:R-:W-:Y:S03]  /*7380*/  HMMA.16816.F32.BF16 R12, R48, R46.reuse, R12 ;  /* 0x0000002e300c723c */ /* 0x080fe6000004180c */
[C---:B------:R-:W-:Y:S02]  /*7390*/  LEA.HI.X.SX32 R67, R145.reuse, R133, 0x5, P0 ;  /* 0x0000008591437211 */ /* 0x040fe400000f2eff */
[C---:B------:R-:W-:Y:S03]  /*73a0*/  LEA R64, P0, R145.reuse, R66, 0x5 ;  /* 0x0000004291407211 */ /* 0x040fe600078028ff */
[C---:B------:R-:W-:Y:S01]  /*73b0*/  HMMA.16816.F32.BF16 R16, R40.reuse, R46, R16 ;  /* 0x0000002e2810723c */ /* 0x040fe20000041810 */
[----:B------:R1:W2:Y:S03]  /*73c0*/  LDSM.16.MT88.4 R44, [R0+0xf800] ;  /* 0x00f80000002c783b */ /* 0x0002a60000004200 */
[----:B------:R-:W-:Y:S04]  /*73d0*/  LEA.HI.X.SX32 R65, R145, R67, 0x5, P0 ;  /* 0x0000004391417211 */ /* 0x000fe800000f2eff */
[-C--:B------:R-:W-:Y:S08]  /*73e0*/  HMMA.16816.F32.BF16 R20, R40, R60.reuse, R20 ;  /* 0x0000003c2814723c */ /* 0x080ff00000041814 */
[C---:B------:R-:W-:Y:S08]  /*73f0*/  HMMA.16816.F32.BF16 R24, R48.reuse, R60, R24 ;  /* 0x0000003c3018723c */ /* 0x040ff00000041818 */
[-C--:B------:R-:W-:Y:S03]  /*7400*/  HMMA.16816.F32.BF16 R28, R48, R62.reuse, R28 ;  /* 0x0000003e301c723c */ /* 0x080fe6000004181c */
[----:B-1----:R-:W-:Y:S05]  /*7410*/  IMAD.IADD R0, R185, 0x1, R182 ;  /* 0x00000001b9007824 */ /* 0x002fea00078e02b6 */
[----:B------:R-:W-:Y:S01]  /*7420*/  HMMA.16816.F32.BF16 R32, R40, R62, R32 ;  /* 0x0000003e2820723c */ /* 0x000fe20000041820 */
[----:B------:R-:W1:Y:S03]  /*7430*/  LDSM.16.MT88.4 R40, [R3+0xf800] ;  /* 0x00f800000328783b */ /* 0x000e660000004200 */
[C---:B------:R-:W-:Y:S04]  /*7440*/  LEA R62, P0, R145.reuse, R64, 0x5 ;  /* 0x00000040913e7211 */ /* 0x040fe800078028ff */
[C---:B------:R-:W-:Y:S01]  /*7450*/  LEA.HI.X.SX32 R63, R145.reuse, R65, 0x5, P0 ;  /* 0x00000041913f7211 */ /* 0x040fe200000f2eff */
[-C--:B--2---:R-:W-:Y:S05]  /*7460*/  HMMA.16816.F32.BF16 R4, R36, R44.reuse, R4 ;  /* 0x0000002c2404723c */ /* 0x084fea0000041804 */
[C---:B------:R-:W-:Y:S03]  /*7470*/  LEA R60, P0, R145.reuse, R62, 0x5 ;  /* 0x0000003e913c7211 */ /* 0x040fe600078028ff */
[C---:B------:R-:W-:Y:S04]  /*7480*/  HMMA.16816.F32.BF16 R8, R52.reuse, R44, R8 ;  /* 0x0000002c3408723c */ /* 0x040fe80000041808 */
[----:B------:R-:W-:Y:S01]  /*7490*/  @P1 IMAD.WIDE.U32 R44, R180, R172, UR40 ;  /* 0x00000028b42c1e25 */ /* 0x000fe2000f8e00ac */
[C---:B------:R-:W-:Y:S01]  /*74a0*/  LEA.HI.X.SX32 R61, R145.reuse, R63, 0x5, P0 ;  /* 0x0000003f913d7211 */ /* 0x040fe200000f2eff */
[----:B------:R-:W-:Y:S01]  /*74b0*/  @UP0 UMOV UR40, UR44 ;  /* 0x0000002c00280c82 */ /* 0x000fe20008000000 */
[C---:B------:R-:W-:Y:S01]  /*74c0*/  LEA R58, P0, R145.reuse, R60, 0x5 ;  /* 0x0000003c913a7211 */ /* 0x040fe200078028ff */
[-C--:B------:R-:W-:Y:S01]  /*74d0*/  HMMA.16816.F32.BF16 R12, R52, R46.reuse, R12 ;  /* 0x0000002e340c723c */ /* 0x080fe2000004180c */
[----:B------:R-:W2:Y:S01]  /*74e0*/  @P1 LDG.E R171, desc[UR24][R44.64+-0x200] ;  /* 0xfffe00182cab1981 */ /* 0x000ea2000c1e1900 */
[----:B------:R-:W-:Y:S01]  /*74f0*/  @UP0 UMOV UR41, UR43 ;  /* 0x0000002b00290c82 */ /* 0x000fe20008000000 */
[C---:B------:R-:W-:Y:S02]  /*7500*/  LEA.HI.X.SX32 R59, R145.reuse, R61, 0x5, P0 ;  /* 0x0000003d913b7211 */ /* 0x040fe400000f2eff */
[----:B-----5:R-:W3:Y:S01]  /*7510*/  @P1 LDG.E R170, desc[UR24][R44.64+-0x1e0] ;  /* 0xfffe20182caa1981 */ /* 0x020ee2000c1e1900 */
[C---:B------:R-:W-:Y:S02]  /*7520*/  LEA R56, P0, R145.reuse, R58, 0x5 ;  /* 0x0000003a91387211 */ /* 0x040fe400078028ff */
[C---:B------:R-:W-:Y:S01]  /*7530*/  HMMA.16816.F32.BF16 R16, R36.reuse, R46, R16 ;  /* 0x0000002e2410723c */ /* 0x040fe20000041810 */
[----:B------:R-:W4:Y:S03]  /*7540*/  @P1 LDG.E R169, desc[UR24][R44.64+-0x100] ;  /* 0xffff00182ca91981 */ /* 0x000f26000c1e1900 */
[C---:B------:R-:W-:Y:S01]  /*7550*/  LEA.HI.X.SX32 R57, R145.reuse, R59, 0x5, P0 ;  /* 0x0000003b91397211 */ /* 0x040fe200000f2eff */
[----:B------:R5:W4:Y:S01]  /*7560*/  @P1 LDG.E R168, desc[UR24][R44.64+-0xe0] ;  /* 0xffff20182ca81981 */ /* 0x000b22000c1e1900 */
[C---:B------:R-:W-:Y:S02]  /*7570*/  LEA R50, P0, R145.reuse, R56, 0x5 ;  /* 0x0000003891327211 */ /* 0x040fe400078028ff */
[-C--:B-1----:R-:W-:Y:S01]  /*7580*/  HMMA.16816.F32.BF16 R20, R36, R40.reuse, R20 ;  /* 0x000000282414723c */ /* 0x082fe20000041814 */
[----:B------:R-:W-:Y:S02]  /*7590*/  REDG.E.ADD.F32.FTZ.RN.STRONG.GPU desc[UR24][R238.64], R4 ;  /* 0x00000004ee0079a6 */ /* 0x000fe4000c12f318 */
[C---:B------:R-:W-:Y:S02]  /*75a0*/  LEA.HI.X.SX32 R51, R145.reuse, R57, 0x5, P0 ;  /* 0x0000003991337211 */ /* 0x040fe400000f2eff */
[----:B------:R-:W-:Y:S01]  /*75b0*/  REDG.E.ADD.F32.FTZ.RN.STRONG.GPU desc[UR24][R164.64], R5 ;  /* 0x00000005a40079a6 */ /* 0x000fe2000c12f318 */
[C---:B------:R-:W-:Y:S02]  /*75c0*/  LEA R48, P0, R145.reuse, R50, 0x5 ;  /* 0x0000003291307211 */ /* 0x040fe400078028ff */
[C---:B------:R-:W-:Y:S01]  /*75d0*/  HMMA.16816.F32.BF16 R24, R52.reuse, R40, R24 ;  /* 0x000000283418723c */ /* 0x040fe20000041818 */
[----:B------:R1:W-:Y:S03]  /*75e0*/  REDG.E.ADD.F32.FTZ.RN.STRONG.GPU desc[UR24][R162.64], R6 ;  /* 0x00000006a20079a6 */ /* 0x0003e6000c12f318 */
[C---:B------:R-:W-:Y:S01]  /*75f0*/  LEA.HI.X.SX32 R49, R145.reuse, R51, 0x5, P0 ;  /* 0x0000003391317211 */ /* 0x040fe200000f2eff */
[----:B------:R5:W-:Y:S01]  /*7600*/  REDG.E.ADD.F32.FTZ.RN.STRONG.GPU desc[UR24][R160.64], R7 ;  /* 0x00000007a00079a6 */ /* 0x000be2000c12f318 */
[C---:B------:R-:W-:Y:S02]  /*7610*/  LEA R46, P0, R145.reuse, R48, 0x5 ;  /* 0x00000030912e7211 */ /* 0x040fe400078028ff */
[-C--:B------:R-:W-:Y:S01]  /*7620*/  HMMA.16816.F32.BF16 R28, R52, R42.reuse, R28 ;  /* 0x0000002a341c723c */ /* 0x080fe2000004181c */
[----:B------:R5:W-:Y:S02]  /*7630*/  REDG.E.ADD.F32.FTZ.RN.STRONG.GPU desc[UR24][R158.64], R8 ;  /* 0x000000089e0079a6 */ /* 0x000be4000c12f318 */
[C---:B------:R-:W-:Y:S02]  /*7640*/  LEA.HI.X.SX32 R47, R145.reuse, R49, 0x5, P0 ;  /* 0x00000031912f7211 */ /* 0x040fe400000f2eff */
[----:B------:R5:W-:Y:S01]  /*7650*/  REDG.E.ADD.F32.FTZ.RN.STRONG.GPU desc[UR24][R156.64], R9 ;  /* 0x000000099c0079a6 */ /* 0x000be2000c12f318 */
[C---:B------:R-:W-:Y:S02]  /*7660*/  LEA R40, P0, R145.reuse, R46, 0x5 ;  /* 0x0000002e91287211 */ /* 0x040fe400078028ff */
[----:B------:R-:W-:Y:S01]  /*7670*/  HMMA.16816.F32.BF16 R32, R36, R42, R32 ;  /* 0x0000002a2420723c */ /* 0x000fe20000041820 */
[----:B------:R-:W-:Y:S03]  /*7680*/  REDG.E.ADD.F32.FTZ.RN.STRONG.GPU desc[UR24][R154.64], R10 ;  /* 0x0000000a9a0079a6 */ /* 0x000fe6000c12f318 */
[C---:B------:R-:W-:Y:S01]  /*7690*/  LEA.HI.X.SX32 R41, R145.reuse, R47, 0x5, P0 ;  /* 0x0000002f91297211 */ /* 0x040fe200000f2eff */
[----:B------:R-:W-:Y:S04]  /*76a0*/  REDG.E.ADD.F32.FTZ.RN.STRONG.GPU desc[UR24][R152.64], R11 ;  /* 0x0000000b980079a6 */ /* 0x000fe8000c12f318 */
[----:B------:R-:W-:Y:S01]  /*76b0*/  REDG.E.ADD.F32.FTZ.RN.STRONG.GPU desc[UR24][R150.64], R16 ;  /* 0x00000010960079a6 */ /* 0x000fe2000c12f318 */
[C---:B-1----:R-:W-:Y:S03]  /*76c0*/  LEA R6, P0, R145.reuse, R40, 0x5 ;  /* 0x0000002891067211 */ /* 0x042fe600078028ff */
[----:B------:R-:W-:Y:S01]  /*76d0*/  REDG.E.ADD.F32.FTZ.RN.STRONG.GPU desc[UR24][R146.64], R17 ;  /* 0x00000011920079a6 */ /* 0x000fe2000c12f318 */
[C---:B-----5:R-:W-:Y:S03]  /*76e0*/  LEA.HI.X.SX32 R7, R145.reuse, R41, 0x5, P0 ;  /* 0x0000002991077211 */ /* 0x060fe600000f2eff */
[----:B------:R-:W-:Y:S01]  /*76f0*/  REDG.E.ADD.F32.FTZ.RN.STRONG.GPU desc[UR24][R142.64], R18 ;  /* 0x000000128e0079a6 */ /* 0x000fe2000c12f318 */
[C---:B------:R-:W-:Y:S03]  /*7700*/  LEA R4, P0, R145.reuse, R6, 0x5 ;  /* 0x0000000691047211 */ /* 0x040fe600078028ff */
[----:B------:R-:W-:Y:S01]  /*7710*/  REDG.E.ADD.F32.FTZ.RN.STRONG.GPU desc[UR24][R140.64], R19 ;  /* 0x000000138c0079a6 */ /* 0x000fe2000c12f318 */
[C---:B------:R-:W-:Y:S02]  /*7720*/  LEA.HI.X.SX32 R5, R145.reuse, R7, 0x5, P0 ;  /* 0x0000000791057211 */ /* 0x040fe400000f2eff */
[C---:B------:R-:W-:Y:S01]  /*7730*/  LEA R8, P0, R145.reuse, R4, 0x5 ;  /* 0x0000000491087211 */ /* 0x040fe200078028ff */
[----:B------:R-:W-:Y:S03]  /*7740*/  REDG.E.ADD.F32.FTZ.RN.STRONG.GPU desc[UR24][R138.64], R12 ;  /* 0x0000000c8a0079a6 */ /* 0x000fe6000c12f318 */
[----:B------:R-:W-:Y:S01]  /*7750*/  LEA.HI.X.SX32 R9, R145, R5, 0x5, P0 ;  /* 0x0000000591097211 */ /* 0x000fe200000f2eff */
        /* <DEDUP_REMOVED lines=24> */
[----:B------:R-:W-:Y:S04]  /*78e0*/  LDSM.16.MT88.4 R4, [R2+0x14000] ;  /* 0x014000000204783b */ /* 0x000fe80000004200 */
[----:B------:R-:W1:Y:S04]  /*78f0*/  LDSM.16.MT88.4 R8, [R182] ;  /* 0x00000000b608783b */ /* 0x000e680000004200 */
[----:B------:R-:W5:Y:S04]  /*7900*/  LDSM.16.MT88.4 R12, [R2+0x18000] ;  /* 0x01800000020c783b */ /* 0x000f680000004200 */
[----:B------:R-:W5:Y:S04]  /*7910*/  LDSM.16.MT88.4 R16, [R0] ;  /* 0x000000000010783b */ /* 0x000f680000004200 */
[----:B------:R-:W-:Y:S04]  /*7920*/  LDSM.16.MT88.4 R20, [R2+0x14800] ;  /* 0x014800000214783b */ /* 0x000fe80000004200 */
[----:B------:R-:W5:Y:S04]  /*7930*/  LDSM.16.MT88.4 R24, [R182+0x800] ;  /* 0x00080000b618783b */ /* 0x000f680000004200 */
[----:B------:R-:W5:Y:S04]  /*7940*/  LDSM.16.MT88.4 R32, [R2+0x18800] ;  /* 0x018800000220783b */ /* 0x000f680000004200 */
[----:B------:R-:W-:Y:S04]  /*7950*/  LDSM.16.MT88.4 R28, [R182+0x1000] ;  /* 0x00100000b61c783b */ /* 0x000fe80000004200 */
[----:B------:R-:W-:Y:S04]  /*7960*/  LDSM.16.MT88.4 R36, [R2+0x19000] ;  /* 0x019000000224783b */ /* 0x000fe80000004200 */
[----:B------:R-:W-:Y:S04]  /*7970*/  LDSM.16.MT88.4 R40, [R2+0x19800] ;  /* 0x019800000228783b */ /* 0x000fe80000004200 */
[----:B------:R-:W-:Y:S01]  /*7980*/  LDSM.16.MT88.4 R44, [R0+0x1800] ;  /* 0x00180000002c783b */ /* 0x000fe20000004200 */
[-C--:B-1----:R-:W-:Y:S08]  /*7990*/  HMMA.16816.F32.BF16 R100, R4, R8.reuse, R100 ;  /* 0x000000080464723c */ /* 0x082ff00000041864 */
[C---:B-----5:R-:W-:Y:S08]  /*79a0*/  HMMA.16816.F32.BF16 R104, R12.reuse, R8, R104 ;  /* 0x000000080c68723c */ /* 0x060ff00000041868 */
[-C--:B------:R-:W-:Y:S08]  /*79b0*/  HMMA.16816.F32.BF16 R108, R12, R10.reuse, R108 ;  /* 0x0000000a0c6c723c */ /* 0x080ff0000004186c */
[C---:B------:R-:W-:Y:S01]  /*79c0*/  HMMA.16816.F32.BF16 R112, R4.reuse, R10, R112 ;  /* 0x0000000a0470723c */ /* 0x040fe20000041870 */
[----:B------:R-:W1:Y:S07]  /*79d0*/  LDSM.16.MT88.4 R8, [R0+0x800] ;  /* 0x000800000008783b */ /* 0x000e6e0000004200 */
[-C--:B------:R-:W-:Y:S08]  /*79e0*/  HMMA.16816.F32.BF16 R116, R4, R16.reuse, R116 ;  /* 0x000000100474723c */ /* 0x080ff00000041874 */
[C---:B------:R-:W-:Y:S08]  /*79f0*/  HMMA.16816.F32.BF16 R120, R12.reuse, R16, R120 ;  /* 0x000000100c78723c */ /* 0x040ff00000041878 */
[-C--:B------:R-:W-:Y:S01]  /*7a00*/  HMMA.16816.F32.BF16 R124, R12, R18.reuse, R124 ;  /* 0x000000120c7c723c */ /* 0x080fe2000004187c */
[----:B------:R-:W5:Y:S07]  /*7a10*/  LDSM.16.MT88.4 R12, [R2+0x15000] ;  /* 0x01500000020c783b */ /* 0x000f6e0000004200 */
        /* <DEDUP_REMOVED lines=11> */
[----:B------:R-:W-:Y:S04]  /*7ad0*/  LDSM.16.MT88.4 R32, [R0+0x2000] ;  /* 0x002000000020783b */ /* 0x000fe80000004200 */
[----:B--2---:R-:W-:Y:S03]  /*7ae0*/  @P1 STL [R1+0xc], R171 ;  /* 0x00000cab01001387 */ /* 0x004fe60000100800 */
[----:B------:R-:W-:Y:S01]  /*7af0*/  HMMA.16816.F32.BF16 R128, R20, R10, R128 ;  /* 0x0000000a1480723c */ /* 0x000fe20000041880 */
[----:B------:R-:W-:Y:S04]  /*7b00*/  LDSM.16.MT88.4 R8, [R2+0x16000] ;  /* 0x016000000208783b */ /* 0x000fe80000004200 */
[----:B------:R-:W1:Y:S03]  /*7b10*/  LDSM.16.MT88.4 R20, [R182+0x2000] ;  /* 0x00200000b614783b */ /* 0x000e660000004200 */
[-C--:B-----5:R-:W-:Y:S01]  /*7b20*/  HMMA.16816.F32.BF16 R100, R12, R28.reuse, R100 ;  /* 0x0000001c0c64723c */ /* 0x0a0fe20000041864 */
[----:B---3--:R-:W-:Y:S04]  /*7b30*/  @P1 STL [R1+0x8], R170 ;  /* 0x000008aa01001387 */ /* 0x008fe80000100800 */
[----:B----4-:R-:W-:Y:S03]  /*7b40*/  @P1 STL [R1+0x4], R169 ;  /* 0x000004a901001387 */ /* 0x010fe60000100800 */
[C---:B------:R-:W-:Y:S01]  /*7b50*/  HMMA.16816.F32.BF16 R104, R36.reuse, R28, R104 ;  /* 0x0000001c2468723c */ /* 0x040fe20000041868 */
[----:B------:R-:W-:Y:S07]  /*7b60*/  @P1 STL [R1], R168 ;  /* 0x000000a801001387 */ /* 0x000fee0000100800 */
        /* <DEDUP_REMOVED lines=33> */
[----:B------:R2:W-:Y:S03]  /*7d80*/  LDSM.16.MT88.4 R32, [R0+0x3800] ;  /* 0x003800000020783b */ /* 0x0005e60000004200 */
        /* <DEDUP_REMOVED lines=30> */
.L_x_2268:
[C---:B------:R-:W-:Y:S01]  /*7f70*/  SHF.L.U32 R0, R192.reuse, 0x4, RZ ;  /* 0x00000004c0007819 */ /* 0x040fe200000006ff */
[----:B------:R-:W1:Y:S01]  /*7f80*/  LDCU.64 UR14, c[0x0][0x5a8] ;  /* 0x0000b500ff0e77ac */ /* 0x000e620008000a00 */
[C---:B------:R-:W-:Y:S02]  /*7f90*/  SHF.L.U32 R3, R192.reuse, 0x5, RZ ;  /* 0x00000005c0037819 */ /* 0x040fe400000006ff */
[----:B------:R-:W-:Y:S01]  /*7fa0*/  SHF.L.U32 R2, R192, 0x1, RZ ;  /* 0x00000001c0027819 */ /* 0x000fe200000006ff */
[----:B------:R-:W2:Y:S01]  /*7fb0*/  LDCU UR5, c[0x0][0x500] ;  /* 0x0000a000ff0577ac */ /* 0x000ea20008000800 */
[----:B------:R-:W-:Y:S02]  /*7fc0*/  LOP3.LUT R0, R0, 0x1c0, RZ, 0xc0, !PT ;  /* 0x000001c000007812 */ /* 0x000fe400078ec0ff */
[----:B------:R-:W-:Y:S01]  /*7fd0*/  SHF.R.U32.HI R4, RZ, 0x4, R192 ;  /* 0x00000004ff047819 */ /* 0x000fe200000116c0 */
[----:B------:R-:W3:Y:S01]  /*7fe0*/  LDCU UR6, c[0x0][0x4fc] ;  /* 0x00009f80ff0677ac */ /* 0x000ee20008000800 */
[----:B------:R-:W-:-:S02]  /*7ff0*/  LOP3.LUT R3, R3, 0xc00, RZ, 0xc0, !PT ;  /* 0x00000c0003037812 */ /* 0x000fc400078ec0ff */
[--C-:B------:R-:W-:Y:S01]  /*8000*/  LOP3.LUT R0, R0, 0x38, R2.reuse, 0xf8, !PT ;  /* 0x0000003800007812 */ /* 0x100fe200078ef802 */
[----:B------:R-:W-:Y:S01]  /*8010*/  UMOV UR20, UR16 ;  /* 0x0000001000147c82 */ /* 0x000fe20008000000 */
[----:B------:R-:W-:Y:S02]  /*8020*/  LOP3.LUT R2, R3, 0x6, R2, 0xf8, !PT ;  /* 0x0000000603027812 */ /* 0x000fe400078ef802 */
[----:B------:R-:W-:Y:S01]  /*8030*/  LOP3.LUT R0, R0, 0x8, R4, 0x78, !PT ;  /* 0x0000000800007812 */ /* 0x000fe200078e7804 */
[----:B------:R-:W-:Y:S01]  /*8040*/  IMAD.MOV.U32 R4, RZ, RZ, 0x20 ;  /* 0x00000020ff047424 */ /* 0x000fe200078e00ff */
[----:B------:R-:W-:Y:S01]  /*8050*/  R2P PR, R192, 0x18 ;  /* 0x00000018c0007804 */ /* 0x000fe20000000000 */
[----:B-1----:R-:W-:Y:S01]  /*8060*/  UIMAD UR15, UR20, UR15, URZ ;  /* 0x0000000f140f72a4 */ /* 0x002fe2000f8e02ff */
[----:B------:R-:W-:Y:S02]  /*8070*/  LOP3.LUT R5, R2, R0, RZ, 0xfc, !PT ;  /* 0x0000000002057212 */ /* 0x000fe400078efcff */
[----:B------:R-:W-:Y:S01]  /*8080*/  LOP3.LUT R0, R250, 0x1f8, RZ, 0xc0, !PT ;  /* 0x000001f8fa007812 */ /* 0x000fe200078ec0ff */
[----:B--2---:R-:W-:Y:S01]  /*8090*/  FMUL.FTZ R100, R100, UR5 ;  /* 0x0000000564647c20 */ /* 0x004fe20008410000 */
[----:B------:R-:W-:Y:S01]  /*80a0*/  MOV R3, UR14 ;  /* 0x0000000e00037c02 */ /* 0x000fe20008000f00 */
[----:B------:R-:W-:Y:S01]  /*80b0*/  FMUL.FTZ R29, R101, UR5 ;  /* 0x00000005651d7c20 */ /* 0x000fe20008410000 */
[----:B------:R-:W-:Y:S01]  /*80c0*/  LOP3.LUT R0, R0, 0x38, R192, 0x78, !PT ;  /* 0x0000003800007812 */ /* 0x000fe200078e78c0 */
[----:B------:R-:W-:Y:S01]  /*80d0*/  FMUL.FTZ R102, R102, UR5 ;  /* 0x0000000566667c20 */ /* 0x000fe20008410000 */
[----:B------:R-:W-:Y:S01]  /*80e0*/  MOV R187, RZ ;  /* 0x000000ff00bb7202 */ /* 0x000fe20000000f00 */
[----:B------:R-:W-:Y:S01]  /*80f0*/  FMUL.FTZ R28, R103, UR5 ;  /* 0x00000005671c7c20 */ /* 0x000fe20008410000 */
[----:B------:R-:W-:Y:S01]  /*8100*/  LOP3.LUT R30, R0, 0x1e00, R250, 0xf8, !PT ;  /* 0x00001e00001e7812 */ /* 0x000fe200078ef8fa */
[----:B------:R-:W-:Y:S01]  /*8110*/  FMUL.FTZ R112, R112, UR5 ;  /* 0x0000000570707c20 */ /* 0x000fe20008410000 */
[----:B------:R-:W-:Y:S01]  /*8120*/  LEA R0, R5, UR4, 0x1 ;  /* 0x0000000405007c11 */ /* 0x000fe2000f8e08ff */
[----:B------:R-:W-:-:S04]  /*8130*/  IMAD.WIDE.U32 R2, R3, UR20, R186 ;  /* 0x0000001403027c25 */ /* 0x000fc8000f8e00ba */
        /* <DEDUP_REMOVED lines=17> */
[----:B------:R-:W-:Y:S01]  /*8250*/  MOV R6, R2 ;  /* 0x0000000200067202 */ /* 0x000fe20000000f00 */
        /* <DEDUP_REMOVED lines=8> */
[----:B------:R-:W-:Y:S01]  /*82e0*/  IADD3 R7, PT, PT, R3, UR15, RZ ;  /* 0x0000000f03077c10 */ /* 0x000fe2000fffe0ff */
[----:B------:R-:W-:Y:S01]  /*82f0*/  FMUL.FTZ R121, R121, UR5 ;  /* 0x0000000579797c20 */ /* 0x000fe20008410000 */
[----:B------:R-:W-:Y:S01]  /*8300*/  IADD3 R2, PT, PT, R0, 0xc040, RZ ;  /* 0x0000c04000027810 */ /* 0x000fe20007ffe0ff */
        /* <DEDUP_REMOVED lines=32> */
[----:B------:R-:W-:Y:S01]  /*8510*/  IADD3 R4, PT, PT, R4, R2, RZ ;  /* 0x0000000204047210 */ /* 0x000fe20007ffe0ff */
[----:B------:R-:W-:Y:S01]  /*8520*/  STS [R0+0xc400], R28 ;  /* 0x00c4001c00007388 */ /* 0x000fe20000000800 */
        /* <DEDUP_REMOVED lines=12> */
[----:B------:R-:W-:Y:S01]  /*85f0*/  STS [R0+0xe000], R25 ;  /* 0x00e0001900007388 */ /* 0x000fe20000000800 */
[----:B------:R-:W-:Y:S01]  /*8600*/  F2FP.BF16.F32.PACK_AB R126, R127, R126 ;  /* 0x0000007e7f7e723e */ /* 0x000fe200000010ff */
[----:B------:R-:W-:Y:S01]  /*8610*/  FMUL.FTZ R96, R96, UR6 ;  /* 0x0000000660607c20 */ /* 0x000fe20008410000 */
[----:B------:R-:W-:Y:S01]  /*8620*/  FMUL.FTZ R14, R97, UR6 ;  /* 0x00000006610e7c20 */ /* 0x000fe20008410000 */
[----:B------:R1:W-:Y:S01]  /*8630*/  STS [R0+0xe400], R24 ;  /* 0x00e4001800007388 */ /* 0x0003e20000000800 */
        /* <DEDUP_REMOVED lines=21> */
[----:B------:R-:W2:Y:S01]  /*8790*/  LDCU.64 UR6, c[0x0][0x5b0] ;  /* 0x0000b600ff0677ac */ /* 0x000ea20008000a00 */
[----:B------:R-:W-:Y:S01]  /*87a0*/  F2FP.BF16.F32.PACK_AB R18, R18, R76 ;  /* 0x0000004c1212723e */ /* 0x000fe200000010ff */
[----:B------:R-:W-:Y:S01]  /*87b0*/  STS [R4+0x400], R130 ;  /* 0x0004008204007388 */ /* 0x000fe20000000800 */
[----:B------:R-:W-:Y:S01]  /*87c0*/  F2FP.BF16.F32.PACK_AB R17, R17, R78 ;  /* 0x0000004e1111723e */ /* 0x000fe200000010ff */
[----:B-1----:R-:W1:Y:S01]  /*87d0*/  LDC.64 R24, c[0x0][0x5d8] ;  /* 0x00017600ff187b82 */ /* 0x002e620000000a00 */
[----:B------:R-:W-:Y:S01]  /*87e0*/  F2FP.BF16.F32.PACK_AB R16, R16, R84 ;  /* 0x000000541010723e */ /* 0x000fe200000010ff */
[----:B------:R-:W-:Y:S01]  /*87f0*/  STS [R2+0x2000], R120 ;  /* 0x0020007802007388 */ /* 0x000fe20000000800 */
[----:B------:R-:W-:Y:S01]  /*8800*/  F2FP.BF16.F32.PACK_AB R15, R15, R86 ;  /* 0x000000560f0f723e */ /* 0x000fe200000010ff */
[----:B------:R-:W-:Y:S01]  /*8810*/  USHF.L.U32 UR14, UR26, 0x7, URZ ;  /* 0x000000071a0e7899 */ /* 0x000fe200080006ff */
[----:B------:R-:W-:Y:S01]  /*8820*/  F2FP.BF16.F32.PACK_AB R14, R14, R96 ;  /* 0x000000600e0e723e */ /* 0x000fe200000010ff */
[----:B------:R-:W-:Y:S01]  /*8830*/  STS [R2+0x2400], R122 ;  /* 0x0024007a02007388 */ /* 0x000fe20000000800 */
[----:B------:R-:W-:Y:S01]  /*8840*/  F2FP.BF16.F32.PACK_AB R13, R13, R98 ;  /* 0x000000620d0d723e */ /* 0x000fe200000010ff */
[----:B------:R-:W-:Y:S01]  /*8850*/  USHF.R.S32.HI UR5, URZ, 0x1f, UR14 ;  /* 0x0000001fff057899 */ /* 0x000fe2000801140e */
[----:B------:R-:W-:Y:S01]  /*8860*/  F2FP.BF16.F32.PACK_AB R23, R23, R88 ;  /* 0x000000581717723e */ /* 0x000fe200000010ff */
[----:B------:R-:W-:Y:S01]  /*8870*/  STS [R4+0x2000], R124 ;  /* 0x0020007c04007388 */ /* 0x000fe20000000800 */
[----:B------:R-:W-:Y:S01]  /*8880*/  F2FP.BF16.F32.PACK_AB R22, R22, R90 ;  /* 0x0000005a1616723e */ /* 0x000fe200000010ff */
[----:B------:R-:W-:Y:S01]  /*8890*/  UIADD3 UR14, UP0, UPT, UR32, UR14, URZ ;  /* 0x0000000e200e7290 */ /* 0x000fe2000ff1e0ff */
[----:B------:R-:W-:Y:S01]  /*88a0*/  F2FP.BF16.F32.PACK_AB R26, R26, R92 ;  /* 0x0000005c1a1a723e */ /* 0x000fe200000010ff */
[----:B------:R-:W-:Y:S01]  /*88b0*/  STS [R4+0x2400], R126 ;  /* 0x0024007e04007388 */ /* 0x000fe20000000800 */
[----:B------:R-:W-:Y:S01]  /*88c0*/  F2FP.BF16.F32.PACK_AB R27, R27, R94 ;  /* 0x0000005e1b1b723e */ /* 0x000fe200000010ff */
[----:B--2---:R-:W-:Y:S01]  /*88d0*/  UIMAD UR7, UR20, UR7, URZ ;  /* 0x00000007140772a4 */ /* 0x004fe2000f8e02ff */
[----:B------:R-:W-:Y:S01]  /*88e0*/  MOV R8, UR6 ;  /* 0x0000000600087c02 */ /* 0x000fe20008000f00 */
[----:B------:R-:W-:Y:S01]  /*88f0*/  STS [R0+0x10000], R12 ;  /* 0x0100000c00007388 */ /* 0x000fe20000000800 */
[----:B------:R-:W-:Y:S01]  /*8900*/  ULEA.HI.X.SX32 UR32, UR32, UR5, 0x1, UP0 ;  /* 0x0000000520207291 */ /* 0x000fe200080f0eff */
[----:B------:R-:W-:-:S02]  /*8910*/  SHF.R.U32.HI R192, RZ, 0x3, R192 ;  /* 0x00000003ffc07819 */ /* 0x000fc400000116c0 */
[----:B------:R-:W-:Y:S01]  /*8920*/  STS [R0+0x10400], R11 ;  /* 0x0104000b00007388 */ /* 0x000fe20000000800 */
[----:B------:R-:W-:-:S03]  /*8930*/  IMAD.WIDE.U32 R8, R8, UR20, R186 ;  /* 0x0000001408087c25 */ /* 0x000fc6000f8e00ba */
[----:B------:R2:W-:Y:S04]  /*8940*/  STS [R3+0x10000], R10 ;  /* 0x0100000a03007388 */ /* 0x0005e80000000800 */
[----:B------:R-:W-:Y:S04]  /*8950*/  STS [R3+0x10400], R19 ;  /* 0x0104001303007388 */ /* 0x000fe80000000800 */
[----:B------:R-:W-:Y:S04]  /*8960*/  STS [R0+0x12000], R21 ;  /* 0x0120001500007388 */ /* 0x000fe80000000800 */
[----:B------:R3:W-:Y:S04]  /*8970*/  STS [R0+0x12400], R20 ;  /* 0x0124001400007388 */ /* 0x0007e80000000800 */
[----:B------:R-:W-:Y:S04]  /*8980*/  STS [R3+0x12000], R18 ;  /* 0x0120001203007388 */ /* 0x000fe80000000800 */
[----:B------:R-:W-:Y:S04]  /*8990*/  STS [R3+0x12400], R17 ;  /* 0x0124001103007388 */ /* 0x000fe80000000800 */
[----:B------:R-:W-:Y:S01]  /*89a0*/  STS [R2+0x4000], R16 ;  /* 0x0040001002007388 */ /* 0x000fe20000000800 */
[----:B--2---:R-:W2:Y:S03]  /*89b0*/  LDC.64 R10, c[0x0][0x5c0] ;  /* 0x00017000ff0a7b82 */ /* 0x004ea60000000a00 */
[----:B------:R-:W-:Y:S04]  /*89c0*/  STS [R2+0x4400], R15 ;  /* 0x0044000f02007388 */ /* 0x000fe80000000800 */
[----:B------:R4:W-:Y:S04]  /*89d0*/  STS [R4+0x4000], R14 ;  /* 0x0040000e04007388 */ /* 0x0009e80000000800 */
[----:B------:R-:W-:Y:S01]  /*89e0*/  STS [R4+0x4400], R13 ;  /* 0x0044000d04007388 */ /* 0x000fe20000000800 */
[----:B---3--:R-:W-:-:S03]  /*89f0*/  LEA R0, R30, UR4, 0x1 ;  /* 0x000000041e007c11 */ /* 0x008fc6000f8e08ff */
[----:B------:R-:W-:Y:S04]  /*8a00*/  STS [R2+0x6000], R23 ;  /* 0x0060001702007388 */ /* 0x000fe80000000800 */
[----:B------:R1:W-:Y:S04]  /*8a10*/  STS [R2+0x6400], R22 ;  /* 0x0064001602007388 */ /* 0x0003e80000000800 */
[----:B------:R-:W-:Y:S04]  /*8a20*/  STS [R4+0x6000], R26 ;  /* 0x0060001a04007388 */ /* 0x000fe80000000800 */
[----:B------:R3:W-:Y:S01]  /*8a30*/  STS [R4+0x6400], R27 ;  /* 0x0064001b04007388 */ /* 0x0007e20000000800 */
[----:B------:R-:W-:Y:S08]  /*8a40*/  BAR.SYNC.DEFER_BLOCKING 0x0 ;  /* 0x0000000000007b1d */ /* 0x000ff00000010000 */
[----:B----4-:R-:W4:Y:S01]  /*8a50*/  LDC.64 R14, c[0x0][0x5e0] ;  /* 0x00017800ff0e7b82 */ /* 0x010f220000000a00 */
[----:B-1----:R-:W-:-:S07]  /*8a60*/  IMAD.WIDE.U32 R2, R24, UR18, R6 ;  /* 0x0000001218027c25 */ /* 0x002fce000f8e0006 */
[----:B------:R-:W1:Y:S01]  /*8a70*/  LDC.64 R12, c[0x0][0x5c8] ;  /* 0x00017200ff0c7b82 */ /* 0x000e620000000a00 */
[----:B------:R-:W-:Y:S02]  /*8a80*/  IMAD R5, R25, UR18, R3 ;  /* 0x0000001219057c24 */ /* 0x000fe4000f8e0203 */
[C---:B--2---:R-:W-:Y:S01]  /*8a90*/  IMAD R6, R10.reuse, UR32, RZ ;  /* 0x000000200a067c24 */ /* 0x044fe2000f8e02ff */
[----:B---3--:R-:W-:Y:S01]  /*8aa0*/  MOV R4, R2 ;  /* 0x0000000200047202 */ /* 0x008fe20000000f00 */
[----:B------:R-:W-:Y:S01]  /*8ab0*/  VIADD R3, R9, UR7 ;  /* 0x0000000709037c36 */ /* 0x000fe20008000000 */
[----:B------:R-:W2:Y:S01]  /*8ac0*/  LDCU.128 UR4, c[0x0][0x560] ;  /* 0x0000ac00ff0477ac */ /* 0x000ea20008000c00 */
[----:B------:R-:W3:Y:S01]  /*8ad0*/  LDS.128 R44, [R0+0xc000] ;  /* 0x00c00000002c7984 */ /* 0x000ee20000000c00 */
[----:B------:R-:W-:Y:S01]  /*8ae0*/  MOV R2, R8 ;  /* 0x0000000800027202 */ /* 0x000fe20000000f00 */
[----:B------:R-:W-:Y:S02]  /*8af0*/  IMAD R6, R11, UR14, R6 ;  /* 0x0000000e0b067c24 */ /* 0x000fe4000f8e0206 */
[----:B------:R-:W5:Y:S01]  /*8b00*/  LDS.128 R40, [R0+0xd000] ;  /* 0x00d0000000287984 */ /* 0x000f620000000c00 */
[----:B------:R-:W-:-:S03]  /*8b10*/  IMAD.WIDE.U32 R4, R10, UR14, R4 ;  /* 0x0000000e0a047c25 */ /* 0x000fc6000f8e0004 */
[----:B------:R-:W5:Y:S01]  /*8b20*/  LDS.128 R36, [R0+0xe000] ;  /* 0x00e0000000247984 */ /* 0x000f620000000c00 */
[----:B----4-:R-:W-:Y:S01]  /*8b30*/  IMAD.WIDE.U32 R8, R14, UR18, R2 ;  /* 0x000000120e087c25 */ /* 0x010fe2000f8e0002 */
[----:B------:R-:W-:Y:S02]  /*8b40*/  IADD3 R3, PT, PT, R5, R6, RZ ;  /* 0x0000000605037210 */ /* 0x000fe40007ffe0ff */
[----:B------:R-:W4:Y:S01]  /*8b50*/  LDS.128 R32, [R0+0xf000] ;  /* 0x00f0000000207984 */ /* 0x000f220000000c00 */
[----:B------:R-:W-:Y:S01]  /*8b60*/  MOV R2, R4 ;  /* 0x0000000400027202 */ /* 0x000fe20000000f00 */
[----:B------:R-:W-:Y:S01]  /*8b70*/  IMAD R5, R15, UR18, R9 ;  /* 0x000000120f057c24 */ /* 0x000fe2000f8e0209 */
[----:B------:R-:W-:Y:S01]  /*8b80*/  MOV R4, R8 ;  /* 0x0000000800047202 */ /* 0x000fe20000000f00 */
[----:B------:R-:W4:Y:S01]  /*8b90*/  LDS.128 R28, [R0+0x10000] ;  /* 0x01000000001c7984 */ /* 0x000f220000000c00 */
[----:B-1----:R-:W-:Y:S01]  /*8ba0*/  IMAD R9, R12, UR32, RZ ;  /* 0x000000200c097c24 */ /* 0x002fe2000f8e02ff */
[----:B------:R-:W-:Y:S01]  /*8bb0*/  SHF.L.U32 R15, R10, 0x6, RZ ;  /* 0x000000060a0f7819 */ /* 0x000fe200000006ff */
[----:B------:R-:W-:Y:S01]  /*8bc0*/  IMAD.WIDE.U32 R6, R192, R10, R2 ;  /* 0x0000000ac0067225 */ /* 0x000fe200078e0002 */
[----:B------:R-:W1:Y:S01]  /*8bd0*/  LDS.128 R24, [R0+0x11000] ;  /* 0x0110000000187984 */ /* 0x000e620000000c00 */
[----:B------:R-:W-:-:S02]  /*8be0*/  SHF.L.U64.HI R14, R10, 0x6, R11 ;  /* 0x000000060a0e7819 */ /* 0x000fc4000001020b */
[----:B------:R-:W-:Y:S01]  /*8bf0*/  IMAD R9, R13, UR14, R9 ;  /* 0x0000000e0d097c24 */ /* 0x000fe2000f8e0209 */
[----:B------:R-:W1:Y:S01]  /*8c00*/  LDS.128 R20, [R0+0x12000] ;  /* 0x0120000000147984 */ /* 0x000e620000000c00 */
[----:B------:R-:W-:Y:S01]  /*8c10*/  IMAD.WIDE.U32 R4, R12, UR14, R4 ;  /* 0x0000000e0c047c25 */ /* 0x000fe2000f8e0004 */
[----:B--2---:R-:W-:Y:S02]  /*8c20*/  LEA R2, P0, R6, UR4, 0x1 ;  /* 0x0000000406027c11 */ /* 0x004fe4000f8008ff */
[----:B------:R2:W1:Y:S01]  /*8c30*/  LDS.128 R16, [R0+0x13000] ;  /* 0x0130000000107984 */ /* 0x0004620000000c00 */
[----:B------:R-:W-:Y:S01]  /*8c40*/  IMAD R3, R192, R11, R7 ;  /* 0x0000000bc0037224 */ /* 0x000fe200078e0207 */
[----:B------:R-:W-:Y:S01]  /*8c50*/  IADD3 R8, P1, PT, R15, R2, RZ ;  /* 0x000000020f087210 */ /* 0x000fe20007f3e0ff */
[----:B------:R-:W-:-:S03]  /*8c60*/  IMAD.IADD R5, R5, 0x1, R9 ;  /* 0x0000000105057824 */ /* 0x000fc600078e0209 */
[----:B------:R-:W-:Y:S01]  /*8c70*/  LEA.HI.X R3, R6, UR5, R3, 0x1, P0 ;  /* 0x0000000506037c11 */ /* 0x000fe200080f0c03 */
[----:B------:R-:W-:Y:S01]  /*8c80*/  IMAD.WIDE.U32 R4, R192, R12, R4 ;  /* 0x0000000cc0047225 */ /* 0x000fe200078e0004 */
[----:B------:R-:W-:Y:S02]  /*8c90*/  LEA R6, P0, R10, R2, 0x7 ;  /* 0x000000020a067211 */ /* 0x000fe400078038ff */
[-C--:B------:R-:W-:Y:S02]  /*8ca0*/  IADD3.X R9, PT, PT, R14, R3.reuse, RZ, P1, !PT ;  /* 0x000000030e097210 */ /* 0x080fe40000ffe4ff */
[----:B------:R-:W-:Y:S01]  /*8cb0*/  LEA.HI.X R7, R10, R3, R11, 0x7, P0 ;  /* 0x000000030a077211 */ /* 0x000fe200000f3c0b */
[----:B---3--:R3:W-:Y:S01]  /*8cc0*/  STG.E.128 desc[UR24][R2.64], R44 ;  /* 0x0000002c02007986 */ /* 0x0087e2000c101d18 */
[----:B------:R-:W-:-:S03]  /*8cd0*/  IADD3 R10, P2, PT, R6, R15, RZ ;  /* 0x0000000f060a7210 */ /* 0x000fc60007f5e0ff */
[----:B-----5:R5:W-:Y:S01]  /*8ce0*/  STG.E.128 desc[UR24][R8.64], R40 ;  /* 0x0000002808007986 */ /* 0x020be2000c101d18 */
[----:B------:R-:W-:-:S03]  /*8cf0*/  IADD3.X R11, PT, PT, R7, R14, RZ, P2, !PT ;  /* 0x0000000e070b7210 */ /* 0x000fc600017fe4ff */
[----:B------:R1:W-:Y:S01]  /*8d00*/  STG.E.128 desc[UR24][R6.64], R36 ;  /* 0x0000002406007986 */ /* 0x0003e2000c101d18 */
[----:B--2---:R-:W-:-:S03]  /*8d10*/  IMAD R0, R192, R13, R5 ;  /* 0x0000000dc0007224 */ /* 0x004fc600078e0205 */
[----:B----4-:R2:W-:Y:S01]  /*8d20*/  STG.E.128 desc[UR24][R10.64], R32 ;  /* 0x000000200a007986 */ /* 0x0105e2000c101d18 */
[----:B---3--:R-:W-:Y:S02]  /*8d30*/  LEA R2, P0, R4, UR6, 0x1 ;  /* 0x0000000604027c11 */ /* 0x008fe4000f8008ff */
[----:B-----5:R-:W-:Y:S02]  /*8d40*/  SHF.L.U32 R9, R12, 0x6, RZ ;  /* 0x000000060c097819 */ /* 0x020fe400000006ff */
[----:B------:R-:W-:Y:S02]  /*8d50*/  LEA.HI.X R3, R4, UR7, R0, 0x1, P0 ;  /* 0x0000000704037c11 */ /* 0x000fe400080f0c00 */
[CC--:B------:R-:W-:Y:S02]  /*8d60*/  LEA R4, P0, R12.reuse, R2.reuse, 0x7 ;  /* 0x000000020c047211 */ /* 0x0c0fe400078038ff */
[----:B------:R-:W-:Y:S01]  /*8d70*/  SHF.L.U64.HI R0, R12, 0x6, R13 ;  /* 0x000000060c007819 */ /* 0x000fe2000001020d */
[----:B------:R2:W-:Y:S01]  /*8d80*/  STG.E.128 desc[UR24][R2.64], R28 ;  /* 0x0000001c02007986 */ /* 0x0005e2000c101d18 */
[----:B------:R-:W-:-:S02]  /*8d90*/  IADD3 R8, P1, PT, R9, R2, RZ ;  /* 0x0000000209087210 */ /* 0x000fc40007f3e0ff */
[----:B------:R-:W-:Y:S02]  /*8da0*/  LEA.HI.X R5, R12, R3, R13, 0x7, P0 ;  /* 0x000000030c057211 */ /* 0x000fe400000f3c0d */
[----:B-1----:R-:W-:Y:S02]  /*8db0*/  IADD3 R6, P0, PT, R4, R9, RZ ;  /* 0x0000000904067210 */ /* 0x002fe40007f1e0ff */
[----:B------:R-:W-:Y:S02]  /*8dc0*/  IADD3.X R9, PT, PT, R0, R3, RZ, P1, !PT ;  /* 0x0000000300097210 */ /* 0x000fe40000ffe4ff */
[----:B------:R-:W-:-:S03]  /*8dd0*/  IADD3.X R7, PT, PT, R5, R0, RZ, P0, !PT ;  /* 0x0000000005077210 */ /* 0x000fc600007fe4ff */
[----:B------:R2:W-:Y:S04]  /*8de0*/  STG.E.128 desc[UR24][R8.64], R24 ;  /* 0x0000001808007986 */ /* 0x0005e8000c101d18 */
[----:B------:R2:W-:Y:S04]  /*8df0*/  STG.E.128 desc[UR24][R4.64], R20 ;  /* 0x0000001404007986 */ /* 0x0005e8000c101d18 */
[----:B------:R2:W-:Y:S02]  /*8e00*/  STG.E.128 desc[UR24][R6.64], R16 ;  /* 0x0000001006007986 */ /* 0x0005e4000c101d18 */
.L_x_2265:
[----:B------:R-:W1:Y:S01]  /*8e10*/  LDCU UR5, c[0x0][0x438] ;  /* 0x00008700ff0577ac */ /* 0x000e620008000800 */
[----:B------:R-:W3:Y:S01]  /*8e20*/  LDCU UR6, c[0x0][0x370] ;  /* 0x00006e00ff0677ac */ /* 0x000ee20008000800 */
[----:B-1----:R-:W-:-:S04]  /*8e30*/  UIADD3 UR5, UPT, UPT, UR5, 0x7f, URZ ;  /* 0x0000007f05057890 */ /* 0x002fc8000fffe0ff */
[----:B------:R-:W-:Y:S02]  /*8e40*/  USHF.R.S32.HI UR4, URZ, 0x1f, UR5 ;  /* 0x0000001fff047899 */ /* 0x000fe40008011405 */
[----:B---3--:R-:W-:Y:S02]  /*8e50*/  UIADD3 UR26, UPT, UPT, UR6, UR26, URZ ;  /* 0x0000001a061a7290 */ /* 0x008fe4000fffe0ff */
[----:B------:R-:W-:-:S04]  /*8e60*/  ULEA.HI UR4, UR4, UR5, URZ, 0x7 ;  /* 0x0000000504047291 */ /* 0x000fc8000f8f38ff */
[----:B------:R-:W-:-:S04]  /*8e70*/  USHF.R.S32.HI UR4, URZ, 0x7, UR4 ;  /* 0x00000007ff047899 */ /* 0x000fc80008011404 */
[----:B------:R-:W-:-:S09]  /*8e80*/  UISETP.GE.AND UP0, UPT, UR26, UR4, UPT ;  /* 0x000000041a00728c */ /* 0x000fd2000bf06270 */
[----:B------:R-:W-:Y:S05]  /*8e90*/  BRA.U !UP0, `(.L_x_2272) ;  /* 0xffffff7108d87547 */ /* 0x000fea000b83ffff */
[----:B------:R-:W-:Y:S05]  /*8ea0*/  EXIT ;  /* 0x000000000000794d */ /* 0x000fea0003800000 */
.L_x_2273:
        /* <DEDUP_REMOVED lines=13> */
.L_x_2791:


//--------------------- .text._ZN5flash44flash_bwd_dq_dk_dv_loop_seqk_parallel_kernelI23Flash_bwd_kernel_traitsILi64ELi128ELi128ELi8ELi4ELi4ELi4ELb0ELb0EN7cutlass10bfloat16_tE19Flash_kernel_traitsILi64ELi128ELi128ELi8ES3_EELb0ELb0ELb0ELb0ELb1ELb1ELb1EEEvNS_16Flash_bwd_paramsE --------------------------
	.section	.text._ZN5flash44flash_bwd_dq_dk_dv_loop_seqk_parallel_kernelI23Flash_bwd_kernel_traitsILi64ELi128ELi128ELi8ELi4ELi4ELi4ELb0ELb0EN7cutlass10bfloat16_tE19Flash_kernel_traitsILi64ELi128ELi128ELi8ES3_EELb0ELb0ELb0ELb0ELb1ELb1ELb1EEEvNS_16Flash_bwd_paramsE,"ax",@progbits
	.align	128
        .global         _ZN5flash44flash_bwd_dq_dk_dv_loop_seqk_parallel_kernelI23Flash_bwd_kernel_traitsILi64ELi128ELi128ELi8ELi4ELi4ELi4ELb0ELb0EN7cutlass10bfloat16_tE19Flash_kernel_traitsILi64ELi128ELi128ELi8ES3_EELb0ELb0ELb0ELb0ELb1ELb1ELb1EEEvNS_16Flash_bwd_paramsE
        .type           _ZN5flash44flash_bwd_dq_dk_dv_loop_seqk_parallel_kernelI23Flash_bwd_kernel_traitsILi64ELi128ELi128ELi8ELi4ELi4ELi4ELb0ELb0EN7cutlass10bfloat16_tE19Flash_kernel_traitsILi64ELi128ELi128ELi8ES3_EELb0ELb0ELb0ELb0ELb1ELb1ELb1EEEvNS_16Flash_bwd_paramsE,@function
        .size           _ZN5flash44flash_bwd_dq_dk_dv_loop_seqk_parallel_kernelI23Flash_bwd_kernel_traitsILi64ELi128ELi128ELi8ELi4ELi4ELi4ELb0ELb0EN7cutlass10bfloat16_tE19Flash_kernel_traitsILi64ELi128ELi128ELi8ES3_EELb0ELb0ELb0ELb0ELb1ELb1ELb1EEEvNS_16Flash_bwd_paramsE,(.L_x_2792 - _ZN5flash44flash_bwd_dq_dk_dv_loop_seqk_parallel_kernelI23Flash_bwd_kernel_traitsILi64ELi128ELi128ELi8ELi4ELi4ELi4ELb0ELb0EN7cutlass10bfloat16_tE19Flash_kernel_traitsILi64ELi128ELi128ELi8ES3_EELb0ELb0ELb0ELb0ELb1ELb1ELb1EEEvNS_16Flash_bwd_paramsE)
        .other          _ZN5flash44flash_bwd_dq_dk_dv_loop_seqk_parallel_kernelI23Flash_bwd_kernel_traitsILi64ELi128ELi128ELi8ELi4ELi4ELi4ELb0ELb0EN7cutlass10bfloat16_tE19Flash_kernel_traitsILi64ELi128ELi128ELi8ES3_EELb0ELb0ELb0ELb0ELb1ELb1ELb1EEEvNS_16Flash_bwd_paramsE,@"STO_CUDA_ENTRY STV_DEFAULT"
_ZN5flash44flash_bwd_dq_dk_dv_loop_seqk_parallel_kernelI23Flash_bwd_kernel_traitsILi64ELi128ELi128ELi8ELi4ELi4ELi4ELb0ELb0EN7cutlass10bfloat16_tE19Flash_kernel_traitsILi64ELi128ELi128ELi8ES3_EELb0ELb0ELb0ELb0ELb1ELb1ELb1EEEvNS_16Flash_bwd_paramsE:
.text._ZN5flash44flash_bwd_dq_dk_dv_loop_seqk_parallel_kernelI23Flash_bwd_kernel_traitsILi64ELi128ELi128ELi8ELi4ELi4ELi4ELb0ELb0EN7cutlass10bfloat16_tE19Flash_kernel_traitsILi64ELi128ELi128ELi8ES3_EELb0ELb0ELb0ELb0ELb1ELb1ELb1EEEvNS_16Flash_bwd_paramsE:
        /* <DEDUP_REMOVED lines=35> */
.L_x_2281:
        /* <DEDUP_REMOVED lines=72> */
.L_x_2275:
[----:B------:R-:W1:Y:S01]  /*06b0*/  LDCU UR32, c[0x0][0x3e0] ;  /* 0x00007c00ff2077ac */ /* 0x000e620008000800 */
[----:B------:R-:W2:Y:S01]  /*06c0*/  LDCU UR44, c[0x0][0x444] ;  /* 0x00008880ff2c77ac */ /* 0x000ea20008000800 */
[----:B-1----:R-:W-:-:S04]  /*06d0*/  UIMAD UR32, UR37, UR32, UR24 ;  /* 0x00000020252072a4 */ /* 0x002fc8000f8e0218 */
[----:B--2---:R-:W-:-:S12]  /*06e0*/  UIMAD UR32, UR32, UR44, URZ ;  /* 0x0000002c202072a4 */ /* 0x004fd8000f8e02ff */
.L_x_2276:
        /* <DEDUP_REMOVED lines=38> */
[----:B------:R-:W-:Y:S01]  /*0950*/  LOP3.LUT R184, R36, 0x38, RZ, 0xc0, !PT ;  /* 0x0000003824b87812 */ /* 0x000fe200078ec0ff */
[----:B------:R2:W-:Y:S01]  /*0960*/  STL [R1+0x98], R36 ;  /* 0x0000982401007387 */ /* 0x0005e20000100800 */
[----:B------:R-:W-:Y:S01]  /*0970*/  UIMAD UR12, UR4, UR44, UR12 ;  /* 0x0000002c040c72a4 */ /* 0x000fe2000f8e020c */
[----:B------:R-:W-:Y:S01]  /*0980*/  CS2R R108, SRZ ;  /* 0x00000000006c7805 */ /* 0x000fe2000001ff00 */
[----:B------:R-:W4:Y:S01]  /*0990*/  LDCU.64 UR4, c[0x0][0x3d8] ;  /* 0x00007b00ff0477ac */ /* 0x000f220008000a00 */
[----:B------:R-:W-:Y:S01]  /*09a0*/  IMAD.MOV.U32 R2, RZ, RZ, R184 ;  /* 0x000000ffff027224 */ /* 0x000fe200078e00b8 */
[----:B------:R-:W-:-:S02]  /*09b0*/  CS2R R114, SRZ ;  /* 0x0000000000727805 */ /* 0x000fc4000001ff00 */
[----:B------:R-:W-:Y:S01]  /*09c0*/  CS2R R112, SRZ ;  /* 0x0000000000707805 */ /* 0x000fe2000001ff00 */
[----:B------:R-:W-:Y:S01]  /*09d0*/  ULEA UR41, UR41, 0xffffff80, 0x7 ;  /* 0xffffff8029297891 */ /* 0x000fe2000f8e38ff */
[--C-:B------:R-:W-:Y:S01]  /*09e0*/  IMAD.WIDE.U32 R8, R8, UR37, R2.reuse ;  /* 0x0000002508087c25 */ /* 0x100fe2000f8e0002 */
[----:B------:R-:W-:Y:S01]  /*09f0*/  ULEA UR34, UR33, UR34, 0x7 ;  /* 0x0000002221227291 */ /* 0x000fe2000f8e38ff */
[----:B------:R-:W-:Y:S01]  /*0a00*/  CS2R R106, SRZ ;  /* 0x00000000006a7805 */ /* 0x000fe2000001ff00 */
[----:B------:R-:W-:Y:S01]  /*0a10*/  ULEA UR32, UR33, UR32, 0x7 ;  /* 0x0000002021207291 */ /* 0x000fe2000f8e38ff */
[--C-:B------:R-:W-:Y:S01]  /*0a20*/  IMAD.WIDE.U32 R6, R6, UR37, R2.reuse ;  /* 0x0000002506067c25 */ /* 0x100fe2000f8e0002 */
[----:B------:R-:W-:Y:S02]  /*0a30*/  CS2R R104, SRZ ;  /* 0x0000000000687805 */ /* 0x000fe4000001ff00 */
[----:B------:R-:W-:Y:S01]  /*0a40*/  CS2R R102, SRZ ;  /* 0x0000000000667805 */ /* 0x000fe2000001ff00 */
[----:B-1----:R-:W-:Y:S01]  /*0a50*/  UISETP.NE.U32.AND UP0, UPT, UR14, URZ, UPT ;  /* 0x000000ff0e00728c */ /* 0x002fe2000bf05070 */
[----:B------:R-:W-:Y:S01]  /*0a60*/  IMAD.WIDE.U32 R4, R4, UR37, R2 ;  /* 0x0000002504047c25 */ /* 0x000fe2000f8e0002 */
[----:B------:R-:W-:-:S02]  /*0a70*/  CS2R R100, SRZ ;  /* 0x0000000000647805 */ /* 0x000fc4000001ff00 */
        /* <DEDUP_REMOVED lines=12> */
[----:B----4-:R-:W-:Y:S01]  /*0b40*/  IMAD.WIDE.U32 R18, R0, UR4, R4 ;  /* 0x0000000400127c25 */ /* 0x010fe2000f8e0004 */
[----:B------:R-:W-:Y:S01]  /*0b50*/  SHF.R.S32.HI R10, RZ, 0x1f, R12 ;  /* 0x0000001fff0a7819 */ /* 0x000fe2000001140c */
[----:B------:R-:W-:Y:S01]  /*0b60*/  USEL UR40, UR40, URZ, UP0 ;  /* 0x000000ff28287287 */ /* 0x000fe20008000000 */
[----:B------:R-:W-:Y:S01]  /*0b70*/  CS2R R98, SRZ ;  /* 0x0000000000627805 */ /* 0x000fe2000001ff00 */
[----:B------:R-:W-:Y:S01]  /*0b80*/  IMAD R3, R2, UR37, R7 ;  /* 0x0000002502037c24 */ /* 0x000fe2000f8e0207 */
[----:B------:R-:W-:Y:S01]  /*0b90*/  CS2R R96, SRZ ;  /* 0x0000000000607805 */ /* 0x000fe2000001ff00 */
[----:B------:R-:W-:Y:S01]  /*0ba0*/  IMAD.MOV.U32 R2, RZ, RZ, R6 ;  /* 0x000000ffff027224 */ /* 0x000fe200078e0006 */
[----:B------:R-:W-:Y:S01]  /*0bb0*/  UIADD3 UR40, UP0, UPT, UR41, UR40, URZ ;  /* 0x0000002829287290 */ /* 0x000fe2000ff1e0ff */
[----:B--2---:R-:W-:Y:S01]  /*0bc0*/  IMAD R6, R11, UR6, RZ ;  /* 0x000000060b067c24 */ /* 0x004fe2000f8e02ff */
        /* <DEDUP_REMOVED lines=13> */
[----:B------:R-:W-:Y:S01]  /*0ca0*/  IMAD.WIDE.U32 R4, R20, UR41, RZ ;  /* 0x0000002914047c25 */ /* 0x000fe2000f8e00ff */
        /* <DEDUP_REMOVED lines=9> */
[----:B------:R-:W-:-:S02]  /*0d40*/  CS2R R70, SRZ ;  /* 0x0000000000467805 */ /* 0x000fc4000001ff00 */
[----:B------:R-:W-:Y:S01]  /*0d50*/  CS2R R68, SRZ ;  /* 0x0000000000447805 */ /* 0x000fe2000001ff00 */
[----:B------:R-:W-:Y:S01]  /*0d60*/  IMAD R7, R10, UR16, R7 ;  /* 0x000000100a077c24 */ /* 0x000fe2000f8e0207 */
[----:B------:R-:W-:Y:S01]  /*0d70*/  LOP3.LUT R10, R190, 0x1f, RZ, 0xc0, !PT ;  /* 0x0000001fbe0a7812 */ /* 0x000fe200078ec0ff */
[----:B------:R-:W-:Y:S02]  /*0d80*/  IMAD R0, R21, UR41, R0 ;  /* 0x0000002915007c24 */ /* 0x000fe4000f8e0200 */
[----:B------:R-:W-:Y:S01]  /*0d90*/  IMAD.MOV.U32 R6, RZ, RZ, R2 ;  /* 0x000000ffff067224 */ /* 0x000fe200078e0002 */
[----:B------:R-:W-:Y:S01]  /*0da0*/  LOP3.LUT R2, R4, R184, RZ, 0xfc, !PT ;  /* 0x000000b804027212 */ /* 0x000fe200078efcff */
[----:B------:R-:W-:Y:S02]  /*0db0*/  IMAD.IADD R7, R3, 0x1, R7 ;  /* 0x0000000103077824 */ /* 0x000fe400078e0207 */
[----:B------:R-:W-:Y:S02]  /*0dc0*/  IMAD.IADD R3, R5, 0x1, R0 ;  /* 0x0000000105037824 */ /* 0x000fe400078e0200 */
[----:B------:R-:W-:Y:S01]  /*0dd0*/  IMAD R4, R16, UR12, RZ ;  /* 0x0000000c10047c24 */ /* 0x000fe2000f8e02ff */
[----:B------:R-:W-:Y:S01]  /*0de0*/  UIADD3.X UR12, UPT, UPT, URZ, UR12, URZ, UP0, !UPT ;  /* 0x0000000cff0c7290 */ /* 0x000fe200087fe4ff */
[----:B-1----:R-:W-:-:S02]  /*0df0*/  IMAD.U32 R0, RZ, RZ, UR6 ;  /* 0x00000006ff007e24 */ /* 0x002fc4000f8e00ff */
        /* <DEDUP_REMOVED lines=8> */
[----:B------:R-:W-:Y:S02]  /*0e80*/  IMAD R5, R5, UR37, R3 ;  /* 0x0000002505057c24 */ /* 0x000fe4000f8e0203 */
[----:B------:R-:W-:-:S04]  /*0e90*/  IMAD.WIDE.U32 R8, R12, UR40, R6 ;  /* 0x000000280c087c25 */ /* 0x000fc8000f8e0006 */
[----:B------:R-:W-:Y:S01]  /*0ea0*/  IMAD.IADD R3, R11, 0x1, R4 ;  /* 0x000000010b037824 */ /* 0x000fe200078e0204 */
[----:B------:R-:W-:Y:S01]  /*0eb0*/  SHF.L.U64.HI R11, R16, 0x6, R17 ;  /* 0x00000006100b7819 */ /* 0x000fe20000010211 */
[----:B------:R-:W-:Y:S01]  /*0ec0*/  IMAD R13, R12, UR12, R13 ;  /* 0x0000000c0c0d7c24 */ /* 0x000fe2000f8e020d */
[----:B------:R-:W4:Y:S01]  /*0ed0*/  LDCU.64 UR12, c[0x0][0x380] ;  /* 0x00007000ff0c77ac */ /* 0x000f220008000a00 */
[----:B--2---:R-:W-:Y:S02]  /*0ee0*/  IMAD.U32 R0, RZ, RZ, UR4 ;  /* 0x00000004ff007e24 */ /* 0x004fe4000f8e00ff */
[----:B------:R-:W-:Y:S02]  /*0ef0*/  IMAD.MOV.U32 R4, RZ, RZ, R2 ;  /* 0x000000ffff047224 */ /* 0x000fe400078e0002 */
[----:B-----5:R-:W-:Y:S01]  /*0f00*/  IMAD.WIDE.U32 R6, R31, R24, RZ ;  /* 0x000000181f067225 */ /* 0x020fe200078e00ff */
[----:B------:R-:W-:-:S03]  /*0f10*/  SHF.R.U32.HI R24, RZ, 0x3, R190 ;  /* 0x00000003ff187819 */ /* 0x000fc600000116be */
[----:B------:R-:W-:Y:S01]  /*0f20*/  IMAD.MOV.U32 R2, RZ, RZ, R10 ;  /* 0x000000ffff027224 */ /* 0x000fe200078e000a */
[----:B------:R-:W-:Y:S01]  /*0f30*/  SEL R6, R6, RZ, P3 ;  /* 0x000000ff06067207 */ /* 0x000fe20001800000 */
[----:B------:R-:W-:Y:S01]  /*0f40*/  IMAD.WIDE.U32 R4, R0, UR24, R4 ;  /* 0x0000001800047c25 */ /* 0x000fe2000f8e0004 */
[----:B------:R-:W-:Y:S02]  /*0f50*/  @P3 BAR.SYNC.DEFER_BLOCKING 0x0 ;  /* 0x0000000000003b1d */ /* 0x000fe40000010000 */
[----:B------:R-:W-:Y:S01]  /*0f60*/  IADD3 R8, P1, P0, R22, R8, R6 ;  /* 0x0000000816087210 */ /* 0x000fe2000783e006 */
[----:B------:R-:W-:Y:S01]  /*0f70*/  IMAD R10, R31, R25, R7 ;  /* 0x000000191f0a7224 */ /* 0x000fe200078e0207 */
[----:B------:R-:W-:Y:S01]  /*0f80*/  SHF.R.S32.HI R6, RZ, 0x1f, R22 ;  /* 0x0000001fff067819 */ /* 0x000fe20000011416 */
        /* <DEDUP_REMOVED lines=57> */
[----:B------:R-:W-:-:S03]  /*1320*/  UISETP.GE.AND UP0, UPT, UR31, 0x1, UPT ;  /* 0x000000011f00788c */ /* 0x000fc6000bf06270 */
[----:B------:R3:W-:Y:S04]  /*1330*/  STL [R1+0x90], R32 ;  /* 0x0000902001007387 */ /* 0x0007e80000100800 */
[----:B------:R3:W-:Y:S04]  /*1340*/  STL [R1+0x94], R34 ;  /* 0x0000942201007387 */ /* 0x0007e80000100800 */
[----:B------:R3:W-:Y:S04]  /*1350*/  STL [R1+0x8c], R33 ;  /* 0x00008c2101007387 */ /* 0x0007e80000100800 */
[----:B------:R3:W-:Y:S01]  /*1360*/  STL [R1+0x88], R35 ;  /* 0x0000882301007387 */ /* 0x0007e20000100800 */
        /* <DEDUP_REMOVED lines=78> */
[----:B------:R-:W1:Y:S01]  /*1850*/  LDCU UR12, c[0x0][0x3b0] ;  /* 0x00007600ff0c77ac */ /* 0x000e620008000800 */
[----:B------:R-:W-:Y:S01]  /*1860*/  IMAD.WIDE.U32 R2, R30, R2, UR38 ;  /* 0x000000261e027e25 */ /* 0x000fe2000f8e0002 */
[----:B------:R-:W2:Y:S04]  /*1870*/  LDCU UR13, c[0x0][0x3b4] ;  /* 0x00007680ff0d77ac */ /* 0x000ea80008000800 */
[----:B------:R-:W3:Y:S01]  /*1880*/  LDG.E R10, desc[UR28][R2.64] ;  /* 0x0000001c020a7981 */ /* 0x000ee2000c1e1900 */
[----:B------:R-:W-:Y:S01]  /*1890*/  IMAD.SHL.U32 R5, R190, 0x20, RZ ;  /* 0x00000020be057824 */ /* 0x000fe200078e00ff */
[----:B------:R-:W4:Y:S02]  /*18a0*/  LDCU UR6, c[0x0][0x590] ;  /* 0x0000b200ff0677ac */ /* 0x000f240008000800 */
[----:B------:R-:W5:Y:S01]  /*18b0*/  LDG.E R9, desc[UR28][R2.64+0x20] ;  /* 0x0000201c02097981 */ /* 0x000f62000c1e1900 */
[----:B------:R-:W4:Y:S03]  /*18c0*/  LDCU UR7, c[0x0][0x594] ;  /* 0x0000b280ff0777ac */ /* 0x000f260008000800 */
[----:B------:R-:W5:Y:S01]  /*18d0*/  LDG.E R8, desc[UR28][R2.64+0x100] ;  /* 0x0001001c02087981 */ /* 0x000f62000c1e1900 */
[----:B------:R-:W3:Y:S03]  /*18e0*/  LDCU UR14, c[0x0][0x3e0] ;  /* 0x00007c00ff0e77ac */ /* 0x000ee60008000800 */
[----:B------:R4:W5:Y:S01]  /*18f0*/  LDG.E R7, desc[UR28][R2.64+0x120] ;  /* 0x0001201c02077981 */ /* 0x000962000c1e1900 */
[----:B------:R-:W-:Y:S01]  /*1900*/  LOP3.LUT R184, R184, 0x1c0, R4, 0xf8, !PT ;  /* 0x000001c0b8b87812 */ /* 0x000fe200078ef804 */
[----:B------:R-:W-:Y:S01]  /*1910*/  IMAD.MOV.U32 R181, RZ, RZ, 0x40 ;  /* 0x00000040ffb57424 */ /* 0x000fe200078e00ff */
[----:B-1----:R-:W-:Y:S01]  /*1920*/  USHF.L.U32 UR17, UR12, 0x7, URZ ;  /* 0x000000070c117899 */ /* 0x002fe200080006ff */
[----:B------:R-:W-:Y:S01]  /*1930*/  IMAD.MOV.U32 R185, RZ, RZ, 0x20 ;  /* 0x00000020ffb97424 */ /* 0x000fe200078e00ff */
[----:B------:R-:W-:Y:S01]  /*1940*/  LOP3.LUT R0, R184, 0x8, R0, 0x78, !PT ;  /* 0x00000008b8007812 */ /* 0x000fe200078e7800 */
[----:B------:R-:W-:Y:S01]  /*1950*/  IMAD.MOV.U32 R127, RZ, RZ, RZ ;  /* 0x000000ffff7f7224 */ /* 0x000fe200078e00ff */
[----:B--2---:R-:W-:-:S02]  /*1960*/  USHF.L.U64.HI UR13, UR12, 0x6, UR13 ;  /* 0x000000060c0d7899 */ /* 0x004fc4000801020d */
[----:B----4-:R-:W-:Y:S01]  /*1970*/  USHF.L.U32 UR31, UR6, 0x7, URZ ;  /* 0x00000007061f7899 */ /* 0x010fe200080006ff */
[----:B------:R-:W1:Y:S01]  /*1980*/  LDCU UR16, c[0x0][0x50c] ;  /* 0x0000a180ff1077ac */ /* 0x000e620008000800 */
[----:B------:R-:W-:Y:S01]  /*1990*/  USHF.L.U64.HI UR7, UR6, 0x6, UR7 ;  /* 0x0000000606077899 */ /* 0x000fe20008010207 */
[----:B------:R-:W2:Y:S01]  /*19a0*/  LDCU UR15, c[0x0][0x45c] ;  /* 0x00008b80ff0f77ac */ /* 0x000ea20008000800 */
[----:B------:R-:W-:Y:S02]  /*19b0*/  USHF.L.U32 UR12, UR12, 0x6, URZ ;  /* 0x000000060c0c7899 */ /* 0x000fe400080006ff */
[----:B------:R-:W-:Y:S01]  /*19c0*/  USHF.L.U32 UR6, UR6, 0x6, URZ ;  /* 0x0000000606067899 */ /* 0x000fe200080006ff */
[----:B------:R-:W-:Y:S02]  /*19d0*/  SHF.R.U32.HI R3, RZ, 0x4, R190 ;  /* 0x00000004ff037819 */ /* 0x000fe400000116be */
[----:B------:R-:W-:Y:S02]  /*19e0*/  LOP3.LUT R2, R4, 0x200, RZ, 0xc0, !PT ;  /* 0x0000020004027812 */ /* 0x000fe400078ec0ff */
[----:B------:R-:W-:-:S02]  /*19f0*/  LOP3.LUT R3, R3, 0x8, RZ, 0xc0, !PT ;  /* 0x0000000803037812 */ /* 0x000fc400078ec0ff */
[----:B------:R-:W-:Y:S02]  /*1a00*/  LOP3.LUT R2, R2, 0xc00, R5, 0xf8, !PT ;  /* 0x00000c0002027812 */ /* 0x000fe400078ef805 */
[----:B------:R-:W-:Y:S02]  /*1a10*/  LOP3.LUT R3, R3, 0x10, R190, 0xf8, !PT ;  /* 0x0000001003037812 */ /* 0x000fe400078ef8be */
[----:B------:R-:W4:Y:S01]  /*1a20*/  S2R R190, SR_TID.X ;  /* 0x0000000000be7919 */ /* 0x000f220000002100 */
[----:B------:R-:W-:Y:S02]  /*1a30*/  LOP3.LUT R183, R2, R0, RZ, 0xfc, !PT ;  /* 0x0000000002b77212 */ /* 0x000fe400078efcff */
[----:B------:R-:W-:-:S04]  /*1a40*/  LOP3.LUT R3, R3, R184, RZ, 0x3c, !PT ;  /* 0x000000b803037212 */ /* 0x000fc800078e3cff */
[----:B------:R-:W-:Y:S01]  /*1a50*/  LOP3.LUT R3, R3, 0x200, R4, 0xf8, !PT ;  /* 0x0000020003037812 */ /* 0x000fe200078ef804 */
[C---:B----4-:R-:W-:Y:S01]  /*1a60*/  IMAD.SHL.U32 R2, R190.reuse, 0x10, RZ ;  /* 0x00000010be027824 */ /* 0x050fe200078e00ff */
        /* <DEDUP_REMOVED lines=10> */
[----:B------:R-:W-:-:S04]  /*1b10*/  LOP3.LUT R0, R0, 0xc00, R193, 0xf8, !PT ;  /* 0x00000c0000007812 */ /* 0x000fc800078ef8c1 */
[----:B------:R-:W-:Y:S01]  /*1b20*/  LOP3.LUT R0, R0, R2, RZ, 0xfc, !PT ;  /* 0x0000000200007212 */ /* 0x000fe200078efcff */
[----:B---3--:R-:W-:Y:S04]  /*1b30*/  STL [R1+0xa8], R10 ;  /* 0x0000a80a01007387 */ /* 0x008fe80000100800 */
[----:B-----5:R-:W-:Y:S04]  /*1b40*/  STL [R1+0xa4], R9 ;  /* 0x0000a40901007387 */ /* 0x020fe80000100800 */
[----:B------:R-:W-:Y:S04]  /*1b50*/  STL [R1+0xa0], R8 ;  /* 0x0000a00801007387 */ /* 0x000fe80000100800 */
[----:B------:R-:W-:Y:S04]  /*1b60*/  STL [R1+0x9c], R7 ;  /* 0x00009c0701007387 */ /* 0x000fe80000100800 */
[----:B------:R-:W-:Y:S04]  /*1b70*/  STL [R1+0xac], R4 ;  /* 0x0000ac0401007387 */ /* 0x000fe80000100800 */
[----:B------:R-:W-:Y:S04]  /*1b80*/  STL.64 [R1+0x70], R22 ;  /* 0x0000701601007387 */ /* 0x000fe80000100a00 */
[----:B------:R3:W-:Y:S04]  /*1b90*/  STL [R1+0xb0], R0 ;  /* 0x0000b00001007387 */ /* 0x0007e80000100800 */
[----:B------:R4:W-:Y:S01]  /*1ba0*/  STL [R1+0x84], R21 ;  /* 0x0000841501007387 */ /* 0x0009e20000100800 */
[----:B---3--:R-:W-:Y:S01]  /*1bb0*/  IMAD.MOV.U32 R0, RZ, RZ, 0x10 ;  /* 0x00000010ff007424 */ /* 0x008fe200078e00ff */
[C---:B------:R-:W-:Y:S01]  /*1bc0*/  LOP3.LUT P1, RZ, R190.reuse, 0x2, RZ, 0xc0, !PT ;  /* 0x00000002beff7812 */ /* 0x040fe2000782c0ff */
[----:B------:R-:W-:Y:S01]  /*1bd0*/  UMOV UR32, UR36 ;  /* 0x0000002400207c82 */ /* 0x000fe20008000000 */
[----:B------:R-:W-:-:S02]  /*1be0*/  LOP3.LUT P0, RZ, R190, 0x4, RZ, 0xc0, !PT ;  /* 0x00000004beff7812 */ /* 0x000fc4000780c0ff */
        /* <DEDUP_REMOVED lines=11> */
[----:B-12-4-:R-:W-:-:S07]  /*1ca0*/  LOP3.LUT R186, R186, 0xc00, R193, 0xf8, !PT ;  /* 0x00000c00baba7812 */ /* 0x016fce00078ef8c1 */
.L_x_2280:
[----:B------:R-:W-:Y:S01]  /*1cb0*/  STL [R1+0xdc], R78 ;  /* 0x0000dc4e01007387 */ /* 0x000fe20000100800 */
[----:B------:R-:W-:Y:S01]  /*1cc0*/  SHF.L.U32 R0, R190, 0x3, RZ ;  /* 0x00000003be007819 */ /* 0x000fe200000006ff */
[----:B------:R-:W-:Y:S01]  /*1cd0*/  UMOV UR4, UR21 ;  /* 0x0000001500047c82 */ /* 0x000fe20008000000 */
[C---:B------:R-:W-:Y:S01]  /*1ce0*/  IADD3 R144, PT, PT, R183.reuse, R187, RZ ;  /* 0x000000bbb7907210 */ /* 0x040fe20007ffe0ff */
[----:B------:R1:W-:Y:S01]  /*1cf0*/  STL [R1+0xd8], R77 ;  /* 0x0000d84d01007387 */ /* 0x0003e20000100800 */
[----:B------:R-:W-:Y:S01]  /*1d00*/  LOP3.LUT R184, R0, 0x38, RZ, 0xc0, !PT ;  /* 0x0000003800b87812 */ /* 0x000fe200078ec0ff */
[----:B------:R-:W-:Y:S02]  /*1d10*/  UIADD3 UR34, UPT, UPT, UR33, 0x1, URZ ;  /* 0x0000000121227890 */ /* 0x000fe4000fffe0ff */
[----:B------:R2:W-:Y:S01]  /*1d20*/  STL [R1+0xd4], R76 ;  /* 0x0000d44c01007387 */ /* 0x0005e20000100800 */
[----:B------:R-:W-:Y:S01]  /*1d30*/  LOP3.LUT R182, R184, 0x1c0, R191, 0xf8, !PT ;  /* 0x000001c0b8b67812 */ /* 0x000fe200078ef8bf */
[----:B------:R-:W-:Y:S02]  /*1d40*/  UISETP.NE.AND UP0, UPT, UR34, 0x1, UPT ;  /* 0x000000012200788c */ /* 0x000fe4000bf05270 */
[----:B------:R3:W-:Y:S04]  /*1d50*/  STL [R1+0xd0], R75 ;  /* 0x0000d04b01007387 */ /* 0x0007e80000100800 */
[----:B------:R-:W-:Y:S04]  /*1d60*/  STL [R1+0xcc], R74 ;  /* 0x0000cc4a01007387 */ /* 0x000fe80000100800 */
[----:B------:R-:W-:Y:S04]  /*1d70*/  STL [R1+0xc8], R73 ;  /* 0x0000c84901007387 */ /* 0x000fe80000100800 */
[----:B------:R-:W-:Y:S04]  /*1d80*/  STL [R1+0xc4], R72 ;  /* 0x0000c44801007387 */ /* 0x000fe80000100800 */
[----:B------:R-:W-:Y:S04]  /*1d90*/  STL [R1+0xc0], R71 ;  /* 0x0000c04701007387 */ /* 0x000fe80000100800 */
[----:B------:R-:W0:Y:S08]  /*1da0*/  LDGDEPBAR ;  /* 0x00000000000079af */ /* 0x000e300000000000 */
[----:B------:R-:W-:Y:S04]  /*1db0*/  STL [R1+0xbc], R70 ;  /* 0x0000bc4601007387 */ /* 0x000fe80000100800 */
[----:B------:R-:W-:Y:S04]  /*1dc0*/  STL [R1+0xb8], R69 ;  /* 0x0000b84501007387 */ /* 0x000fe80000100800 */
[----:B------:R-:W-:Y:S04]  /*1dd0*/  STL [R1+0xb4], R68 ;  /* 0x0000b44401007387 */ /* 0x000fe80000100800 */
[----:B------:R4:W-:Y:S04]  /*1de0*/  STL [R1+0x98], R0 ;  /* 0x0000980001007387 */ /* 0x0009e80000100800 */
[----:B-1----:R-:W4:Y:S04]  /*1df0*/  LDL R77, [R1+0xa8] ;  /* 0x0000a800014d7983 */ /* 0x002f280000100800 */
[----:B--2---:R-:W2:Y:S04]  /*1e00*/  LDL R76, [R1+0xa4] ;  /* 0x0000a400014c7983 */ /* 0x004ea80000100800 */
[----:B---3--:R-:W3:Y:S01]  /*1e10*/  LDL R75, [R1+0xa0] ;  /* 0x0000a000014b7983 */ /* 0x008ee20000100800 */
[----:B----4-:R-:W-:Y:S04]  /*1e20*/  LOP3.LUT R0, R192, R182, R189, 0xf6, !PT ;  /* 0x000000b6c0007212 */ /* 0x010fe800078ef6bd */
[----:B------:R-:W-:Y:S02]  /*1e30*/  LEA R2, R0, UR4, 0x1 ;  /* 0x0000000400027c11 */ /* 0x000fe4000f8e08ff */
[----:B------:R-:W-:Y:S02]  /*1e40*/  IADD3 R0, PT, PT, R183, R181, RZ ;  /* 0x000000b5b7007210 */ /* 0x000fe40007ffe0ff */
[-C--:B------:R-:W-:Y:S02]  /*1e50*/  IADD3 R152, PT, PT, R187, R2.reuse, RZ ;  /* 0x00000002bb987210 */ /* 0x080fe40007ffe0ff */
[----:B------:R-:W-:Y:S02]  /*1e60*/  IADD3 R172, PT, PT, R181, R2, RZ ;  /* 0x00000002b5ac7210 */ /* 0x000fe40007ffe0ff */
[C---:B------:R-:W-:Y:S01]  /*1e70*/  IADD3 R3, PT, PT, R187.reuse, R0, RZ ;  /* 0x00000000bb037210 */ /* 0x040fe20007ffe0ff */
[----:B------:R-:W-:Y:S04]  /*1e80*/  DEPBAR.LE SB0, 0x0 ;  /* 0x000080000000791a */ /* 0x000fe80000000000 */
[----:B------:R-:W-:Y:S06]  /*1e90*/  BAR.SYNC.DEFER_BLOCKING 0x0 ;  /* 0x0000000000007b1d */ /* 0x000fec0000010000 */
[----:B------:R-:W-:Y:S08]  /*1ea0*/  LDSM.16.M88.4 R64, [R183] ;  /* 0x00000000b740783b */ /* 0x000ff00000000200 */
[----:B------:R-:W1:Y:S08]  /*1eb0*/  LDSM.16.M88.4 R16, [R2+0xc000] ;  /* 0x00c000000210783b */ /* 0x000e700000000200 */
[----:B------:R-:W4:Y:S08]  /*1ec0*/  LDSM.16.M88.4 R60, [R183+0x2000] ;  /* 0x00200000b73c783b */ /* 0x000f300000000200 */
[----:B------:R-:W4:Y:S08]  /*1ed0*/  LDSM.16.M88.4 R32, [R2+0xc800] ;  /* 0x00c800000220783b */ /* 0x000f300000000200 */
[----:B------:R-:W4:Y:S08]  /*1ee0*/  LDSM.16.M88.4 R48, [R2+0xd000] ;  /* 0x00d000000230783b */ /* 0x000f300000000200 */
[----:B------:R-:W4:Y:S01]  /*1ef0*/  LDSM.16.M88.4 R132, [R2+0xd800] ;  /* 0x00d800000284783b */ /* 0x000f220000000200 */
        /* <DEDUP_REMOVED lines=16> */
[-C--:B------:R-:W-:Y:S08]  /*2000*/  HMMA.16816.F32.BF16 R36, R64, R48.reuse, RZ ;  /* 0x000000304024723c */ /* 0x080ff000000418ff */
[C---:B------:R-:W-:Y:S02]  /*2010*/  HMMA.16816.F32.BF16 R40, R60.reuse, R48, RZ ;  /* 0x000000303c28723c */ /* 0x040fe400000418ff */
[----:B-1----:R-:W-:Y:S05]  /*2020*/  IADD3 R0, PT, PT, R187, R172, RZ ;  /* 0x000000acbb007210 */ /* 0x002fea0007ffe0ff */
[----:B------:R-:W-:Y:S01]  /*2030*/  LDSM.16.M88.4 R176, [R0+0xc000] ;  /* 0x00c0000000b0783b */ /* 0x000fe20000000200 */
[-C--:B------:R-:W-:Y:S08]  /*2040*/  HMMA.16816.F32.BF16 R44, R60, R50.reuse, RZ ;  /* 0x000000323c2c723c */ /* 0x080ff000000418ff */
[C---:B------:R-:W-:Y:S08]  /*2050*/  HMMA.16816.F32.BF16 R48, R64.reuse, R50, RZ ;  /* 0x000000324030723c */ /* 0x040ff000000418ff */
[-C--:B------:R-:W-:Y:S08]  /*2060*/  HMMA.16816.F32.BF16 R52, R64, R132.reuse, RZ ;  /* 0x000000844034723c */ /* 0x080ff000000418ff */
[C---:B------:R-:W-:Y:S08]  /*2070*/  HMMA.16816.F32.BF16 R56, R60.reuse, R132, RZ ;  /* 0x000000843c38723c */ /* 0x040ff000000418ff */
[-C--:B------:R-:W-:Y:S08]  /*2080*/  HMMA.16816.F32.BF16 R60, R60, R134.reuse, RZ ;  /* 0x000000863c3c723c */ /* 0x080ff000000418ff */
[----:B------:R-:W-:Y:S01]  /*2090*/  HMMA.16816.F32.BF16 R64, R64, R134, RZ ;  /* 0x000000864040723c */ /* 0x000fe200000418ff */
[----:B------:R-:W1:Y:S07]  /*20a0*/  LDSM.16.M88.4 R132, [R152+0xd000] ;  /* 0x00d000009884783b */ /* 0x000e6e0000000200 */
[-C--:B------:R-:W-:Y:S01]  /*20b0*/  HMMA.16816.F32.BF16 R4, R136, R140.reuse, R4 ;  /* 0x0000008c8804723c */ /* 0x080fe20000041804 */
[----:B------:R-:W1:Y:S07]  /*20c0*/  LDSM.16.M88.4 R152, [R152+0xd800] ;  /* 0x00d800009898783b */ /* 0x000e6e0000000200 */
[C---:B----4-:R-:W-:Y:S08]  /*20d0*/  HMMA.16816.F32.BF16 R8, R144.reuse, R140, R8 ;  /* 0x0000008c9008723c */ /* 0x050ff00000041808 */
[-C--:B------:R-:W-:Y:S08]  /*20e0*/  HMMA.16816.F32.BF16 R12, R144, R142.reuse, R12 ;  /* 0x0000008e900c723c */ /* 0x080ff0000004180c */
[C---:B------:R-:W-:Y:S01]  /*20f0*/  HMMA.16816.F32.BF16 R16, R136.reuse, R142, R16 ;  /* 0x0000008e8810723c */ /* 0x040fe20000041810 */
[----:B------:R-:W4:Y:S07]  /*2100*/  LDSM.16.M88.4 R140, [R172+0xc800] ;  /* 0x00c80000ac8c783b */ /* 0x000f2e0000000200 */
[-C--:B------:R-:W-:Y:S01]  /*2110*/  HMMA.16816.F32.BF16 R20, R136, R148.reuse, R20 ;  /* 0x000000948814723c */ /* 0x080fe20000041814 */
[----:B------:R-:W2:Y:S07]  /*2120*/  LDSM.16.M88.4 R172, [R172+0xd800] ;  /* 0x00d80000acac783b */ /* 0x000eae0000000200 */
[C---:B------:R-:W-:Y:S08]  /*2130*/  HMMA.16816.F32.BF16 R24, R144.reuse, R148, R24 ;  /* 0x000000949018723c */ /* 0x040ff00000041818 */
[-C--:B------:R-:W-:Y:S08]  /*2140*/  HMMA.16816.F32.BF16 R28, R144, R150.reuse, R28 ;  /* 0x00000096901c723c */ /* 0x080ff0000004181c */
[C---:B------:R-:W-:Y:S01]  /*2150*/  HMMA.16816.F32.BF16 R32, R136.reuse, R150, R32 ;  /* 0x000000968820723c */ /* 0x040fe20000041820 */
[----:B------:R-:W3:Y:S03]  /*2160*/  LDSM.16.M88.4 R148, [R3] ;  /* 0x000000000394783b */ /* 0x000ee60000000200 */
[----:B------:R-:W-:Y:S04]  /*2170*/  FSETP.NEU.FTZ.AND P0, PT, R77, -INF , PT ;  /* 0xff8000004d00780b */ /* 0x000fe80003f1d000 */
[-C--:B-1----:R-:W-:Y:S08]  /*2180*/  HMMA.16816.F32.BF16 R36, R136, R132.reuse, R36 ;  /* 0x000000848824723c */ /* 0x082ff00000041824 */
[C---:B------:R-:W-:Y:S08]  /*2190*/  HMMA.16816.F32.BF16 R40, R144.reuse, R132, R40 ;  /* 0x000000849028723c */ /* 0x040ff00000041828 */
[-C--:B------:R-:W-:Y:S08]  /*21a0*/  HMMA.16816.F32.BF16 R44, R144, R134.reuse, R44 ;  /* 0x00000086902c723c */ /* 0x080ff0000004182c */
[C---:B------:R-:W-:Y:S01]  /*21b0*/  HMMA.16816.F32.BF16 R48, R136.reuse, R134, R48 ;  /* 0x000000868830723c */ /* 0x040fe20000041830 */
[----:B------:R-:W1:Y:S07]  /*21c0*/  LDSM.16.M88.4 R132, [R3+0x2000] ;  /* 0x002000000384783b */ /* 0x000e6e0000000200 */
[-C--:B------:R-:W-:Y:S08]  /*21d0*/  HMMA.16816.F32.BF16 R52, R136, R152.reuse, R52 ;  /* 0x000000988834723c */ /* 0x080ff00000041834 */
[C---:B------:R-:W-:Y:S08]  /*21e0*/  HMMA.16816.F32.BF16 R56, R144.reuse, R152, R56 ;  /* 0x000000989038723c */ /* 0x040ff00000041838 */
[-C--:B------:R-:W-:Y:S03]  /*21f0*/  HMMA.16816.F32.BF16 R60, R144, R154.reuse, R60 ;  /* 0x0000009a903c723c */ /* 0x080fe6000004183c */
[----:B------:R-:W-:Y:S05]  /*2200*/  IADD3 R144, PT, PT, R187, R2, RZ ;  /* 0x00000002bb907210 */ /* 0x000fea0007ffe0ff */
        /* <DEDUP_REMOVED lines=35> */
[----:B------:R-:W1:Y:S01]  /*2440*/  MUFU.TANH R74, R8 ;  /* 0x00000008004a7308 */ /* 0x000e620000002400 */
[----:B------:R-:W-:Y:S01]  /*2450*/  FMUL.FTZ R19, R19, UR16 ;  /* 0x0000001013137c20 */ /* 0x000fe20008410000 */
[----:B------:R-:W-:Y:S01]  /*2460*/  FMUL.FTZ R16, R16, UR16 ;  /* 0x0000001010107c20 */ /* 0x000fe20008410000 */
[----:B------:R-:W-:Y:S01]  /*2470*/  FMUL.FTZ R17, R17, UR16 ;  /* 0x0000001011117c20 */ /* 0x000fe20008410000 */
[----:B------:R-:W-:Y:S06]  /*2480*/  FMUL.FTZ R18, R18, UR16 ;  /* 0x0000001012127c20 */ /* 0x000fec0008410000 */
[----:B------:R-:W-:Y:S10]  /*2490*/  MUFU.TANH R69, R13 ;  /* 0x0000000d00457308 */ /* 0x000ff40000002400 */
[----:B------:R-:W2:Y:S01]  /*24a0*/  MUFU.TANH R73, R9 ;  /* 0x0000000900497308 */ /* 0x000ea20000002400 */
[----:B-1----:R-:W-:Y:S01]  /*24b0*/  STL [R1+0x38], R74 ;  /* 0x0000384a01007387 */ /* 0x002fe20000100800 */
[----:B------:R-:W-:Y:S08]  /*24c0*/  FMUL.FTZ R8, R75, 1.4426950216293334961 ;  /* 0x3fb8aa3b4b087820 */ /* 0x000ff00000410000 */
[----:B------:R-:W-:Y:S10]  /*24d0*/  MUFU.TANH R13, R16 ;  /* 0x00000010000d7308 */ /* 0x000ff40000002400 */
[----:B------:R-:W1:Y:S01]  /*24e0*/  MUFU.TANH R72, R10 ;  /* 0x0000000a00487308 */ /* 0x000e620000002400 */
[----:B--2---:R-:W-:Y:S01]  /*24f0*/  STL [R1+0x34], R73 ;  /* 0x0000344901007387 */ /* 0x004fe20000100800 */
[----:B------:R-:W-:Y:S08]  /*2500*/  FMUL.FTZ R9, R76, 1.4426950216293334961 ;  /* 0x3fb8aa3b4c097820 */ /* 0x000ff00000410000 */
[----:B------:R-:W2:Y:S10]  /*2510*/  MUFU.TANH R71, R11 ;  /* 0x0000000b00477308 */ /* 0x000eb40000002400 */
[----:B------:R-:W3:Y:S01]  /*2520*/  MUFU.TANH R70, R12 ;  /* 0x0000000c00467308 */ /* 0x000ee20000002400 */
[----:B-1----:R-:W-:Y:S01]  /*2530*/  STL [R1+0x80], R72 ;  /* 0x0000804801007387 */ /* 0x002fe20000100800 */
[----:B------:R-:W-:Y:S05]  /*2540*/  FMUL.FTZ R10, R77, 1.4426950216293334961 ;  /* 0x3fb8aa3b4d0a7820 */ /* 0x000fea0000410000 */
[----:B------:R-:W-:Y:S03]  /*2550*/  FSEL R10, R10, RZ, P0 ;  /* 0x000000ff0a0a7208 */ /* 0x000fe60000000000 */
[----:B------:R1:W4:Y:S01]  /*2560*/  MUFU.TANH R68, R14 ;  /* 0x0000000e00447308 */ /* 0x0003220000002400 */
[----:B--2---:R-:W-:Y:S01]  /*2570*/  STL [R1+0x7c], R71 ;  /* 0x00007c4701007387 */ /* 0x004fe20000100800 */
[----:B------:R-:W-:Y:S01]  /*2580*/  FSETP.NEU.FTZ.AND P0, PT, R76, -INF , PT ;  /* 0xff8000004c00780b */ /* 0x000fe20003f1d000 */
[----:B------:R-:W-:Y:S03]  /*2590*/  FFMA.FTZ R3, R146, UR15, -R10 ;  /* 0x0000000f92037c23 */ /* 0x000fe6000801080a */
[----:B------:R-:W-:Y:S04]  /*25a0*/  FSEL R9, R9, RZ, P0 ;  /* 0x000000ff09097208 */ /* 0x000fe80000000000 */
[----:B------:R-:W2:Y:S01]  /*25b0*/  MUFU.TANH R191, R6 ;  /* 0x0000000600bf7308 */ /* 0x000ea20000002400 */
[----:B---3--:R-:W-:Y:S01]  /*25c0*/  STL [R1+0x2c], R70 ;  /* 0x00002c4601007387 */ /* 0x008fe20000100800 */
[----:B------:R-:W-:Y:S03]  /*25d0*/  FSETP.NEU.FTZ.AND P0, PT, R75, -INF , PT ;  /* 0xff8000004b00780b */ /* 0x000fe60003f1d000 */
[----:B------:R-:W-:Y:S01]  /*25e0*/  STL [R1+0x24], R69 ;  /* 0x0000244501007387 */ /* 0x000fe20000100800 */
[----:B------:R-:W-:Y:S04]  /*25f0*/  FSEL R8, R8, RZ, P0 ;  /* 0x000000ff08087208 */ /* 0x000fe80000000000 */
[----:B------:R3:W-:Y:S01]  /*2600*/  MUFU.TANH R193, R7 ;  /* 0x0000000700c17308 */ /* 0x0007e20000002400 */
[----:B-1----:R-:W2:Y:S01]  /*2610*/  LDL R14, [R1+0x9c] ;  /* 0x00009c00010e7983 */ /* 0x002ea20000100800 */
[----:B------:R-:W-:Y:S03]  /*2620*/  FFMA.FTZ R11, R74, UR15, -R8 ;  /* 0x0000000f4a0b7c23 */ /* 0x000fe60008010808 */
[----:B----4-:R-:W-:Y:S05]  /*2630*/  STL [R1+0x78], R68 ;  /* 0x0000784401007387 */ /* 0x010fea0000100800 */
[----:B------:R1:W-:Y:S10]  /*2640*/  MUFU.EX2 R173, R3 ;  /* 0x0000000300ad7308 */ /* 0x0003f40000000800 */
[----:B------:R4:W-:Y:S01]  /*2650*/  MUFU.EX2 R138, R11 ;  /* 0x0000000b008a7308 */ /* 0x0009e20000000800 */
[----:B---3--:R-:W3:Y:S09]  /*2660*/  LDSM.16.M88.4 R4, [R0+0xc800] ;  /* 0x00c800000004783b */ /* 0x008ef20000000200 */
[----:B------:R-:W-:Y:S01]  /*2670*/  MUFU.TANH R230, R19 ;  /* 0x0000001300e67308 */ /* 0x000fe20000002400 */
[----:B-1----:R-:W-:Y:S09]  /*2680*/  FFMA.FTZ R3, R147, UR15, -R10 ;  /* 0x0000000f93037c23 */ /* 0x002ff2000801080a */
[----:B------:R2:W-:Y:S01]  /*2690*/  MUFU.EX2 R172, R3 ;  /* 0x0000000300ac7308 */ /* 0x0005e20000000800 */
[--C-:B----4-:R-:W-:Y:S09]  /*26a0*/  FFMA.FTZ R11, R73, UR15, -R8.reuse ;  /* 0x0000000f490b7c23 */ /* 0x110ff20008010808 */
[----:B------:R-:W1:Y:S10]  /*26b0*/  MUFU.TANH R12, R15 ;  /* 0x0000000f000c7308 */ /* 0x000e740000002400 */
[----:B------:R-:W4:Y:S01]  /*26c0*/  MUFU.EX2 R139, R11 ;  /* 0x0000000b008b7308 */ /* 0x000f220000000800 */
[--C-:B--2---:R-:W-:Y:S09]  /*26d0*/  FFMA.FTZ R3, R191, UR15, -R9.reuse ;  /* 0x0000000fbf037c23 */ /* 0x104ff20008010809 */
[----:B------:R2:W-:Y:S01]  /*26e0*/  MUFU.EX2 R232, R3 ;  /* 0x0000000300e87308 */ /* 0x0005e20000000800 */
[-C--:B---3--:R-:W-:Y:S01]  /*26f0*/  HMMA.16816.F32.BF16 R20, R148, R4.reuse, R20 ;  /* 0x000000049414723c */ /* 0x088fe20000041814 */
[----:B-1----:R1:W-:Y:S04]  /*2700*/  STL [R1+0x6c], R12 ;  /* 0x00006c0c01007387 */ /* 0x0023e80000100800 */
[----:B------:R-:W-:Y:S04]  /*2710*/  STL [R1+0x18], R138 ;  /* 0x0000188a01007387 */ /* 0x000fe80000100800 */
[----:B------:R-:W-:Y:S01]  /*2720*/  MUFU.TANH R78, R17 ;  /* 0x00000011004e7308 */ /* 0x000fe20000002400 */
[C---:B------:R-:W-:Y:S01]  /*2730*/  HMMA.16816.F32.BF16 R24, R132.reuse, R4, R24 ;  /* 0x000000048418723c */ /* 0x040fe20000041818 */
[----:B----4-:R-:W-:Y:S03]  /*2740*/  STL [R1+0x14], R139 ;  /* 0x0000148b01007387 */ /* 0x010fe60000100800 */
[----:B------:R-:W-:Y:S05]  /*2750*/  FFMA.FTZ R4, R69, UR15, -R8 ;  /* 0x0000000f45047c23 */ /* 0x000fea0008010808 */
[----:B------:R-:W-:Y:S01]  /*2760*/  MUFU.TANH R231, R18 ;  /* 0x0000001200e77308 */ /* 0x000fe20000002400 */
[----:B--2---:R-:W-:Y:S01]  /*2770*/  FFMA.FTZ R3, R193, UR15, -R9 ;  /* 0x0000000fc1037c23 */ /* 0x004fe20008010809 */
[-C--:B------:R-:W-:Y:S03]  /*2780*/  HMMA.16816.F32.BF16 R28, R132, R6.reuse, R28 ;  /* 0x00000006841c723c */ /* 0x080fe6000004181c */
[----:B------:R-:W-:Y:S01]  /*2790*/  FMUL.FTZ R22, R22, UR16 ;  /* 0x0000001016167c20 */ /* 0x000fe20008410000 */
[----:B------:R-:W-:Y:S01]  /*27a0*/  FMUL.FTZ R20, R20, UR16 ;  /* 0x0000001014147c20 */ /* 0x000fe20008410000 */
[----:B------:R-:W-:Y:S03]  /*27b0*/  FMUL.FTZ R21, R21, UR16 ;  /* 0x0000001015157c20 */ /* 0x000fe60008410000 */
[----:B------:R2:W-:Y:S01]  /*27c0*/  MUFU.EX2 R233, R3 ;  /* 0x0000000300e97308 */ /* 0x0005e20000000800 */
[----:B------:R-:W-:Y:S01]  /*27d0*/  FMUL.FTZ R23, R23, UR16 ;  /* 0x0000001017177c20 */ /* 0x000fe20008410000 */
[C---:B------:R-:W-:Y:S04]  /*27e0*/  HMMA.16816.F32.BF16 R32, R148.reuse, R6, R32 ;  /* 0x000000069420723c */ /* 0x040fe80000041820 */
        /* <DEDUP_REMOVED lines=8> */
[----:B------:R3:W-:Y:S01]  /*2870*/  MUFU.EX2 R22, R4 ;  /* 0x0000000400167308 */ /* 0x0007e20000000800 */
[----:B------:R-:W-:Y:S01]  /*2880*/  FMUL.FTZ R28, R28, UR16 ;  /* 0x000000101c1c7c20 */ /* 0x000fe20008410000 */
[----:B------:R-:W-:Y:S01]  /*2890*/  FMUL.FTZ R32, R32, UR16 ;  /* 0x0000001020207c20 */ /* 0x000fe20008410000 */
[----:B------:R-:W-:Y:S01]  /*28a0*/  FMUL.FTZ R33, R33, UR16 ;  /* 0x0000001021217c20 */ /* 0x000fe20008410000 */
[----:B------:R-:W-:Y:S06]  /*28b0*/  FMUL.FTZ R34, R34, UR16 ;  /* 0x0000001022227c20 */ /* 0x000fec0008410000 */
        /* <DEDUP_REMOVED lines=15> */
[----:B------:R-:W-:Y:S08]  /*29b0*/  FSETP.NEU.FTZ.AND P0, PT, R14, -INF , PT ;  /* 0xff8000000e00780b */ /* 0x000ff00003f1d000 */
[----:B------:R-:W-:Y:S01]  /*29c0*/  MUFU.TANH R14, R31 ;  /* 0x0000001f000e7308 */ /* 0x000fe20000002400 */
[----:B------:R-:W-:Y:S02]  /*29d0*/  FSEL R3, R3, RZ, P0 ;  /* 0x000000ff03037208 */ /* 0x000fe40000000000 */
[C---:B------:R-:W-:Y:S02]  /*29e0*/  R2P PR, R190.reuse, 0x18 ;  /* 0x00000018be007804 */ /* 0x040fe40000000000 */
[----:B------:R-:W-:Y:S01]  /*29f0*/  LOP3.LUT P0, RZ, R190, 0x4, RZ, 0xc0, !PT ;  /* 0x00000004beff7812 */ /* 0x000fe2000780c0ff */
[--C-:B---3--:R-:W-:Y:S01]  /*2a00*/  FFMA.FTZ R4, R68, UR15, -R3.reuse ;  /* 0x0000000f44047c23 */ /* 0x108fe20008010803 */
[--C-:B------:R-:W-:Y:S03]  /*2a10*/  FFMA.FTZ R11, R72, UR15, -R3.reuse ;  /* 0x0000000f480b7c23 */ /* 0x100fe60008010803 */
[----:B------:R2:W-:Y:S10]  /*2a20*/  MUFU.EX2 R19, R4 ;  /* 0x0000000400137308 */ /* 0x0005f40000000800 */
[----:B------:R-:W3:Y:S01]  /*2a30*/  MUFU.EX2 R136, R11 ;  /* 0x0000000b00887308 */ /* 0x000ee20000000800 */
[--C-:B--2---:R-:W-:Y:S09]  /*2a40*/  FFMA.FTZ R4, R12, UR15, -R3.reuse ;  /* 0x0000000f0c047c23 */ /* 0x104ff20008010803 */
[----:B-1----:R-:W-:Y:S01]  /*2a50*/  MUFU.TANH R12, R27 ;  /* 0x0000001b000c7308 */ /* 0x002fe20000002400 */
[----:B---3--:R-:W-:Y:S01]  /*2a60*/  STL [R1+0x68], R136 ;  /* 0x0000688801007387 */ /* 0x008fe20000100800 */
[----:B------:R-:W-:Y:S08]  /*2a70*/  FFMA.FTZ R11, R71, UR15, -R3 ;  /* 0x0000000f470b7c23 */ /* 0x000ff00008010803 */
[----:B------:R1:W-:Y:S10]  /*2a80*/  MUFU.EX2 R20, R4 ;  /* 0x0000000400147308 */ /* 0x0003f40000000800 */
[----:B------:R2:W3:Y:S01]  /*2a90*/  MUFU.EX2 R137, R11 ;  /* 0x0000000b00897308 */ /* 0x0004e20000000800 */
[----:B-1----:R-:W-:Y:S09]  /*2aa0*/  FFMA.FTZ R4, R13, UR15, -R10 ;  /* 0x0000000f0d047c23 */ /* 0x002ff2000801080a */
[----:B------:R1:W-:Y:S01]  /*2ab0*/  MUFU.EX2 R197, R4 ;  /* 0x0000000400c57308 */ /* 0x0003e20000000800 */
[----:B--2---:R-:W-:Y:S01]  /*2ac0*/  FFMA.FTZ R11, R70, UR15, -R8 ;  /* 0x0000000f460b7c23 */ /* 0x004fe20008010808 */
[----:B---3--:R-:W-:Y:S08]  /*2ad0*/  STL [R1+0x64], R137 ;  /* 0x0000648901007387 */ /* 0x008ff00000100800 */
[----:B------:R2:W3:Y:S01]  /*2ae0*/  MUFU.EX2 R21, R11 ;  /* 0x0000000b00157308 */ /* 0x0004e20000000800 */
[--C-:B-1----:R-:W-:Y:S09]  /*2af0*/  FFMA.FTZ R4, R78, UR15, -R10.reuse ;  /* 0x0000000f4e047c23 */ /* 0x102ff2000801080a */
[----:B------:R1:W-:Y:S01]  /*2b00*/  MUFU.EX2 R196, R4 ;  /* 0x0000000400c47308 */ /* 0x0003e20000000800 */
[--C-:B--2---:R-:W-:Y:S01]  /*2b10*/  FFMA.FTZ R11, R77, UR15, -R10.reuse ;  /* 0x0000000f4d0b7c23 */ /* 0x104fe2000801080a */
[----:B---3--:R-:W-:Y:S08]  /*2b20*/  STL [R1+0x8], R21 ;  /* 0x0000081501007387 */ /* 0x008ff00000100800 */
[----:B------:R2:W-:Y:S01]  /*2b30*/  MUFU.EX2 R178, R11 ;  /* 0x0000000b00b27308 */ /* 0x0005e20000000800 */
[----:B------:R-:W-:Y:S04]  /*2b40*/  STL [R1+0x4], R22 ;  /* 0x0000041601007387 */ /* 0x000fe80000100800 */
[----:B------:R-:W-:Y:S01]  /*2b50*/  STL [R1+0x60], R19 ;  /* 0x0000601301007387 */ /* 0x000fe20000100800 */
[--C-:B-1----:R-:W-:Y:S03]  /*2b60*/  FFMA.FTZ R4, R231, UR15, -R9.reuse ;  /* 0x0000000fe7047c23 */ /* 0x102fe60008010809 */
[----:B------:R-:W-:Y:S01]  /*2b70*/  STL [R1+0x5c], R20 ;  /* 0x00005c1401007387 */ /* 0x000fe20000100800 */
[----:B------:R1:W-:Y:S03]  /*2b80*/  MUFU.EX2 R217, R4 ;  /* 0x0000000400d97308 */ /* 0x0003e60000000800 */
[----:B------:R-:W-:Y:S01]  /*2b90*/  STL [R1], R17 ;  /* 0x0000001101007387 */ /* 0x000fe20000100800 */
[----:B--2---:R-:W-:Y:S03]  /*2ba0*/  FFMA.FTZ R11, R76, UR15, -R10 ;  /* 0x0000000f4c0b7c23 */ /* 0x004fe6000801080a */
[----:B------:R-:W-:Y:S03]  /*2bb0*/  STL [R1+0x58], R16 ;  /* 0x0000581001007387 */ /* 0x000fe60000100800 */
[----:B------:R2:W-:Y:S01]  /*2bc0*/  MUFU.EX2 R177, R11 ;  /* 0x0000000b00b17308 */ /* 0x0005e20000000800 */
[----:B------:R-:W-:Y:S04]  /*2bd0*/  STL [R1+0x54], R12 ;  /* 0x0000540c01007387 */ /* 0x000fe80000100800 */
[----:B------:R-:W-:Y:S01]  /*2be0*/  STL [R1+0x50], R15 ;  /* 0x0000500f01007387 */ /* 0x000fe20000100800 */
[--C-:B-1----:R-:W-:Y:S03]  /*2bf0*/  FFMA.FTZ R4, R230, UR15, -R9.reuse ;  /* 0x0000000fe6047c23 */ /* 0x102fe60008010809 */
[----:B------:R-:W-:Y:S01]  /*2c00*/  STL [R1+0x4c], R14 ;  /* 0x00004c0e01007387 */ /* 0x000fe20000100800 */
[----:B------:R1:W-:Y:S01]  /*2c10*/  MUFU.EX2 R218, R4 ;  /* 0x0000000400da7308 */ /* 0x0003e20000000800 */
[--C-:B--2---:R-:W-:Y:S09]  /*2c20*/  FFMA.FTZ R11, R225, UR15, -R9.reuse ;  /* 0x0000000fe10b7c23 */ /* 0x104ff20008010809 */
[----:B------:R2:W-:Y:S01]  /*2c30*/  MUFU.EX2 R215, R11 ;  /* 0x0000000b00d77308 */ /* 0x0005e20000000800 */
[----:B-1----:R-:W1:Y:S01]  /*2c40*/  LDSM.16.M88.4 R4, [R0+0xd000] ;  /* 0x00d000000004783b */ /* 0x002e620000000200 */
[----:B--2---:R-:W-:Y:S08]  /*2c50*/  FFMA.FTZ R11, R224, UR15, -R9 ;  /* 0x0000000fe00b7c23 */ /* 0x004ff00008010809 */
[----:B------:R2:W-:Y:S02]  /*2c60*/  MUFU.EX2 R214, R11 ;  /* 0x0000000b00d67308 */ /* 0x0005e40000000800 */
[--C-:B--2---:R-:W-:Y:S08]  /*2c70*/  FFMA.FTZ R11, R17, UR15, -R8.reuse ;  /* 0x0000000f110b7c23 */ /* 0x104ff00008010808 */
[----:B------:R2:W-:Y:S01]  /*2c80*/  MUFU.EX2 R243, R11 ;  /* 0x0000000b00f37308 */ /* 0x0005e20000000800 */
[-C--:B-1----:R-:W-:Y:S08]  /*2c90*/  HMMA.16816.F32.BF16 R36, R148, R4.reuse, R36 ;  /* 0x000000049424723c */ /* 0x082ff00000041824 */
[C---:B------:R-:W-:Y:S04]  /*2ca0*/  HMMA.16816.F32.BF16 R40, R132.reuse, R4, R40 ;  /* 0x000000048428723c */ /* 0x040fe80000041828 */
[--C-:B------:R-:W-:Y:S01]  /*2cb0*/  FFMA.FTZ R4, R245, UR15, -R8.reuse ;  /* 0x0000000ff5047c23 */ /* 0x100fe20008010808 */
[----:B--2---:R-:W-:Y:S03]  /*2cc0*/  FFMA.FTZ R11, R252, UR15, -R8 ;  /* 0x0000000ffc0b7c23 */ /* 0x004fe60008010808 */
[----:B------:R1:W-:Y:S01]  /*2cd0*/  MUFU.EX2 R237, R4 ;  /* 0x0000000400ed7308 */ /* 0x0003e20000000800 */
[-C--:B------:R-:W-:Y:S03]  /*2ce0*/  HMMA.16816.F32.BF16 R44, R132, R6.reuse, R44 ;  /* 0x00000006842c723c */ /* 0x080fe6000004182c */
[----:B------:R-:W-:Y:S01]  /*2cf0*/  FMUL.FTZ R37, R37, UR16 ;  /* 0x0000001025257c20 */ /* 0x000fe20008410000 */
[----:B------:R-:W-:Y:S01]  /*2d00*/  FMUL.FTZ R38, R38, UR16 ;  /* 0x0000001026267c20 */ /* 0x000fe20008410000 */
[----:B------:R-:W-:Y:S04]  /*2d10*/  FMUL.FTZ R39, R39, UR16 ;  /* 0x0000001027277c20 */ /* 0x000fe80008410000 */
[----:B------:R2:W-:Y:S01]  /*2d20*/  MUFU.EX2 R242, R11 ;  /* 0x0000000b00f27308 */ /* 0x0005e20000000800 */
[C---:B------:R-:W-:Y:S04]  /*2d30*/  HMMA.16816.F32.BF16 R48, R148.reuse, R6, R48 ;  /* 0x000000069430723c */ /* 0x040fe80000041830 */
[----:B------:R-:W-:Y:S01]  /*2d40*/  FMUL.FTZ R42, R42, UR16 ;  /* 0x000000102a2a7c20 */ /* 0x000fe20008410000 */
[----:B------:R-:W-:Y:S01]  /*2d50*/  FMUL.FTZ R43, R43, UR16 ;  /* 0x000000102b2b7c20 */ /* 0x000fe20008410000 */
[----:B------:R-:W-:Y:S03]  /*2d60*/  FMUL.FTZ R40, R40, UR16 ;  /* 0x0000001028287c20 */ /* 0x000fe60008410000 */
[----:B------:R-:W-:Y:S01]  /*2d70*/  MUFU.TANH R72, R37 ;  /* 0x0000002500487308 */ /* 0x000fe20000002400 */
[--C-:B-1----:R-:W-:Y:S01]  /*2d80*/  FFMA.FTZ R4, R15, UR15, -R3.reuse ;  /* 0x0000000f0f047c23 */ /* 0x102fe20008010803 */
[----:B------:R-:W-:Y:S01]  /*2d90*/  FMUL.FTZ R41, R41, UR16 ;  /* 0x0000001029297c20 */ /* 0x000fe20008410000 */
[----:B------:R-:W-:Y:S01]  /*2da0*/  FMUL.FTZ R46, R46, UR16 ;  /* 0x000000102e2e7c20 */ /* 0x000fe20008410000 */
[----:B------:R-:W-:Y:S01]  /*2db0*/  FMUL.FTZ R47, R47, UR16 ;  /* 0x000000102f2f7c20 */ /* 0x000fe20008410000 */
[----:B------:R-:W-:Y:S01]  /*2dc0*/  FMUL.FTZ R44, R44, UR16 ;  /* 0x000000102c2c7c20 */ /* 0x000fe20008410000 */
[----:B------:R-:W-:Y:S04]  /*2dd0*/  FMUL.FTZ R45, R45, UR16 ;  /* 0x000000102d2d7c20 */ /* 0x000fe80008410000 */
[----:B------:R1:W-:Y:S01]  /*2de0*/  MUFU.EX2 R15, R4 ;  /* 0x00000004000f7308 */ /* 0x0003e20000000800 */
[--C-:B--2---:R-:W-:Y:S01]  /*2df0*/  FFMA.FTZ R11, R16, UR15, -R3.reuse ;  /* 0x0000000f100b7c23 */ /* 0x104fe20008010803 */
[----:B------:R-:W-:Y:S01]  /*2e00*/  FMUL.FTZ R48, R48, UR16 ;  /* 0x0000001030307c20 */ /* 0x000fe20008410000 */
[----:B------:R-:W-:Y:S01]  /*2e10*/  FMUL.FTZ R49, R49, UR16 ;  /* 0x0000001031317c20 */ /* 0x000fe20008410000 */
[----:B------:R-:W-:Y:S01]  /*2e20*/  FMUL.FTZ R50, R50, UR16 ;  /* 0x0000001032327c20 */ /* 0x000fe20008410000 */
[----:B------:R-:W-:Y:S05]  /*2e30*/  FMUL.FTZ R51, R51, UR16 ;  /* 0x0000001033337c20 */ /* 0x000fea0008410000 */
[----:B------:R-:W-:Y:S10]  /*2e40*/  MUFU.TANH R210, R38 ;  /* 0x0000002600d27308 */ /* 0x000ff40000002400 */
[----:B------:R-:W-:Y:S01]  /*2e50*/  MUFU.TANH R211, R39 ;  /* 0x0000002700d37308 */ /* 0x000fe20000002400 */
[--C-:B-1----:R-:W-:Y:S09]  /*2e60*/  FFMA.FTZ R4, R14, UR15, -R3.reuse ;  /* 0x0000000f0e047c23 */ /* 0x102ff20008010803 */
[----:B------:R1:W-:Y:S10]  /*2e70*/  MUFU.EX2 R16, R4 ;  /* 0x0000000400107308 */ /* 0x0003f40000000800 */
[----:B------:R2:W3:Y:S10]  /*2e80*/  MUFU.EX2 R17, R11 ;  /* 0x0000000b00117308 */ /* 0x0004f40000000800 */
[----:B------:R-:W-:Y:S01]  /*2e90*/  MUFU.TANH R239, R40 ;  /* 0x0000002800ef7308 */ /* 0x000fe20000002400 */
[--C-:B-1----:R-:W-:Y:S09]  /*2ea0*/  FFMA.FTZ R4, R75, UR15, -R10.reuse ;  /* 0x0000000f4b047c23 */ /* 0x102ff2000801080a */
[----:B------:R1:W-:Y:S01]  /*2eb0*/  MUFU.EX2 R170, R4 ;  /* 0x0000000400aa7308 */ /* 0x0003e20000000800 */
[----:B--2---:R-:W-:Y:S01]  /*2ec0*/  FFMA.FTZ R11, R12, UR15, -R3 ;  /* 0x0000000f0c0b7c23 */ /* 0x004fe20008010803 */
[----:B------:R-:W-:Y:S01]  /*2ed0*/  FMUL.FTZ R12, R36, UR16 ;  /* 0x00000010240c7c20 */ /* 0x000fe20008410000 */
[----:B---3--:R-:W-:Y:S07]  /*2ee0*/  STL [R1+0x48], R17 ;  /* 0x0000481101007387 */ /* 0x008fee0000100800 */
[----:B------:R-:W2:Y:S10]  /*2ef0*/  MUFU.EX2 R18, R11 ;  /* 0x0000000b00127308 */ /* 0x000eb40000000800 */
[----:B------:R-:W-:Y:S01]  /*2f00*/  MUFU.TANH R73, R12 ;  /* 0x0000000c00497308 */ /* 0x000fe20000002400 */
[----:B-1----:R-:W-:Y:S09]  /*2f10*/  FFMA.FTZ R4, R74, UR15, -R10 ;  /* 0x0000000f4a047c23 */ /* 0x002ff2000801080a */
[----:B------:R1:W-:Y:S01]  /*2f20*/  MUFU.EX2 R169, R4 ;  /* 0x0000000400a97308 */ /* 0x0003e20000000800 */
[----:B--2---:R-:W-:Y:S01]  /*2f30*/  STL [R1+0x44], R18 ;  /* 0x0000441201007387 */ /* 0x004fe20000100800 */
[----:B------:R-:W-:Y:S03]  /*2f40*/  FFMA.FTZ R11, R246, UR15, -R8 ;  /* 0x0000000ff60b7c23 */ /* 0x000fe60008010808 */
[----:B------:R-:W-:Y:S05]  /*2f50*/  STL [R1+0x40], R15 ;  /* 0x0000400f01007387 */ /* 0x000fea0000100800 */
[----:B------:R-:W2:Y:S01]  /*2f60*/  MUFU.TANH R12, R42 ;  /* 0x0000002a000c7308 */ /* 0x000ea20000002400 */
[----:B------:R-:W-:Y:S09]  /*2f70*/  STL [R1+0x3c], R16 ;  /* 0x00003c1001007387 */ /* 0x000ff20000100800 */
[----:B------:R-:W-:Y:S01]  /*2f80*/  MUFU.TANH R236, R41 ;  /* 0x0000002900ec7308 */ /* 0x000fe20000002400 */
[--C-:B-1----:R-:W-:Y:S09]  /*2f90*/  FFMA.FTZ R4, R213, UR15, -R9.reuse ;  /* 0x0000000fd5047c23 */ /* 0x102ff20008010809 */
[----:B------:R1:W-:Y:S01]  /*2fa0*/  MUFU.EX2 R205, R4 ;  /* 0x0000000400cd7308 */ /* 0x0003e20000000800 */
[----:B--2---:R-:W-:Y:S09]  /*2fb0*/  STL [R1+0x30], R12 ;  /* 0x0000300c01007387 */ /* 0x004ff20000100800 */
[----:B------:R-:W2:Y:S10]  /*2fc0*/  MUFU.TANH R14, R43 ;  /* 0x0000002b000e7308 */ /* 0x000eb40000002400 */
[----:B------:R-:W3:Y:S01]  /*2fd0*/  MUFU.TANH R24, R46 ;  /* 0x0000002e00187308 */ /* 0x000ee20000002400 */
[--C-:B-1----:R-:W-:Y:S09]  /*2fe0*/  FFMA.FTZ R4, R212, UR15, -R9.reuse ;  /* 0x0000000fd4047c23 */ /* 0x102ff20008010809 */
[----:B------:R1:W-:Y:S01]  /*2ff0*/  MUFU.EX2 R204, R4 ;  /* 0x0000000400cc7308 */ /* 0x0003e20000000800 */
[----:B--2---:R-:W-:Y:S09]  /*3000*/  STL [R1+0x28], R14 ;  /* 0x0000280e01007387 */ /* 0x004ff20000100800 */
[----:B------:R-:W2:Y:S01]  /*3010*/  MUFU.TANH R23, R47 ;  /* 0x0000002f00177308 */ /* 0x000ea20000002400 */
[----:B---3--:R-:W-:Y:S09]  /*3020*/  STL [R1+0x20], R24 ;  /* 0x0000201801007387 */ /* 0x008ff20000100800 */
[----:B------:R-:W-:Y:S01]  /*3030*/  MUFU.TANH R235, R44 ;  /* 0x0000002c00eb7308 */ /* 0x000fe20000002400 */
[----:B-1----:R1:W3:Y:S09]  /*3040*/  LDSM.16.M88.4 R4, [R0+0xd800] ;  /* 0x00d800000004783b */ /* 0x0022f20000000200 */
[----:B------:R-:W-:Y:S01]  /*3050*/  MUFU.TANH R71, R48 ;  /* 0x0000003000477308 */ /* 0x000fe20000002400 */
[----:B--2---:R-:W-:Y:S09]  /*3060*/  STL [R1+0x1c], R23 ;  /* 0x00001c1701007387 */ /* 0x004ff20000100800 */
[----:B------:R-:W-:Y:S01]  /*3070*/  MUFU.TANH R70, R49 ;  /* 0x0000003100467308 */ /* 0x000fe20000002400 */
[--C-:B-1----:R-:W-:Y:S09]  /*3080*/  FFMA.FTZ R0, R72, UR15, -R10.reuse ;  /* 0x0000000f48007c23 */ /* 0x102ff2000801080a */
[----:B------:R-:W-:Y:S10]  /*3090*/  MUFU.TANH R201, R50 ;  /* 0x0000003200c97308 */ /* 0x000ff40000002400 */
[----:B------:R1:W-:Y:S01]  /*30a0*/  MUFU.EX2 R166, R0 ;  /* 0x0000000000a67308 */ /* 0x0003e20000000800 */
[-C--:B---3--:R-:W-:Y:S09]  /*30b0*/  HMMA.16816.F32.BF16 R52, R148, R4.reuse, R52 ;  /* 0x000000049434723c */ /* 0x088ff20000041834 */
[----:B------:R-:W-:Y:S01]  /*30c0*/  MUFU.TANH R200, R51 ;  /* 0x0000003300c87308 */ /* 0x000fe20000002400 */
[C---:B------:R-:W-:Y:S09]  /*30d0*/  HMMA.16816.F32.BF16 R56, R132.reuse, R4, R56 ;  /* 0x000000048438723c */ /* 0x040ff20000041838 */
[----:B------:R-:W-:Y:S01]  /*30e0*/  MUFU.TANH R234, R45 ;  /* 0x0000002d00ea7308 */ /* 0x000fe20000002400 */
[--C-:B-1----:R-:W-:Y:S01]  /*30f0*/  FFMA.FTZ R0, R210, UR15, -R9.reuse ;  /* 0x0000000fd2007c23 */ /* 0x102fe20008010809 */
[-C--:B------:R-:W-:Y:S08]  /*3100*/  HMMA.16816.F32.BF16 R60, R132, R6.reuse, R60 ;  /* 0x00000006843c723c */ /* 0x080ff0000004183c */
[----:B------:R1:W-:Y:S01]  /*3110*/  MUFU.EX2 R202, R0 ;  /* 0x0000000000ca7308 */ /* 0x0003e20000000800 */
[----:B------:R-:W-:Y:S01]  /*3120*/  FMUL.FTZ R53, R53, UR16 ;  /* 0x0000001035357c20 */ /* 0x000fe20008410000 */
[----:B------:R-:W-:Y:S01]  /*3130*/  FMUL.FTZ R54, R54, UR16 ;  /* 0x0000001036367c20 */ /* 0x000fe20008410000 */
[----:B------:R-:W-:Y:S01]  /*3140*/  FMUL.FTZ R55, R55, UR16 ;  /* 0x0000001037377c20 */ /* 0x000fe20008410000 */
[----:B------:R-:W-:Y:S06]  /*3150*/  HMMA.16816.F32.BF16 R64, R148, R6, R64 ;  /* 0x000000069440723c */ /* 0x000fec0000041840 */
[----:B------:R2:W-:Y:S01]  /*3160*/  MUFU.EX2 R238, R11 ;  /* 0x0000000b00ee7308 */ /* 0x0005e20000000800 */
[----:B------:R-:W-:Y:S01]  /*3170*/  FMUL.FTZ R4, R56, UR16 ;  /* 0x0000001038047c20 */ /* 0x000fe20008410000 */
[----:B------:R-:W-:Y:S01]  /*3180*/  FMUL.FTZ R57, R57, UR16 ;  /* 0x0000001039397c20 */ /* 0x000fe20008410000 */
[----:B------:R-:W-:Y:S01]  /*3190*/  FMUL.FTZ R58, R58, UR16 ;  /* 0x000000103a3a7c20 */ /* 0x000fe20008410000 */
[----:B------:R-:W-:Y:S01]  /*31a0*/  FMUL.FTZ R59, R59, UR16 ;  /* 0x000000103b3b7c20 */ /* 0x000fe20008410000 */
[----:B------:R-:W-:Y:S05]  /*31b0*/  SEL R7, R185, 0xffffffe0, !P3 ;  /* 0xffffffe0b9077807 */ /* 0x000fea0005800000 */
[----:B------:R-:W-:Y:S01]  /*31c0*/  MUFU.TANH R68, R53 ;  /* 0x0000003500447308 */ /* 0x000fe20000002400 */
[----:B-1----:R-:W-:Y:S01]  /*31d0*/  FFMA.FTZ R0, R211, UR15, -R9 ;  /* 0x0000000fd3007c23 */ /* 0x002fe20008010809 */
[----:B------:R-:W-:Y:S01]  /*31e0*/  FMUL.FTZ R62, R62, UR16 ;  /* 0x000000103e3e7c20 */ /* 0x000fe20008410000 */
[----:B------:R-:W-:Y:S01]  /*31f0*/  FMUL.FTZ R61, R61, UR16 ;  /* 0x000000103d3d7c20 */ /* 0x000fe20008410000 */
[----:B------:R-:W-:Y:S01]  /*3200*/  FMUL.FTZ R63, R63, UR16 ;  /* 0x000000103f3f7c20 */ /* 0x000fe20008410000 */
[----:B------:R-:W-:Y:S02]  /*3210*/  MOV R150, R13 ;  /* 0x0000000d00967202 */ /* 0x000fe40000000f00 */
[----:B------:R-:W-:Y:S03]  /*3220*/  MOV R151, R146 ;  /* 0x0000009200977202 */ /* 0x000fe60000000f00 */
[----:B------:R1:W-:Y:S01]  /*3230*/  MUFU.EX2 R203, R0 ;  /* 0x0000000000cb7308 */ /* 0x0003e20000000800 */
[----:B--2---:R-:W-:Y:S01]  /*3240*/  FFMA.FTZ R11, R73, UR15, -R10 ;  /* 0x0000000f490b7c23 */ /* 0x004fe2000801080a */
[----:B------:R-:W-:Y:S01]  /*3250*/  FMUL.FTZ R66, R66, UR16 ;  /* 0x0000001042427c20 */ /* 0x000fe20008410000 */
[----:B------:R-:W-:Y:S01]  /*3260*/  FMUL.FTZ R65, R65, UR16 ;  /* 0x0000001041417c20 */ /* 0x000fe20008410000 */
[----:B------:R-:W-:Y:S06]  /*3270*/  FMUL.FTZ R67, R67, UR16 ;  /* 0x0000001043437c20 */ /* 0x000fec0008410000 */
[----:B------:R2:W-:Y:S10]  /*3280*/  MUFU.EX2 R167, R11 ;  /* 0x0000000b00a77308 */ /* 0x0005f40000000800 */
[----:B------:R-:W-:Y:S01]  /*3290*/  MUFU.TANH R199, R54 ;  /* 0x0000003600c77308 */ /* 0x000fe20000002400 */
[--C-:B-1----:R-:W-:Y:S09]  /*32a0*/  FFMA.FTZ R0, R239, UR15, -R8.reuse ;  /* 0x0000000fef007c23 */ /* 0x102ff20008010808 */
[----:B------:R1:W-:Y:S01]  /*32b0*/  MUFU.EX2 R228, R0 ;  /* 0x0000000000e47308 */ /* 0x0003e20000000800 */
[----:B--2---:R-:W-:Y:S09]  /*32c0*/  FMUL.FTZ R11, R52, UR16 ;  /* 0x00000010340b7c20 */ /* 0x004ff20008410000 */
[----:B------:R2:W-:Y:S10]  /*32d0*/  MUFU.TANH R69, R11 ;  /* 0x0000000b00457308 */ /* 0x0005f40000002400 */
[----:B------:R-:W-:Y:S01]  /*32e0*/  MUFU.TANH R198, R55 ;  /* 0x0000003700c67308 */ /* 0x000fe20000002400 */
[--C-:B-1----:R-:W-:Y:S09]  /*32f0*/  FFMA.FTZ R0, R236, UR15, -R8.reuse ;  /* 0x0000000fec007c23 */ /* 0x102ff20008010808 */
[----:B------:R1:W-:Y:S01]  /*3300*/  MUFU.EX2 R227, R0 ;  /* 0x0000000000e37308 */ /* 0x0003e20000000800 */
[----:B--2---:R-:W-:Y:S04]  /*3310*/  MOV R11, 0x10 ;  /* 0x00000010000b7802 */ /* 0x004fe80000000f00 */
[----:B------:R-:W-:Y:S05]  /*3320*/  SEL R11, R11, 0xfffffff0, !P0 ;  /* 0xfffffff00b0b7807 */ /* 0x000fea0004000000 */
[----:B------:R2:W-:Y:S10]  /*3330*/  MUFU.TANH R219, R4 ;  /* 0x0000000400db7308 */ /* 0x0005f40000002400 */
[----:B------:R-:W-:Y:S01]  /*3340*/  MUFU.TANH R220, R57 ;  /* 0x0000003900dc7308 */ /* 0x000fe20000002400 */
[--C-:B-1----:R-:W-:Y:S09]  /*3350*/  FFMA.FTZ R0, R12, UR15, -R3.reuse ;  /* 0x0000000f0c007c23 */ /* 0x102ff20008010803 */
[----:B------:R1:W3:Y:S01]  /*3360*/  MUFU.EX2 R12, R0 ;  /* 0x00000000000c7308 */ /* 0x0002e20000000800 */
[----:B--2---:R-:W-:Y:S09]  /*3370*/  FMUL.FTZ R4, R60, UR16 ;  /* 0x000000103c047c20 */ /* 0x004ff20008410000 */
[----:B------:R-:W-:Y:S10]  /*3380*/  MUFU.TANH R248, R58 ;  /* 0x0000003a00f87308 */ /* 0x000ff40000002400 */
[----:B------:R2:W4:Y:S01]  /*3390*/  MUFU.TANH R216, R4 ;  /* 0x0000000400d87308 */ /* 0x0005220000002400 */
[--C-:B-1----:R-:W-:Y:S01]  /*33a0*/  FFMA.FTZ R0, R14, UR15, -R3.reuse ;  /* 0x0000000f0e007c23 */ /* 0x102fe20008010803 */
[----:B---3--:R-:W-:Y:S08]  /*33b0*/  STL [R1+0x10], R12 ;  /* 0x0000100c01007387 */ /* 0x008ff00000100800 */
[----:B------:R-:W1:Y:S10]  /*33c0*/  MUFU.EX2 R14, R0 ;  /* 0x00000000000e7308 */ /* 0x000e740000000800 */
[----:B------:R-:W-:Y:S01]  /*33d0*/  MUFU.TANH R247, R59 ;  /* 0x0000003b00f77308 */ /* 0x000fe20000002400 */
[----:B--2---:R-:W-:Y:S01]  /*33e0*/  FMUL.FTZ R4, R64, UR16 ;  /* 0x0000001040047c20 */ /* 0x004fe20008410000 */
[--C-:B----4-:R-:W-:Y:S08]  /*33f0*/  FFMA.FTZ R6, R216, UR15, -R8.reuse ;  /* 0x0000000fd8067c23 */ /* 0x110ff00008010808 */
[----:B------:R2:W-:Y:S01]  /*3400*/  MUFU.TANH R192, R4 ;  /* 0x0000000400c07308 */ /* 0x0005e20000002400 */
[----:B-1----:R-:W-:Y:S01]  /*3410*/  STL [R1+0xc], R14 ;  /* 0x00000c0e01007387 */ /* 0x002fe20000100800 */
[--C-:B------:R-:W-:Y:S03]  /*3420*/  FFMA.FTZ R0, R235, UR15, -R8.reuse ;  /* 0x0000000feb007c23 */ /* 0x100fe60008010808 */
[----:B------:R-:W3:Y:S05]  /*3430*/  LDL R5, [R1+0xb0] ;  /* 0x0000b00001057983 */ /* 0x000eea0000100800 */
[----:B------:R1:W-:Y:S10]  /*3440*/  MUFU.EX2 R223, R0 ;  /* 0x0000000000df7308 */ /* 0x0003f40000000800 */
[----:B------:R4:W-:Y:S01]  /*3450*/  MUFU.EX2 R207, R6 ;  /* 0x0000000600cf7308 */ /* 0x0009e20000000800 */
[----:B--2---:R-:W-:Y:S09]  /*3460*/  F2FP.BF16.F32.PACK_AB R4, R172, R173 ;  /* 0x000000adac04723e */ /* 0x004ff200000010ff */
[----:B------:R-:W-:Y:S01]  /*3470*/  MUFU.TANH R244, R62 ;  /* 0x0000003e00f47308 */ /* 0x000fe20000002400 */
[----:B-1----:R-:W-:Y:S09]  /*3480*/  FFMA.FTZ R0, R234, UR15, -R8 ;  /* 0x0000000fea007c23 */ /* 0x002ff20008010808 */
[----:B------:R1:W-:Y:S01]  /*3490*/  MUFU.EX2 R222, R0 ;  /* 0x0000000000de7308 */ /* 0x0003e20000000800 */
[----:B----4-:R-:W-:Y:S09]  /*34a0*/  F2FP.BF16.F32.PACK_AB R6, R137, R136 ;  /* 0x000000888906723e */ /* 0x010ff200000010ff */
[----:B------:R-:W2:Y:S10]  /*34b0*/  MUFU.TANH R221, R61 ;  /* 0x0000003d00dd7308 */ /* 0x000eb40000002400 */
[----:B------:R-:W4:Y:S01]  /*34c0*/  MUFU.TANH R174, R66 ;  /* 0x0000004200ae7308 */ /* 0x000f220000002400 */
[--C-:B-1----:R-:W-:Y:S09]  /*34d0*/  FFMA.FTZ R0, R24, UR15, -R3.reuse ;  /* 0x0000000f18007c23 */ /* 0x102ff20008010803 */
[----:B------:R1:W-:Y:S10]  /*34e0*/  MUFU.EX2 R251, R0 ;  /* 0x0000000000fb7308 */ /* 0x0003f40000000800 */
[----:B------:R-:W-:Y:S10]  /*34f0*/  MUFU.TANH R249, R63 ;  /* 0x0000003f00f97308 */ /* 0x000ff40000002400 */
[----:B------:R-:W-:Y:S01]  /*3500*/  MUFU.TANH R189, R65 ;  /* 0x0000004100bd7308 */ /* 0x000fe20000002400 */
[----:B-1----:R-:W-:Y:S09]  /*3510*/  FFMA.FTZ R0, R23, UR15, -R3 ;  /* 0x0000000f17007c23 */ /* 0x002ff20008010803 */
[----:B------:R1:W-:Y:S10]  /*3520*/  MUFU.EX2 R250, R0 ;  /* 0x0000000000fa7308 */ /* 0x0003f40000000800 */
[----:B------:R-:W4:Y:S01]  /*3530*/  MUFU.TANH R179, R67 ;  /* 0x0000004300b37308 */ /* 0x000f220000002400 */
[--C-:B-1----:R-:W-:Y:S09]  /*3540*/  FFMA.FTZ R0, R71, UR15, -R10.reuse ;  /* 0x0000000f47007c23 */ /* 0x102ff2000801080a */
[----:B------:R1:W-:Y:S02]  /*3550*/  MUFU.EX2 R165, R0 ;  /* 0x0000000000a57308 */ /* 0x0003e40000000800 */
[--C-:B-1----:R-:W-:Y:S08]  /*3560*/  FFMA.FTZ R0, R70, UR15, -R10.reuse ;  /* 0x0000000f46007c23 */ /* 0x102ff0000801080a */
[----:B------:R1:W4:Y:S02]  /*3570*/  MUFU.EX2 R164, R0 ;  /* 0x0000000000a47308 */ /* 0x0003240000000800 */
[--C-:B-1----:R-:W-:Y:S08]  /*3580*/  FFMA.FTZ R0, R201, UR15, -R9.reuse ;  /* 0x0000000fc9007c23 */ /* 0x102ff00008010809 */
[----:B------:R1:W-:Y:S02]  /*3590*/  MUFU.EX2 R195, R0 ;  /* 0x0000000000c37308 */ /* 0x0003e40000000800 */
[--C-:B-1----:R-:W-:Y:S08]  /*35a0*/  FFMA.FTZ R0, R200, UR15, -R9.reuse ;  /* 0x0000000fc8007c23 */ /* 0x102ff00008010809 */
[----:B------:R1:W4:Y:S02]  /*35b0*/  MUFU.EX2 R194, R0 ;  /* 0x0000000000c27308 */ /* 0x0003240000000800 */
[--C-:B-1----:R-:W-:Y:S08]  /*35c0*/  FFMA.FTZ R0, R69, UR15, -R10.reuse ;  /* 0x0000000f45007c23 */ /* 0x102ff0000801080a */
[----:B------:R1:W-:Y:S02]  /*35d0*/  MUFU.EX2 R163, R0 ;  /* 0x0000000000a37308 */ /* 0x0003e40000000800 */
[----:B-1----:R-:W-:Y:S08]  /*35e0*/  FFMA.FTZ R0, R68, UR15, -R10 ;  /* 0x0000000f44007c23 */ /* 0x002ff0000801080a */
[----:B------:R1:W-:Y:S02]  /*35f0*/  MUFU.EX2 R162, R0 ;  /* 0x0000000000a27308 */ /* 0x0003e40000000800 */
[--C-:B-1----:R-:W-:Y:S08]  /*3600*/  FFMA.FTZ R0, R199, UR15, -R9.reuse ;  /* 0x0000000fc7007c23 */ /* 0x102ff00008010809 */
[----:B------:R1:W-:Y:S02]  /*3610*/  MUFU.EX2 R176, R0 ;  /* 0x0000000000b07308 */ /* 0x0003e40000000800 */
[----:B-1----:R-:W-:Y:S08]  /*3620*/  FFMA.FTZ R0, R198, UR15, -R9 ;  /* 0x0000000fc6007c23 */ /* 0x002ff00008010809 */
[----:B------:R1:W-:Y:S02]  /*3630*/  MUFU.EX2 R175, R0 ;  /* 0x0000000000af7308 */ /* 0x0003e40000000800 */
[--C-:B-1----:R-:W-:Y:S08]  /*3640*/  FFMA.FTZ R0, R219, UR15, -R8.reuse ;  /* 0x0000000fdb007c23 */ /* 0x102ff00008010808 */
[----:B------:R1:W-:Y:S02]  /*3650*/  MUFU.EX2 R209, R0 ;  /* 0x0000000000d17308 */ /* 0x0003e40000000800 */
[--C-:B-1----:R-:W-:Y:S01]  /*3660*/  FFMA.FTZ R0, R220, UR15, -R8.reuse ;  /* 0x0000000fdc007c23 */ /* 0x102fe20008010808 */
[----:B--2---:R-:W-:Y:S07]  /*3670*/  FFMA.FTZ R8, R221, UR15, -R8 ;  /* 0x0000000fdd087c23 */ /* 0x004fee0008010808 */
[----:B------:R1:W2:Y:S10]  /*3680*/  MUFU.EX2 R208, R0 ;  /* 0x0000000000d07308 */ /* 0x0002b40000000800 */
[----:B------:R4:W-:Y:S01]  /*3690*/  MUFU.EX2 R206, R8 ;  /* 0x0000000800ce7308 */ /* 0x0009e20000000800 */
[----:B---3--:R-:W-:Y:S01]  /*36a0*/  LEA R152, R5, UR4, 0x1 ;  /* 0x0000000405987c11 */ /* 0x008fe2000f8e08ff */
[--C-:B-1----:R-:W-:Y:S03]  /*36b0*/  FFMA.FTZ R0, R248, UR15, -R3.reuse ;  /* 0x0000000ff8007c23 */ /* 0x102fe60008010803 */
[C---:B------:R-:W-:Y:S01]  /*36c0*/  IADD3 R5, PT, PT, R152.reuse, 0x1c000, RZ ;  /* 0x0001c00098057810 */ /* 0x040fe20007ffe0ff */
[----:B------:R1:W-:Y:S04]  /*36d0*/  STS [R152+0x1c000], R4 ;  /* 0x01c0000498007388 */ /* 0x0003e80000000800 */
[----:B------:R3:W-:Y:S01]  /*36e0*/  MUFU.EX2 R241, R0 ;  /* 0x0000000000f17308 */ /* 0x0007e20000000800 */
[C---:B------:R-:W-:Y:S02]  /*36f0*/  IADD3 R153, PT, PT, R152.reuse, 0x1c040, RZ ;  /* 0x0001c04098997810 */ /* 0x040fe40007ffe0ff */
[----:B------:R-:W-:Y:S01]  /*3700*/  @P4 IADD3 R153, PT, PT, R5, -0x40, RZ ;  /* 0xffffffc005994810 */ /* 0x000fe20007ffe0ff */
[----:B------:R-:W-:Y:S01]  /*3710*/  FFMA.FTZ R5, R247, UR15, -R3 ;  /* 0x0000000ff7057c23 */ /* 0x000fe20008010803 */
[----:B------:R-:W-:Y:S01]  /*3720*/  IADD3 R159, PT, PT, R152, R11, RZ ;  /* 0x0000000b989f7210 */ /* 0x000fe20007ffe0ff */
[--C-:B----4-:R-:W-:Y:S01]  /*3730*/  FFMA.FTZ R8, R174, UR15, -R9.reuse ;  /* 0x0000000fae087c23 */ /* 0x110fe20008010809 */
[----:B------:R-:W-:Y:S03]  /*3740*/  IADD3 R155, PT, PT, R152, R7, RZ ;  /* 0x00000007989b7210 */ /* 0x000fe60007ffe0ff */
[----:B------:R4:W-:Y:S01]  /*3750*/  MUFU.EX2 R240, R5 ;  /* 0x0000000500f07308 */ /* 0x0009e20000000800 */
[----:B------:R-:W-:Y:S01]  /*3760*/  IADD3 R157, PT, PT, R11, R153, RZ ;  /* 0x000000990b9d7210 */ /* 0x000fe20007ffe0ff */
[----:B------:R-:W-:Y:S01]  /*3770*/  FFMA.FTZ R9, R179, UR15, -R9 ;  /* 0x0000000fb3097c23 */ /* 0x000fe20008010809 */
[----:B------:R-:W-:Y:S02]  /*3780*/  IADD3 R158, PT, PT, R11, R155, RZ ;  /* 0x0000009b0b9e7210 */ /* 0x000fe40007ffe0ff */
[----:B------:R-:W-:Y:S05]  /*3790*/  IADD3 R154, PT, PT, R7, R153, RZ ;  /* 0x00000099079a7210 */ /* 0x000fea0007ffe0ff */
[----:B------:R-:W-:Y:S01]  /*37a0*/  MUFU.EX2 R171, R8 ;  /* 0x0000000800ab7308 */ /* 0x000fe20000000800 */
[----:B---3--:R-:W-:Y:S02]  /*37b0*/  F2FP.BF16.F32.PACK_AB R0, R233, R232 ;  /* 0x000000e8e900723e */ /* 0x008fe400000010ff */
[----:B------:R-:W-:Y:S03]  /*37c0*/  IADD3 R156, PT, PT, R11, R154, RZ ;  /* 0x0000009a0b9c7210 */ /* 0x000fe60007ffe0ff */
[----:B------:R3:W-:Y:S01]  /*37d0*/  STS [R152+0x1c400], R0 ;  /* 0x01c4000098007388 */ /* 0x0007e20000000800 */
[----:B-1----:R-:W-:Y:S03]  /*37e0*/  F2FP.BF16.F32.PACK_AB R4, R139, R138 ;  /* 0x0000008a8b04723e */ /* 0x002fe600000010ff */
[----:B------:R-:W1:Y:S01]  /*37f0*/  MUFU.EX2 R168, R9 ;  /* 0x0000000900a87308 */ /* 0x000e620000000800 */
[----:B----4-:R-:W-:Y:S05]  /*3800*/  F2FP.BF16.F32.PACK_AB R5, R196, R197 ;  /* 0x000000c5c405723e */ /* 0x010fea00000010ff */
[----:B------:R4:W-:Y:S01]  /*3810*/  STS [R159+0x1c000], R5 ;  /* 0x01c000059f007388 */ /* 0x0009e20000000800 */
[----:B---3--:R-:W-:Y:S05]  /*3820*/  F2FP.BF16.F32.PACK_AB R0, R218, R217 ;  /* 0x000000d9da00723e */ /* 0x008fea00000010ff */
[----:B------:R3:W-:Y:S01]  /*3830*/  STS [R159+0x1c400], R0 ;  /* 0x01c400009f007388 */ /* 0x0007e20000000800 */
[----:B----4-:R-:W-:Y:S03]  /*3840*/  F2FP.BF16.F32.PACK_AB R5, R22, R21 ;  /* 0x000000151605723e */ /* 0x010fe600000010ff */
[----:B------:R4:W-:Y:S04]  /*3850*/  STS [R152+0x1e000], R4 ;  /* 0x01e0000498007388 */ /* 0x0009e80000000800 */
[----:B------:R2:W-:Y:S04]  /*3860*/  STS [R152+0x1e400], R6 ;  /* 0x01e4000698007388 */ /* 0x0005e80000000800 */
[----:B------:R1:W-:Y:S01]  /*3870*/  STS [R159+0x1e000], R5 ;  /* 0x01e000059f007388 */ /* 0x0003e20000000800 */
[----:B---3--:R-:W-:Y:S02]  /*3880*/  F2FP.BF16.F32.PACK_AB R0, R177, R178 ;  /* 0x000000b2b100723e */ /* 0x008fe400000010ff */
[----:B----4-:R-:W-:Y:S02]  /*3890*/  F2FP.BF16.F32.PACK_AB R4, R20, R19 ;  /* 0x000000131404723e */ /* 0x010fe400000010ff */
[----:B--2---:R-:W-:Y:S03]  /*38a0*/  F2FP.BF16.F32.PACK_AB R6, R214, R215 ;  /* 0x000000d7d606723e */ /* 0x004fe600000010ff */
[----:B------:R2:W-:Y:S01]  /*38b0*/  STS [R159+0x1e400], R4 ;  /* 0x01e400049f007388 */ /* 0x0005e20000000800 */
[--C-:B-1----:R-:W-:Y:S03]  /*38c0*/  FFMA.FTZ R5, R192, UR15, -R10.reuse ;  /* 0x0000000fc0057c23 */ /* 0x102fe6000801080a */
[----:B------:R1:W-:Y:S01]  /*38d0*/  STS [R155+0x1c000], R0 ;  /* 0x01c000009b007388 */ /* 0x0003e20000000800 */
[----:B------:R-:W-:Y:S01]  /*38e0*/  FFMA.FTZ R10, R189, UR15, -R10 ;  /* 0x0000000fbd0a7c23 */ /* 0x000fe2000801080a */
[----:B------:R3:W-:Y:S02]  /*38f0*/  MUFU.EX2 R161, R5 ;  /* 0x0000000500a17308 */ /* 0x0007e40000000800 */
[----:B------:R4:W-:Y:S08]  /*3900*/  STS [R155+0x1c400], R6 ;  /* 0x01c400069b007388 */ /* 0x0009f00000000800 */
[----:B------:R-:W4:Y:S01]  /*3910*/  MUFU.EX2 R160, R10 ;  /* 0x0000000a00a07308 */ /* 0x000f220000000800 */
[----:B---3--:R-:W-:Y:S02]  /*3920*/  F2FP.BF16.F32.PACK_AB R5, R169, R170 ;  /* 0x000000aaa905723e */ /* 0x008fe400000010ff */
[----:B--2---:R-:W-:Y:S03]  /*3930*/  F2FP.BF16.F32.PACK_AB R4, R204, R205 ;  /* 0x000000cdcc04723e */ /* 0x004fe600000010ff */
[----:B------:R2:W-:Y:S01]  /*3940*/  STS [R158+0x1c000], R5 ;  /* 0x01c000059e007388 */ /* 0x0005e20000000800 */
[----:B-1----:R-:W-:Y:S03]  /*3950*/  F2FP.BF16.F32.PACK_AB R0, R242, R243 ;  /* 0x000000f3f200723e */ /* 0x002fe600000010ff */
[----:B------:R1:W-:Y:S01]  /*3960*/  STS [R158+0x1c400], R4 ;  /* 0x01c400049e007388 */ /* 0x0003e20000000800 */
[----:B----4-:R-:W-:Y:S03]  /*3970*/  F2FP.BF16.F32.PACK_AB R6, R18, R17 ;  /* 0x000000111206723e */ /* 0x010fe600000010ff */
[----:B------:R3:W-:Y:S04]  /*3980*/  STS [R155+0x1e000], R0 ;  /* 0x01e000009b007388 */ /* 0x0007e80000000800 */
[----:B------:R4:W-:Y:S01]  /*3990*/  STS [R155+0x1e400], R6 ;  /* 0x01e400069b007388 */ /* 0x0009e20000000800 */
[----:B--2---:R-:W-:Y:S02]  /*39a0*/  F2FP.BF16.F32.PACK_AB R5, R237, R238 ;  /* 0x000000eeed05723e */ /* 0x004fe400000010ff */
[----:B-1----:R-:W-:Y:S03]  /*39b0*/  F2FP.BF16.F32.PACK_AB R4, R16, R15 ;  /* 0x0000000f1004723e */ /* 0x002fe600000010ff */
[----:B------:R1:W-:Y:S01]  /*39c0*/  STS [R158+0x1e000], R5 ;  /* 0x01e000059e007388 */ /* 0x0003e20000000800 */
[----:B---3--:R-:W-:Y:S03]  /*39d0*/  F2FP.BF16.F32.PACK_AB R0, R166, R167 ;  /* 0x000000a7a600723e */ /* 0x008fe600000010ff */
[----:B------:R2:W-:Y:S01]  /*39e0*/  STS [R158+0x1e400], R4 ;  /* 0x01e400049e007388 */ /* 0x0005e20000000800 */
[----:B----4-:R-:W-:Y:S03]  /*39f0*/  F2FP.BF16.F32.PACK_AB R6, R227, R228 ;  /* 0x000000e4e306723e */ /* 0x010fe600000010ff */
[----:B------:R3:W-:Y:S01]  /*3a00*/  STS [R153], R0 ;  /* 0x0000000099007388 */ /* 0x0007e20000000800 */
[----:B-1----:R-:W-:Y:S02]  /*3a10*/  F2FP.BF16.F32.PACK_AB R5, R203, R202 ;  /* 0x000000cacb05723e */ /* 0x002fe400000010ff */
[----:B--2---:R-:W-:Y:S03]  /*3a20*/  F2FP.BF16.F32.PACK_AB R4, R164, R165 ;  /* 0x000000a5a404723e */ /* 0x004fe600000010ff */
[----:B------:R1:W-:Y:S01]  /*3a30*/  STS [R153+0x400], R5 ;  /* 0x0004000599007388 */ /* 0x0003e20000000800 */
[----:B---3--:R-:W-:Y:S03]  /*3a40*/  F2FP.BF16.F32.PACK_AB R0, R194, R195 ;  /* 0x000000c3c200723e */ /* 0x008fe600000010ff */
[----:B------:R2:W-:Y:S04]  /*3a50*/  STS [R157], R4 ;  /* 0x000000049d007388 */ /* 0x0005e80000000800 */
[----:B------:R3:W-:Y:S04]  /*3a60*/  STS [R157+0x400], R0 ;  /* 0x000400009d007388 */ /* 0x0007e80000000800 */
[----:B------:R4:W-:Y:S01]  /*3a70*/  STS [R153+0x2000], R6 ;  /* 0x0020000699007388 */ /* 0x0009e20000000800 */
[--C-:B-1----:R-:W-:Y:S01]  /*3a80*/  FFMA.FTZ R5, R244, UR15, -R3.reuse ;  /* 0x0000000ff4057c23 */ /* 0x102fe20008010803 */
[----:B------:R-:W-:Y:S03]  /*3a90*/  FFMA.FTZ R3, R249, UR15, -R3 ;  /* 0x0000000ff9037c23 */ /* 0x000fe60008010803 */
[----:B------:R1:W-:Y:S01]  /*3aa0*/  MUFU.EX2 R229, R5 ;  /* 0x0000000500e57308 */ /* 0x0003e20000000800 */
[----:B--2---:R-:W-:Y:S02]  /*3ab0*/  F2FP.BF16.F32.PACK_AB R4, R222, R223 ;  /* 0x000000dfde04723e */ /* 0x004fe400000010ff */
[----:B---3--:R-:W-:Y:S07]  /*3ac0*/  F2FP.BF16.F32.PACK_AB R0, R250, R251 ;  /* 0x000000fbfa00723e */ /* 0x008fee00000010ff */
[----:B------:R2:W3:Y:S01]  /*3ad0*/  MUFU.EX2 R226, R3 ;  /* 0x0000000300e27308 */ /* 0x0004e20000000800 */
[----:B----4-:R-:W-:Y:S02]  /*3ae0*/  F2FP.BF16.F32.PACK_AB R6, R208, R209 ;  /* 0x000000d1d006723e */ /* 0x010fe400000010ff */
[----:B-1----:R-:W-:Y:S05]  /*3af0*/  F2FP.BF16.F32.PACK_AB R5, R14, R12 ;  /* 0x0000000c0e05723e */ /* 0x002fea00000010ff */
[----:B------:R1:W-:Y:S01]  /*3b00*/  STS [R153+0x2400], R5 ;  /* 0x0024000599007388 */ /* 0x0003e20000000800 */
[----:B--2---:R-:W-:Y:S03]  /*3b10*/  F2FP.BF16.F32.PACK_AB R3, R168, R171 ;  /* 0x000000aba803723e */ /* 0x004fe600000010ff */
[----:B------:R2:W-:Y:S04]  /*3b20*/  STS [R157+0x2400], R0 ;  /* 0x002400009d007388 */ /* 0x0005e80000000800 */
[----:B------:R4:W-:Y:S01]  /*3b30*/  STS [R157+0x2000], R4 ;  /* 0x002000049d007388 */ /* 0x0009e20000000800 */
[----:B-1----:R-:W-:Y:S02]  /*3b40*/  F2FP.BF16.F32.PACK_AB R5, R175, R176 ;  /* 0x000000b0af05723e */ /* 0x002fe400000010ff */
[----:B--2---:R-:W-:Y:S03]  /*3b50*/  F2FP.BF16.F32.PACK_AB R0, R162, R163 ;  /* 0x000000a3a200723e */ /* 0x004fe600000010ff */
[----:B------:R1:W-:Y:S01]  /*3b60*/  STS [R154+0x400], R5 ;  /* 0x000400059a007388 */ /* 0x0003e20000000800 */
[----:B----4-:R-:W-:Y:S03]  /*3b70*/  F2FP.BF16.F32.PACK_AB R4, R160, R161 ;  /* 0x000000a1a004723e */ /* 0x010fe600000010ff */
[----:B------:R2:W-:Y:S04]  /*3b80*/  STS [R154], R0 ;  /* 0x000000009a007388 */ /* 0x0005e80000000800 */
[----:B------:R4:W-:Y:S04]  /*3b90*/  STS [R156], R4 ;  /* 0x000000049c007388 */ /* 0x0009e80000000800 */
[----:B------:R3:W-:Y:S04]  /*3ba0*/  STS [R156+0x400], R3 ;  /* 0x000400039c007388 */ /* 0x0007e80000000800 */
[----:B------:R-:W-:Y:S01]  /*3bb0*/  STS [R154+0x2000], R6 ;  /* 0x002000069a007388 */ /* 0x000fe20000000800 */
[----:B-1----:R-:W-:Y:S02]  /*3bc0*/  F2FP.BF16.F32.PACK_AB R5, R240, R241 ;  /* 0x000000f1f005723e */ /* 0x002fe400000010ff */
[----:B--2---:R-:W-:Y:S03]  /*3bd0*/  LOP3.LUT R0, R182, 0x8, R188, 0x78, !PT ;  /* 0x00000008b6007812 */ /* 0x004fe600078e78bc */
[----:B------:R-:W-:Y:S01]  /*3be0*/  STS [R154+0x2400], R5 ;  /* 0x002400059a007388 */ /* 0x000fe20000000800 */
[----:B----4-:R-:W-:Y:S02]  /*3bf0*/  F2FP.BF16.F32.PACK_AB R4, R206, R207 ;  /* 0x000000cfce04723e */ /* 0x010fe400000010ff */
[----:B------:R-:W-:Y:S02]  /*3c00*/  LOP3.LUT R0, R186, R0, RZ, 0xfc, !PT ;  /* 0x00000000ba007212 */ /* 0x000fe400078efcff */
[----:B---3--:R-:W-:Y:S01]  /*3c10*/  F2FP.BF16.F32.PACK_AB R3, R226, R229 ;  /* 0x000000e5e203723e */ /* 0x008fe200000010ff */
[----:B------:R-:W-:Y:S01]  /*3c20*/  STS [R156+0x2000], R4 ;  /* 0x002000049c007388 */ /* 0x000fe20000000800 */
[----:B------:R-:W-:Y:S02]  /*3c30*/  LEA R148, R0, UR4, 0x1 ;  /* 0x0000000400947c11 */ /* 0x000fe4000f8e08ff */
[----:B------:R-:W-:Y:S01]  /*3c40*/  IADD3 R0, PT, PT, R181, R2, RZ ;  /* 0x00000002b5007210 */ /* 0x000fe20007ffe0ff */
[----:B------:R1:W-:Y:S01]  /*3c50*/  STS [R156+0x2400], R3 ;  /* 0x002400039c007388 */ /* 0x0003e20000000800 */
[C---:B------:R-:W-:Y:S03]  /*3c60*/  IADD3 R149, PT, PT, R148.reuse, R187, RZ ;  /* 0x000000bb94957210 */ /* 0x040fe60007ffe0ff */
[----:B------:R-:W-:Y:S08]  /*3c70*/  LDSM.16.M88.4 R64, [R148+0x8000] ;  /* 0x008000009440783b */ /* 0x000ff00000000200 */
[----:B------:R-:W2:Y:S08]  /*3c80*/  LDSM.16.M88.4 R16, [R2+0x10000] ;  /* 0x010000000210783b */ /* 0x000eb00000000200 */
[----:B------:R-:W3:Y:S01]  /*3c90*/  LDSM.16.M88.4 R60, [R148+0xa000] ;  /* 0x00a00000943c783b */ /* 0x000ee20000000200 */
[----:B-1----:R-:W-:Y:S07]  /*3ca0*/  IADD3 R3, PT, PT, R148, R181, RZ ;  /* 0x000000b594037210 */ /* 0x002fee0007ffe0ff */
[----:B------:R-:W1:Y:S08]  /*3cb0*/  LDSM.16.M88.4 R32, [R2+0x10800] ;  /* 0x010800000220783b */ /* 0x000e700000000200 */
[----:B------:R-:W4:Y:S08]  /*3cc0*/  LDSM.16.M88.4 R48, [R2+0x11000] ;  /* 0x011000000230783b */ /* 0x000f300000000200 */
[----:B------:R-:W4:Y:S01]  /*3cd0*/  LDSM.16.M88.4 R132, [R2+0x11800] ;  /* 0x011800000284783b */ /* 0x000f220000000200 */
[-C--:B--2---:R-:W-:Y:S07]  /*3ce0*/  HMMA.16816.F32.BF16 R4, R64, R16.reuse, RZ ;  /* 0x000000104004723c */ /* 0x084fee00000418ff */
[----:B------:R-:W-:Y:S01]  /*3cf0*/  LDSM.16.M88.4 R136, [R149+0x8000] ;  /* 0x008000009588783b */ /* 0x000fe20000000200 */
[C---:B---3--:R-:W-:Y:S07]  /*3d00*/  HMMA.16816.F32.BF16 R8, R60.reuse, R16, RZ ;  /* 0x000000103c08723c */ /* 0x048fee00000418ff */
[----:B------:R-:W2:Y:S01]  /*3d10*/  LDSM.16.M88.4 R140, [R144+0x10000] ;  /* 0x01000000908c783b */ /* 0x000ea20000000200 */
[-C--:B------:R-:W-:Y:S08]  /*3d20*/  HMMA.16816.F32.BF16 R12, R60, R18.reuse, RZ ;  /* 0x000000123c0c723c */ /* 0x080ff000000418ff */
[C---:B------:R-:W-:Y:S08]  /*3d30*/  HMMA.16816.F32.BF16 R16, R64.reuse, R18, RZ ;  /* 0x000000124010723c */ /* 0x040ff000000418ff */
        /* <DEDUP_REMOVED lines=24> */
[C---:B------:R-:W-:Y:S04]  /*3ec0*/  HMMA.16816.F32.BF16 R40, R132.reuse, R140, R40 ;  /* 0x0000008c8428723c */ /* 0x040fe80000041828 */
[----:B------:R-:W-:Y:S02]  /*3ed0*/  MOV R141, R147 ;  /* 0x00000093008d7202 */ /* 0x000fe40000000f00 */
[----:B------:R-:W1:Y:S02]  /*3ee0*/  LDSM.16.M88.4 R144, [R144+0x11800] ;  /* 0x011800009090783b */ /* 0x000e640000000200 */
[-C--:B------:R-:W-:Y:S03]  /*3ef0*/  HMMA.16816.F32.BF16 R44, R132, R142.reuse, R44 ;  /* 0x0000008e842c723c */ /* 0x080fe6000004182c */
[----:B------:R-:W-:Y:S05]  /*3f00*/  MOV R2, R141 ;  /* 0x0000008d00027202 */ /* 0x000fea0000000f00 */
[C---:B------:R-:W-:Y:S01]  /*3f10*/  HMMA.16816.F32.BF16 R48, R136.reuse, R142, R48 ;  /* 0x0000008e8830723c */ /* 0x040fe20000041830 */
[----:B------:R-:W-:Y:S07]  /*3f20*/  LDSM.16.M88.4 R140, [R3+0xa000] ;  /* 0x00a00000038c783b */ /* 0x000fee0000000200 */
[-C--:B-1----:R-:W-:Y:S08]  /*3f30*/  HMMA.16816.F32.BF16 R52, R136, R144.reuse, R52 ;  /* 0x000000908834723c */ /* 0x082ff00000041834 */
[C---:B------:R-:W-:Y:S01]  /*3f40*/  HMMA.16816.F32.BF16 R56, R132.reuse, R144, R56 ;  /* 0x000000908438723c */ /* 0x040fe20000041838 */
[----:B------:R-:W-:Y:S02]  /*3f50*/  MOV R144, UR32 ;  /* 0x0000002000907c02 */ /* 0x000fe40008000f00 */
[----:B------:R-:W-:Y:S05]  /*3f60*/  MOV R145, UR5 ;  /* 0x0000000500917c02 */ /* 0x000fea0008000f00 */
[-C--:B------:R-:W-:Y:S01]  /*3f70*/  HMMA.16816.F32.BF16 R60, R132, R146.reuse, R60 ;  /* 0x00000092843c723c */ /* 0x080fe2000004183c */
[----:B------:R-:W-:Y:S07]  /*3f80*/  LDSM.16.M88.4 R132, [R3+0x8000] ;  /* 0x008000000384783b */ /* 0x000fee0000000200 */
[----:B------:R-:W-:Y:S01]  /*3f90*/  HMMA.16816.F32.BF16 R64, R136, R146, R64 ;  /* 0x000000928840723c */ /* 0x000fe20000041840 */
[----:B------:R-:W2:Y:S03]  /*3fa0*/  LDL R146, [R1+0xac] ;  /* 0x0000ac0001927983 */ /* 0x000ea60000100800 */
[----:B------:R-:W-:Y:S01]  /*3fb0*/  MOV R147, R150 ;  /* 0x0000009600937202 */ /* 0x000fe20000000f00 */
[----:B------:R-:W1:Y:S03]  /*3fc0*/  LDSM.16.M88.4 R136, [R0+0x10000] ;  /* 0x010000000088783b */ /* 0x000e660000000200 */
        /* <DEDUP_REMOVED lines=15> */
[C---:B-1----:R-:W-:Y:S04]  /*40c0*/  IADD3 R0, PT, PT, R187.reuse, R0, RZ ;  /* 0x00000000bb007210 */ /* 0x042fe80007ffe0ff */
[-C--:B---3--:R-:W-:Y:S08]  /*40d0*/  HMMA.16816.F32.BF16 R52, R132, R136.reuse, R52 ;  /* 0x000000888434723c */ /* 0x088ff00000041834 */
[C---:B------:R-:W-:Y:S04]  /*40e0*/  HMMA.16816.F32.BF16 R56, R140.reuse, R136, R56 ;  /* 0x000000888c38723c */ /* 0x040fe80000041838 */
[----:B------:R-:W-:Y:S04]  /*40f0*/  MOV R137, R151 ;  /* 0x0000009700897202 */ /* 0x000fe80000000f00 */
[-C--:B------:R-:W-:Y:S03]  /*4100*/  HMMA.16816.F32.BF16 R60, R140, R138.reuse, R60 ;  /* 0x0000008a8c3c723c */ /* 0x080fe6000004183c */
[----:B------:R-:W-:Y:S02]  /*4110*/  IADD3 R140, PT, PT, R187, R3, RZ ;  /* 0x00000003bb8c7210 */ /* 0x000fe40007ffe0ff */
[----:B------:R-:W-:Y:S02]  /*4120*/  MOV R143, R137 ;  /* 0x00000089008f7202 */ /* 0x000fe40000000f00 */
[----:B------:R-:W-:Y:S01]  /*4130*/  MOV R3, R2 ;  /* 0x0000000200037202 */ /* 0x000fe20000000f00 */
[----:B------:R-:W-:Y:S01]  /*4140*/  HMMA.16816.F32.BF16 R64, R132, R138, R64 ;  /* 0x0000008a8440723c */ /* 0x000fe20000041840 */
[----:B------:R-:W-:Y:S08]  /*4150*/  LDSM.16.M88.4 R132, [R140+0x8000] ;  /* 0x008000008c84783b */ /* 0x000ff00000000200 */
[----:B------:R-:W1:Y:S01]  /*4160*/  LDSM.16.M88.4 R136, [R0+0x10000] ;  /* 0x010000000088783b */ /* 0x000e620000000200 */
[C---:B--2---:R-:W-:Y:S04]  /*4170*/  LEA R150, P0, R146.reuse, R144, 0x2 ;  /* 0x0000009092967211 */ /* 0x044fe800078010ff */
[----:B------:R-:W-:Y:S05]  /*4180*/  LEA.HI.X R151, R146, R145, RZ, 0x2, P0 ;  /* 0x0000009192977211 */ /* 0x000fea00000f14ff */
[----:B------:R-:W2:Y:S01]  /*4190*/  LDG.E R146, desc[UR28][R150.64] ;  /* 0x0000001c96927981 */ /* 0x000ea2000c1e1900 */
[-C--:B-1----:R-:W-:Y:S03]  /*41a0*/  HMMA.16816.F32.BF16 R4, R132, R136.reuse, R4 ;  /* 0x000000888404723c */ /* 0x082fe60000041804 */
[----:B------:R-:W3:Y:S04]  /*41b0*/  LDG.E R145, desc[UR28][R150.64+0x20] ;  /* 0x0000201c96917981 */ /* 0x000ee8000c1e1900 */
[----:B------:R-:W5:Y:S04]  /*41c0*/  LDG.E R144, desc[UR28][R150.64+0x100] ;  /* 0x0001001c96907981 */ /* 0x000f68000c1e1900 */
[----:B------:R1:W5:Y:S02]  /*41d0*/  LDG.E R2, desc[UR28][R150.64+0x120] ;  /* 0x0001201c96027981 */ /* 0x000364000c1e1900 */
[----:B-1----:R-:W-:Y:S06]  /*41e0*/  MOV R151, R147 ;  /* 0x0000009300977202 */ /* 0x002fec0000000f00 */
[C---:B--2---:R-:W-:Y:S01]  /*41f0*/  FADD.FTZ R4, -R146.reuse, R4 ;  /* 0x0000000492047221 */ /* 0x044fe20000010100 */
[----:B------:R-:W-:Y:S03]  /*4200*/  FADD.FTZ R5, -R146, R5 ;  /* 0x0000000592057221 */ /* 0x000fe60000010100 */
[----:B------:R-:W-:Y:S01]  /*4210*/  FMUL.FTZ R147, R173, R4 ;  /* 0x00000004ad937220 */ /* 0x000fe20000410000 */
[----:B------:R-:W-:Y:S01]  /*4220*/  MOV R4, R143 ;  /* 0x0000008f00047202 */ /* 0x000fe20000000f00 */
[----:B------:R-:W-:Y:S01]  /*4230*/  FMUL.FTZ R150, R172, R5 ;  /* 0x00000005ac967220 */ /* 0x000fe20000410000 */
[----:B------:R-:W1:Y:S01]  /*4240*/  LDSM.16.M88.4 R140, [R140+0xa000] ;  /* 0x00a000008c8c783b */ /* 0x000e620000000200 */
[----:B------:R-:W-:Y:S01]  /*4250*/  FFMA.FTZ R5, -R3, R3, 1 ;  /* 0x3f80000003057423 */ /* 0x000fe20000010103 */
[C---:B---3--:R-:W-:Y:S01]  /*4260*/  FADD.FTZ R6, -R145.reuse, R6 ;  /* 0x0000000691067221 */ /* 0x048fe20000010100 */
[----:B------:R-:W-:Y:S01]  /*4270*/  FFMA.FTZ R4, -R4, R4, 1 ;  /* 0x3f80000004047423 */ /* 0x000fe20000010104 */
[----:B------:R-:W-:Y:S01]  /*4280*/  FADD.FTZ R7, -R145, R7 ;  /* 0x0000000791077221 */ /* 0x000fe20000010100 */
[----:B------:R-:W-:Y:S02]  /*4290*/  FMUL.FTZ R5, R5, UR16 ;  /* 0x0000001005057c20 */ /* 0x000fe40008410000 */
[----:B------:R-:W-:Y:S01]  /*42a0*/  FMUL.FTZ R4, R4, UR16 ;  /* 0x0000001004047c20 */ /* 0x000fe20008410000 */
[----:B------:R-:W-:Y:S01]  /*42b0*/  FMUL.FTZ R7, R233, R7 ;  /* 0x00000007e9077220 */ /* 0x000fe20000410000 */
        /* <DEDUP_REMOVED lines=8> */
[----:B------:R-:W1:Y:S11]  /*4340*/  LDSM.16.M88.4 R136, [R0+0x11000] ;  /* 0x011000000088783b */ /* 0x000e760000000200 */
[----:B------:R-:W-:Y:S07]  /*4350*/  @!UPT UIADD3 URZ, UPT, UPT, URZ, URZ, URZ ;  /* 0x000000fffffff290 */ /* 0x000fee000fffe0ff */
[----:B------:R-:W-:Y:S01]  /*4360*/  FADD.FTZ R33, -R146, R33 ;  /* 0x0000002192217221 */ /* 0x000fe20000010100 */
[-C--:B-1----:R-:W-:Y:S08]  /*4370*/  HMMA.16816.F32.BF16 R36, R132, R136.reuse, R36 ;  /* 0x000000888424723c */ /* 0x082ff00000041824 */
[C---:B------:R-:W-:Y:S08]  /*4380*/  HMMA.16816.F32.BF16 R40, R140.reuse, R136, R40 ;  /* 0x000000888c28723c */ /* 0x040ff00000041828 */
[-C--:B------:R-:W-:Y:S08]  /*4390*/  HMMA.16816.F32.BF16 R44, R140, R138.reuse, R44 ;  /* 0x0000008a8c2c723c */ /* 0x080ff0000004182c */
[C---:B------:R-:W-:Y:S01]  /*43a0*/  HMMA.16816.F32.BF16 R48, R132.reuse, R138, R48 ;  /* 0x0000008a8430723c */ /* 0x040fe20000041830 */
[----:B------:R1:W2:Y:S03]  /*43b0*/  LDSM.16.M88.4 R136, [R0+0x11800] ;  /* 0x011800000088783b */ /* 0x0002a60000000200 */
[--C-:B-1----:R-:W-:Y:S04]  /*43c0*/  SHF.R.U32.HI R0, RZ, 0x4, R190.reuse ;  /* 0x00000004ff007819 */ /* 0x102fe800000116be */
[----:B------:R-:W-:Y:S04]  /*43d0*/  LOP3.LUT R0, R0, 0x8, RZ, 0xc0, !PT ;  /* 0x0000000800007812 */ /* 0x000fe800078ec0ff */
[----:B------:R-:W-:Y:S04]  /*43e0*/  LOP3.LUT R0, R0, 0x10, R190, 0xf8, !PT ;  /* 0x0000001000007812 */ /* 0x000fe800078ef8be */
[----:B------:R-:W-:Y:S01]  /*43f0*/  LOP3.LUT R3, R0, R182, RZ, 0x3c, !PT ;  /* 0x000000b600037212 */ /* 0x000fe200078e3cff */
[----:B------:R-:W-:Y:S01]  /*4400*/  FADD.FTZ R0, -R146, R20 ;  /* 0x0000001492007221 */ /* 0x000fe20000010100 */
[----:B------:R-:W-:Y:S02]  /*4410*/  FFMA.FTZ R20, -R78, R78, 1 ;  /* 0x3f8000004e147423 */ /* 0x000fe4000001014e */
[----:B------:R1:W5:Y:S01]  /*4420*/  LDL.LU R78, [R1+0xdc] ;  /* 0x0000dc00014e7983 */ /* 0x0003620000300800 */
[-C--:B--2---:R-:W-:Y:S03]  /*4430*/  HMMA.16816.F32.BF16 R52, R132, R136.reuse, R52 ;  /* 0x000000888434723c */ /* 0x084fe60000041834 */
[----:B------:R-:W-:Y:S01]  /*4440*/  FMUL.FTZ R20, R20, UR16 ;  /* 0x0000001014147c20 */ /* 0x000fe20008410000 */
[----:B------:R-:W-:Y:S04]  /*4450*/  FMUL.FTZ R0, R178, R0 ;  /* 0x00000000b2007220 */ /* 0x000fe80000410000 */
[C---:B------:R-:W-:Y:S08]  /*4460*/  HMMA.16816.F32.BF16 R56, R140.reuse, R136, R56 ;  /* 0x000000888c38723c */ /* 0x040ff00000041838 */
[-C--:B------:R-:W-:Y:S08]  /*4470*/  HMMA.16816.F32.BF16 R60, R140, R138.reuse, R60 ;  /* 0x0000008a8c3c723c */ /* 0x080ff0000004183c */
[----:B------:R-:W-:Y:S04]  /*4480*/  HMMA.16816.F32.BF16 R64, R132, R138, R64 ;  /* 0x0000008a8440723c */ /* 0x000fe80000041840 */
[----:B------:R-:W-:Y:S01]  /*4490*/  FFMA.FTZ R134, -R76, R76, 1 ;  /* 0x3f8000004c867423 */ /* 0x000fe2000001014c */
[----:B------:R-:W-:Y:S01]  /*44a0*/  FMUL.FTZ R132, R5, R150 ;  /* 0x0000009605847220 */ /* 0x000fe20000410000 */
[----:B------:R-:W-:Y:S01]  /*44b0*/  FMUL.FTZ R133, R4, R147 ;  /* 0x0000009304857220 */ /* 0x000fe20000410000 */
[C---:B------:R-:W-:Y:S01]  /*44c0*/  FADD.FTZ R4, -R146.reuse, R17 ;  /* 0x0000001192047221 */ /* 0x040fe20000010100 */
[----:B------:R-:W-:Y:S01]  /*44d0*/  FADD.FTZ R17, -R146, R21 ;  /* 0x0000001592117221 */ /* 0x000fe20000010100 */
[----:B------:R-:W-:Y:S01]  /*44e0*/  FFMA.FTZ R21, -R77, R77, 1 ;  /* 0x3f8000004d157423 */ /* 0x000fe2000001014d */
[----:B------:R-:W-:Y:S01]  /*44f0*/  FMUL.FTZ R134, R134, UR16 ;  /* 0x0000001086867c20 */ /* 0x000fe20008410000 */
[----:B------:R1:W5:Y:S01]  /*4500*/  LDL.LU R77, [R1+0xd8] ;  /* 0x0000d800014d7983 */ /* 0x0003620000300800 */
[----:B------:R-:W-:Y:S01]  /*4510*/  FMUL.FTZ R4, R196, R4 ;  /* 0x00000004c4047220 */ /* 0x000fe20000410000 */
[----:B------:R-:W-:Y:S01]  /*4520*/  FMUL.FTZ R21, R21, UR16 ;  /* 0x0000001015157c20 */ /* 0x000fe20008410000 */
[----:B------:R-:W-:Y:S01]  /*4530*/  FMUL.FTZ R17, R177, R17 ;  /* 0x00000011b1117220 */ /* 0x000fe20000410000 */
[----:B------:R1:W5:Y:S01]  /*4540*/  LDL.LU R76, [R1+0xd4] ;  /* 0x0000d400014c7983 */ /* 0x0003620000300800 */
[----:B------:R-:W-:Y:S01]  /*4550*/  FADD.FTZ R5, -R146, R16 ;  /* 0x0000001092057221 */ /* 0x000fe20000010100 */
[----:B------:R-:W-:Y:S03]  /*4560*/  FFMA.FTZ R16, -R151, R151, 1 ;  /* 0x3f80000097107423 */ /* 0x000fe60000010197 */
[----:B------:R-:W-:Y:S01]  /*4570*/  FMUL.FTZ R5, R197, R5 ;  /* 0x00000005c5057220 */ /* 0x000fe20000410000 */
[----:B------:R-:W-:Y:S04]  /*4580*/  FMUL.FTZ R16, R16, UR16 ;  /* 0x0000001010107c20 */ /* 0x000fe80008410000 */
[----:B------:R-:W-:Y:S01]  /*4590*/  FMUL.FTZ R5, R16, R5 ;  /* 0x0000000510057220 */ /* 0x000fe20000410000 */
[----:B------:R-:W-:Y:S01]  /*45a0*/  FMUL.FTZ R16, R20, R4 ;  /* 0x0000000414107220 */ /* 0x000fe20000410000 */
[----:B------:R-:W-:Y:S01]  /*45b0*/  FMUL.FTZ R4, R21, R0 ;  /* 0x0000000015047220 */ /* 0x000fe20000410000 */
[----:B------:R-:W-:Y:S01]  /*45c0*/  FFMA.FTZ R21, -R72, R72, 1 ;  /* 0x3f80000048157423 */ /* 0x000fe20000010148 */
[----:B------:R-:W-:Y:S01]  /*45d0*/  FADD.FTZ R20, -R146, R32 ;  /* 0x0000002092147221 */ /* 0x000fe20000010100 */
[----:B------:R-:W-:Y:S01]  /*45e0*/  FFMA.FTZ R32, -R73, R73, 1 ;  /* 0x3f80000049207423 */ /* 0x000fe20000010149 */
[----:B------:R-:W-:Y:S01]  /*45f0*/  FMUL.FTZ R0, R134, R17 ;  /* 0x0000001186007220 */ /* 0x000fe20000410000 */
[----:B------:R-:W-:Y:S01]  /*4600*/  F2FP.BF16.F32.PACK_AB R17, R132, R133 ;  /* 0x000000858411723e */ /* 0x000fe200000010ff */
[----:B------:R-:W-:Y:S01]  /*4610*/  FMUL.FTZ R20, R170, R20 ;  /* 0x00000014aa147220 */ /* 0x000fe20000410000 */
[----:B------:R-:W-:Y:S01]  /*4620*/  F2FP.BF16.F32.PACK_AB R16, R16, R5 ;  /* 0x000000051010723e */ /* 0x000fe200000010ff */
[----:B------:R-:W-:Y:S01]  /*4630*/  FMUL.FTZ R5, R169, R33 ;  /* 0x00000021a9057220 */ /* 0x000fe20000410000 */
[----:B------:R-:W-:Y:S01]  /*4640*/  F2FP.BF16.F32.PACK_AB R132, R0, R4 ;  /* 0x000000040084723e */ /* 0x000fe200000010ff */
[----:B------:R-:W-:Y:S01]  /*4650*/  FFMA.FTZ R33, -R74, R74, 1 ;  /* 0x3f8000004a217423 */ /* 0x000fe2000001014a */
[C---:B------:R-:W-:Y:S01]  /*4660*/  FADD.FTZ R4, -R146.reuse, R36 ;  /* 0x0000002492047221 */ /* 0x040fe20000010100 */
[----:B------:R-:W-:Y:S01]  /*4670*/  FFMA.FTZ R36, -R75, R75, 1 ;  /* 0x3f8000004b247423 */ /* 0x000fe2000001014b */
[----:B------:R-:W-:Y:S01]  /*4680*/  FADD.FTZ R0, -R146, R37 ;  /* 0x0000002592007221 */ /* 0x000fe20000010100 */
[----:B------:R1:W5:Y:S01]  /*4690*/  LDL.LU R75, [R1+0xd0] ;  /* 0x0000d000014b7983 */ /* 0x0003620000300800 */
[----:B------:R-:W-:Y:S01]  /*46a0*/  FFMA.FTZ R37, -R71, R71, 1 ;  /* 0x3f80000047257423 */ /* 0x000fe20000010147 */
[----:B------:R-:W-:Y:S01]  /*46b0*/  FMUL.FTZ R4, R167, R4 ;  /* 0x00000004a7047220 */ /* 0x000fe20000410000 */
[----:B------:R-:W-:Y:S01]  /*46c0*/  FMUL.FTZ R36, R36, UR16 ;  /* 0x0000001024247c20 */ /* 0x000fe20008410000 */
[----:B------:R1:W5:Y:S01]  /*46d0*/  LDL.LU R74, [R1+0xcc] ;  /* 0x0000cc00014a7983 */ /* 0x0003620000300800 */
[----:B------:R-:W-:Y:S01]  /*46e0*/  FMUL.FTZ R32, R32, UR16 ;  /* 0x0000001020207c20 */ /* 0x000fe20008410000 */
[----:B------:R-:W-:Y:S01]  /*46f0*/  FMUL.FTZ R33, R33, UR16 ;  /* 0x0000001021217c20 */ /* 0x000fe20008410000 */
[----:B------:R-:W-:Y:S01]  /*4700*/  FMUL.FTZ R36, R36, R20 ;  /* 0x0000001424247220 */ /* 0x000fe20000410000 */
[----:B------:R1:W5:Y:S01]  /*4710*/  LDL.LU R73, [R1+0xc8] ;  /* 0x0000c80001497983 */ /* 0x0003620000300800 */
[----:B------:R-:W-:Y:S01]  /*4720*/  FADD.FTZ R20, -R146, R49 ;  /* 0x0000003192147221 */ /* 0x000fe20000010100 */
[----:B------:R-:W-:Y:S01]  /*4730*/  FFMA.FTZ R49, -R69, R69, 1 ;  /* 0x3f80000045317423 */ /* 0x000fe20000010145 */
[----:B------:R-:W-:Y:S01]  /*4740*/  FMUL.FTZ R32, R32, R4 ;  /* 0x0000000420207220 */ /* 0x000fe20000410000 */
[----:B------:R1:W5:Y:S01]  /*4750*/  LDL.LU R72, [R1+0xc4] ;  /* 0x0000c40001487983 */ /* 0x0003620000300800 */
[----:B------:R-:W-:Y:S01]  /*4760*/  FADD.FTZ R4, -R146, R52 ;  /* 0x0000003492047221 */ /* 0x000fe20000010100 */
[----:B------:R-:W-:Y:S01]  /*4770*/  FFMA.FTZ R52, -R68, R68, 1 ;  /* 0x3f80000044347423 */ /* 0x000fe20000010144 */
[----:B------:R-:W-:Y:S01]  /*4780*/  FMUL.FTZ R33, R33, R5 ;  /* 0x0000000521217220 */ /* 0x000fe20000410000 */
[----:B------:R1:W5:Y:S01]  /*4790*/  LDL.LU R71, [R1+0xc0] ;  /* 0x0000c00001477983 */ /* 0x0003620000300800 */
[----:B------:R-:W-:Y:S01]  /*47a0*/  FMUL.FTZ R5, R21, UR16 ;  /* 0x0000001015057c20 */ /* 0x000fe20008410000 */
[----:B------:R-:W-:Y:S01]  /*47b0*/  FADD.FTZ R21, -R146, R48 ;  /* 0x0000003092157221 */ /* 0x000fe20000010100 */
[----:B------:R-:W-:Y:S01]  /*47c0*/  FFMA.FTZ R48, -R70, R70, 1 ;  /* 0x3f80000046307423 */ /* 0x000fe20000010146 */
[----:B------:R-:W-:Y:S01]  /*47d0*/  FMUL.FTZ R0, R166, R0 ;  /* 0x00000000a6007220 */ /* 0x000fe20000410000 */
[----:B------:R1:W5:Y:S01]  /*47e0*/  LDL.LU R70, [R1+0xbc] ;  /* 0x0000bc0001467983 */ /* 0x0003620000300800 */
[----:B------:R-:W-:Y:S01]  /*47f0*/  FMUL.FTZ R21, R165, R21 ;  /* 0x00000015a5157220 */ /* 0x000fe20000410000 */
[----:B------:R-:W-:Y:S01]  /*4800*/  FMUL.FTZ R20, R164, R20 ;  /* 0x00000014a4147220 */ /* 0x000fe20000410000 */
[----:B------:R-:W-:Y:S01]  /*4810*/  FMUL.FTZ R5, R5, R0 ;  /* 0x0000000005057220 */ /* 0x000fe20000410000 */
[----:B------:R1:W5:Y:S01]  /*4820*/  LDL.LU R69, [R1+0xb8] ;  /* 0x0000b80001457983 */ /* 0x0003620000300800 */
[----:B------:R-:W-:Y:S01]  /*4830*/  FMUL.FTZ R37, R37, UR16 ;  /* 0x0000001025257c20 */ /* 0x000fe20008410000 */
[----:B------:R-:W-:Y:S01]  /*4840*/  FMUL.FTZ R48, R48, UR16 ;  /* 0x0000001030307c20 */ /* 0x000fe20008410000 */
[----:B------:R-:W-:Y:S01]  /*4850*/  FADD.FTZ R0, -R146, R53 ;  /* 0x0000003592007221 */ /* 0x000fe20000010100 */
[----:B------:R1:W5:Y:S01]  /*4860*/  LDL.LU R68, [R1+0xb4] ;  /* 0x0000b40001447983 */ /* 0x0003620000300800 */
[----:B------:R-:W-:Y:S01]  /*4870*/  FMUL.FTZ R21, R37, R21 ;  /* 0x0000001525157220 */ /* 0x000fe20000410000 */
[----:B------:R-:W-:Y:S01]  /*4880*/  FMUL.FTZ R20, R48, R20 ;  /* 0x0000001430147220 */ /* 0x000fe20000410000 */
[----:B------:R-:W-:Y:S01]  /*4890*/  FMUL.FTZ R0, R162, R0 ;  /* 0x00000000a2007220 */ /* 0x000fe20000410000 */
[----:B------:R-:W-:Y:S01]  /*48a0*/  FMUL.FTZ R48, R52, UR16 ;  /* 0x0000001034307c20 */ /* 0x000fe20008410000 */
[----:B------:R-:W-:Y:S01]  /*48b0*/  FMUL.FTZ R4, R163, R4 ;  /* 0x00000004a3047220 */ /* 0x000fe20000410000 */
[----:B------:R-:W-:Y:S01]  /*48c0*/  FMUL.FTZ R37, R49, UR16 ;  /* 0x0000001031257c20 */ /* 0x000fe20008410000 */
[----:B------:R-:W-:Y:S01]  /*48d0*/  F2FP.BF16.F32.PACK_AB R52, R5, R32 ;  /* 0x000000200534723e */ /* 0x000fe200000010ff */
[----:B------:R-:W-:Y:S01]  /*48e0*/  FMUL.FTZ R5, R48, R0 ;  /* 0x0000000030057220 */ /* 0x000fe20000410000 */
[----:B------:R-:W-:Y:S01]  /*48f0*/  F2FP.BF16.F32.PACK_AB R49, R20, R21 ;  /* 0x000000151431723e */ /* 0x000fe200000010ff */
[----:B------:R-:W-:Y:S01]  /*4900*/  FMUL.FTZ R32, R37, R4 ;  /* 0x0000000425207220 */ /* 0x000fe20000410000 */
[----:B------:R-:W-:Y:S01]  /*4910*/  FADD.FTZ R0, -R146, R64 ;  /* 0x0000004092007221 */ /* 0x000fe20000010100 */
[----:B------:R-:W-:Y:S01]  /*4920*/  FFMA.FTZ R20, -R192, R192, 1 ;  /* 0x3f800000c0147423 */ /* 0x000fe200000101c0 */
[----:B------:R-:W-:Y:S01]  /*4930*/  F2FP.BF16.F32.PACK_AB R53, R33, R36 ;  /* 0x000000242135723e */ /* 0x000fe200000010ff */
[----:B------:R-:W-:Y:S01]  /*4940*/  FADD.FTZ R4, -R146, R65 ;  /* 0x0000004192047221 */ /* 0x000fe20000010100 */
[----:B------:R-:W-:Y:S01]  /*4950*/  FFMA.FTZ R21, -R189, R189, 1 ;  /* 0x3f800000bd157423 */ /* 0x000fe200000101bd */
[----:B------:R-:W-:Y:S01]  /*4960*/  F2FP.BF16.F32.PACK_AB R48, R5, R32 ;  /* 0x000000200530723e */ /* 0x000fe200000010ff */
[----:B------:R-:W-:Y:S01]  /*4970*/  FMUL.FTZ R0, R161, R0 ;  /* 0x00000000a1007220 */ /* 0x000fe20000410000 */
[----:B------:R-:W-:Y:S01]  /*4980*/  FMUL.FTZ R20, R20, UR16 ;  /* 0x0000001014147c20 */ /* 0x000fe20008410000 */
[----:B------:R-:W-:Y:S01]  /*4990*/  SHF.L.U32 R192, R190, 0x5, RZ ;  /* 0x00000005bec07819 */ /* 0x000fe200000006ff */
[----:B------:R-:W-:Y:S01]  /*49a0*/  FMUL.FTZ R4, R160, R4 ;  /* 0x00000004a0047220 */ /* 0x000fe20000410000 */
[----:B------:R-:W-:Y:S01]  /*49b0*/  FMUL.FTZ R21, R21, UR16 ;  /* 0x0000001015157c20 */ /* 0x000fe20008410000 */
[----:B------:R-:W-:Y:S01]  /*49c0*/  LOP3.LUT R189, R190, 0x8, RZ, 0xc0, !PT ;  /* 0x00000008bebd7812 */ /* 0x000fe200078ec0ff */
[----:B------:R-:W-:Y:S01]  /*49d0*/  FMUL.FTZ R33, R20, R0 ;  /* 0x0000000014217220 */ /* 0x000fe20000410000 */
[----:B------:R-:W-:Y:S01]  /*49e0*/  FMUL.FTZ R20, R232, R6 ;  /* 0x00000006e8147220 */ /* 0x000fe20000410000 */
[----:B------:R-:W-:Y:S01]  /*49f0*/  LOP3.LUT R192, R192, 0x7200, RZ, 0xc0, !PT ;  /* 0x00007200c0c07812 */ /* 0x000fe200078ec0ff */
[----:B------:R-:W-:Y:S01]  /*4a00*/  FMUL.FTZ R32, R21, R4 ;  /* 0x0000000415207220 */ /* 0x000fe20000410000 */
[----:B------:R-:W-:Y:S01]  /*4a10*/  FFMA.FTZ R6, -R191, R191, 1 ;  /* 0x3f800000bf067423 */ /* 0x000fe200000101bf */
[C---:B------:R-:W-:Y:S01]  /*4a20*/  SHF.L.U32 R191, R190.reuse, 0x6, RZ ;  /* 0x00000006bebf7819 */ /* 0x040fe200000006ff */
[----:B------:R-:W-:Y:S01]  /*4a30*/  FFMA.FTZ R21, -R193, R193, 1 ;  /* 0x3f800000c1157423 */ /* 0x000fe200000101c1 */
[----:B------:R-:W-:Y:S01]  /*4a40*/  SHF.L.U32 R193, R190, 0x5, RZ ;  /* 0x00000005bec17819 */ /* 0x000fe200000006ff */
[----:B------:R-:W-:Y:S02]  /*4a50*/  FMUL.FTZ R6, R6, UR16 ;  /* 0x0000001006067c20 */ /* 0x000fe40008410000 */
[----:B------:R-:W-:Y:S01]  /*4a60*/  FMUL.FTZ R21, R21, UR16 ;  /* 0x0000001015157c20 */ /* 0x000fe20008410000 */
[----:B-1----:R-:W-:Y:S06]  /*4a70*/  BRA.U !UP0, `(.L_x_2278) ;  /* 0x0000000108807547 */ /* 0x002fec000b800000 */
[----:B------:R-:W2:Y:S01]  /*4a80*/  LDL.LU R135, [R1+0x90] ;  /* 0x0000900001877983 */ /* 0x000ea20000300800 */
[----:B------:R-:W-:Y:S01]  /*4a90*/  IADD3 R4, P0, PT, RZ, -UR25, RZ ;  /* 0x80000019ff047c10 */ /* 0x000fe2000ff1e0ff */
[----:B------:R-:W-:Y:S02]  /*4aa0*/  ULOP3.LUT UR34, UR33, 0x1, URZ, 0xc0, !UPT ;  /* 0x0000000121227892 */ /* 0x000fe4000f8ec0ff */
[----:B------:R-:W3:Y:S02]  /*4ab0*/  LDL.LU R134, [R1+0x8c] ;  /* 0x00008c0001867983 */ /* 0x000ee40000300800 */
[----:B------:R-:W-:Y:S01]  /*4ac0*/  IMAD.X R0, RZ, RZ, ~UR17, P0 ;  /* 0x80000011ff007e24 */ /* 0x000fe200080e06ff */
[----:B------:R-:W-:Y:S01]  /*4ad0*/  UISETP.NE.U32.AND UP1, UPT, UR34, 0x1, UPT ;  /* 0x000000012200788c */ /* 0x000fe2000bf25070 */
[----:B------:R-:W4:Y:S03]  /*4ae0*/  LDL.LU R133, [R1+0x84] ;  /* 0x0000840001857983 */ /* 0x000f260000300800 */
[----:B------:R-:W-:Y:S01]  /*4af0*/  SHF.R.S64 R4, R4, 0x1f, R0 ;  /* 0x0000001f04047819 */ /* 0x000fe20000001000 */
[----:B------:R-:W-:Y:S06]  /*4b00*/  USEL UR34, UR19, 0x4000, !UP1 ;  /* 0x0000400013227887 */ /* 0x000fec000c800000 */
[----:B------:R-:W-:Y:S02]  /*4b10*/  VIADD R183, R183, UR34 ;  /* 0x00000022b7b77c36 */ /* 0x000fe40008000000 */
[----:B----4-:R-:W-:Y:S01]  /*4b20*/  VIADD R133, R133, UR34 ;  /* 0x0000002285857c36 */ /* 0x010fe20008000000 */
[----:B--2---:R-:W-:Y:S04]  /*4b30*/  IADD3 R135, P0, PT, R4, R135, RZ ;  /* 0x0000008704877210 */ /* 0x004fe80007f1e0ff */
[----:B---3--:R-:W-:Y:S01]  /*4b40*/  LEA.HI.X.SX32 R134, R0, R134, 0x1, P0 ;  /* 0x0000008600867211 */ /* 0x008fe200000f0eff */
        /* <DEDUP_REMOVED lines=19> */
.L_x_2278:
[----:B------:R-:W2:Y:S01]  /*4c80*/  LDL.LU R139, [R1+0x18] ;  /* 0x00001800018b7983 */ /* 0x000ea20000300800 */
[----:B-1----:R-:W-:Y:S01]  /*4c90*/  FFMA.FTZ R4, -R231, R231, 1 ;  /* 0x3f800000e7047423 */ /* 0x002fe200000101e7 */
[----:B------:R-:W-:Y:S01]  /*4ca0*/  FADD.FTZ R22, -R145, R22 ;  /* 0x0000001691167221 */ /* 0x000fe20000010100 */
[----:B------:R-:W-:Y:S01]  /*4cb0*/  FFMA.FTZ R5, -R225, R225, 1 ;  /* 0x3f800000e1057423 */ /* 0x000fe200000101e1 */
[----:B------:R-:W3:Y:S01]  /*4cc0*/  LDL.LU R138, [R1+0x14] ;  /* 0x00001400018a7983 */ /* 0x000ee20000300800 */
[----:B------:R-:W-:Y:S01]  /*4cd0*/  FADD.FTZ R0, -R145, R23 ;  /* 0x0000001791007221 */ /* 0x000fe20000010100 */
[----:B------:R-:W-:Y:S01]  /*4ce0*/  FMUL.FTZ R22, R215, R22 ;  /* 0x00000016d7167220 */ /* 0x000fe20000410000 */
[----:B------:R-:W-:Y:S01]  /*4cf0*/  FMUL.FTZ R5, R5, UR16 ;  /* 0x0000001005057c20 */ /* 0x000fe20008410000 */
[----:B------:R-:W4:Y:S01]  /*4d00*/  LDL.LU R137, [R1+0x8] ;  /* 0x0000080001897983 */ /* 0x000f220000300800 */
[----:B------:R-:W-:Y:S01]  /*4d10*/  FMUL.FTZ R7, R21, R7 ;  /* 0x0000000715077220 */ /* 0x000fe20000410000 */
[----:B------:R-:W-:Y:S01]  /*4d20*/  FMUL.FTZ R0, R214, R0 ;  /* 0x00000000d6007220 */ /* 0x000fe20000410000 */
[----:B------:R-:W-:Y:S01]  /*4d30*/  FMUL.FTZ R22, R5, R22 ;  /* 0x0000001605167220 */ /* 0x000fe20000410000 */
[----:B------:R-:W4:Y:S01]  /*4d40*/  LDL.LU R136, [R1+0x4] ;  /* 0x0000040001887983 */ /* 0x000f220000300800 */
[C---:B------:R-:W-:Y:S01]  /*4d50*/  FADD.FTZ R19, -R145.reuse, R19 ;  /* 0x0000001391137221 */ /* 0x040fe20000010100 */
[----:B-----5:R-:W-:Y:S01]  /*4d60*/  FADD.FTZ R8, -R144, R8 ;  /* 0x0000000890087221 */ /* 0x020fe20000010100 */
[C---:B------:R-:W-:Y:S01]  /*4d70*/  FADD.FTZ R38, -R145.reuse, R38 ;  /* 0x0000002691267221 */ /* 0x040fe20000010100 */
[----:B------:R-:W4:Y:S01]  /*4d80*/  LDL.LU R135, [R1+0x38] ;  /* 0x0000380001877983 */ /* 0x000f220000300800 */
[----:B------:R-:W-:Y:S01]  /*4d90*/  FMUL.FTZ R19, R218, R19 ;  /* 0x00000013da137220 */ /* 0x000fe20000410000 */
[----:B------:R-:W-:Y:S01]  /*4da0*/  F2FP.BF16.F32.PACK_AB R37, R32, R33 ;  /* 0x000000212025723e */ /* 0x000fe200000010ff */
[C---:B------:R-:W-:Y:S01]  /*4db0*/  FADD.FTZ R39, -R145.reuse, R39 ;  /* 0x0000002791277221 */ /* 0x040fe20000010100 */
[----:B------:R-:W4:Y:S01]  /*4dc0*/  LDL.LU R134, [R1+0x34] ;  /* 0x0000340001867983 */ /* 0x000f220000300800 */
[----:B------:R-:W-:Y:S01]  /*4dd0*/  FMUL.FTZ R38, R202, R38 ;  /* 0x00000026ca267220 */ /* 0x000fe20000410000 */
[C---:B------:R-:W-:Y:S01]  /*4de0*/  FADD.FTZ R9, -R144.reuse, R9 ;  /* 0x0000000990097221 */ /* 0x040fe20000010100 */
[----:B------:R-:W-:Y:S01]  /*4df0*/  FADD.FTZ R34, -R145, R34 ;  /* 0x0000002291227221 */ /* 0x000fe20000010100 */
[----:B------:R-:W4:Y:S01]  /*4e00*/  LDL.LU R133, [R1+0x2c] ;  /* 0x00002c0001857983 */ /* 0x000f220000300800 */
[----:B------:R-:W-:Y:S01]  /*4e10*/  FMUL.FTZ R39, R203, R39 ;  /* 0x00000027cb277220 */ /* 0x000fe20000410000 */
[C---:B------:R-:W-:Y:S01]  /*4e20*/  FADD.FTZ R12, -R144.reuse, R12 ;  /* 0x0000000c900c7221 */ /* 0x040fe20000010100 */
[----:B------:R-:W-:Y:S01]  /*4e30*/  FADD.FTZ R50, -R145, R50 ;  /* 0x0000003291327221 */ /* 0x000fe20000010100 */
[----:B------:R-:W4:Y:S01]  /*4e40*/  LDL.LU R65, [R1+0x24] ;  /* 0x0000240001417983 */ /* 0x000f220000300800 */
[----:B------:R-:W-:Y:S01]  /*4e50*/  FMUL.FTZ R34, R205, R34 ;  /* 0x00000022cd227220 */ /* 0x000fe20000410000 */
[----:B------:R-:W-:Y:S01]  /*4e60*/  FADD.FTZ R66, -R145, R66 ;  /* 0x0000004291427221 */ /* 0x000fe20000010100 */
[----:B------:R-:W-:Y:S01]  /*4e70*/  FMUL.FTZ R50, R195, R50 ;  /* 0x00000032c3327220 */ /* 0x000fe20000410000 */
[----:B------:R-:W4:Y:S01]  /*4e80*/  LDL.LU R64, [R1] ;  /* 0x0000000001407983 */ /* 0x000f220000300800 */
[----:B------:R-:W-:Y:S01]  /*4e90*/  FADD.FTZ R18, -R145, R18 ;  /* 0x0000001291127221 */ /* 0x000fe20000010100 */
[----:B------:R-:W-:Y:S01]  /*4ea0*/  FMUL.FTZ R66, R171, R66 ;  /* 0x00000042ab427220 */ /* 0x000fe20000410000 */
[----:B------:R-:W-:Y:S01]  /*4eb0*/  FADD.FTZ R54, -R145, R54 ;  /* 0x0000003691367221 */ /* 0x000fe20000010100 */
[----:B------:R1:W-:Y:S01]  /*4ec0*/  STS [R152+0x14000], R17 ;  /* 0x0140001198007388 */ /* 0x0003e20000000800 */
[----:B------:R-:W-:Y:S01]  /*4ed0*/  FMUL.FTZ R18, R217, R18 ;  /* 0x00000012d9127220 */ /* 0x000fe20000410000 */
[----:B------:R-:W-:Y:S01]  /*4ee0*/  FADD.FTZ R28, -R144, R28 ;  /* 0x0000001c901c7221 */ /* 0x000fe20000010100 */
[----:B------:R-:W-:Y:S01]  /*4ef0*/  FMUL.FTZ R54, R176, R54 ;  /* 0x00000036b0367220 */ /* 0x000fe20000410000 */
[----:B------:R-:W2:Y:S01]  /*4f00*/  LDL.LU R140, [R1+0x68] ;  /* 0x00006800018c7983 */ /* 0x000ea20000300800 */
[----:B------:R-:W-:Y:S01]  /*4f10*/  FADD.FTZ R25, -R144, R25 ;  /* 0x0000001990197221 */ /* 0x000fe20000010100 */
[----:B------:R-:W-:Y:S01]  /*4f20*/  FMUL.FTZ R28, R238, R28 ;  /* 0x0000001cee1c7220 */ /* 0x000fe20000410000 */
[----:B------:R-:W-:Y:S01]  /*4f30*/  FADD.FTZ R41, -R144, R41 ;  /* 0x0000002990297221 */ /* 0x000fe20000010100 */
[----:B------:R-:W-:Y:S01]  /*4f40*/  FADD.FTZ R10, -R2, R10 ;  /* 0x0000000a020a7221 */ /* 0x000fe20000010100 */
[----:B------:R-:W-:Y:S01]  /*4f50*/  FMUL.FTZ R25, R242, R25 ;  /* 0x00000019f2197220 */ /* 0x000fe20000410000 */
[----:B------:R-:W-:Y:S01]  /*4f60*/  FADD.FTZ R61, -R144, R61 ;  /* 0x0000003d903d7221 */ /* 0x000fe20000010100 */
[----:B------:R-:W-:Y:S01]  /*4f70*/  FMUL.FTZ R41, R227, R41 ;  /* 0x00000029e3297220 */ /* 0x000fe20000410000 */
[----:B------:R-:W-:Y:S01]  /*4f80*/  FADD.FTZ R11, -R2, R11 ;  /* 0x0000000b020b7221 */ /* 0x000fe20000010100 */
        /* <DEDUP_REMOVED lines=9> */
[----:B------:R-:W-:Y:S01]  /*5020*/  FMUL.FTZ R57, R208, R57 ;  /* 0x00000039d0397220 */ /* 0x000fe20000410000 */
[C---:B------:R-:W-:Y:S01]  /*5030*/  FADD.FTZ R26, -R2.reuse, R26 ;  /* 0x0000001a021a7221 */ /* 0x040fe20000010100 */
[----:B------:R-:W-:Y:S01]  /*5040*/  FADD.FTZ R27, -R2, R27 ;  /* 0x0000001b021b7221 */ /* 0x000fe20000010100 */
[----:B-1----:R-:W-:Y:S01]  /*5050*/  FMUL.FTZ R17, R6, R20 ;  /* 0x0000001406117220 */ /* 0x002fe20000410000 */
[----:B------:R-:W-:Y:S01]  /*5060*/  FMUL.FTZ R20, R4, UR16 ;  /* 0x0000001004147c20 */ /* 0x000fe20008410000 */
[----:B------:R-:W-:Y:S01]  /*5070*/  FFMA.FTZ R4, -R224, R224, 1 ;  /* 0x3f800000e0047423 */ /* 0x000fe200000101e0 */
[----:B------:R-:W-:Y:S01]  /*5080*/  FFMA.FTZ R6, -R230, R230, 1 ;  /* 0x3f800000e6067423 */ /* 0x000fe200000101e6 */
[----:B------:R-:W-:Y:S01]  /*5090*/  FMUL.FTZ R60, R207, R60 ;  /* 0x0000003ccf3c7220 */ /* 0x000fe20000410000 */
[----:B------:R-:W-:Y:S01]  /*50a0*/  FMUL.FTZ R18, R20, R18 ;  /* 0x0000001214127220 */ /* 0x000fe20000410000 */
[----:B------:R-:W-:Y:S01]  /*50b0*/  FMUL.FTZ R4, R4, UR16 ;  /* 0x0000001004047c20 */ /* 0x000fe20008410000 */
[----:B------:R-:W-:Y:S01]  /*50c0*/  FMUL.FTZ R6, R6, UR16 ;  /* 0x0000001006067c20 */ /* 0x000fe20008410000 */
[C---:B------:R-:W-:Y:S01]  /*50d0*/  FADD.FTZ R24, -R144.reuse, R24 ;  /* 0x0000001890187221 */ /* 0x040fe20000010100 */
[----:B------:R-:W-:Y:S01]  /*50e0*/  FADD.FTZ R40, -R144, R40 ;  /* 0x0000002890287221 */ /* 0x000fe20000010100 */
[----:B------:R-:W-:Y:S01]  /*50f0*/  FMUL.FTZ R5, R4, R0 ;  /* 0x0000000004057220 */ /* 0x000fe20000410000 */
[----:B------:R-:W-:Y:S01]  /*5100*/  F2FP.BF16.F32.PACK_AB R4, R7, R17 ;  /* 0x000000110704723e */ /* 0x000fe200000010ff */
[----:B------:R-:W-:Y:S01]  /*5110*/  FMUL.FTZ R19, R6, R19 ;  /* 0x0000001306137220 */ /* 0x000fe20000410000 */
[----:B------:R-:W-:Y:S01]  /*5120*/  FFMA.FTZ R6, -R210, R210, 1 ;  /* 0x3f800000d2067423 */ /* 0x000fe200000101d2 */
[----:B------:R-:W-:Y:S01]  /*5130*/  FFMA.FTZ R7, -R213, R213, 1 ;  /* 0x3f800000d5077423 */ /* 0x000fe200000101d5 */
[----:B------:R-:W-:Y:S01]  /*5140*/  F2FP.BF16.F32.PACK_AB R36, R5, R22 ;  /* 0x000000160524723e */ /* 0x000fe200000010ff */
[----:B------:R1:W-:Y:S01]  /*5150*/  STS [R152+0x14400], R4 ;  /* 0x0144000498007388 */ /* 0x0003e20000000800 */
[----:B------:R-:W-:Y:S01]  /*5160*/  FFMA.FTZ R5, -R212, R212, 1 ;  /* 0x3f800000d4057423 */ /* 0x000fe200000101d4 */
[----:B------:R-:W-:Y:S01]  /*5170*/  FMUL.FTZ R6, R6, UR16 ;  /* 0x0000001006067c20 */ /* 0x000fe20008410000 */
[----:B------:R-:W-:Y:S01]  /*5180*/  FMUL.FTZ R7, R7, UR16 ;  /* 0x0000001007077c20 */ /* 0x000fe20008410000 */
[----:B------:R-:W-:Y:S01]  /*5190*/  F2FP.BF16.F32.PACK_AB R0, R19, R18 ;  /* 0x000000121300723e */ /* 0x000fe200000010ff */
        /* <DEDUP_REMOVED lines=10> */
[----:B------:R-:W-:Y:S01]  /*5240*/  FFMA.FTZ R5, -R200, R200, 1 ;  /* 0x3f800000c8057423 */ /* 0x000fe200000101c8 */
[----:B------:R-:W-:Y:S01]  /*5250*/  FMUL.FTZ R50, R6, R50 ;  /* 0x0000003206327220 */ /* 0x000fe20000410000 */
[----:B------:R-:W-:Y:S01]  /*5260*/  FFMA.FTZ R6, -R179, R179, 1 ;  /* 0x3f800000b3067423 */ /* 0x000fe200000101b3 */
[----:B------:R-:W-:Y:S01]  /*5270*/  FMUL.FTZ R7, R7, UR16 ;  /* 0x0000001007077c20 */ /* 0x000fe20008410000 */
[----:B------:R-:W-:Y:S01]  /*5280*/  FMUL.FTZ R22, R5, UR16 ;  /* 0x0000001005167c20 */ /* 0x000fe20008410000 */
[----:B------:R-:W-:Y:S01]  /*5290*/  FADD.FTZ R5, -R145, R67 ;  /* 0x0000004391057221 */ /* 0x000fe20000010100 */
[----:B------:R-:W-:Y:S01]  /*52a0*/  FMUL.FTZ R6, R6, UR16 ;  /* 0x0000001006067c20 */ /* 0x000fe20008410000 */
[----:B------:R-:W-:Y:S01]  /*52b0*/  FMUL.FTZ R23, R7, R66 ;  /* 0x0000004207177220 */ /* 0x000fe20000410000 */
[----:B------:R-:W-:Y:S01]  /*52c0*/  FFMA.FTZ R18, -R199, R199, 1 ;  /* 0x3f800000c7127423 */ /* 0x000fe200000101c7 */
[----:B------:R-:W-:Y:S01]  /*52d0*/  FMUL.FTZ R5, R168, R5 ;  /* 0x00000005a8057220 */ /* 0x000fe20000410000 */
[----:B-1----:R-:W-:Y:S01]  /*52e0*/  FADD.FTZ R4, -R144, R13 ;  /* 0x0000000d90047221 */ /* 0x002fe20000010100 */
[----:B------:R1:W-:Y:S01]  /*52f0*/  STS [R159+0x14000], R16 ;  /* 0x014000109f007388 */ /* 0x0003e20000000800 */
[----:B------:R-:W-:Y:S01]  /*5300*/  FMUL.FTZ R18, R18, UR16 ;  /* 0x0000001012127c20 */ /* 0x000fe20008410000 */
[----:B------:R-:W-:Y:S01]  /*5310*/  FMUL.FTZ R5, R6, R5 ;  /* 0x0000000506057220 */ /* 0x000fe20000410000 */
[----:B------:R-:W-:Y:S01]  /*5320*/  FFMA.FTZ R17, -R198, R198, 1 ;  /* 0x3f800000c6117423 */ /* 0x000fe200000101c6 */
[----:B------:R-:W-:Y:S01]  /*5330*/  FMUL.FTZ R24, R243, R24 ;  /* 0x00000018f3187220 */ /* 0x000fe20000410000 */
[----:B------:R-:W-:Y:S01]  /*5340*/  FMUL.FTZ R54, R18, R54 ;  /* 0x0000003612367220 */ /* 0x000fe20000410000 */
[----:B------:R-:W-:Y:S01]  /*5350*/  FMUL.FTZ R40, R228, R40 ;  /* 0x00000028e4287220 */ /* 0x000fe20000410000 */
[----:B------:R-:W-:Y:S01]  /*5360*/  F2FP.BF16.F32.PACK_AB R23, R5, R23 ;  /* 0x000000170517723e */ /* 0x000fe200000010ff */
[----:B------:R-:W-:Y:S01]  /*5370*/  FMUL.FTZ R17, R17, UR16 ;  /* 0x0000001011117c20 */ /* 0x000fe20008410000 */
[----:B------:R-:W-:Y:S01]  /*5380*/  FADD.FTZ R56, -R144, R56 ;  /* 0x0000003890387221 */ /* 0x000fe20000010100 */
[C---:B------:R-:W-:Y:S01]  /*5390*/  FADD.FTZ R30, -R2.reuse, R30 ;  /* 0x0000001e021e7221 */ /* 0x040fe20000010100 */
[C---:B------:R-:W-:Y:S01]  /*53a0*/  FADD.FTZ R31, -R2.reuse, R31 ;  /* 0x0000001f021f7221 */ /* 0x040fe20000010100 */
[----:B------:R-:W-:Y:S01]  /*53b0*/  FMUL.FTZ R32, R17, R55 ;  /* 0x0000003711207220 */ /* 0x000fe20000410000 */
[----:B------:R-:W-:Y:S01]  /*53c0*/  FMUL.FTZ R56, R209, R56 ;  /* 0x00000038d1387220 */ /* 0x000fe20000410000 */
[----:B------:R-:W-:Y:S01]  /*53d0*/  FADD.FTZ R35, -R145, R35 ;  /* 0x0000002391237221 */ /* 0x000fe20000010100 */
[C---:B------:R-:W-:Y:S01]  /*53e0*/  FADD.FTZ R42, -R2.reuse, R42 ;  /* 0x0000002a022a7221 */ /* 0x040fe20000010100 */
[C---:B------:R-:W-:Y:S01]  /*53f0*/  FADD.FTZ R43, -R2.reuse, R43 ;  /* 0x0000002b022b7221 */ /* 0x040fe20000010100 */
[----:B------:R-:W-:Y:S01]  /*5400*/  FADD.FTZ R46, -R2, R46 ;  /* 0x0000002e022e7221 */ /* 0x000fe20000010100 */
[----:B------:R-:W-:Y:S01]  /*5410*/  FMUL.FTZ R35, R204, R35 ;  /* 0x00000023cc237220 */ /* 0x000fe20000410000 */
[C---:B------:R-:W-:Y:S01]  /*5420*/  FADD.FTZ R58, -R2.reuse, R58 ;  /* 0x0000003a023a7221 */ /* 0x040fe20000010100 */
[C---:B------:R-:W-:Y:S01]  /*5430*/  FADD.FTZ R59, -R2.reuse, R59 ;  /* 0x0000003b023b7221 */ /* 0x040fe20000010100 */
[----:B------:R-:W-:Y:S01]  /*5440*/  FADD.FTZ R62, -R2, R62 ;  /* 0x0000003e023e7221 */ /* 0x000fe20000010100 */
[----:B------:R-:W-:Y:S01]  /*5450*/  FMUL.FTZ R33, R33, R35 ;  /* 0x0000002321217220 */ /* 0x000fe20000410000 */
[----:B------:R-:W-:Y:S01]  /*5460*/  FMUL.FTZ R58, R241, R58 ;  /* 0x0000003af13a7220 */ /* 0x000fe20000410000 */
[----:B------:R-:W-:Y:S01]  /*5470*/  FADD.FTZ R51, -R145, R51 ;  /* 0x0000003391337221 */ /* 0x000fe20000010100 */
        /* <DEDUP_REMOVED lines=8> */
[----:B------:R-:W1:Y:S04]  /*5500*/  LDC R54, c[0x0][0x44c] ;  /* 0x00011300ff367b82 */ /* 0x000e680000000800 */
[----:B------:R-:W-:Y:S01]  /*5510*/  F2FP.BF16.F32.PACK_AB R22, R22, R50 ;  /* 0x000000321616723e */ /* 0x000fe200000010ff */
[----:B--2---:R-:W-:Y:S01]  /*5520*/  FMUL.FTZ R10, R140, R10 ;  /* 0x0000000a8c0a7220 */ /* 0x004fe20000410000 */
[----:B------:R-:W-:Y:S01]  /*5530*/  FMUL.FTZ R13, R139, R8 ;  /* 0x000000088b0d7220 */ /* 0x000fe20000410000 */
[----:B---3--:R-:W-:Y:S01]  /*5540*/  FMUL.FTZ R9, R138, R9 ;  /* 0x000000098a097220 */ /* 0x008fe20000410000 */
[----:B------:R-:W2:Y:S01]  /*5550*/  LDL.LU R139, [R1+0x64] ;  /* 0x00006400018b7983 */ /* 0x000ea20000300800 */
[----:B----4-:R-:W-:Y:S01]  /*5560*/  FMUL.FTZ R12, R137, R12 ;  /* 0x0000000c890c7220 */ /* 0x010fe20000410000 */
[----:B------:R-:W-:Y:S01]  /*5570*/  FMUL.FTZ R4, R136, R4 ;  /* 0x0000000488047220 */ /* 0x000fe20000410000 */
[----:B------:R-:W-:Y:S01]  /*5580*/  FFMA.FTZ R8, -R135, R135, 1 ;  /* 0x3f80000087087423 */ /* 0x000fe20000010187 */
[----:B------:R-:W3:Y:S01]  /*5590*/  LDL.LU R138, [R1+0x80] ;  /* 0x00008000018a7983 */ /* 0x000ee20000300800 */
[----:B------:R-:W-:Y:S01]  /*55a0*/  FFMA.FTZ R7, -R134, R134, 1 ;  /* 0x3f80000086077423 */ /* 0x000fe20000010186 */
[----:B------:R-:W-:Y:S01]  /*55b0*/  FFMA.FTZ R6, -R133, R133, 1 ;  /* 0x3f80000085067423 */ /* 0x000fe20000010185 */
[----:B------:R-:W-:Y:S01]  /*55c0*/  FMUL.FTZ R8, R8, UR16 ;  /* 0x0000001008087c20 */ /* 0x000fe20008410000 */
[----:B------:R-:W4:Y:S01]  /*55d0*/  LDL.LU R137, [R1+0x7c] ;  /* 0x00007c0001897983 */ /* 0x000f220000300800 */
[----:B------:R-:W-:Y:S01]  /*55e0*/  FFMA.FTZ R5, -R65, R65, 1 ;  /* 0x3f80000041057423 */ /* 0x000fe20000010141 */
[----:B------:R-:W-:Y:S01]  /*55f0*/  FMUL.FTZ R6, R6, UR16 ;  /* 0x0000001006067c20 */ /* 0x000fe20008410000 */
[----:B------:R-:W-:Y:S01]  /*5600*/  FMUL.FTZ R13, R8, R13 ;  /* 0x0000000d080d7220 */ /* 0x000fe20000410000 */
[----:B------:R-:W4:Y:S01]  /*5610*/  LDL.LU R136, [R1+0x60] ;  /* 0x0000600001887983 */ /* 0x000f220000300800 */
[----:B------:R-:W-:Y:S01]  /*5620*/  FFMA.FTZ R8, -R64, R64, 1 ;  /* 0x3f80000040087423 */ /* 0x000fe20000010140 */
[----:B------:R-:W-:Y:S01]  /*5630*/  FMUL.FTZ R5, R5, UR16 ;  /* 0x0000001005057c20 */ /* 0x000fe20008410000 */
[----:B------:R-:W-:Y:S01]  /*5640*/  FMUL.FTZ R12, R6, R12 ;  /* 0x0000000c060c7220 */ /* 0x000fe20000410000 */
[----:B------:R-:W4:Y:S01]  /*5650*/  LDL.LU R135, [R1+0x5c] ;  /* 0x00005c0001877983 */ /* 0x000f220000300800 */
[----:B------:R-:W-:Y:S01]  /*5660*/  FFMA.FTZ R6, -R246, R246, 1 ;  /* 0x3f800000f6067423 */ /* 0x000fe200000101f6 */
[----:B------:R-:W-:Y:S01]  /*5670*/  FMUL.FTZ R20, R5, R4 ;  /* 0x0000000405147220 */ /* 0x000fe20000410000 */
[----:B------:R-:W-:Y:S01]  /*5680*/  FADD.FTZ R4, -R144, R29 ;  /* 0x0000001d90047221 */ /* 0x000fe20000010100 */
[----:B------:R-:W4:Y:S01]  /*5690*/  LDL.LU R134, [R1+0x78] ;  /* 0x0000780001867983 */ /* 0x000f220000300800 */
[----:B------:R-:W-:Y:S01]  /*56a0*/  FFMA.FTZ R5, -R245, R245, 1 ;  /* 0x3f800000f5057423 */ /* 0x000fe200000101f5 */
[----:B------:R-:W-:Y:S01]  /*56b0*/  FMUL.FTZ R7, R7, UR16 ;  /* 0x0000001007077c20 */ /* 0x000fe20008410000 */
[----:B------:R-:W-:Y:S01]  /*56c0*/  FMUL.FTZ R6, R6, UR16 ;  /* 0x0000001006067c20 */ /* 0x000fe20008410000 */
[----:B------:R-:W4:Y:S01]  /*56d0*/  LDL.LU R133, [R1+0x6c] ;  /* 0x00006c0001857983 */ /* 0x000f220000300800 */
[----:B------:R-:W-:Y:S01]  /*56e0*/  FMUL.FTZ R4, R237, R4 ;  /* 0x00000004ed047220 */ /* 0x000fe20000410000 */
[----:B------:R-:W-:Y:S01]  /*56f0*/  FMUL.FTZ R5, R5, UR16 ;  /* 0x0000001005057c20 */ /* 0x000fe20008410000 */
[----:B------:R-:W-:Y:S01]  /*5700*/  FMUL.FTZ R9, R7, R9 ;  /* 0x0000000907097220 */ /* 0x000fe20000410000 */
[----:B------:R-:W4:Y:S01]  /*5710*/  LDL.LU R65, [R1+0x48] ;  /* 0x0000480001417983 */ /* 0x000f220000300800 */
[----:B------:R-:W-:Y:S01]  /*5720*/  FMUL.FTZ R18, R6, R28 ;  /* 0x0000001c06127220 */ /* 0x000fe20000410000 */
[----:B------:R-:W-:Y:S01]  /*5730*/  FMUL.FTZ R4, R5, R4 ;  /* 0x0000000405047220 */ /* 0x000fe20000410000 */
[----:B------:R-:W-:Y:S01]  /*5740*/  FFMA.FTZ R7, -R252, R252, 1 ;  /* 0x3f800000fc077423 */ /* 0x000fe200000101fc */
[----:B------:R-:W4:Y:S01]  /*5750*/  LDL.LU R64, [R1+0x44] ;  /* 0x0000440001407983 */ /* 0x000f220000300800 */
[----:B------:R-:W-:Y:S01]  /*5760*/  F2FP.BF16.F32.PACK_AB R0, R9, R13 ;  /* 0x0000000d0900723e */ /* 0x000fe200000010ff */
[----:B------:R-:W-:Y:S01]  /*5770*/  FFMA.FTZ R5, -R234, R234, 1 ;  /* 0x3f800000ea057423 */ /* 0x000fe200000101ea */
[----:B------:R-:W-:Y:S01]  /*5780*/  F2FP.BF16.F32.PACK_AB R18, R4, R18 ;  /* 0x000000120412723e */ /* 0x000fe200000010ff */
[----:B------:R-:W-:Y:S01]  /*5790*/  FMUL.FTZ R7, R7, UR16 ;  /* 0x0000001007077c20 */ /* 0x000fe20008410000 */
[----:B------:R-:W-:Y:S01]  /*57a0*/  FADD.FTZ R4, -R144, R45 ;  /* 0x0000002d90047221 */ /* 0x000fe20000010100 */
[----:B------:R4:W-:Y:S01]  /*57b0*/  STS [R152+0x16000], R0 ;  /* 0x0160000098007388 */ /* 0x0009e20000000800 */
[----:B------:R-:W-:Y:S01]  /*57c0*/  FMUL.FTZ R5, R5, UR16 ;  /* 0x0000001005057c20 */ /* 0x000fe20008410000 */
[----:B------:R-:W-:Y:S01]  /*57d0*/  FMUL.FTZ R19, R7, R25 ;  /* 0x0000001907137220 */ /* 0x000fe20000410000 */
[----:B------:R-:W-:Y:S01]  /*57e0*/  FMUL.FTZ R4, R222, R4 ;  /* 0x00000004de047220 */ /* 0x000fe20000410000 */
[----:B------:R-:W-:Y:S01]  /*57f0*/  FFMA.FTZ R7, -R236, R236, 1 ;  /* 0x3f800000ec077423 */ /* 0x000fe200000101ec */
[----:B------:R-:W4:Y:S01]  /*5800*/  LDL.LU R142, [R1+0x58] ;  /* 0x00005800018e7983 */ /* 0x000f220000300800 */
[----:B------:R-:W-:Y:S01]  /*5810*/  F2FP.BF16.F32.PACK_AB R20, R20, R12 ;  /* 0x0000000c1414723e */ /* 0x000fe200000010ff */
[----:B------:R-:W-:Y:S01]  /*5820*/  FMUL.FTZ R13, R5, R4 ;  /* 0x00000004050d7220 */ /* 0x000fe20000410000 */
[----:B------:R-:W-:Y:S01]  /*5830*/  FMUL.FTZ R7, R7, UR16 ;  /* 0x0000001007077c20 */ /* 0x000fe20008410000 */
[----:B------:R-:W-:Y:S01]  /*5840*/  FFMA.FTZ R4, -R219, R219, 1 ;  /* 0x3f800000db047423 */ /* 0x000fe200000101db */
[----:B------:R-:W4:Y:S01]  /*5850*/  LDL.LU R141, [R1+0x54] ;  /* 0x00005400018d7983 */ /* 0x000f220000300800 */
[----:B------:R-:W-:Y:S01]  /*5860*/  FFMA.FTZ R6, -R235, R235, 1 ;  /* 0x3f800000eb067423 */ /* 0x000fe200000101eb */
[----:B------:R-:W-:Y:S01]  /*5870*/  FMUL.FTZ R12, R7, R41 ;  /* 0x00000029070c7220 */ /* 0x000fe20000410000 */
[----:B------:R-:W-:Y:S01]  /*5880*/  FMUL.FTZ R7, R4, UR16 ;  /* 0x0000001004077c20 */ /* 0x000fe20008410000 */
[----:B------:R-:W-:Y:S01]  /*5890*/  FFMA.FTZ R4, -R221, R221, 1 ;  /* 0x3f800000dd047423 */ /* 0x000fe200000101dd */
[----:B------:R-:W4:Y:S01]  /*58a0*/  LDL.LU R140, [R1+0x40] ;  /* 0x00004000018c7983 */ /* 0x000f220000300800 */
[----:B------:R-:W-:Y:S01]  /*58b0*/  FMUL.FTZ R6, R6, UR16 ;  /* 0x0000001006067c20 */ /* 0x000fe20008410000 */
[----:B------:R-:W-:Y:S01]  /*58c0*/  FFMA.FTZ R5, -R216, R216, 1 ;  /* 0x3f800000d8057423 */ /* 0x000fe200000101d8 */
[----:B------:R-:W-:Y:S01]  /*58d0*/  FMUL.FTZ R4, R4, UR16 ;  /* 0x0000001004047c20 */ /* 0x000fe20008410000 */
[----:B------:R-:W-:Y:S01]  /*58e0*/  FMUL.FTZ R8, R8, UR16 ;  /* 0x0000001008087c20 */ /* 0x000fe20008410000 */
[----:B------:R-:W-:Y:S01]  /*58f0*/  FMUL.FTZ R44, R6, R44 ;  /* 0x0000002c062c7220 */ /* 0x000fe20000410000 */
[----:B------:R-:W-:Y:S01]  /*5900*/  FFMA.FTZ R6, -R220, R220, 1 ;  /* 0x3f800000dc067423 */ /* 0x000fe200000101dc */
[----:B-1----:R-:W-:Y:S01]  /*5910*/  FMUL.FTZ R16, R4, R61 ;  /* 0x0000003d04107220 */ /* 0x002fe20000410000 */
[----:B------:R-:W-:Y:S01]  /*5920*/  FMUL.FTZ R5, R5, UR16 ;  /* 0x0000001005057c20 */ /* 0x000fe20008410000 */
[----:B------:R-:W-:Y:S01]  /*5930*/  FMUL.FTZ R24, R8, R24 ;  /* 0x0000001808187220 */ /* 0x000fe20000410000 */
[----:B------:R-:W-:Y:S01]  /*5940*/  FMUL.FTZ R6, R6, UR16 ;  /* 0x0000001006067c20 */ /* 0x000fe20008410000 */
[----:B------:R-:W-:Y:S01]  /*5950*/  FFMA.FTZ R8, -R239, R239, 1 ;  /* 0x3f800000ef087423 */ /* 0x000fe200000101ef */
[----:B------:R-:W-:Y:S01]  /*5960*/  FMUL.FTZ R60, R5, R60 ;  /* 0x0000003c053c7220 */ /* 0x000fe20000410000 */
[----:B------:R-:W-:Y:S01]  /*5970*/  FMUL.FTZ R56, R7, R56 ;  /* 0x0000003807387220 */ /* 0x000fe20000410000 */
[----:B------:R-:W-:Y:S01]  /*5980*/  FMUL.FTZ R17, R6, R57 ;  /* 0x0000003906117220 */ /* 0x000fe20000410000 */
[----:B------:R-:W-:Y:S01]  /*5990*/  FMUL.FTZ R8, R8, UR16 ;  /* 0x0000001008087c20 */ /* 0x000fe20008410000 */
[----:B------:R-:W-:Y:S01]  /*59a0*/  F2FP.BF16.F32.PACK_AB R19, R19, R24 ;  /* 0x000000181313723e */ /* 0x000fe200000010ff */
[----:B------:R-:W-:Y:S01]  /*59b0*/  IMAD R169, R54, UR14, RZ ;  /* 0x0000000e36a97c24 */ /* 0x000fe2000f8e02ff */
[----:B------:R-:W-:Y:S01]  /*59c0*/  F2FP.BF16.F32.PACK_AB R13, R13, R44 ;  /* 0x0000002c0d0d723e */ /* 0x000fe200000010ff */
[----:B------:R-:W-:Y:S01]  /*59d0*/  FMUL.FTZ R8, R8, R40 ;  /* 0x0000002808087220 */ /* 0x000fe20000410000 */
[----:B------:R-:W-:Y:S02]  /*59e0*/  F2FP.BF16.F32.PACK_AB R17, R17, R56 ;  /* 0x000000381111723e */ /* 0x000fe400000010ff */
[----:B------:R-:W-:Y:S02]  /*59f0*/  F2FP.BF16.F32.PACK_AB R16, R16, R60 ;  /* 0x0000003c1010723e */ /* 0x000fe400000010ff */
[----:B------:R-:W-:Y:S01]  /*5a00*/  F2FP.BF16.F32.PACK_AB R12, R12, R8 ;  /* 0x000000080c0c723e */ /* 0x000fe200000010ff */
[----:B--2---:R-:W-:Y:S02]  /*5a10*/  FMUL.FTZ R11, R139, R11 ;  /* 0x0000000b8b0b7220 */ /* 0x004fe40000410000 */
[----:B------:R-:W2:Y:S01]  /*5a20*/  LDL.LU R139, [R1+0x3c] ;  /* 0x00003c00018b7983 */ /* 0x000ea20000300800 */
[----:B---3--:R-:W-:Y:S03]  /*5a30*/  FFMA.FTZ R4, -R138, R138, 1 ;  /* 0x3f8000008a047423 */ /* 0x008fe6000001018a */
[----:B------:R-:W3:Y:S01]  /*5a40*/  LDL.LU R138, [R1+0x50] ;  /* 0x00005000018a7983 */ /* 0x000ee20000300800 */
[----:B----4-:R-:W-:Y:S01]  /*5a50*/  FFMA.FTZ R0, -R137, R137, 1 ;  /* 0x3f80000089007423 */ /* 0x010fe20000010189 */
[----:B------:R-:W-:Y:S02]  /*5a60*/  FMUL.FTZ R6, R4, UR16 ;  /* 0x0000001004067c20 */ /* 0x000fe40008410000 */
[----:B------:R-:W4:Y:S01]  /*5a70*/  LDL.LU R137, [R1+0x4c] ;  /* 0x00004c0001897983 */ /* 0x000f220000300800 */
[----:B------:R-:W-:Y:S01]  /*5a80*/  FMUL.FTZ R14, R136, R14 ;  /* 0x0000000e880e7220 */ /* 0x000fe20000410000 */
[----:B------:R-:W-:Y:S02]  /*5a90*/  FMUL.FTZ R5, R0, UR16 ;  /* 0x0000001000057c20 */ /* 0x000fe40008410000 */
[----:B------:R-:W4:Y:S01]  /*5aa0*/  LDL.LU R136, [R1+0x10] ;  /* 0x0000100001887983 */ /* 0x000f220000300800 */
[----:B------:R-:W-:Y:S01]  /*5ab0*/  FMUL.FTZ R6, R6, R10 ;  /* 0x0000000a06067220 */ /* 0x000fe20000410000 */
[----:B------:R-:W-:Y:S01]  /*5ac0*/  FMUL.FTZ R15, R135, R15 ;  /* 0x0000000f870f7220 */ /* 0x000fe20000410000 */
[----:B------:R-:W-:Y:S01]  /*5ad0*/  FMUL.FTZ R9, R5, R11 ;  /* 0x0000000b05097220 */ /* 0x000fe20000410000 */
[----:B------:R-:W4:Y:S01]  /*5ae0*/  LDL.LU R135, [R1+0xc] ;  /* 0x00000c0001877983 */ /* 0x000f220000300800 */
[----:B------:R-:W-:Y:S03]  /*5af0*/  FFMA.FTZ R4, -R134, R134, 1 ;  /* 0x3f80000086047423 */ /* 0x000fe60000010186 */
[----:B------:R-:W4:Y:S01]  /*5b00*/  LDL.LU R134, [R1+0x30] ;  /* 0x0000300001867983 */ /* 0x000f220000300800 */
[----:B------:R-:W-:Y:S01]  /*5b10*/  F2FP.BF16.F32.PACK_AB R9, R9, R6 ;  /* 0x000000060909723e */ /* 0x000fe200000010ff */
[----:B------:R-:W-:Y:S01]  /*5b20*/  FFMA.FTZ R0, -R133, R133, 1 ;  /* 0x3f80000085007423 */ /* 0x000fe20000010185 */
[----:B------:R-:W-:Y:S01]  /*5b30*/  FMUL.FTZ R4, R4, UR16 ;  /* 0x0000001004047c20 */ /* 0x000fe20008410000 */
[----:B------:R-:W4:Y:S01]  /*5b40*/  LDL.LU R133, [R1+0x28] ;  /* 0x0000280001857983 */ /* 0x000f220000300800 */
[----:B------:R-:W-:Y:S01]  /*5b50*/  FMUL.FTZ R26, R65, R26 ;  /* 0x0000001a411a7220 */ /* 0x000fe20000410000 */
[----:B------:R-:W-:Y:S02]  /*5b60*/  FMUL.FTZ R0, R0, UR16 ;  /* 0x0000001000007c20 */ /* 0x000fe40008410000 */
[----:B------:R-:W4:Y:S01]  /*5b70*/  LDL.LU R65, [R1+0x20] ;  /* 0x0000200001417983 */ /* 0x000f220000300800 */
[----:B------:R-:W-:Y:S01]  /*5b80*/  FMUL.FTZ R14, R4, R14 ;  /* 0x0000000e040e7220 */ /* 0x000fe20000410000 */
[----:B------:R-:W-:Y:S01]  /*5b90*/  FMUL.FTZ R27, R64, R27 ;  /* 0x0000001b401b7220 */ /* 0x000fe20000410000 */
[----:B------:R-:W-:Y:S01]  /*5ba0*/  FMUL.FTZ R8, R0, R15 ;  /* 0x0000000f00087220 */ /* 0x000fe20000410000 */
[----:B------:R-:W4:Y:S04]  /*5bb0*/  LDL.LU R64, [R1+0x1c] ;  /* 0x00001c0001407983 */ /* 0x000f280000300800 */
[----:B------:R-:W-:Y:S01]  /*5bc0*/  F2FP.BF16.F32.PACK_AB R8, R8, R14 ;  /* 0x0000000e0808723e */ /* 0x000fe200000010ff */
[----:B------:R-:W-:Y:S01]  /*5bd0*/  STS [R152+0x16400], R9 ;  /* 0x0164000998007388 */ /* 0x000fe20000000800 */
[----:B------:R-:W-:Y:S03]  /*5be0*/  FFMA.FTZ R4, -R142, R142, 1 ;  /* 0x3f8000008e047423 */ /* 0x000fe6000001018e */
[----:B------:R-:W-:Y:S01]  /*5bf0*/  STS [R159+0x16000], R20 ;  /* 0x016000149f007388 */ /* 0x000fe20000000800 */
[----:B------:R-:W-:Y:S01]  /*5c00*/  FMUL.FTZ R5, R4, UR16 ;  /* 0x0000001004057c20 */ /* 0x000fe20008410000 */
[----:B------:R-:W-:Y:S02]  /*5c10*/  FFMA.FTZ R0, -R141, R141, 1 ;  /* 0x3f8000008d007423 */ /* 0x000fe4000001018d */
[----:B------:R-:W-:Y:S01]  /*5c20*/  STS [R159+0x16400], R8 ;  /* 0x016400089f007388 */ /* 0x000fe20000000800 */
[----:B------:R-:W-:Y:S01]  /*5c30*/  FMUL.FTZ R26, R5, R26 ;  /* 0x0000001a051a7220 */ /* 0x000fe20000410000 */
[----:B------:R-:W-:Y:S01]  /*5c40*/  FMUL.FTZ R7, R0, UR16 ;  /* 0x0000001000077c20 */ /* 0x000fe20008410000 */
[----:B------:R-:W-:Y:S01]  /*5c50*/  FMUL.FTZ R30, R140, R30 ;  /* 0x0000001e8c1e7220 */ /* 0x000fe20000410000 */
[----:B------:R-:W-:Y:S02]  /*5c60*/  STS [R155+0x14000], R132 ;  /* 0x014000849b007388 */ /* 0x000fe40000000800 */
[----:B------:R-:W-:Y:S02]  /*5c70*/  FMUL.FTZ R7, R7, R27 ;  /* 0x0000001b07077220 */ /* 0x000fe40000410000 */
[----:B------:R-:W-:Y:S03]  /*5c80*/  STS [R155+0x14400], R36 ;  /* 0x014400249b007388 */ /* 0x000fe60000000800 */
[----:B------:R-:W-:Y:S01]  /*5c90*/  F2FP.BF16.F32.PACK_AB R7, R7, R26 ;  /* 0x0000001a0707723e */ /* 0x000fe200000010ff */
[----:B------:R-:W-:Y:S04]  /*5ca0*/  STS [R158+0x14000], R53 ;  /* 0x014000359e007388 */ /* 0x000fe80000000800 */
[----:B------:R-:W-:Y:S04]  /*5cb0*/  STS [R158+0x14400], R33 ;  /* 0x014400219e007388 */ /* 0x000fe80000000800 */
[----:B------:R-:W-:Y:S04]  /*5cc0*/  STS [R155+0x16000], R19 ;  /* 0x016000139b007388 */ /* 0x000fe80000000800 */
[----:B------:R-:W-:Y:S04]  /*5cd0*/  STS [R155+0x16400], R7 ;  /* 0x016400079b007388 */ /* 0x000fe80000000800 */
[----:B------:R-:W-:Y:S04]  /*5ce0*/  STS [R158+0x16000], R18 ;  /* 0x016000129e007388 */ /* 0x000fe80000000800 */
[----:B------:R-:W4:Y:S01]  /*5cf0*/  LDL.LU.64 R50, [R1+0x70] ;  /* 0x0000700001327983 */ /* 0x000f220000300a00 */
[----:B--2---:R-:W-:Y:S01]  /*5d00*/  FMUL.FTZ R31, R139, R31 ;  /* 0x0000001f8b1f7220 */ /* 0x004fe20000410000 */
[----:B---3--:R-:W-:Y:S01]  /*5d10*/  FFMA.FTZ R4, -R138, R138, 1 ;  /* 0x3f8000008a047423 */ /* 0x008fe2000001018a */
[----:B----4-:R-:W-:Y:S03]  /*5d20*/  FFMA.FTZ R0, -R137, R137, 1 ;  /* 0x3f80000089007423 */ /* 0x010fe60000010189 */
[----:B------:R-:W-:Y:S01]  /*5d30*/  FMUL.FTZ R4, R4, UR16 ;  /* 0x0000001004047c20 */ /* 0x000fe20008410000 */
[----:B------:R-:W-:Y:S03]  /*5d40*/  FMUL.FTZ R0, R0, UR16 ;  /* 0x0000001000007c20 */ /* 0x000fe60008410000 */
[----:B------:R-:W-:Y:S01]  /*5d50*/  FMUL.FTZ R30, R4, R30 ;  /* 0x0000001e041e7220 */ /* 0x000fe20000410000 */
[----:B------:R-:W-:Y:S01]  /*5d60*/  FMUL.FTZ R42, R136, R42 ;  /* 0x0000002a882a7220 */ /* 0x000fe20000410000 */
[----:B------:R-:W-:Y:S01]  /*5d70*/  FMUL.FTZ R31, R0, R31 ;  /* 0x0000001f001f7220 */ /* 0x000fe20000410000 */
[----:B------:R-:W-:Y:S01]  /*5d80*/  FADD.FTZ R0, -R2, R47 ;  /* 0x0000002f02007221 */ /* 0x000fe20000010100 */
[----:B------:R-:W-:Y:S01]  /*5d90*/  FMUL.FTZ R43, R135, R43 ;  /* 0x0000002b872b7220 */ /* 0x000fe20000410000 */
[----:B------:R-:W-:Y:S02]  /*5da0*/  FFMA.FTZ R10, -R134, R134, 1 ;  /* 0x3f800000860a7423 */ /* 0x000fe40000010186 */
[----:B------:R-:W-:Y:S01]  /*5db0*/  FMUL.FTZ R0, R250, R0 ;  /* 0x00000000fa007220 */ /* 0x000fe20000410000 */
[----:B------:R-:W-:Y:S01]  /*5dc0*/  FFMA.FTZ R6, -R133, R133, 1 ;  /* 0x3f80000085067423 */ /* 0x000fe20000010185 */
[----:B------:R-:W-:Y:S03]  /*5dd0*/  FMUL.FTZ R10, R10, UR16 ;  /* 0x000000100a0a7c20 */ /* 0x000fe60008410000 */
[----:B------:R-:W-:Y:S01]  /*5de0*/  FMUL.FTZ R6, R6, UR16 ;  /* 0x0000001006067c20 */ /* 0x000fe20008410000 */
[----:B------:R-:W-:Y:S01]  /*5df0*/  FMUL.FTZ R42, R10, R42 ;  /* 0x0000002a0a2a7220 */ /* 0x000fe20000410000 */
[----:B------:R-:W-:Y:S01]  /*5e00*/  FFMA.FTZ R5, -R65, R65, 1 ;  /* 0x3f80000041057423 */ /* 0x000fe20000010141 */
[----:B------:R-:W-:Y:S01]  /*5e10*/  FFMA.FTZ R4, -R64, R64, 1 ;  /* 0x3f80000040047423 */ /* 0x000fe20000010140 */
[----:B------:R-:W-:Y:S01]  /*5e20*/  FMUL.FTZ R43, R6, R43 ;  /* 0x0000002b062b7220 */ /* 0x000fe20000410000 */
[----:B------:R-:W-:Y:S01]  /*5e30*/  FFMA.FTZ R6, -R248, R248, 1 ;  /* 0x3f800000f8067423 */ /* 0x000fe200000101f8 */
[----:B------:R-:W-:Y:S01]  /*5e40*/  FMUL.FTZ R5, R5, UR16 ;  /* 0x0000001005057c20 */ /* 0x000fe20008410000 */
[----:B------:R-:W-:Y:S02]  /*5e50*/  FMUL.FTZ R4, R4, UR16 ;  /* 0x0000001004047c20 */ /* 0x000fe40008410000 */
[----:B------:R-:W-:Y:S01]  /*5e60*/  FMUL.FTZ R6, R6, UR16 ;  /* 0x0000001006067c20 */ /* 0x000fe20008410000 */
[----:B------:R-:W-:Y:S01]  /*5e70*/  FMUL.FTZ R46, R5, R46 ;  /* 0x0000002e052e7220 */ /* 0x000fe20000410000 */
[----:B------:R-:W-:Y:S01]  /*5e80*/  FMUL.FTZ R10, R4, R0 ;  /* 0x00000000040a7220 */ /* 0x000fe20000410000 */
[----:B------:R-:W-:Y:S01]  /*5e90*/  FADD.FTZ R0, -R2, R63 ;  /* 0x0000003f02007221 */ /* 0x000fe20000010100 */
[----:B------:R-:W-:Y:S01]  /*5ea0*/  FFMA.FTZ R2, -R249, R249, 1 ;  /* 0x3f800000f9027423 */ /* 0x000fe200000101f9 */
[----:B------:R-:W-:Y:S01]  /*5eb0*/  FMUL.FTZ R58, R6, R58 ;  /* 0x0000003a063a7220 */ /* 0x000fe20000410000 */
[----:B------:R-:W-:Y:S01]  /*5ec0*/  FFMA.FTZ R4, -R244, R244, 1 ;  /* 0x3f800000f4047423 */ /* 0x000fe200000101f4 */
[----:B------:R-:W-:Y:S01]  /*5ed0*/  FMUL.FTZ R0, R226, R0 ;  /* 0x00000000e2007220 */ /* 0x000fe20000410000 */
[----:B------:R-:W-:Y:S01]  /*5ee0*/  FMUL.FTZ R2, R2, UR16 ;  /* 0x0000001002027c20 */ /* 0x000fe20008410000 */
[----:B------:R-:W-:Y:S01]  /*5ef0*/  FFMA.FTZ R5, -R247, R247, 1 ;  /* 0x3f800000f7057423 */ /* 0x000fe200000101f7 */
[----:B------:R-:W-:Y:S02]  /*5f00*/  FMUL.FTZ R4, R4, UR16 ;  /* 0x0000001004047c20 */ /* 0x000fe40008410000 */
[----:B------:R-:W-:Y:S01]  /*5f10*/  FMUL.FTZ R6, R2, R0 ;  /* 0x0000000002067220 */ /* 0x000fe20000410000 */
[----:B------:R-:W-:Y:S01]  /*5f20*/  F2FP.BF16.F32.PACK_AB R0, R31, R30 ;  /* 0x0000001e1f00723e */ /* 0x000fe200000010ff */
[----:B------:R-:W-:Y:S01]  /*5f30*/  FMUL.FTZ R62, R4, R62 ;  /* 0x0000003e043e7220 */ /* 0x000fe20000410000 */
[----:B------:R-:W-:Y:S01]  /*5f40*/  F2FP.BF16.F32.PACK_AB R2, R43, R42 ;  /* 0x0000002a2b02723e */ /* 0x000fe200000010ff */
[----:B------:R-:W-:Y:S01]  /*5f50*/  FMUL.FTZ R5, R5, UR16 ;  /* 0x0000001005057c20 */ /* 0x000fe20008410000 */
[----:B------:R-:W-:Y:S01]  /*5f60*/  F2FP.BF16.F32.PACK_AB R4, R10, R46 ;  /* 0x0000002e0a04723e */ /* 0x000fe200000010ff */
[----:B------:R1:W-:Y:S01]  /*5f70*/  STS [R158+0x16400], R0 ;  /* 0x016400009e007388 */ /* 0x0003e20000000800 */
[----:B------:R-:W-:Y:S01]  /*5f80*/  F2FP.BF16.F32.PACK_AB R6, R6, R62 ;  /* 0x0000003e0606723e */ /* 0x000fe200000010ff */
[----:B------:R-:W-:Y:S02]  /*5f90*/  FMUL.FTZ R5, R5, R59 ;  /* 0x0000003b05057220 */ /* 0x000fe40000410000 */
[----:B------:R-:W-:Y:S03]  /*5fa0*/  STS [R153+-0x8000], R52 ;  /* 0xff80003499007388 */ /* 0x000fe60000000800 */
[----:B------:R-:W-:Y:S01]  /*5fb0*/  F2FP.BF16.F32.PACK_AB R5, R5, R58 ;  /* 0x0000003a0505723e */ /* 0x000fe200000010ff */
[----:B------:R-:W-:Y:S04]  /*5fc0*/  STS [R153+-0x7c00], R21 ;  /* 0xff84001599007388 */ /* 0x000fe80000000800 */
[----:B------:R-:W-:Y:S04]  /*5fd0*/  STS [R157+-0x8000], R49 ;  /* 0xff8000319d007388 */ /* 0x000fe80000000800 */
[----:B------:R-:W-:Y:S04]  /*5fe0*/  STS [R157+-0x7c00], R22 ;  /* 0xff8400169d007388 */ /* 0x000fe80000000800 */
[----:B------:R-:W-:Y:S04]  /*5ff0*/  STS [R153+-0x6000], R12 ;  /* 0xffa0000c99007388 */ /* 0x000fe80000000800 */
[----:B------:R2:W-:Y:S01]  /*6000*/  STS [R153+-0x5c00], R2 ;  /* 0xffa4000299007388 */ /* 0x0005e20000000800 */
[----:B-1----:R-:W-:Y:S03]  /*6010*/  LOP3.LUT R0, R189, 0x30, R188, 0xf8, !PT ;  /* 0x00000030bd007812 */ /* 0x002fe600078ef8bc */
        /* <DEDUP_REMOVED lines=8> */
[----:B--2---:R-:W-:Y:S02]  /*60a0*/  LOP3.LUT R2, R0, 0x200, R193, 0xf8, !PT ;  /* 0x0000020000027812 */ /* 0x004fe400078ef8c1 */
        /* <DEDUP_REMOVED lines=102> */
[----:B------:R-:W-:Y:S02]  /*6710*/  MOV R170, R5 ;  /* 0x0000000500aa7202 */ /* 0x000fe40000000f00 */
[----:B------:R-:W-:Y:S02]  /*6720*/  LEA.HI.X.SX32 R4, R4, R51, 0x2, P0 ;  /* 0x0000003304047211 */ /* 0x000fe400000f16ff */
[-C--:B------:R-:W-:Y:S03]  /*6730*/  HMMA.16816.F32.BF16 R76, R32, R22.reuse, R76 ;  /* 0x00000016204c723c */ /* 0x080fe6000004184c */
[----:B------:R-:W-:Y:S05]  /*6740*/  MOV R171, R4 ;  /* 0x0000000400ab7202 */ /* 0x000fea0000000f00 */
[C---:B------:R-:W-:Y:S01]  /*6750*/  HMMA.16816.F32.BF16 R80, R12.reuse, R22, R80 ;  /* 0x000000160c50723c */ /* 0x040fe20000041850 */
[----:B------:R1:W-:Y:S07]  /*6760*/  STL.64 [R1+0x70], R170 ;  /* 0x000070aa01007387 */ /* 0x0003ee0000100a00 */
[-C--:B------:R-:W-:Y:S08]  /*6770*/  HMMA.16816.F32.BF16 R84, R12, R36.reuse, R84 ;  /* 0x000000240c54723c */ /* 0x080ff00000041854 */
[C---:B------:R-:W-:Y:S08]  /*6780*/  HMMA.16816.F32.BF16 R88, R32.reuse, R36, R88 ;  /* 0x000000242058723c */ /* 0x040ff00000041858 */
[-C--:B------:R-:W-:Y:S08]  /*6790*/  HMMA.16816.F32.BF16 R92, R32, R38.reuse, R92 ;  /* 0x00000026205c723c */ /* 0x080ff0000004185c */
[----:B------:R-:W-:Y:S01]  /*67a0*/  HMMA.16816.F32.BF16 R96, R12, R38, R96 ;  /* 0x000000260c60723c */ /* 0x000fe20000041860 */
[----:B------:R-:W-:Y:S08]  /*67b0*/  @!UPT UIADD3 URZ, UPT, UPT, URZ, URZ, URZ ;  /* 0x000000fffffff290 */ /* 0x000ff0000fffe0ff */
[----:B-1----:R-:W-:Y:S11]  /*67c0*/  BRA.U !UP0, `(.L_x_2279) ;  /* 0x0000000108787547 */ /* 0x002ff6000b800000 */
[----:B------:R-:W2:Y:S01]  /*67d0*/  LDL R64, [R1+0x98] ;  /* 0x0000980001407983 */ /* 0x000ea20000100800 */
[----:B------:R-:W-:Y:S03]  /*67e0*/  IADD3 R5, P0, PT, RZ, -UR26, RZ ;  /* 0x8000001aff057c10 */ /* 0x000fe6000ff1e0ff */
[----:B------:R-:W3:Y:S02]  /*67f0*/  LDL.LU R51, [R1+0x88] ;  /* 0x0000880001337983 */ /* 0x000ee40000300800 */
[----:B------:R-:W-:Y:S02]  /*6800*/  IMAD.X R4, RZ, RZ, ~UR31, P0 ;  /* 0x8000001fff047e24 */ /* 0x000fe400080e06ff */
[----:B------:R-:W4:Y:S03]  /*6810*/  LDL.LU R50, [R1+0x94] ;  /* 0x0000940001327983 */ /* 0x000f260000300800 */
[----:B------:R-:W-:Y:S04]  /*6820*/  SHF.R.S64 R6, R5, 0x1f, R4 ;  /* 0x0000001f05067819 */ /* 0x000fe80000001004 */
[----:B----4-:R-:W-:Y:S02]  /*6830*/  IADD3 R50, P0, PT, R6, R50, RZ ;  /* 0x0000003206327210 */ /* 0x010fe40007f1e0ff */
[----:B--2---:R-:W-:Y:S02]  /*6840*/  LOP3.LUT R5, R64, 0x1f8, RZ, 0xc0, !PT ;  /* 0x000001f840057812 */ /* 0x004fe400078ec0ff */
[----:B---3--:R-:W-:Y:S01]  /*6850*/  LEA.HI.X.SX32 R51, R4, R51, 0x1, P0 ;  /* 0x0000003304337211 */ /* 0x008fe200000f0eff */
[----:B------:R1:W-:Y:S01]  /*6860*/  STL [R1+0x94], R50 ;  /* 0x0000943201007387 */ /* 0x0003e20000100800 */
[----:B------:R-:W-:Y:S01]  /*6870*/  LOP3.LUT R5, R5, 0x38, R190, 0x78, !PT ;  /* 0x0000003805057812 */ /* 0x000fe200078e78be */
[----:B------:R-:W-:Y:S01]  /*6880*/  IMAD.MOV.U32 R12, RZ, RZ, R50 ;  /* 0x000000ffff0c7224 */ /* 0x000fe200078e0032 */
[----:B------:R-:W-:Y:S01]  /*6890*/  IADD3 R6, P0, PT, R50, UR6, RZ ;  /* 0x0000000632067c10 */ /* 0x000fe2000ff1e0ff */
[----:B------:R1:W-:Y:S01]  /*68a0*/  STL [R1+0x88], R51 ;  /* 0x0000883301007387 */ /* 0x0003e20000100800 */
[----:B------:R-:W-:Y:S01]  /*68b0*/  LOP3.LUT R5, R5, 0x1e00, R64, 0xf8, !PT ;  /* 0x00001e0005057812 */ /* 0x000fe200078ef840 */
[----:B------:R-:W-:Y:S01]  /*68c0*/  IMAD.MOV.U32 R13, RZ, RZ, R51 ;  /* 0x000000ffff0d7224 */ /* 0x000fe200078e0033 */
[----:B------:R-:W-:Y:S02]  /*68d0*/  IADD3.X R7, PT, PT, R51, UR7, RZ, P0, !PT ;  /* 0x0000000733077c10 */ /* 0x000fe400087fe4ff */
[----:B------:R-:W-:Y:S02]  /*68e0*/  LEA R8, R5, UR4, 0x1 ;  /* 0x0000000405087c11 */ /* 0x000fe4000f8e08ff */
[----:B------:R-:W-:Y:S03]  /*68f0*/  IADD3 R4, P0, PT, R6, UR6, RZ ;  /* 0x0000000606047c10 */ /* 0x000fe6000ff1e0ff */
[----:B------:R-:W-:Y:S01]  /*6900*/  @!PT LDS RZ, [RZ] ;  /* 0x00000000fffff984 */ /* 0x000fe20000000800 */
[----:B------:R-:W-:Y:S01]  /*6910*/  @!PT LDS RZ, [RZ] ;  /* 0x00000000fffff984 */ /* 0x000fe20000000800 */
[----:B------:R-:W-:Y:S01]  /*6920*/  @!PT LDS RZ, [RZ] ;  /* 0x00000000fffff984 */ /* 0x000fe20000000800 */
[----:B------:R1:W-:Y:S01]  /*6930*/  LDGSTS.E.BYPASS.LTC128B.128 [R8+0x8000], desc[UR28][R12.64] ;  /* 0x080000000c087fae */ /* 0x0003e2000b981a1c */
[----:B------:R-:W-:Y:S02]  /*6940*/  IADD3.X R5, PT, PT, R7, UR7, RZ, P0, !PT ;  /* 0x0000000707057c10 */ /* 0x000fe400087fe4ff */
[----:B------:R-:W-:Y:S01]  /*6950*/  IADD3 R10, P0, PT, R4, UR6, RZ ;  /* 0x00000006040a7c10 */ /* 0x000fe2000ff1e0ff */
[----:B------:R1:W-:Y:S03]  /*6960*/  LDGSTS.E.BYPASS.LTC128B.128 [R8+0x9000], desc[UR28][R6.64] ;  /* 0x0900000006087fae */ /* 0x0003e6000b981a1c */
[----:B------:R-:W-:Y:S01]  /*6970*/  IADD3.X R11, PT, PT, R5, UR7, RZ, P0, !PT ;  /* 0x00000007050b7c10 */ /* 0x000fe200087fe4ff */
[----:B------:R1:W-:Y:S04]  /*6980*/  LDGSTS.E.BYPASS.LTC128B.128 [R8+0xa000], desc[UR28][R4.64] ;  /* 0x0a00000004087fae */ /* 0x0003e8000b981a1c */
[----:B------:R1:W-:Y:S04]  /*6990*/  LDGSTS.E.BYPASS.LTC128B.128 [R8+0xb000], desc[UR28][R10.64] ;  /* 0x0b0000000a087fae */ /* 0x0003e8000b981a1c */
[----:B------:R-:W0:Y:S02]  /*69a0*/  LDGDEPBAR ;  /* 0x00000000000079af */ /* 0x000e240000000000 */
.L_x_2279:
[----:B------:R-:W-:Y:S01]  /*69b0*/  LDSM.16.M88.4 R32, [R148+0x14000] ;  /* 0x014000009420783b */ /* 0x000fe20000000200 */
[--C-:B------:R-:W-:Y:S01]  /*69c0*/  IMAD.IADD R141, R148, 0x1, R181.reuse ;  /* 0x00000001948d7824 */ /* 0x100fe200078e02b5 */
[----:B------:R-:W-:Y:S01]  /*69d0*/  IADD3 R140, PT, PT, R187, R148, R181 ;  /* 0x00000094bb8c7210 */ /* 0x000fe20007ffe0b5 */
[----:B------:R-:W-:Y:S01]  /*69e0*/  IMAD.MOV.U32 R177, RZ, RZ, 0x4 ;  /* 0x00000004ffb17424 */ /* 0x000fe200078e00ff */
[----:B------:R-:W2:Y:S01]  /*69f0*/  LDSM.16.MT88.4 R16, [R0+0xc000] ;  /* 0x00c000000010783b */ /* 0x000ea20000004200 */
[----:B------:R-:W-:Y:S01]  /*6a00*/  PLOP3.LUT P1, PT, PT, PT, UP0, 0x80, 0x8 ;  /* 0x000000000008781c */ /* 0x000fe20003f2f008 */
[----:B------:R-:W-:Y:S01]  /*6a10*/  ULOP3.LUT UR34, UR33, 0x1, URZ, 0xc0, !UPT ;  /* 0x0000000121227892 */ /* 0x000fe2000f8ec0ff */
[----:B------:R-:W-:Y:S01]  /*6a20*/  SHF.R.U32.HI R176, RZ, 0x2, R190 ;  /* 0x00000002ffb07819 */ /* 0x000fe200000116be */
[----:B------:R-:W3:Y:S01]  /*6a30*/  LDSM.16.M88.4 R28, [R148+0x16000] ;  /* 0x01600000941c783b */ /* 0x000ee20000000200 */
[----:B------:R-:W-:Y:S01]  /*6a40*/  LOP3.LUT R175, R188, 0x30, RZ, 0xc0, !PT ;  /* 0x00000030bcaf7812 */ /* 0x000fe200078ec0ff */
[----:B------:R-:W-:Y:S02]  /*6a50*/  UISETP.NE.U32.AND UP1, UPT, UR34, 0x1, UPT ;  /* 0x000000012200788c */ /* 0x000fe4000bf25070 */
[----:B------:R-:W4:Y:S01]  /*6a60*/  LDSM.16.MT88.4 R36, [R3+0xc000] ;  /* 0x00c000000324783b */ /* 0x000f220000004200 */
[----:B------:R-:W-:Y:S01]  /*6a70*/  LOP3.LUT R175, R175, 0x7, R176, 0xf8, !PT ;  /* 0x00000007afaf7812 */ /* 0x000fe200078ef8b0 */
[----:B------:R-:W-:Y:S02]  /*6a80*/  @UP0 UIADD3 UR36, UP2, UPT, UR38, -0x200, URZ ;  /* 0xfffffe0026240890 */ /* 0x000fe4000ff5e0ff */
[----:B------:R-:W5:Y:S01]  /*6a90*/  LDL R174, [R1+0xa8] ;  /* 0x0000a80001ae7983 */ /* 0x000f620000100800 */
[----:B------:R-:W-:Y:S02]  /*6aa0*/  UIADD3 UR37, UPT, UPT, UR33, -0x1, URZ ;  /* 0xffffffff21257890 */ /* 0x000fe4000fffe0ff */
[----:B------:R-:W-:Y:S01]  /*6ab0*/  @UP0 UIADD3.X UR34, UPT, UPT, UR39, -0x1, URZ, UP2, !UPT ;  /* 0xffffffff27220890 */ /* 0x000fe200097fe4ff */
        /* <DEDUP_REMOVED lines=8> */
[----:B------:R-:W-:Y:S01]  /*6b40*/  LDSM.16.MT88.4 R56, [R0+0xd000] ;  /* 0x00d000000038783b */ /* 0x000fe20000004200 */
[C---:B---3--:R-:W-:Y:S03]  /*6b50*/  HMMA.16816.F32.BF16 R8, R28.reuse, R16, RZ ;  /* 0x000000101c08723c */ /* 0x048fe600000418ff */
[----:B------:R-:W-:Y:S04]  /*6b60*/  LDSM.16.M88.4 R60, [R141+0x16000] ;  /* 0x016000008d3c783b */ /* 0x000fe80000000200 */
[----:B------:R-:W-:Y:S01]  /*6b70*/  LDSM.16.MT88.4 R64, [R3+0xd000] ;  /* 0x00d000000340783b */ /* 0x000fe20000004200 */
[-C--:B------:R-:W-:Y:S03]  /*6b80*/  HMMA.16816.F32.BF16 R12, R28, R18.reuse, RZ ;  /* 0x000000121c0c723c */ /* 0x080fe600000418ff */
[----:B------:R-:W-:Y:S04]  /*6b90*/  LDSM.16.MT88.4 R132, [R0+0xd800] ;  /* 0x00d800000084783b */ /* 0x000fe80000004200 */
[----:B------:R-:W-:Y:S01]  /*6ba0*/  LDSM.16.M88.4 R136, [R140+0x16000] ;  /* 0x016000008c88783b */ /* 0x000fe20000000200 */
[C---:B------:R-:W-:Y:S08]  /*6bb0*/  HMMA.16816.F32.BF16 R16, R32.reuse, R18, RZ ;  /* 0x000000122010723c */ /* 0x040ff000000418ff */
        /* <DEDUP_REMOVED lines=52> */
[----:B------:R-:W2:Y:S03]  /*6f00*/  LDSM.16.M88.4 R52, [R149+0x1a000] ;  /* 0x01a000009534783b */ /* 0x000ea60000000200 */
        /* <DEDUP_REMOVED lines=13> */
[----:B------:R-:W-:Y:S03]  /*6fe0*/  LDSM.16.MT88.4 R56, [R0+0xf000] ;  /* 0x00f000000038783b */ /* 0x000fe60000004200 */
[C---:B------:R-:W-:Y:S01]  /*6ff0*/  LEA.HI.X.SX32 R147, R169.reuse, R151, 0x5, P0 ;  /* 0x00000097a9937211 */ /* 0x040fe200000f2eff */
[----:B------:R-:W4:Y:S01]  /*7000*/  LDSM.16.M88.4 R40, [R141+0x18000] ;  /* 0x018000008d28783b */ /* 0x000f220000000200 */
[C---:B------:R-:W-:Y:S02]  /*7010*/  LEA R144, P0, R169.reuse, R146, 0x5 ;  /* 0x00000092a9907211 */ /* 0x040fe400078028ff */
[-C--:B-1----:R-:W-:Y:S05]  /*7020*/  HMMA.16816.F32.BF16 R4, R44, R48.reuse, R4 ;  /* 0x000000302c04723c */ /* 0x082fea0000041804 */
        /* <DEDUP_REMOVED lines=23> */
[----:B------:R-:W3:Y:S03]  /*71a0*/  LDSM.16.M88.4 R36, [R140+0x18000] ;  /* 0x018000008c24783b */ /* 0x000ee60000000200 */
[-C--:B----4-:R-:W-:Y:S05]  /*71b0*/  HMMA.16816.F32.BF16 R4, R40, R56.reuse, R4 ;  /* 0x000000382804723c */ /* 0x090fea0000041804 */
[C---:B------:R-:W-:Y:S02]  /*71c0*/  LEA.HI.X.SX32 R133, R169.reuse, R167, 0x5, P0 ;  /* 0x000000a7a9857211 */ /* 0x040fe400000f2eff */
[C---:B------:R-:W-:Y:S01]  /*71d0*/  LEA R66, P0, R169.reuse, R132, 0x5 ;  /* 0x00000084a9427211 */ /* 0x040fe200078028ff */
[C---:B-1----:R-:W-:Y:S04]  /*71e0*/  HMMA.16816.F32.BF16 R8, R48.reuse, R56, R8 ;  /* 0x000000383008723c */ /* 0x042fe80000041808 */
[C---:B------:R-:W-:Y:S02]  /*71f0*/  LEA.HI.X.SX32 R67, R169.reuse, R133, 0x5, P0 ;  /* 0x00000085a9437211 */ /* 0x040fe400000f2eff */
[C---:B------:R-:W-:Y:S02]  /*7200*/  LEA R64, P0, R169.reuse, R66, 0x5 ;  /* 0x00000042a9407211 */ /* 0x040fe400078028ff */
[-C--:B------:R-:W-:Y:S03]  /*7210*/  HMMA.16816.F32.BF16 R12, R48, R58.reuse, R12 ;  /* 0x0000003a300c723c */ /* 0x080fe6000004180c */
[----:B------:R-:W-:Y:S01]  /*7220*/  LEA.HI.X.SX32 R65, R169, R67, 0x5, P0 ;  /* 0x00000043a9417211 */ /* 0x000fe200000f2eff */
[----:B--2---:R-:W-:Y:S04]  /*7230*/  IMAD.IADD R0, R181, 0x1, R180 ;  /* 0x00000001b5007824 */ /* 0x004fe800078e02b4 */
[C---:B------:R-:W-:Y:S08]  /*7240*/  HMMA.16816.F32.BF16 R16, R40.reuse, R58, R16 ;  /* 0x0000003a2810723c */ /* 0x040ff00000041810 */
[-C--:B------:R-:W-:Y:S08]  /*7250*/  HMMA.16816.F32.BF16 R20, R40, R60.reuse, R20 ;  /* 0x0000003c2814723c */ /* 0x080ff00000041814 */
[C---:B------:R-:W-:Y:S08]  /*7260*/  HMMA.16816.F32.BF16 R24, R48.reuse, R60, R24 ;  /* 0x0000003c3018723c */ /* 0x040ff00000041818 */
[-C--:B------:R-:W-:Y:S08]  /*7270*/  HMMA.16816.F32.BF16 R28, R48, R62.reuse, R28 ;  /* 0x0000003e301c723c */ /* 0x080ff0000004181c */
[----:B------:R-:W-:Y:S01]  /*7280*/  HMMA.16816.F32.BF16 R32, R40, R62, R32 ;  /* 0x0000003e2820723c */ /* 0x000fe20000041820 */
[----:B------:R-:W1:Y:S03]  /*7290*/  LDSM.16.MT88.4 R40, [R3+0xf800] ;  /* 0x00f800000328783b */ /* 0x000e660000004200 */
[C---:B------:R-:W-:Y:S04]  /*72a0*/  LEA R62, P0, R169.reuse, R64, 0x5 ;  /* 0x00000040a93e7211 */ /* 0x040fe800078028ff */
[-C--:B---3--:R-:W-:Y:S05]  /*72b0*/  HMMA.16816.F32.BF16 R4, R36, R44.reuse, R4 ;  /* 0x0000002c2404723c */ /* 0x088fea0000041804 */
[C---:B------:R-:W-:Y:S02]  /*72c0*/  LEA.HI.X.SX32 R63, R169.reuse, R65, 0x5, P0 ;  /* 0x00000041a93f7211 */ /* 0x040fe400000f2eff */
[----:B------:R-:W-:Y:S01]  /*72d0*/  LEA R60, P0, R169, R62, 0x5 ;  /* 0x0000003ea93c7211 */ /* 0x000fe200078028ff */
[C---:B------:R-:W-:Y:S04]  /*72e0*/  HMMA.16816.F32.BF16 R8, R52.reuse, R44, R8 ;  /* 0x0000002c3408723c */ /* 0x040fe80000041808 */
[----:B------:R-:W-:Y:S01]  /*72f0*/  @P1 IMAD.WIDE.U32 R44, R175, R177, UR38 ;  /* 0x00000026af2c1e25 */ /* 0x000fe2000f8e00b1 */
[C---:B------:R-:W-:Y:S01]  /*7300*/  LEA.HI.X.SX32 R61, R169.reuse, R63, 0x5, P0 ;  /* 0x0000003fa93d7211 */ /* 0x040fe200000f2eff */
[----:B------:R-:W-:Y:S01]  /*7310*/  @UP0 UMOV UR38, UR36 ;  /* 0x0000002400260c82 */ /* 0x000fe20008000000 */
[C---:B------:R-:W-:Y:S01]  /*7320*/  LEA R58, P0, R169.reuse, R60, 0x5 ;  /* 0x0000003ca93a7211 */ /* 0x040fe200078028ff */
[-C--:B------:R-:W-:Y:S01]  /*7330*/  HMMA.16816.F32.BF16 R12, R52, R46.reuse, R12 ;  /* 0x0000002e340c723c */ /* 0x080fe2000004180c */
[----:B-----5:R-:W2:Y:S01]  /*7340*/  @P1 LDG.E R174, desc[UR28][R44.64+-0x200] ;  /* 0xfffe001c2cae1981 */ /* 0x020ea2000c1e1900 */
[----:B------:R-:W-:Y:S01]  /*7350*/  @UP0 UMOV UR39, UR34 ;  /* 0x0000002200270c82 */ /* 0x000fe20008000000 */
[C---:B------:R-:W-:Y:S02]  /*7360*/  LEA.HI.X.SX32 R59, R169.reuse, R61, 0x5, P0 ;  /* 0x0000003da93b7211 */ /* 0x040fe400000f2eff */
[----:B------:R-:W3:Y:S01]  /*7370*/  @P1 LDG.E R173, desc[UR28][R44.64+-0x1e0] ;  /* 0xfffe201c2cad1981 */ /* 0x000ee2000c1e1900 */
        /* <DEDUP_REMOVED lines=89> */
[C---:B------:R-:W-:Y:S01]  /*7910*/  HMMA.16816.F32.BF16 R120, R32.reuse, R8, R120 ;  /* 0x000000082078723c */ /* 0x040fe20000041878 */
[----:B--2---:R-:W-:Y:S07]  /*7920*/  @P1 STL [R1+0xa8], R174 ;  /* 0x0000a8ae01001387 */ /* 0x004fee0000100800 */
[-C--:B------:R-:W-:Y:S01]  /*7930*/  HMMA.16816.F32.BF16 R124, R32, R10.reuse, R124 ;  /* 0x0000000a207c723c */ /* 0x080fe2000004187c */
[----:B------:R-:W-:Y:S04]  /*7940*/  LDSM.16.MT88.4 R32, [R0+0x2000] ;  /* 0x002000000020783b */ /* 0x000fe80000004200 */
[----:B---3--:R-:W-:Y:S03]  /*7950*/  @P1 STL [R1+0xa4], R173 ;  /* 0x0000a4ad01001387 */ /* 0x008fe60000100800 */
[----:B------:R-:W-:Y:S01]  /*7960*/  HMMA.16816.F32.BF16 R128, R20, R10, R128 ;  /* 0x0000000a1480723c */ /* 0x000fe20000041880 */
[----:B------:R-:W-:Y:S04]  /*7970*/  LDSM.16.MT88.4 R8, [R2+0x16000] ;  /* 0x016000000208783b */ /* 0x000fe80000004200 */
[----:B------:R-:W1:Y:S03]  /*7980*/  LDSM.16.MT88.4 R20, [R180+0x2000] ;  /* 0x00200000b414783b */ /* 0x000e660000004200 */
[-C--:B-----5:R-:W-:Y:S01]  /*7990*/  HMMA.16816.F32.BF16 R100, R12, R28.reuse, R100 ;  /* 0x0000001c0c64723c */ /* 0x0a0fe20000041864 */
[----:B----4-:R-:W-:Y:S04]  /*79a0*/  @P1 STL [R1+0xa0], R172 ;  /* 0x0000a0ac01001387 */ /* 0x010fe80000100800 */
[----:B------:R-:W-:Y:S03]  /*79b0*/  @P1 STL [R1+0x9c], R168 ;  /* 0x00009ca801001387 */ /* 0x000fe60000100800 */
        /* <DEDUP_REMOVED lines=65> */
.L_x_2277:
[----:B-1----:R-:W2:Y:S01]  /*7dd0*/  LDL.LU R9, [R1+0x98] ;  /* 0x0000980001097983 */ /* 0x002ea20000300800 */
[C---:B------:R-:W-:Y:S01]  /*7de0*/  IMAD.SHL.U32 R0, R190.reuse, 0x10, RZ ;  /* 0x00000010be007824 */ /* 0x040fe200078e00ff */
[----:B------:R-:W1:Y:S01]  /*7df0*/  LDCU.64 UR12, c[0x0][0x5a8] ;  /* 0x0000b500ff0c77ac */ /* 0x000e620008000a00 */
[C---:B------:R-:W-:Y:S01]  /*7e00*/  IMAD.SHL.U32 R2, R190.reuse, 0x20, RZ ;  /* 0x00000020be027824 */ /* 0x040fe200078e00ff */
[----:B------:R-:W-:Y:S01]  /*7e10*/  SHF.R.U32.HI R4, RZ, 0x4, R190 ;  /* 0x00000004ff047819 */ /* 0x000fe200000116be */
[----:B------:R-:W-:Y:S01]  /*7e20*/  IMAD.SHL.U32 R3, R190, 0x2, RZ ;  /* 0x00000002be037824 */ /* 0x000fe200078e00ff */
[----:B------:R-:W-:Y:S01]  /*7e30*/  LOP3.LUT R0, R0, 0x1c0, RZ, 0xc0, !PT ;  /* 0x000001c000007812 */ /* 0x000fe200078ec0ff */
[----:B------:R-:W3:Y:S01]  /*7e40*/  LDCU UR5, c[0x0][0x500] ;  /* 0x0000a000ff0577ac */ /* 0x000ee20008000800 */
[----:B------:R-:W-:Y:S01]  /*7e50*/  LOP3.LUT R2, R2, 0xc00, RZ, 0xc0, !PT ;  /* 0x00000c0002027812 */ /* 0x000fe200078ec0ff */
[----:B------:R-:W-:Y:S01]  /*7e60*/  IMAD.MOV.U32 R185, RZ, RZ, RZ ;  /* 0x000000ffffb97224 */ /* 0x000fe200078e00ff */
[--C-:B------:R-:W-:Y:S01]  /*7e70*/  LOP3.LUT R0, R0, 0x38, R3.reuse, 0xf8, !PT ;  /* 0x0000003800007812 */ /* 0x100fe200078ef803 */
[----:B------:R-:W-:Y:S01]  /*7e80*/  UMOV UR37, UR20 ;  /* 0x0000001400257c82 */ /* 0x000fe20008000000 */
[----:B------:R-:W-:Y:S01]  /*7e90*/  LOP3.LUT R3, R2, 0x6, R3, 0xf8, !PT ;  /* 0x0000000602037812 */ /* 0x000fe200078ef803 */
[----:B------:R-:W4:Y:S01]  /*7ea0*/  LDCU.64 UR6, c[0x0][0x5b0] ;  /* 0x0000b600ff0677ac */ /* 0x000f220008000a00 */
[----:B------:R-:W-:Y:S01]  /*7eb0*/  LOP3.LUT R0, R0, 0x8, R4, 0x78, !PT ;  /* 0x0000000800007812 */ /* 0x000fe200078e7804 */
[----:B------:R-:W-:Y:S01]  /*7ec0*/  IMAD.MOV.U32 R4, RZ, RZ, 0x20 ;  /* 0x00000020ff047424 */ /* 0x000fe200078e00ff */
[----:B------:R-:W-:-:S02]  /*7ed0*/  R2P PR, R190, 0x18 ;  /* 0x00000018be007804 */ /* 0x000fc40000000000 */
[----:B------:R-:W-:Y:S02]  /*7ee0*/  LOP3.LUT R5, R3, R0, RZ, 0xfc, !PT ;  /* 0x0000000003057212 */ /* 0x000fe400078efcff */
[----:B-1----:R-:W-:Y:S01]  /*7ef0*/  MOV R2, UR12 ;  /* 0x0000000c00027c02 */ /* 0x002fe20008000f00 */
[----:B------:R-:W-:Y:S01]  /*7f00*/  UIMAD UR13, UR37, UR13, URZ ;  /* 0x0000000d250d72a4 */ /* 0x000fe2000f8e02ff */
[----:B------:R-:W-:Y:S01]  /*7f10*/  SEL R4, R4, 0xffffffe0, !P3 ;  /* 0xffffffe004047807 */ /* 0x000fe20005800000 */
[----:B------:R-:W-:Y:S01]  /*7f20*/  USHF.L.U32 UR12, UR30, 0x7, URZ ;  /* 0x000000071e0c7899 */ /* 0x000fe200080006ff */
[----:B------:R-:W-:Y:S01]  /*7f30*/  F2FP.BF16.F32.PACK_AB R68, R69, R68 ;  /* 0x000000444544723e */ /* 0x000fe200000010ff */
[----:B------:R-:W-:-:S04]  /*7f40*/  IMAD.WIDE.U32 R2, R2, UR37, R184 ;  /* 0x0000002502027c25 */ /* 0x000fc8000f8e00b8 */
[----:B---3--:R-:W-:Y:S01]  /*7f50*/  FMUL.FTZ R100, R100, UR5 ;  /* 0x0000000564647c20 */ /* 0x008fe20008410000 */
        /* <DEDUP_REMOVED lines=28> */
[----:B------:R-:W-:Y:S01]  /*8120*/  IADD3 R7, PT, PT, R3, UR13, RZ ;  /* 0x0000000d03077c10 */ /* 0x000fe2000fffe0ff */
        /* <DEDUP_REMOVED lines=13> */
[----:B----4-:R-:W-:Y:S01]  /*8200*/  IMAD.U32 R8, RZ, RZ, UR6 ;  /* 0x00000006ff087e24 */ /* 0x010fe2000f8e00ff */
[----:B------:R-:W-:Y:S01]  /*8210*/  F2FP.BF16.F32.PACK_AB R18, R18, R110 ;  /* 0x0000006e1212723e */ /* 0x000fe200000010ff */
[----:B------:R-:W-:Y:S01]  /*8220*/  UIMAD UR7, UR37, UR7, URZ ;  /* 0x00000007250772a4 */ /* 0x000fe2000f8e02ff */
[----:B------:R-:W-:Y:S01]  /*8230*/  F2FP.BF16.F32.PACK_AB R17, R17, R116 ;  /* 0x000000741111723e */ /* 0x000fe200000010ff */
[----:B------:R-:W-:Y:S01]  /*8240*/  ULEA.HI.X.SX32 UR35, UR35, UR5, 0x1, UP0 ;  /* 0x0000000523237291 */ /* 0x000fe200080f0eff */
[----:B------:R-:W-:-:S02]  /*8250*/  F2FP.BF16.F32.PACK_AB R16, R16, R118 ;  /* 0x000000761010723e */ /* 0x000fc400000010ff */
[----:B------:R-:W-:Y:S02]  /*8260*/  F2FP.BF16.F32.PACK_AB R128, R129, R128 ;  /* 0x000000808180723e */ /* 0x000fe400000010ff */
        /* <DEDUP_REMOVED lines=20> */
[----:B--2---:R-:W-:-:S04]  /*83b0*/  LOP3.LUT R0, R9, 0x1f8, RZ, 0xc0, !PT ;  /* 0x000001f809007812 */ /* 0x004fc800078ec0ff */
[--C-:B------:R-:W-:Y:S02]  /*83c0*/  LOP3.LUT R0, R0, 0x38, R190.reuse, 0x78, !PT ;  /* 0x0000003800007812 */ /* 0x100fe400078e78be */
[----:B------:R-:W-:Y:S02]  /*83d0*/  SHF.R.U32.HI R190, RZ, 0x3, R190 ;  /* 0x00000003ffbe7819 */ /* 0x000fe400000116be */
[----:B------:R-:W-:Y:S01]  /*83e0*/  LOP3.LUT R20, R0, 0x1e00, R9, 0xf8, !PT ;  /* 0x00001e0000147812 */ /* 0x000fe200078ef809 */
[----:B------:R-:W-:Y:S01]  /*83f0*/  IMAD.WIDE.U32 R8, R8, UR37, R184 ;  /* 0x0000002508087c25 */ /* 0x000fe2000f8e00b8 */
[----:B------:R-:W-:Y:S01]  /*8400*/  LEA R0, R5, UR4, 0x1 ;  /* 0x0000000405007c11 */ /* 0x000fe2000f8e08ff */
[----:B------:R-:W-:Y:S03]  /*8410*/  BAR.SYNC.DEFER_BLOCKING 0x0 ;  /* 0x0000000000007b1d */ /* 0x000fe60000010000 */
[C---:B------:R-:W-:Y:S01]  /*8420*/  IADD3 R5, PT, PT, R0.reuse, 0xc000, RZ ;  /* 0x0000c00000057810 */ /* 0x040fe20007ffe0ff */
[----:B------:R-:W-:-:S02]  /*8430*/  VIADD R2, R0, 0xc040 ;  /* 0x0000c04000027836 */ /* 0x000fc40000000000 */
[----:B------:R-:W-:Y:S02]  /*8440*/  IMAD.IADD R3, R4, 0x1, R0 ;  /* 0x0000000104037824 */ /* 0x000fe400078e0200 */
[----:B------:R-:W-:-:S05]  /*8450*/  @P4 VIADD R2, R5, 0xffffffc0 ;  /* 0xffffffc005024836 */ /* 0x000fca0000000000 */
[----:B------:R-:W-:Y:S01]  /*8460*/  IADD3 R4, PT, PT, R4, R2, RZ ;  /* 0x0000000204047210 */ /* 0x000fe20007ffe0ff */
[----:B------:R-:W-:Y:S04]  /*8470*/  STS [R0+0xc000], R15 ;  /* 0x00c0000f00007388 */ /* 0x000fe80000000800 */
[----:B------:R1:W-:Y:S04]  /*8480*/  STS [R0+0xc400], R14 ;  /* 0x00c4000e00007388 */ /* 0x0003e80000000800 */
[----:B------:R-:W-:Y:S04]  /*8490*/  STS [R3+0xc000], R11 ;  /* 0x00c0000b03007388 */ /* 0x000fe80000000800 */
[----:B------:R2:W-:Y:S04]  /*84a0*/  STS [R3+0xc400], R10 ;  /* 0x00c4000a03007388 */ /* 0x0005e80000000800 */
[----:B------:R-:W-:Y:S04]  /*84b0*/  STS [R0+0xe000], R13 ;  /* 0x00e0000d00007388 */ /* 0x000fe80000000800 */
[----:B------:R3:W-:Y:S04]  /*84c0*/  STS [R0+0xe400], R12 ;  /* 0x00e4000c00007388 */ /* 0x0007e80000000800 */
[----:B------:R-:W-:Y:S04]  /*84d0*/  STS [R3+0xe000], R19 ;  /* 0x00e0001303007388 */ /* 0x000fe80000000800 */
[----:B------:R-:W-:Y:S01]  /*84e0*/  STS [R3+0xe400], R18 ;  /* 0x00e4001203007388 */ /* 0x000fe20000000800 */
[----:B-1----:R-:W1:Y:S03]  /*84f0*/  LDC.64 R14, c[0x0][0x5d8] ;  /* 0x00017600ff0e7b82 */ /* 0x002e660000000a00 */
[----:B------:R-:W-:Y:S04]  /*8500*/  STS [R2], R17 ;  /* 0x0000001102007388 */ /* 0x000fe80000000800 */
[----:B------:R4:W-:Y:S01]  /*8510*/  STS [R2+0x400], R16 ;  /* 0x0004001002007388 */ /* 0x0009e20000000800 */
[----:B--2---:R-:W2:Y:S03]  /*8520*/  LDC.64 R10, c[0x0][0x5c0] ;  /* 0x00017000ff0a7b82 */ /* 0x004ea60000000a00 */
[----:B------:R-:W-:Y:S04]  /*8530*/  STS [R4], R128 ;  /* 0x0000008004007388 */ /* 0x000fe80000000800 */
[----:B------:R-:W-:Y:S01]  /*8540*/  STS [R4+0x400], R130 ;  /* 0x0004008204007388 */ /* 0x000fe20000000800 */
[----:B---3--:R-:W3:Y:S03]  /*8550*/  LDC.64 R12, c[0x0][0x5c8] ;  /* 0x00017200ff0c7b82 */ /* 0x008ee60000000a00 */
[----:B------:R-:W-:Y:S04]  /*8560*/  STS [R2+0x2000], R121 ;  /* 0x0020007902007388 */ /* 0x000fe80000000800 */
        /* <DEDUP_REMOVED lines=16> */
[----:B-----5:R-:W-:-:S03]  /*8670*/  LEA R0, R20, UR4, 0x1 ;  /* 0x0000000414007c11 */ /* 0x020fc6000f8e08ff */
        /* <DEDUP_REMOVED lines=9> */
[----:B-----5:R-:W-:Y:S01]  /*8710*/  IMAD.MOV.U32 R4, RZ, RZ, R2 ;  /* 0x000000ffff047224 */ /* 0x020fe200078e0002 */
[----:B------:R-:W-:Y:S01]  /*8720*/  MOV R2, R8 ;  /* 0x0000000800027202 */ /* 0x000fe20000000f00 */
[----:B------:R-:W-:Y:S01]  /*8730*/  VIADD R3, R9, UR7 ;  /* 0x0000000709037c36 */ /* 0x000fe20008000000 */
[----:B------:R-:W1:Y:S01]  /*8740*/  LDS.128 R44, [R0+0xc000] ;  /* 0x00c00000002c7984 */ /* 0x000e620000000c00 */
[----:B------:R-:W2:Y:S01]  /*8750*/  LDCU.128 UR4, c[0x0][0x560] ;  /* 0x0000ac00ff0477ac */ /* 0x000ea20008000c00 */
[----:B------:R-:W-:Y:S02]  /*8760*/  IMAD R6, R11, UR12, R6 ;  /* 0x0000000c0b067c24 */ /* 0x000fe4000f8e0206 */
[----:B------:R-:W5:Y:S01]  /*8770*/  LDS.128 R40, [R0+0xd000] ;  /* 0x00d0000000287984 */ /* 0x000f620000000c00 */
[----:B------:R-:W-:-:S03]  /*8780*/  IMAD.WIDE.U32 R4, R10, UR12, R4 ;  /* 0x0000000c0a047c25 */ /* 0x000fc6000f8e0004 */
[----:B------:R-:W5:Y:S01]  /*8790*/  LDS.128 R36, [R0+0xe000] ;  /* 0x00e0000000247984 */ /* 0x000f620000000c00 */
[----:B----4-:R-:W-:-:S03]  /*87a0*/  IMAD.WIDE.U32 R8, R16, UR23, R2 ;  /* 0x0000001710087c25 */ /* 0x010fc6000f8e0002 */
[----:B------:R-:W4:Y:S01]  /*87b0*/  LDS.128 R32, [R0+0xf000] ;  /* 0x00f0000000207984 */ /* 0x000f220000000c00 */
[----:B------:R-:W-:Y:S02]  /*87c0*/  IMAD.IADD R3, R5, 0x1, R6 ;  /* 0x0000000105037824 */ /* 0x000fe400078e0206 */
[----:B------:R-:W-:Y:S01]  /*87d0*/  IMAD R5, R17, UR23, R9 ;  /* 0x0000001711057c24 */ /* 0x000fe2000f8e0209 */
[----:B------:R-:W4:Y:S01]  /*87e0*/  LDS.128 R28, [R0+0x10000] ;  /* 0x01000000001c7984 */ /* 0x000f220000000c00 */
[----:B------:R-:W-:Y:S01]  /*87f0*/  IMAD.MOV.U32 R2, RZ, RZ, R4 ;  /* 0x000000ffff027224 */ /* 0x000fe200078e0004 */
[----:B------:R-:W-:Y:S01]  /*8800*/  MOV R4, R8 ;  /* 0x0000000800047202 */ /* 0x000fe20000000f00 */
[----:B---3--:R-:W-:Y:S01]  /*8810*/  IMAD R9, R12, UR35, RZ ;  /* 0x000000230c097c24 */ /* 0x008fe2000f8e02ff */
[----:B------:R-:W3:Y:S01]  /*8820*/  LDS.128 R24, [R0+0x11000] ;  /* 0x0110000000187984 */ /* 0x000ee20000000c00 */
[----:B------:R-:W-:-:S03]  /*8830*/  IMAD.WIDE.U32 R6, R190, R10, R2 ;  /* 0x0000000abe067225 */ /* 0x000fc600078e0002 */
[----:B------:R-:W3:Y:S01]  /*8840*/  LDS.128 R20, [R0+0x12000] ;  /* 0x0120000000147984 */ /* 0x000ee20000000c00 */
[----:B------:R-:W-:Y:S01]  /*8850*/  IMAD R9, R13, UR12, R9 ;  /* 0x0000000c0d097c24 */ /* 0x000fe2000f8e0209 */
[----:B--2---:R-:W-:Y:S01]  /*8860*/  LEA R2, P0, R6, UR4, 0x1 ;  /* 0x0000000406027c11 */ /* 0x004fe2000f8008ff */
[----:B------:R-:W-:Y:S01]  /*8870*/  IMAD.WIDE.U32 R4, R12, UR12, R4 ;  /* 0x0000000c0c047c25 */ /* 0x000fe2000f8e0004 */
[----:B------:R2:W3:Y:S03]  /*8880*/  LDS.128 R16, [R0+0x13000] ;  /* 0x0130000000107984 */ /* 0x0004e60000000c00 */
        /* <DEDUP_REMOVED lines=11> */
[----:B-----5:R5:W-:Y:S01]  /*8940*/  STG.E.128 desc[UR28][R8.64], R40 ;  /* 0x0000002808007986 */ /* 0x020be2000c101d1c */
[----:B--2---:R-:W-:-:S03]  /*8950*/  IMAD R0, R190, R13, R5 ;  /* 0x0000000dbe007224 */ /* 0x004fc600078e0205 */
[----:B------:R2:W-:Y:S01]  /*8960*/  STG.E.128 desc[UR28][R6.64], R36 ;  /* 0x0000002406007986 */ /* 0x0005e2000c101d1c */
[----:B------:R-:W-:-:S05]  /*8970*/  IMAD.X R11, R7, 0x1, R14, P2 ;  /* 0x00000001070b7824 */ /* 0x000fca00010e060e */
[----:B----4-:R4:W-:Y:S01]  /*8980*/  STG.E.128 desc[UR28][R10.64], R32 ;  /* 0x000000200a007986 */ /* 0x0109e2000c101d1c */
[----:B-1----:R-:W-:-:S04]  /*8990*/  LEA R2, P0, R4, UR6, 0x1 ;  /* 0x0000000604027c11 */ /* 0x002fc8000f8008ff */
[----:B------:R-:W-:Y:S01]  /*89a0*/  LEA.HI.X R3, R4, UR7, R0, 0x1, P0 ;  /* 0x0000000704037c11 */ /* 0x000fe200080f0c00 */
[C---:B-----5:R-:W-:Y:S01]  /*89b0*/  IMAD.SHL.U32 R9, R12.reuse, 0x40, RZ ;  /* 0x000000400c097824 */ /* 0x060fe200078e00ff */
        /* <DEDUP_REMOVED lines=8> */
[----:B---3--:R4:W-:Y:S04]  /*8a40*/  STG.E.128 desc[UR28][R8.64], R24 ;  /* 0x0000001808007986 */ /* 0x0089e8000c101d1c */
[----:B------:R4:W-:Y:S04]  /*8a50*/  STG.E.128 desc[UR28][R4.64], R20 ;  /* 0x0000001404007986 */ /* 0x0009e8000c101d1c */
[----:B------:R4:W-:Y:S02]  /*8a60*/  STG.E.128 desc[UR28][R6.64], R16 ;  /* 0x0000001006007986 */ /* 0x0009e4000c101d1c */
.L_x_2274:
        /* <DEDUP_REMOVED lines=10> */
.L_x_2282:
        /* <DEDUP_REMOVED lines=15> */
.L_x_2792:


//--------------------- .text._ZN5flash44flash_bwd_dq_dk_dv_loop_seqk_parallel_kernelI23Flash_bwd_kernel_traitsILi64ELi128ELi128ELi8ELi4ELi4ELi4ELb0ELb0EN7cutlass10bfloat16_tE19Flash_kernel_traitsILi64ELi128ELi128ELi8ES3_EELb1ELb0ELb0ELb1ELb0ELb0ELb0EEEvNS_16Flash_bwd_paramsE --------------------------
	.section	.text._ZN5flash44flash_bwd_dq_dk_dv_loop_seqk_parallel_kernelI23Flash_bwd_kernel_traitsILi64ELi128ELi128ELi8ELi4ELi4ELi4ELb0ELb0EN7cutlass10bfloat16_tE19Flash_kernel_traitsILi64ELi128ELi128ELi8ES3_EELb1ELb0ELb0ELb1ELb0ELb0ELb0EEEvNS_16Flash_bwd_paramsE,"ax",@progbits
	.align	128
        .global         _ZN5flash44flash_bwd_dq_dk_dv_loop_seqk_parallel_kernelI23Flash_bwd_kernel_traitsILi64ELi128ELi128ELi8ELi4ELi4ELi4ELb0ELb0EN7cutlass10bfloat16_tE19Flash_kernel_traitsILi64ELi128ELi128ELi8ES3_EELb1ELb0ELb0ELb1ELb0ELb0ELb0EEEvNS_16Flash_bwd_paramsE
        .type           _ZN5flash44flash_bwd_dq_dk_dv_loop_seqk_parallel_kernelI23Flash_bwd_kernel_traitsILi64ELi128ELi128ELi8ELi4ELi4ELi4ELb0ELb0EN7cutlass10bfloat16_tE19Flash_kernel_traitsILi64ELi128ELi128ELi8ES3_EELb1ELb0ELb0ELb1ELb0ELb0ELb0EEEvNS_16Flash_bwd_paramsE,@function
        .size           _ZN5flash44flash_bwd_dq_dk_dv_loop_seqk_parallel_kernelI23Flash_bwd_kernel_traitsILi64ELi128ELi128ELi8ELi4ELi4ELi4ELb0ELb0EN7cutlass10bfloat16_tE19Flash_kernel_traitsILi64ELi128ELi128ELi8ES3_EELb1ELb0ELb0ELb1ELb0ELb0ELb0EEEvNS_16Flash_bwd_paramsE,(.L_x_2793 - _ZN5flash44flash_bwd_dq_dk_dv_loop_seqk_parallel_kernelI23Flash_bwd_kernel_traitsILi64ELi128ELi128ELi8ELi4ELi4ELi4ELb0ELb0EN7cutlass10bfloat16_tE19Flash_kernel_traitsILi64ELi128ELi128ELi8ES3_EELb1ELb0ELb0ELb1ELb0ELb0ELb0EEEvNS_16Flash_bwd_paramsE)
        .other          _ZN5flash44flash_bwd_dq_dk_dv_loop_seqk_parallel_kernelI23Flash_bwd_kernel_traitsILi64ELi128ELi128ELi8ELi4ELi4ELi4ELb0ELb0EN7cutlass10bfloat16_tE19Flash_kernel_traitsILi64ELi128ELi128ELi8ES3_EELb1ELb0ELb0ELb1ELb0ELb0ELb0EEEvNS_16Flash_bwd_paramsE,@"STO_CUDA_ENTRY STV_DEFAULT"
_ZN5flash44flash_bwd_dq_dk_dv_loop_seqk_parallel_kernelI23Flash_bwd_kernel_traitsILi64ELi128ELi128ELi8ELi4ELi4ELi4ELb0ELb0EN7cutlass10bfloat16_tE19Flash_kernel_traitsILi64ELi128ELi128ELi8ES3_EELb1ELb0ELb0ELb1ELb0ELb0ELb0EEEvNS_16Flash_bwd_paramsE:
.text._ZN5flash44flash_bwd_dq_dk_dv_loop_seqk_parallel_kernelI23Flash_bwd_kernel_traitsILi64ELi128ELi128ELi8ELi4ELi4ELi4ELb0ELb0EN7cutlass10bfloat16_tE19Flash_kernel_traitsILi64ELi128ELi128ELi8ES3_EELb1ELb0ELb0ELb1ELb0ELb0ELb0EEEvNS_16Flash_bwd_paramsE:
        /* <DEDUP_REMOVED lines=38> */
.L_x_2370:
        /* <DEDUP_REMOVED lines=54> */
.L_x_2283:
        /* <DEDUP_REMOVED lines=37> */
.L_x_2285:
[----:B------:R-:W2:Y:S01]  /*0810*/  LDCU.64 UR14, c[0x0][0x3b8] ;  /* 0x00007700ff0e77ac */ /* 0x000ea20008000a00 */
[----:B------:R-:W-:-:S05]  /*0820*/  IADD3 R2, PT, PT, R35, UR27, RZ ;  /* 0x0000001b23027c10 */ /* 0x000fca000fffe0ff */
[C---:B--2---:R-:W-:Y:S02]  /*0830*/  IMAD R0, R2.reuse, UR15, RZ ;  /* 0x0000000f02007c24 */ /* 0x044fe4000f8e02ff */
[----:B------:R-:W-:-:S05]  /*0840*/  IMAD.WIDE.U32 R2, R2, UR14, RZ ;  /* 0x0000000e02027c25 */ /* 0x000fca000f8e00ff */
[----:B------:R-:W-:Y:S02]  /*0850*/  IADD3 R22, PT, PT, R3, R0, RZ ;  /* 0x0000000003167210 */ /* 0x000fe40007ffe0ff */
[----:B------:R-:W-:-:S07]  /*0860*/  MOV R21, R2 ;  /* 0x0000000200157202 */ /* 0x000fce0000000f00 */
.L_x_2286:
        /* <DEDUP_REMOVED lines=47> */
.L_x_2287:
[----:B------:R-:W2:Y:S01]  /*0b60*/  LDCU.64 UR12, c[0x0][0x3c0] ;  /* 0x00007800ff0c77ac */ /* 0x000ea20008000a00 */
[----:B------:R-:W-:-:S05]  /*0b70*/  IADD3 R0, PT, PT, R35, UR27, RZ ;  /* 0x0000001b23007c10 */ /* 0x000fca000fffe0ff */
[C---:B--2---:R-:W-:Y:S02]  /*0b80*/  IMAD R4, R0.reuse, UR13, RZ ;  /* 0x0000000d00047c24 */ /* 0x044fe4000f8e02ff */
[----:B------:R-:W-:-:S05]  /*0b90*/  IMAD.WIDE.U32 R2, R0, UR12, RZ ;  /* 0x0000000c00027c25 */ /* 0x000fca000f8e00ff */
[----:B------:R-:W-:Y:S02]  /*0ba0*/  IADD3 R26, PT, PT, R3, R4, RZ ;  /* 0x00000004031a7210 */ /* 0x000fe40007ffe0ff */
[----:B------:R-:W-:Y:S02]  /*0bb0*/  MOV R24, R2 ;  /* 0x0000000200187202 */ /* 0x000fe40000000f00 */
.L_x_2288:
        /* <DEDUP_REMOVED lines=29> */
.L_x_2289:
[----:B------:R-:W-:Y:S02]  /*0d90*/  UIMAD.WIDE.U32 UR50, UR46, UR10, URZ ;  /* 0x0000000a2e3272a5 */ /* 0x000fe4000f8e00ff */
[----:B------:R-:W-:-:S04]  /*0da0*/  UIMAD UR45, UR47, UR10, URZ ;  /* 0x0000000a2f2d72a4 */ /* 0x000fc8000f8e02ff */
[----:B------:R-:W-:-:S12]  /*0db0*/  UIADD3 UR45, UPT, UPT, UR51, UR45, URZ ;  /* 0x0000002d332d7290 */ /* 0x000fd8000fffe0ff */
.L_x_2290:
        /* <DEDUP_REMOVED lines=20> */
.L_x_2291:
[----:B------:R-:W2:Y:S01]  /*0f00*/  LDCU UR46, c[0x0][0x434] ;  /* 0x00008680ff2e77ac */ /* 0x000ea20008000800 */
[----:B------:R-:W-:-:S04]  /*0f10*/  UIMAD UR4, UR36, UR35, UR24 ;  /* 0x00000023240472a4 */ /* 0x000fc8000f8e0218 */
[----:B--2---:R-:W-:Y:S02]  /*0f20*/  UIMAD UR46, UR4, UR46, URZ ;  /* 0x0000002e042e72a4 */ /* 0x004fe4000f8e02ff */
.L_x_2292:
        /* <DEDUP_REMOVED lines=11> */
.L_x_2293:
[----:B------:R-:W2:Y:S01]  /*0fe0*/  LDCU UR47, c[0x0][0x444] ;  /* 0x00008880ff2f77ac */ /* 0x000ea20008000800 */
[----:B------:R-:W-:-:S04]  /*0ff0*/  UIMAD UR4, UR36, UR35, UR24 ;  /* 0x00000023240472a4 */ /* 0x000fc8000f8e0218 */
[----:B--2---:R-:W-:-:S12]  /*1000*/  UIMAD UR47, UR4, UR47, URZ ;  /* 0x0000002f042f72a4 */ /* 0x004fd8000f8e02ff */
.L_x_2294:
        /* <DEDUP_REMOVED lines=28> */
[----:B------:R-:W-:Y:S01]  /*11d0*/  USHF.R.S32.HI UR42, URZ, 0x1f, UR9 ;  /* 0x0000001fff2a7899 */ /* 0x000fe20008011409 */
[C---:B------:R-:W-:Y:S01]  /*11e0*/  VIADD R30, R28.reuse, 0x20 ;  /* 0x000000201c1e7836 */ /* 0x040fe20000000000 */
        /* <DEDUP_REMOVED lines=26> */
[----:B------:R-:W-:-:S03]  /*1390*/  IMAD R3, R17, UR24, R3 ;  /* 0x0000001811037c24 */ /* 0x000fc6000f8e0203 */
[----:B------:R-:W-:Y:S01]  /*13a0*/  IADD3.X R7, PT, PT, R6, UR42, R0, P1, P0 ;  /* 0x0000002a06077c10 */ /* 0x000fe20008fe0400 */
[----:B------:R-:W-:Y:S01]  /*13b0*/  IMAD R6, R28, R15, R5 ;  /* 0x0000000f1c067224 */ /* 0x000fe200078e0205 */
[----:B--2---:R-:W-:Y:S01]  /*13c0*/  LEA R250, P1, R4, UR10, 0x1 ;  /* 0x0000000a04fa7c11 */ /* 0x004fe2000f8208ff */
[----:B------:R-:W-:Y:S01]  /*13d0*/  IMAD.U32 R0, RZ, RZ, UR49 ;  /* 0x00000031ff007e24 */ /* 0x000fe2000f8e00ff */
[----:B------:R-:W-:Y:S01]  /*13e0*/  IADD3 R5, P0, PT, R8, UR49, RZ ;  /* 0x0000003108057c10 */ /* 0x000fe2000ff1e0ff */
[----:B------:R-:W2:Y:S01]  /*13f0*/  LDCU.64 UR42, c[0x0][0x420] ;  /* 0x00008400ff2a77ac */ /* 0x000ea20008000a00 */
[----:B------:R-:W-:Y:S01]  /*1400*/  IMAD.WIDE.U32 R2, R28, R12, R2 ;  /* 0x0000000c1c027225 */ /* 0x000fe200078e0002 */
[----:B------:R-:W-:Y:S02]  /*1410*/  LEA.HI.X R249, R4, UR11, R6, 0x1, P1 ;  /* 0x0000000b04f97c11 */ /* 0x000fe400088f0c06 */
[----:B------:R-:W-:Y:S01]  /*1420*/  LEA.HI.X.SX32 R4, R0, R7, 0x1, P0 ;  /* 0x0000000700047211 */ /* 0x000fe200000f0eff */
[----:B------:R-:W-:Y:S01]  /*1430*/  IMAD R0, R28, R13, R3 ;  /* 0x0000000d1c007224 */ /* 0x000fe200078e0203 */
[----:B-1----:R-:W-:Y:S01]  /*1440*/  LEA R248, P1, R2, UR8, 0x1 ;  /* 0x0000000802f87c11 */ /* 0x002fe2000f8208ff */
[----:B------:R-:W-:Y:S01]  /*1450*/  IMAD.SHL.U32 R6, R14, 0x20, RZ ;  /* 0x000000200e067824 */ /* 0x000fe200078e00ff */
[----:B----4-:R-:W-:Y:S01]  /*1460*/  LEA R236, P0, R5, UR4, 0x2 ;  /* 0x0000000405ec7c11 */ /* 0x010fe2000f8010ff */
[----:B-----5:R-:W-:Y:S01]  /*1470*/  UIMAD.WIDE UR10, UR47, 0x4, UR40 ;  /* 0x000000042f0a78a5 */ /* 0x020fe2000f8e0228 */
[----:B------:R-:W-:-:S02]  /*1480*/  LEA.HI.X R243, R2, UR9, R0, 0x1, P1 ;  /* 0x0000000902f37c11 */ /* 0x000fc400088f0c00 */
[----:B------:R-:W-:Y:S02]  /*1490*/  LEA.HI.X R237, R5, UR5, R4, 0x2, P0 ;  /* 0x0000000505ed7c11 */ /* 0x000fe400080f1404 */
[C---:B------:R-:W-:Y:S02]  /*14a0*/  IADD3 R16, P1, PT, R28.reuse, 0x20, RZ ;  /* 0x000000201c107810 */ /* 0x040fe40007f3e0ff */
[----:B------:R-:W-:Y:S02]  /*14b0*/  IADD3 R17, P0, PT, R28, 0x40, RZ ;  /* 0x000000401c117810 */ /* 0x000fe40007f1e0ff */
[----:B------:R-:W-:Y:S01]  /*14c0*/  SHF.L.U64.HI R7, R14, 0x5, R15 ;  /* 0x000000050e077819 */ /* 0x000fe2000001020f */
[----:B------:R-:W-:Y:S01]  /*14d0*/  IMAD.X R20, RZ, RZ, RZ, P1 ;  /* 0x000000ffff147224 */ /* 0x000fe200008e06ff */
[C---:B------:R-:W-:Y:S01]  /*14e0*/  SHF.L.U64.HI R5, R12.reuse, 0x5, R13 ;  /* 0x000000050c057819 */ /* 0x040fe2000001020d */
[----:B--2---:R-:W-:Y:S01]  /*14f0*/  UIMAD.WIDE UR42, UR46, 0x4, UR42 ;  /* 0x000000042e2a78a5 */ /* 0x004fe2000f8e022a */
[----:B------:R-:W-:-:S02]  /*1500*/  SHF.L.U32 R4, R12, 0x5, RZ ;  /* 0x000000050c047819 */ /* 0x000fc400000006ff */
        /* <DEDUP_REMOVED lines=19> */
.L_x_2296:
[----:B------:R-:W1:Y:S01]  /*1640*/  LDCU.64 UR10, c[0x0][0x5c0] ;  /* 0x0000b800ff0a77ac */ /* 0x000e620008000a00 */
[----:B------:R-:W-:-:S05]  /*1650*/  IADD3 R0, PT, PT, R35, UR27, RZ ;  /* 0x0000001b23007c10 */ /* 0x000fca000fffe0ff */
[C---:B-1----:R-:W-:Y:S02]  /*1660*/  IMAD R4, R0.reuse, UR11, RZ ;  /* 0x0000000b00047c24 */ /* 0x042fe4000f8e02ff */
[----:B------:R-:W-:-:S05]  /*1670*/  IMAD.WIDE.U32 R2, R0, UR10, RZ ;  /* 0x0000000a00027c25 */ /* 0x000fca000f8e00ff */
[----:B------:R-:W-:Y:S02]  /*1680*/  IADD3 R6, PT, PT, R3, R4, RZ ;  /* 0x0000000403067210 */ /* 0x000fe40007ffe0ff */
[----:B------:R-:W-:Y:S02]  /*1690*/  MOV R5, R2 ;  /* 0x0000000200057202 */ /* 0x000fe40000000f00 */
.L_x_2297:
        /* <DEDUP_REMOVED lines=17> */
.L_x_2298:
[----:B------:R-:W1:Y:S01]  /*17b0*/  LDCU.64 UR8, c[0x0][0x5c8] ;  /* 0x0000b900ff0877ac */ /* 0x000e620008000a00 */
[----:B------:R-:W-:-:S05]  /*17c0*/  IADD3 R0, PT, PT, R35, UR27, RZ ;  /* 0x0000001b23007c10 */ /* 0x000fca000fffe0ff */
[C---:B-1----:R-:W-:Y:S02]  /*17d0*/  IMAD R4, R0.reuse, UR9, RZ ;  /* 0x0000000900047c24 */ /* 0x042fe4000f8e02ff */
[----:B------:R-:W-:-:S05]  /*17e0*/  IMAD.WIDE.U32 R2, R0, UR8, RZ ;  /* 0x0000000800027c25 */ /* 0x000fca000f8e00ff */
[----:B------:R-:W-:Y:S02]  /*17f0*/  IADD3 R13, PT, PT, R3, R4, RZ ;  /* 0x00000004030d7210 */ /* 0x000fe40007ffe0ff */
[----:B------:R-:W-:-:S07]  /*1800*/  MOV R12, R2 ;  /* 0x00000002000c7202 */ /* 0x000fce0000000f00 */
.L_x_2299:
        /* <DEDUP_REMOVED lines=37> */
.L_x_2301:
[----:B------:R-:W-:Y:S05]  /*1a60*/  BSYNC.RECONVERGENT B0 ;  /* 0x0000000000007941 */ /* 0x000fea0003800200 */
.L_x_2300:
        /* <DEDUP_REMOVED lines=12> */
.L_x_2303:
[----:B------:R-:W-:Y:S05]  /*1b30*/  BSYNC.RECONVERGENT B0 ;  /* 0x0000000000007941 */ /* 0x000fea0003800200 */
.L_x_2302:
        /* <DEDUP_REMOVED lines=12> */
.L_x_2305:
[----:B------:R-:W-:Y:S05]  /*1c00*/  BSYNC.RECONVERGENT B0 ;  /* 0x0000000000007941 */ /* 0x000fea0003800200 */
.L_x_2304:
        /* <DEDUP_REMOVED lines=30> */
.L_x_2307:
[----:B------:R-:W-:Y:S05]  /*1df0*/  BSYNC.RECONVERGENT B0 ;  /* 0x0000000000007941 */ /* 0x000fea0003800200 */
.L_x_2306:
        /* <DEDUP_REMOVED lines=12> */
.L_x_2309:
[----:B------:R-:W-:Y:S05]  /*1ec0*/  BSYNC.RECONVERGENT B0 ;  /* 0x0000000000007941 */ /* 0x000fea0003800200 */
.L_x_2308:
        /* <DEDUP_REMOVED lines=12> */
.L_x_2295:
        /* <DEDUP_REMOVED lines=22> */
.L_x_2313:
[----:B------:R3:W-:Y:S01]  /*20f0*/  STS.128 [R8+0x8000], RZ ;  /* 0x008000ff08007388 */ /* 0x0007e20000000c00 */
[----:B------:R-:W-:Y:S05]  /*2100*/  BRA `(.L_x_2314) ;  /* 0x0000000000047947 */ /* 0x000fea0003800000 */
.L_x_2312:
[----:B------:R1:W-:Y:S02]  /*2110*/  STS.128 [R8+0x8000], RZ ;  /* 0x008000ff08007388 */ /* 0x0003e40000000c00 */
.L_x_2314:
[----:B------:R-:W-:Y:S05]  /*2120*/  BSYNC.RECONVERGENT B0 ;  /* 0x0000000000007941 */ /* 0x000fea0003800200 */
.L_x_2311:
        /* <DEDUP_REMOVED lines=16> */
.L_x_2316:
[----:B------:R-:W-:Y:S05]  /*2230*/  BSYNC.RECONVERGENT B0 ;  /* 0x0000000000007941 */ /* 0x000fea0003800200 */
.L_x_2315:
        /* <DEDUP_REMOVED lines=13> */
.L_x_2318:
[----:B------:R-:W-:Y:S05]  /*2310*/  BSYNC.RECONVERGENT B0 ;  /* 0x0000000000007941 */ /* 0x000fea0003800200 */
.L_x_2317:
        /* <DEDUP_REMOVED lines=13> */
.L_x_2320:
[----:B------:R-:W-:Y:S05]  /*23f0*/  BSYNC.RECONVERGENT B0 ;  /* 0x0000000000007941 */ /* 0x000fea0003800200 */
.L_x_2319:
        /* <DEDUP_REMOVED lines=13> */
.L_x_2323:
[----:B------:R1:W-:Y:S01]  /*24d0*/  STS.128 [R235], RZ ;  /* 0x000000ffeb007388 */ /* 0x0003e20000000c00 */
[----:B------:R-:W-:Y:S05]  /*24e0*/  BRA `(.L_x_2324) ;  /* 0x0000000000047947 */ /* 0x000fea0003800000 */
.L_x_2322:
[----:B------:R1:W-:Y:S02]  /*24f0*/  STS.128 [R235], RZ ;  /* 0x000000ffeb007388 */ /* 0x0003e40000000c00 */
.L_x_2324:
[----:B------:R-:W-:Y:S05]  /*2500*/  BSYNC.RECONVERGENT B0 ;  /* 0x0000000000007941 */ /* 0x000fea0003800200 */
.L_x_2321:
        /* <DEDUP_REMOVED lines=19> */
[----:B------:R-:W3:Y:S01]  /*2640*/  @!P2 LDG.E R4, desc[UR30][R2.64+0x20] ;  /* 0x0000201e0204a981 */ /* 0x000ee2000c1e1900 */
[----:B------:R-:W-:Y:S03]  /*2650*/  BSSY.RECONVERGENT B0, `(.L_x_2325) ;  /* 0x0000010000007945 */ /* 0x000fe60003800200 */
[----:B------:R-:W5:Y:S04]  /*2660*/  @!P1 LDG.E R252, desc[UR30][R2.64+0x100] ;  /* 0x0001001e02fc9981 */ /* 0x000f68000c1e1900 */
[----:B------:R4:W5:Y:S02]  /*2670*/  @!P0 LDG.E R251, desc[UR30][R2.64+0x120] ;  /* 0x0001201e02fb8981 */ /* 0x000964000c1e1900 */
[----:B----4-:R-:W-:-:S04]  /*2680*/  LEA R2, P0, R6, R250, 0x1 ;  /* 0x000000fa06027211 */ /* 0x010fc800078008ff */
[----:B------:R-:W-:Y:S01]  /*2690*/  LEA.HI.X R3, R6, R249, R7, 0x1, P0 ;  /* 0x000000f906037211 */ /* 0x000fe200000f0c07 */
[----:B---3--:R1:W-:Y:S04]  /*26a0*/  STL [R1], R4 ;  /* 0x0000000401007387 */ /* 0x0083e80000100800 */
        /* <DEDUP_REMOVED lines=10> */
.L_x_2326:
[----:B------:R-:W-:Y:S05]  /*2750*/  BSYNC.RECONVERGENT B0 ;  /* 0x0000000000007941 */ /* 0x000fea0003800200 */
.L_x_2325:
        /* <DEDUP_REMOVED lines=13> */
.L_x_2328:
[----:B------:R-:W-:Y:S05]  /*2830*/  BSYNC.RECONVERGENT B0 ;  /* 0x0000000000007941 */ /* 0x000fea0003800200 */
.L_x_2327:
        /* <DEDUP_REMOVED lines=13> */
.L_x_2330:
[----:B------:R-:W-:Y:S05]  /*2910*/  BSYNC.RECONVERGENT B0 ;  /* 0x0000000000007941 */ /* 0x000fea0003800200 */
.L_x_2329:
        /* <DEDUP_REMOVED lines=30> */
.L_x_2333:
[----:B------:R2:W-:Y:S01]  /*2b00*/  STS.128 [R8+0xc000], RZ ;  /* 0x00c000ff08007388 */ /* 0x0005e20000000c00 */
[----:B------:R-:W-:Y:S05]  /*2b10*/  BRA `(.L_x_2334) ;  /* 0x0000000000047947 */ /* 0x000fea0003800000 */
.L_x_2332:
[----:B------:R3:W-:Y:S02]  /*2b20*/  STS.128 [R8+0xc000], RZ ;  /* 0x00c000ff08007388 */ /* 0x0007e40000000c00 */
.L_x_2334:
[----:B------:R-:W-:Y:S05]  /*2b30*/  BSYNC.RECONVERGENT B0 ;  /* 0x0000000000007941 */ /* 0x000fea0003800200 */
.L_x_2331:
        /* <DEDUP_REMOVED lines=23> */
.L_x_2336:
[----:B------:R-:W-:Y:S05]  /*2cb0*/  BSYNC.RECONVERGENT B0 ;  /* 0x0000000000007941 */ /* 0x000fea0003800200 */
.L_x_2335:
        /* <DEDUP_REMOVED lines=20> */
.L_x_2338:
[----:B------:R-:W-:Y:S05]  /*2e00*/  BSYNC.RECONVERGENT B0 ;  /* 0x0000000000007941 */ /* 0x000fea0003800200 */
.L_x_2337:
        /* <DEDUP_REMOVED lines=20> */
.L_x_2340:
[----:B------:R-:W-:Y:S05]  /*2f50*/  BSYNC.RECONVERGENT B0 ;  /* 0x0000000000007941 */ /* 0x000fea0003800200 */
.L_x_2339:
        /* <DEDUP_REMOVED lines=28> */
.L_x_2343:
[----:B------:R3:W-:Y:S01]  /*3120*/  STS.128 [R8+0x10000], RZ ;  /* 0x010000ff08007388 */ /* 0x0007e20000000c00 */
[----:B------:R-:W-:Y:S05]  /*3130*/  BRA `(.L_x_2344) ;  /* 0x0000000000047947 */ /* 0x000fea0003800000 */
.L_x_2342:
[----:B------:R1:W-:Y:S02]  /*3140*/  STS.128 [R8+0x10000], RZ ;  /* 0x010000ff08007388 */ /* 0x0003e40000000c00 */
.L_x_2344:
[----:B------:R-:W-:Y:S05]  /*3150*/  BSYNC.RECONVERGENT B0 ;  /* 0x0000000000007941 */ /* 0x000fea0003800200 */
.L_x_2341:
        /* <DEDUP_REMOVED lines=20> */
.L_x_2346:
[----:B------:R-:W-:Y:S05]  /*32a0*/  BSYNC.RECONVERGENT B0 ;  /* 0x0000000000007941 */ /* 0x000fea0003800200 */
.L_x_2345:
        /* <DEDUP_REMOVED lines=20> */
.L_x_2348:
[----:B------:R-:W-:Y:S05]  /*33f0*/  BSYNC.RECONVERGENT B0 ;  /* 0x0000000000007941 */ /* 0x000fea0003800200 */
.L_x_2347:
        /* <DEDUP_REMOVED lines=20> */
.L_x_2350:
[----:B------:R-:W-:Y:S05]  /*3540*/  BSYNC.RECONVERGENT B0 ;  /* 0x0000000000007941 */ /* 0x000fea0003800200 */
.L_x_2349:
[----:B------:R-:W4:Y:S01]  /*3550*/  LDCU.64 UR8, c[0x0][0x538] ;  /* 0x0000a700ff0877ac */ /* 0x000f220008000a00 */
[----:B-123--:R-:W1:Y:S01]  /*3560*/  LDC.64 R8, c[0x0][0x528] ;  /* 0x00014a00ff087b82 */ /* 0x00ee620000000a00 */
[----:B------:R-:W2:Y:S01]  /*3570*/  S2R R175, SR_TID.X ;  /* 0x0000000000af7919 */ /* 0x000ea20000002100 */
[C---:B------:R-:W-:Y:S02]  /*3580*/  IMAD.SHL.U32 R4, R32.reuse, 0x2, RZ ;  /* 0x0000000220047824 */ /* 0x040fe400078e00ff */
[----:B------:R-:W-:Y:S02]  /*3590*/  IMAD.SHL.U32 R168, R32, 0x40, RZ ;  /* 0x0000004020a87824 */ /* 0x000fe400078e00ff */
[----:B------:R-:W-:Y:S01]  /*35a0*/  IMAD.U32 R0, RZ, RZ, UR29 ;  /* 0x0000001dff007e24 */ /* 0x000fe2000f8e00ff */
[----:B------:R-:W-:Y:S02]  /*35b0*/  LOP3.LUT R4, R4, 0x6, RZ, 0xc0, !PT ;  /* 0x0000000604047812 */ /* 0x000fe400078ec0ff */
[----:B------:R-:W-:Y:S01]  /*35c0*/  LOP3.LUT R242, R242, 0x3, RZ, 0xc0, !PT ;  /* 0x00000003f2f27812 */ /* 0x000fe200078ec0ff */
[----:B------:R-:W-:Y:S01]  /*35d0*/  IMAD.SHL.U32 R153, R32, 0x20, RZ ;  /* 0x0000002020997824 */ /* 0x000fe200078e00ff */
[----:B------:R-:W-:Y:S01]  /*35e0*/  LOP3.LUT R5, R168, 0x1c0, RZ, 0xc0, !PT ;  /* 0x000001c0a8057812 */ /* 0x000fe200078ec0ff */
[----:B------:R-:W3:Y:S01]  /*35f0*/  LDC R239, c[0x0][0x44c] ;  /* 0x00011300ffef7b82 */ /* 0x000ee20000000800 */
[----:B------:R-:W-:Y:S01]  /*3600*/  SHF.R.U32.HI R12, RZ, 0x6, R32 ;  /* 0x00000006ff0c7819 */ /* 0x000fe20000011620 */
[----:B------:R-:W-:Y:S01]  /*3610*/  IMAD R242, R0, 0x8, R242 ;  /* 0x0000000800f27824 */ /* 0x000fe200078e02f2 */
[----:B------:R-:W0:Y:S01]  /*3620*/  LDGDEPBAR ;  /* 0x00000000000079af */ /* 0x000e220000000000 */
[----:B----4-:R-:W-:-:S04]  /*3630*/  UISETP.NE.U32.AND UP0, UPT, UR8, URZ, UPT ;  /* 0x000000ff0800728c */ /* 0x010fc8000bf05070 */
[----:B------:R-:W-:Y:S01]  /*3640*/  UISETP.NE.AND.EX UP0, UPT, UR9, URZ, UPT, UP0 ;  /* 0x000000ff0900728c */ /* 0x000fe2000bf05300 */
[----:B-1----:R-:W4:Y:S05]  /*3650*/  LDG.E.64 R6, desc[UR30][R8.64+0x8] ;  /* 0x0000081e08067981 */ /* 0x002f2a000c1e1b00 */
[----:B------:R-:W-:-:S05]  /*3660*/  PLOP3.LUT P0, PT, PT, PT, UP0, 0x80, 0x8 ;  /* 0x000000000008781c */ /* 0x000fca0003f0f008 */
[----:B------:R-:W1:Y:S01]  /*3670*/  @UP0 LDCU.64 UR4, c[0x0][0x540] ;  /* 0x0000a800ff0407ac */ /* 0x000e620008000a00 */
[----:B------:R-:W-:Y:S01]  /*3680*/  @UP0 UMOV UR12, UR24 ;  /* 0x00000018000c0c82 */ /* 0x000fe20008000000 */
[----:B------:R-:W-:Y:S01]  /*3690*/  @UP0 UMOV UR13, URZ ;  /* 0x000000ff000d0c82 */ /* 0x000fe20008000000 */
[----:B------:R-:W3:Y:S01]  /*36a0*/  LDG.E.64 R8, desc[UR30][R8.64] ;  /* 0x0000001e08087981 */ /* 0x000ee2000c1e1b00 */
[----:B-1----:R-:W-:Y:S01]  /*36b0*/  @UP0 UIMAD.WIDE.U32 UR12, UR36, UR4, UR12 ;  /* 0x00000004240c02a5 */ /* 0x002fe2000f8e000c */
[----:B------:R-:W1:Y:S03]  /*36c0*/  @UP0 LDCU UR4, c[0x0][0x458] ;  /* 0x00008b00ff0407ac */ /* 0x000e660008000800 */
[----:B------:R-:W-:Y:S02]  /*36d0*/  @UP0 UIMAD UR5, UR36, UR5, UR13 ;  /* 0x00000005240502a4 */ /* 0x000fe4000f8e020d */
[----:B------:R-:W-:Y:S01]  /*36e0*/  @UP0 ULEA UR8, UP1, UR12, UR8, 0x2 ;  /* 0x000000080c080291 */ /* 0x000fe2000f8210ff */
[----:B------:R-:W-:Y:S01]  /*36f0*/  LOP3.LUT R12, R12, 0xe, RZ, 0xc0, !PT ;  /* 0x0000000e0c0c7812 */ /* 0x000fe200078ec0ff */
[----:B--2---:R-:W-:-:S02]  /*3700*/  IMAD.SHL.U32 R15, R175, 0x2, RZ ;  /* 0x00000002af0f7824 */ /* 0x004fc400078e00ff */
[C---:B------:R-:W-:Y:S01]  /*3710*/  IMAD.SHL.U32 R174, R175.reuse, 0x8, RZ ;  /* 0x00000008afae7824 */ /* 0x040fe200078e00ff */
[----:B------:R-:W-:Y:S01]  /*3720*/  @UP0 ULEA.HI.X UR9, UR12, UR9, UR5, 0x2, UP1 ;  /* 0x000000090c090291 */ /* 0x000fe200088f1405 */
[----:B------:R-:W-:Y:S01]  /*3730*/  IMAD.U32 R2, RZ, RZ, UR8 ;  /* 0x00000008ff027e24 */ /* 0x000fe2000f8e00ff */
[----:B------:R-:W-:Y:S01]  /*3740*/  R2P PR, R32, 0x6 ;  /* 0x0000000620007804 */ /* 0x000fe20000000000 */
[----:B------:R-:W-:Y:S02]  /*3750*/  IMAD.MOV.U32 R157, RZ, RZ, 0x40 ;  /* 0x00000040ff9d7424 */ /* 0x000fe400078e00ff */
[----:B------:R-:W-:Y:S01]  /*3760*/  IMAD.MOV.U32 R171, RZ, RZ, 0x20 ;  /* 0x00000020ffab7424 */ /* 0x000fe200078e00ff */
[----:B------:R-:W-:Y:S01]  /*3770*/  CS2R R126, SRZ ;  /* 0x00000000007e7805 */ /* 0x000fe2000001ff00 */
[----:B------:R-:W-:Y:S01]  /*3780*/  IMAD.U32 R3, RZ, RZ, UR9 ;  /* 0x00000009ff037e24 */ /* 0x000fe2000f8e00ff */
[----:B------:R-:W-:Y:S01]  /*3790*/  LOP3.LUT P5, RZ, R175, 0x8, RZ, 0xc0, !PT ;  /* 0x00000008afff7812 */ /* 0x000fe200078ac0ff */
[----:B------:R-:W-:Y:S01]  /*37a0*/  IMAD.MOV.U32 R238, RZ, RZ, R235 ;  /* 0x000000ffffee7224 */ /* 0x000fe200078e00eb */
[----:B------:R-:W-:-:S02]  /*37b0*/  SEL R157, R157, 0xffffffc0, !P2 ;  /* 0xffffffc09d9d7807 */ /* 0x000fc40005000000 */
[----:B------:R-:W-:Y:S01]  /*37c0*/  CS2R R124, SRZ ;  /* 0x00000000007c7805 */ /* 0x000fe2000001ff00 */
[----:B------:R2:W3:Y:S01]  /*37d0*/  @P0 LDG.E R10, desc[UR30][R2.64] ;  /* 0x0000001e020a0981 */ /* 0x0004e2000c1e1900 */
[----:B------:R-:W-:Y:S02]  /*37e0*/  SEL R171, R171, 0xffffffe0, !P1 ;  /* 0xffffffe0abab7807 */ /* 0x000fe40004800000 */
        /* <DEDUP_REMOVED lines=23> */
[----:B--2---:R-:W-:Y:S01]  /*3960*/  VIADD R2, R241, UR26 ;  /* 0x0000001af1027c36 */ /* 0x004fe20008000000 */
[----:B------:R-:W-:Y:S01]  /*3970*/  CS2R R76, SRZ ;  /* 0x00000000004c7805 */ /* 0x000fe2000001ff00 */
[----:B------:R-:W-:Y:S01]  /*3980*/  IMAD.U32 R3, RZ, RZ, UR34 ;  /* 0x00000022ff037e24 */ /* 0x000fe2000f8e00ff */
[----:B------:R-:W-:Y:S01]  /*3990*/  CS2R R82, SRZ ;  /* 0x0000000000527805 */ /* 0x000fe2000001ff00 */
[----:B------:R-:W-:Y:S01]  /*39a0*/  IMAD R176, R0, 0x80, R2 ;  /* 0x0000008000b07824 */ /* 0x000fe200078e0202 */
[----:B------:R-:W-:Y:S02]  /*39b0*/  LOP3.LUT R2, R4, 0x1c0, R13, 0xf8, !PT ;  /* 0x000001c004027812 */ /* 0x000fe400078ef80d */
[----:B------:R-:W-:Y:S02]  /*39c0*/  CS2R R80, SRZ ;  /* 0x0000000000507805 */ /* 0x000fe4000001ff00 */
[----:B------:R-:W-:-:S02]  /*39d0*/  SHF.R.U32.HI R4, RZ, 0x4, R32 ;  /* 0x00000004ff047819 */ /* 0x000fc40000011620 */
[----:B------:R-:W-:Y:S02]  /*39e0*/  CS2R R74, SRZ ;  /* 0x00000000004a7805 */ /* 0x000fe4000001ff00 */
[----:B------:R-:W-:Y:S02]  /*39f0*/  LOP3.LUT R0, R5, 0x38, R33, 0xf8, !PT ;  /* 0x0000003805007812 */ /* 0x000fe400078ef821 */
[----:B------:R-:W-:Y:S02]  /*3a00*/  CS2R R72, SRZ ;  /* 0x0000000000487805 */ /* 0x000fe4000001ff00 */
[----:B------:R-:W-:Y:S02]  /*3a10*/  IADD3 R5, PT, PT, R2, UR37, R3 ;  /* 0x0000002502057c10 */ /* 0x000fe4000fffe003 */
[----:B------:R-:W-:Y:S02]  /*3a20*/  CS2R R70, SRZ ;  /* 0x0000000000467805 */ /* 0x000fe4000001ff00 */
[----:B------:R-:W-:-:S02]  /*3a30*/  LOP3.LUT R2, R4, 0x8, RZ, 0xc0, !PT ;  /* 0x0000000804027812 */ /* 0x000fc400078ec0ff */
[----:B------:R-:W-:Y:S01]  /*3a40*/  CS2R R68, SRZ ;  /* 0x0000000000447805 */ /* 0x000fe2000001ff00 */
[----:B------:R-:W-:Y:S01]  /*3a50*/  VIADD R242, R242, 0xfffffff8 ;  /* 0xfffffff8f2f27836 */ /* 0x000fe20000000000 */
[----:B------:R-:W-:Y:S01]  /*3a60*/  LOP3.LUT R240, R174, 0x38, RZ, 0xc0, !PT ;  /* 0x00000038aef07812 */ /* 0x000fe200078ec0ff */
[----:B------:R-:W-:Y:S01]  /*3a70*/  UMOV UR14, URZ ;  /* 0x000000ff000e7c82 */ /* 0x000fe20008000000 */
[----:B------:R-:W-:Y:S01]  /*3a80*/  LOP3.LUT R2, R2, 0x10, R32, 0xf8, !PT ;  /* 0x0000001002027812 */ /* 0x000fe200078ef820 */
[----:B------:R-:W2:Y:S03]  /*3a90*/  LDCU UR8, c[0x0][0x440] ;  /* 0x00008800ff0877ac */ /* 0x000ea60008000800 */
[----:B------:R-:W-:Y:S01]  /*3aa0*/  LOP3.LUT R2, R2, R0, RZ, 0x3c, !PT ;  /* 0x0000000002027212 */ /* 0x000fe200078e3cff */
[----:B------:R-:W1:Y:S01]  /*3ab0*/  LDCU UR9, c[0x0][0x3e0] ;  /* 0x00007c00ff0977ac */ /* 0x000e620008000800 */
[----:B------:R-:W-:Y:S01]  /*3ac0*/  LOP3.LUT R4, R168, 0x200, RZ, 0xc0, !PT ;  /* 0x00000200a8047812 */ /* 0x000fe200078ec0ff */
[----:B------:R-:W-:Y:S01]  /*3ad0*/  IMAD.U32 R3, RZ, RZ, UR28 ;  /* 0x0000001cff037e24 */ /* 0x000fe2000f8e00ff */
[----:B------:R-:W-:Y:S01]  /*3ae0*/  IADD3 R176, PT, PT, R176, -0x59, -R5 ;  /* 0xffffffa7b0b07810 */ /* 0x000fe20007ffe805 */
[C---:B------:R-:W-:Y:S01]  /*3af0*/  IMAD.SHL.U32 R5, R175.reuse, 0x40, RZ ;  /* 0x00000040af057824 */ /* 0x040fe200078e00ff */
[----:B------:R-:W-:Y:S01]  /*3b00*/  LOP3.LUT R168, R2, 0x200, R168, 0xf8, !PT ;  /* 0x0000020002a87812 */ /* 0x000fe200078ef8a8 */
[----:B------:R-:W-:Y:S01]  /*3b10*/  IMAD.SHL.U32 R2, R175, 0x10, RZ ;  /* 0x00000010af027824 */ /* 0x000fe200078e00ff */
[----:B------:R-:W-:Y:S01]  /*3b20*/  LOP3.LUT R11, R0, 0x8, R13, 0x78, !PT ;  /* 0x00000008000b7812 */ /* 0x000fe200078e780d */
[----:B------:R-:W-:Y:S01]  /*3b30*/  IMAD R12, R3, 0x4, R12 ;  /* 0x00000004030c7824 */ /* 0x000fe200078e020c */
[----:B------:R-:W-:Y:S01]  /*3b40*/  LOP3.LUT R3, R15, 0xe006, R5, 0xc8, !PT ;  /* 0x0000e0060f037812 */ /* 0x000fe200078ec805 */
[----:B------:R-:W-:Y:S01]  /*3b50*/  IMAD.SHL.U32 R13, R175, 0x20, RZ ;  /* 0x00000020af0d7824 */ /* 0x000fe200078e00ff */
[----:B------:R-:W-:Y:S01]  /*3b60*/  LOP3.LUT R2, R2, 0x1c0, RZ, 0xc0, !PT ;  /* 0x000001c002027812 */ /* 0x000fe200078ec0ff */
[----:B------:R-:W2:Y:S01]  /*3b70*/  LDCU UR13, c[0x0][0x45c] ;  /* 0x00008b80ff0d77ac */ /* 0x000ea20008000800 */
[----:B------:R-:W-:-:S02]  /*3b80*/  LOP3.LUT R4, R4, 0xc00, R153, 0xf8, !PT ;  /* 0x00000c0004047812 */ /* 0x000fc400078ef899 */
[----:B------:R-:W-:Y:S01]  /*3b90*/  LOP3.LUT R3, R3, 0xc00, R13, 0xf8, !PT ;  /* 0x00000c0003037812 */ /* 0x000fe200078ef80d */
[----:B------:R-:W2:Y:S01]  /*3ba0*/  LDCU.U8 UR12, c[0x0][0x4f8] ;  /* 0x00009f00ff0c77ac */ /* 0x000ea20008000000 */
[----:B------:R-:W-:Y:S02]  /*3bb0*/  LOP3.LUT R2, R2, 0x38, R15, 0xf8, !PT ;  /* 0x0000003802027812 */ /* 0x000fe400078ef80f */
[----:B------:R-:W-:Y:S02]  /*3bc0*/  LOP3.LUT R0, R0, 0x8, R32, 0x78, !PT ;  /* 0x0000000800007812 */ /* 0x000fe400078e7820 */
[----:B------:R-:W-:Y:S02]  /*3bd0*/  LOP3.LUT R11, R4, R11, RZ, 0xfc, !PT ;  /* 0x0000000b040b7212 */ /* 0x000fe400078efcff */
[----:B------:R-:W-:Y:S01]  /*3be0*/  LOP3.LUT R14, R5, 0x1c0, RZ, 0xc0, !PT ;  /* 0x000001c0050e7812 */ /* 0x000fe200078ec0ff */
[----:B-1----:R-:W1:Y:S01]  /*3bf0*/  @P0 MUFU.RCP R4, UR4 ;  /* 0x0000000400040d08 */ /* 0x002e620008001000 */
[----:B------:R-:W-:-:S02]  /*3c00*/  LOP3.LUT R3, R3, R2, RZ, 0xfc, !PT ;  /* 0x0000000203037212 */ /* 0x000fc400078efcff */
[----:B------:R-:W-:Y:S02]  /*3c10*/  LOP3.LUT R153, R0, 0x7200, R153, 0xf8, !PT ;  /* 0x0000720000997812 */ /* 0x000fe400078ef899 */
[----:B------:R-:W-:Y:S01]  /*3c20*/  LOP3.LUT R0, R14, 0x38, R174, 0xf8, !PT ;  /* 0x000000380e007812 */ /* 0x000fe200078ef8ae */
[----:B------:R2:W-:Y:S01]  /*3c30*/  STL [R1+0x18], R3 ;  /* 0x0000180301007387 */ /* 0x0005e20000100800 */
[----:B------:R-:W-:Y:S01]  /*3c40*/  UIMAD UR4, UR36, UR35, UR24 ;  /* 0x00000023240472a4 */ /* 0x000fe2000f8e0218 */
[----:B------:R-:W-:Y:S02]  /*3c50*/  LOP3.LUT R2, R5, 0x200, RZ, 0xc0, !PT ;  /* 0x0000020005027812 */ /* 0x000fe400078ec0ff */
[----:B------:R-:W-:Y:S01]  /*3c60*/  SHF.R.U32.HI R14, RZ, 0x1, R175 ;  /* 0x00000001ff0e7819 */ /* 0x000fe200000116af */
[----:B------:R-:W-:Y:S01]  /*3c70*/  USHF.L.U32 UR4, UR4, 0x5, URZ ;  /* 0x0000000504047899 */ /* 0x000fe200080006ff */
[----:B------:R-:W-:-:S03]  /*3c80*/  LOP3.LUT R2, R2, 0xc00, R13, 0xf8, !PT ;  /* 0x00000c0002027812 */ /* 0x000fc600078ef80d */
[----:B------:R-:W-:Y:S01]  /*3c90*/  USHF.R.S32.HI UR5, URZ, 0x1f, UR4 ;  /* 0x0000001fff057899 */ /* 0x000fe20008011404 */
[----:B--2---:R-:W-:-:S04]  /*3ca0*/  LOP3.LUT R3, R0, 0x8, R175, 0x78, !PT ;  /* 0x0000000800037812 */ /* 0x004fc800078e78af */
[----:B------:R-:W-:Y:S02]  /*3cb0*/  LOP3.LUT R3, R3, 0x7200, R13, 0xf8, !PT ;  /* 0x0000720003037812 */ /* 0x000fe400078ef80d */
[----:B------:R-:W-:-:S03]  /*3cc0*/  LOP3.LUT R0, R0, 0x8, R14, 0x78, !PT ;  /* 0x0000000800007812 */ /* 0x000fc600078e780e */
[----:B------:R1:W-:Y:S01]  /*3cd0*/  STL [R1+0x14], R3 ;  /* 0x0000140301007387 */ /* 0x0003e20000100800 */
[----:B------:R-:W-:Y:S02]  /*3ce0*/  LOP3.LUT R173, R2, R0, RZ, 0xfc, !PT ;  /* 0x0000000002ad7212 */ /* 0x000fe400078efcff */
[----:B------:R-:W-:Y:S02]  /*3cf0*/  LEA R153, R153, UR25, 0x1 ;  /* 0x0000001999997c11 */ /* 0x000fe4000f8e08ff */
[----:B------:R-:W-:Y:S02]  /*3d00*/  LEA R172, R11, UR25, 0x1 ;  /* 0x000000190bac7c11 */ /* 0x000fe4000f8e08ff */
[----:B------:R-:W-:Y:S01]  /*3d10*/  LEA R168, R168, UR25, 0x1 ;  /* 0x00000019a8a87c11 */ /* 0x000fe2000f8e08ff */
[----:B------:R-:W-:Y:S01]  /*3d20*/  IMAD.IADD R169, R157, 0x1, R153 ;  /* 0x000000019da97824 */ /* 0x000fe200078e0299 */
[----:B------:R-:W-:Y:S01]  /*3d30*/  UIADD3 UR34, UPT, UPT, UR34, 0x80, URZ ;  /* 0x0000008022227890 */ /* 0x000fe2000fffe0ff */
[----:B------:R-:W-:-:S02]  /*3d40*/  VIADD R172, R172, UR40 ;  /* 0x00000028acac7c36 */ /* 0x000fc40008000000 */
[----:B------:R-:W-:Y:S02]  /*3d50*/  VIADD R168, R168, UR40 ;  /* 0x00000028a8a87c36 */ /* 0x000fe40008000000 */
[C---:B------:R-:W-:Y:S02]  /*3d60*/  IMAD.IADD R156, R171.reuse, 0x1, R153 ;  /* 0x00000001ab9c7824 */ /* 0x040fe400078e0299 */
[----:B------:R-:W-:Y:S01]  /*3d70*/  IMAD.IADD R170, R171, 0x1, R169 ;  /* 0x00000001abaa7824 */ /* 0x000fe200078e02a9 */
[----:B------:R-:W-:Y:S01]  /*3d80*/  UISETP.GE.AND UP1, UPT, UR34, UR26, UPT ;  /* 0x0000001a2200728c */ /* 0x000fe2000bf26270 */
[----:B----4-:R-:W-:-:S04]  /*3d90*/  IADD3 R2, P4, P3, R6, UR4, R34 ;  /* 0x0000000406027c10 */ /* 0x010fc8000fb9e022 */
[----:B------:R-:W-:-:S05]  /*3da0*/  IADD3.X R0, PT, PT, R7, UR5, RZ, P4, P3 ;  /* 0x0000000507007c10 */ /* 0x000fca000a7e64ff */
[----:B------:R2:W-:Y:S01]  /*3db0*/  STL [R1+0x10], R0 ;  /* 0x0000100001007387 */ /* 0x0005e20000100800 */
[----:B---3--:R-:W-:Y:S01]  /*3dc0*/  R2UR UR37, R9 ;  /* 0x00000000092572ca */ /* 0x008fe200000e0000 */
[----:B-1----:R-:W-:-:S05]  /*3dd0*/  @P0 FMUL.FTZ R3, R10, R4 ;  /* 0x000000040a030220 */ /* 0x002fca0000410000 */
[----:B------:R-:W-:Y:S01]  /*3de0*/  @P0 R2UR UR4, R3 ;  /* 0x00000000030402ca */ /* 0x000fe200000e0000 */
[----:B------:R-:W-:-:S05]  /*3df0*/  IMAD.MOV.U32 R3, RZ, RZ, 0x20 ;  /* 0x00000020ff037424 */ /* 0x000fca00078e00ff */
[----:B------:R-:W-:-:S05]  /*3e00*/  SEL R3, R3, 0xffffffe0, !P5 ;  /* 0xffffffe003037807 */ /* 0x000fca0006800000 */
[----:B------:R1:W-:Y:S01]  /*3e10*/  STL [R1+0x20], R3 ;  /* 0x0000200301007387 */ /* 0x0003e20000100800 */
[----:B--2---:R-:W-:Y:S01]  /*3e20*/  IMAD.MOV.U32 R0, RZ, RZ, 0x10 ;  /* 0x00000010ff007424 */ /* 0x004fe200078e00ff */
[----:B------:R-:W-:-:S04]  /*3e30*/  LOP3.LUT P0, RZ, R175, 0x4, RZ, 0xc0, !PT ;  /* 0x00000004afff7812 */ /* 0x000fc8000780c0ff */
[----:B------:R-:W-:Y:S01]  /*3e40*/  SEL R0, R0, 0xfffffff0, !P0 ;  /* 0xfffffff000007807 */ /* 0x000fe20004000000 */
[----:B------:R-:W-:Y:S01]  /*3e50*/  VIADD R0, R12, 0x1 ;  /* 0x000000010c007836 */ /* 0x000fe20000000000 */
[----:B------:R-:W-:Y:S01]  /*3e60*/  R2UR UR36, R8 ;  /* 0x00000000082472ca */ /* 0x000fe200000e0000 */
[----:B-1----:R-:W-:-:S05]  /*3e70*/  IMAD.WIDE.U32 R2, R2, -0x2daee0ad, RZ ;  /* 0xd2511f5302027825 */ /* 0x002fca00078e00ff */
[----:B------:R1:W-:Y:S01]  /*3e80*/  STL.64 [R1+0x8], R2 ;  /* 0x0000080201007387 */ /* 0x0003e20000100a00 */
[----:B------:R-:W-:Y:S02]  /*3e90*/  LOP3.LUT R12, R12, UR37, RZ, 0x3c, !PT ;  /* 0x000000250c0c7c12 */ /* 0x000fe4000f8e3cff */
[----:B------:R-:W-:Y:S02]  /*3ea0*/  LOP3.LUT R0, R0, UR37, RZ, 0x3c, !PT ;  /* 0x0000002500007c12 */ /* 0x000fe4000f8e3cff */
[C---:B------:R-:W-:Y:S02]  /*3eb0*/  LOP3.LUT R12, R3.reuse, R12, RZ, 0x3c, !PT ;  /* 0x0000000c030c7212 */ /* 0x040fe400078e3cff */
[----:B------:R-:W-:Y:S02]  /*3ec0*/  LOP3.LUT R0, R3, R0, RZ, 0x3c, !PT ;  /* 0x0000000003007212 */ /* 0x000fe400078e3cff */
[C---:B------:R-:W-:Y:S01]  /*3ed0*/  LOP3.LUT P3, RZ, R175.reuse, 0x2, RZ, 0xc0, !PT ;  /* 0x00000002afff7812 */ /* 0x040fe2000786c0ff */
[----:B------:R-:W-:Y:S01]  /*3ee0*/  IMAD.WIDE.U32 R246, R12, -0x326172a9, RZ ;  /* 0xcd9e8d570cf67825 */ /* 0x000fe200078e00ff */
[----:B------:R-:W-:-:S03]  /*3ef0*/  LOP3.LUT P4, RZ, R175, 0x10, RZ, 0xc0, !PT ;  /* 0x00000010afff7812 */ /* 0x000fc6000788c0ff */
[----:B------:R-:W-:Y:S01]  /*3f00*/  IMAD.WIDE.U32 R244, R0, -0x326172a9, RZ ;  /* 0xcd9e8d5700f47825 */ /* 0x000fe200078e00ff */
[----:B------:R-:W-:-:S09]  /*3f10*/  @UP0 UMOV UR14, UR4 ;  /* 0x00000004000e0c82 */ /* 0x000fd20008000000 */
.L_x_2353:
[----:B------:R-:W-:Y:S01]  /*3f20*/  PLOP3.LUT P5, PT, PT, PT, UP1, 0x80, 0x8 ;  /* 0x000000000008781c */ /* 0x000fe20003faf018 */
[----:B------:R-:W0:Y:S01]  /*3f30*/  LDGDEPBAR ;  /* 0x00000000000079af */ /* 0x000e220000000000 */
[----:B------:R-:W-:Y:S01]  /*3f40*/  PLOP3.LUT P2, PT, PT, PT, UP1, 0x80, 0x8 ;  /* 0x000000000008781c */ /* 0x000fe20003f4f018 */
[C---:B------:R-:W-:Y:S01]  /*3f50*/  IMAD.IADD R144, R172.reuse, 0x1, R171 ;  /* 0x00000001ac907824 */ /* 0x040fe200078e02ab */
[----:B------:R-:W-:Y:S01]  /*3f60*/  PLOP3.LUT P1, PT, PT, PT, UP1, 0x80, 0x8 ;  /* 0x000000000008781c */ /* 0x000fe20003f2f018 */
[----:B------:R-:W-:Y:S01]  /*3f70*/  IMAD.IADD R0, R172, 0x1, R157 ;  /* 0x00000001ac007824 */ /* 0x000fe200078e029d */
[----:B-1----:R-:W-:Y:S01]  /*3f80*/  SHF.R.U32.HI R3, RZ, 0x1, R175 ;  /* 0x00000001ff037819 */ /* 0x002fe200000116af */
[----:B------:R-:W-:Y:S01]  /*3f90*/  IMAD.SHL.U32 R2, R175, 0x2, RZ ;  /* 0x00000002af027824 */ /* 0x000fe200078e00ff */
[----:B------:R-:W-:Y:S01]  /*3fa0*/  PLOP3.LUT P6, PT, PT, PT, UP1, 0x80, 0x8 ;  /* 0x000000000008781c */ /* 0x000fe20003fcf018 */
[----:B------:R-:W-:Y:S01]  /*3fb0*/  UIADD3 UR15, UPT, UPT, UR36, -0x61c88647, URZ ;  /* 0x9e3779b9240f7890 */ /* 0x000fe2000fffe0ff */
[----:B------:R-:W1:Y:S01]  /*3fc0*/  S2UR UR4, SR_CgaCtaId ;  /* 0x00000000000479c3 */ /* 0x000e620000008800 */
[----:B------:R-:W-:Y:S02]  /*3fd0*/  UIADD3 UR29, UPT, UPT, UR37, -0x4498517b, URZ ;  /* 0xbb67ae85251d7890 */ /* 0x000fe4000fffe0ff */
[----:B------:R-:W-:Y:S01]  /*3fe0*/  @P5 LOP3.LUT R2, R2, 0x6, RZ, 0xc0, !PT ;  /* 0x0000000602025812 */ /* 0x000fe200078ec0ff */
[----:B------:R-:W-:Y:S01]  /*3ff0*/  UIADD3 UR35, UPT, UPT, UR36, 0x3c6ef372, URZ ;  /* 0x3c6ef37224237890 */ /* 0x000fe2000fffe0ff */
[----:B------:R-:W-:Y:S01]  /*4000*/  PLOP3.LUT P5, PT, PT, PT, UP1, 0x80, 0x8 ;  /* 0x000000000008781c */ /* 0x000fe20003faf018 */
[----:B------:R-:W-:Y:S01]  /*4010*/  UIADD3 UR34, UPT, UPT, UR36, -0x255992d5, URZ ;  /* 0xdaa66d2b24227890 */ /* 0x000fe2000fffe0ff */
[----:B------:R-:W-:Y:S01]  /*4020*/  @P2 LOP3.LUT R2, R2, 0x1c0, R3, 0xf8, !PT ;  /* 0x000001c002022812 */ /* 0x000fe200078ef803 */
[----:B------:R-:W-:Y:S01]  /*4030*/  UMOV UR5, 0x400 ;  /* 0x0000040000057882 */ /* 0x000fe20000000000 */
[----:B------:R-:W-:Y:S01]  /*4040*/  PLOP3.LUT P2, PT, PT, PT, UP1, 0x80, 0x8 ;  /* 0x000000000008781c */ /* 0x000fe20003f4f018 */
[----:B------:R-:W-:Y:S01]  /*4050*/  VIADD R3, R176, 0x21 ;  /* 0x00000021b0037836 */ /* 0x000fe20000000000 */
[----:B------:R-:W-:Y:S04]  /*4060*/  UISETP.NE.AND UP0, UPT, UR38, URZ, UPT ;  /* 0x000000ff2600728c */ /* 0x000fe8000bf05270 */
[----:B------:R-:W-:Y:S01]  /*4070*/  IABS R3, R3 ;  /* 0x0000000300037213 */ /* 0x000fe20000000000 */
        /* <DEDUP_REMOVED lines=34> */
[----:B------:R1:W4:Y:S07]  /*42a0*/  LDSM.16.M88.4 R156, [R0] ;  /* 0x00000000009c783b */ /* 0x00032e0000000200 */
[C---:B--2---:R-:W-:Y:S08]  /*42b0*/  HMMA.16816.F32.BF16 R8, R144.reuse, R140, R8 ;  /* 0x0000008c9008723c */ /* 0x044ff00000041808 */
[-C--:B------:R-:W-:Y:S08]  /*42c0*/  HMMA.16816.F32.BF16 R12, R144, R142.reuse, R12 ;  /* 0x0000008e900c723c */ /* 0x080ff0000004180c */
[C---:B------:R-:W-:Y:S01]  /*42d0*/  HMMA.16816.F32.BF16 R16, R136.reuse, R142, R16 ;  /* 0x0000008e8810723c */ /* 0x040fe20000041810 */
[----:B------:R-:W2:Y:S07]  /*42e0*/  LDSM.16.M88.4 R140, [R169+0xc800] ;  /* 0x00c80000a98c783b */ /* 0x000eae0000000200 */
[-C--:B------:R-:W-:Y:S08]  /*42f0*/  HMMA.16816.F32.BF16 R20, R136, R148.reuse, R20 ;  /* 0x000000948814723c */ /* 0x080ff00000041814 */
[C---:B------:R-:W-:Y:S08]  /*4300*/  HMMA.16816.F32.BF16 R24, R144.reuse, R148, R24 ;  /* 0x000000949018723c */ /* 0x040ff00000041818 */
[-C--:B------:R-:W-:Y:S08]  /*4310*/  HMMA.16816.F32.BF16 R28, R144, R150.reuse, R28 ;  /* 0x00000096901c723c */ /* 0x080ff0000004181c */
[C---:B------:R-:W-:Y:S01]  /*4320*/  HMMA.16816.F32.BF16 R32, R136.reuse, R150, R32 ;  /* 0x000000968820723c */ /* 0x040fe20000041820 */
[----:B------:R-:W-:Y:S07]  /*4330*/  LDSM.16.M88.4 R148, [R170+0xc000] ;  /* 0x00c00000aa94783b */ /* 0x000fee0000000200 */
[-C--:B---3--:R-:W-:Y:S08]  /*4340*/  HMMA.16816.F32.BF16 R36, R136, R152.reuse, R36 ;  /* 0x000000988824723c */ /* 0x088ff00000041824 */
[C---:B------:R-:W-:Y:S04]  /*4350*/  HMMA.16816.F32.BF16 R40, R144.reuse, R152, R40 ;  /* 0x000000989028723c */ /* 0x040fe80000041828 */
[----:B------:R-:W-:Y:S02]  /*4360*/  IMAD.IADD R152, R171, 0x1, R0 ;  /* 0x00000001ab987824 */ /* 0x000fe400078e0200 */
[----:B-1----:R-:W-:Y:S02]  /*4370*/  IMAD.U32 R0, RZ, RZ, UR28 ;  /* 0x0000001cff007e24 */ /* 0x002fe4000f8e00ff */
[-C--:B------:R-:W-:Y:S03]  /*4380*/  HMMA.16816.F32.BF16 R44, R144, R154.reuse, R44 ;  /* 0x0000009a902c723c */ /* 0x080fe6000004182c */
[----:B------:R-:W-:Y:S01]  /*4390*/  @P1 IMAD R0, R0, 0x80, R2 ;  /* 0x0000008000001824 */ /* 0x000fe200078e0202 */
[----:B------:R-:W-:Y:S01]  /*43a0*/  PLOP3.LUT P1, PT, PT, PT, UP1, 0x80, 0x8 ;  /* 0x000000000008781c */ /* 0x000fe20003f2f018 */
[----:B------:R-:W-:Y:S03]  /*43b0*/  VIADD R2, R176, 0xffffffd9 ;  /* 0xffffffd9b0027836 */ /* 0x000fe60000000000 */
[----:B------:R-:W-:Y:S01]  /*43c0*/  @P2 ISETP.GE.AND P2, PT, R0, UR26, PT ;  /* 0x0000001a00002c0c */ /* 0x000fe2000bf46270 */
[C---:B------:R-:W-:Y:S04]  /*43d0*/  HMMA.16816.F32.BF16 R48, R136.reuse, R154, R48 ;  /* 0x0000009a8830723c */ /* 0x040fe80000041830 */
[----:B------:R-:W-:Y:S04]  /*43e0*/  IABS R2, R2 ;  /* 0x0000000200027213 */ /* 0x000fe80000000000 */
[-C--:B----4-:R-:W-:Y:S08]  /*43f0*/  HMMA.16816.F32.BF16 R52, R136, R132.reuse, R52 ;  /* 0x000000848834723c */ /* 0x090ff00000041834 */
[C---:B------:R-:W-:Y:S08]  /*4400*/  HMMA.16816.F32.BF16 R56, R144.reuse, R132, R56 ;  /* 0x000000849038723c */ /* 0x040ff00000041838 */
[-C--:B------:R-:W-:Y:S01]  /*4410*/  HMMA.16816.F32.BF16 R60, R144, R134.reuse, R60 ;  /* 0x00000086903c723c */ /* 0x080fe2000004183c */
[----:B------:R-:W1:Y:S07]  /*4420*/  LDSM.16.M88.4 R144, [R169+0xd000] ;  /* 0x00d00000a990783b */ /* 0x000e6e0000000200 */
[----:B------:R-:W-:Y:S01]  /*4430*/  HMMA.16816.F32.BF16 R64, R136, R134, R64 ;  /* 0x000000868840723c */ /* 0x000fe20000041840 */
[----:B------:R-:W3:Y:S07]  /*4440*/  LDSM.16.M88.4 R132, [R169+0xd800] ;  /* 0x00d80000a984783b */ /* 0x000eee0000000200 */
[-C--:B------:R-:W-:Y:S01]  /*4450*/  HMMA.16816.F32.BF16 R4, R156, R160.reuse, R4 ;  /* 0x000000a09c04723c */ /* 0x080fe20000041804 */
[----:B------:R-:W4:Y:S07]  /*4460*/  LDSM.16.M88.4 R136, [R152] ;  /* 0x000000009888783b */ /* 0x000f2e0000000200 */
[C---:B------:R-:W-:Y:S01]  /*4470*/  HMMA.16816.F32.BF16 R8, R164.reuse, R160, R8 ;  /* 0x000000a0a408723c */ /* 0x040fe20000041808 */
[----:B------:R-:W4:Y:S07]  /*4480*/  LDSM.16.M88.4 R152, [R152+0x2000] ;  /* 0x002000009898783b */ /* 0x000f2e0000000200 */
[-C--:B------:R-:W-:Y:S08]  /*4490*/  HMMA.16816.F32.BF16 R12, R164, R162.reuse, R12 ;  /* 0x000000a2a40c723c */ /* 0x080ff0000004180c */
[C---:B------:R-:W-:Y:S08]  /*44a0*/  HMMA.16816.F32.BF16 R16, R156.reuse, R162, R16 ;  /* 0x000000a29c10723c */ /* 0x040ff00000041810 */
[-C--:B--2---:R-:W-:Y:S08]  /*44b0*/  HMMA.16816.F32.BF16 R20, R156, R140.reuse, R20 ;  /* 0x0000008c9c14723c */ /* 0x084ff00000041814 */
[C---:B------:R-:W-:Y:S04]  /*44c0*/  HMMA.16816.F32.BF16 R24, R164.reuse, R140, R24 ;  /* 0x0000008ca418723c */ /* 0x040fe80000041818 */
[----:B------:R-:W-:Y:S01]  /*44d0*/  I2FP.F32.S32 R140, R2 ;  /* 0x00000002008c7245 */ /* 0x000fe20000201400 */
[----:B------:R-:W-:Y:S02]  /*44e0*/  IMAD.MOV.U32 R2, RZ, RZ, R3 ;  /* 0x000000ffff027224 */ /* 0x000fe400078e0003 */
[C---:B------:R-:W-:Y:S01]  /*44f0*/  VIADD R141, R176.reuse, 0xffffffd1 ;  /* 0xffffffd1b08d7836 */ /* 0x040fe20000000000 */
[-C--:B------:R-:W-:Y:S03]  /*4500*/  HMMA.16816.F32.BF16 R28, R164, R142.reuse, R28 ;  /* 0x0000008ea41c723c */ /* 0x080fe6000004181c */
[----:B------:R-:W-:Y:S02]  /*4510*/  I2FP.F32.S32 R2, R2 ;  /* 0x0000000200027245 */ /* 0x000fe40000201400 */
[----:B------:R-:W-:Y:S03]  /*4520*/  IABS R141, R141 ;  /* 0x0000008d008d7213 */ /* 0x000fe60000000000 */
[C---:B------:R-:W-:Y:S04]  /*4530*/  HMMA.16816.F32.BF16 R32, R156.reuse, R142, R32 ;  /* 0x0000008e9c20723c */ /* 0x040fe80000041820 */
[----:B------:R-:W-:Y:S04]  /*4540*/  I2FP.F32.S32 R141, R141 ;  /* 0x0000008d008d7245 */ /* 0x000fe80000201400 */
[-C--:B-1----:R-:W-:Y:S08]  /*4550*/  HMMA.16816.F32.BF16 R36, R156, R144.reuse, R36 ;  /* 0x000000909c24723c */ /* 0x082ff00000041824 */
[C---:B------:R-:W-:Y:S04]  /*4560*/  HMMA.16816.F32.BF16 R40, R164.reuse, R144, R40 ;  /* 0x00000090a428723c */ /* 0x040fe80000041828 */
[C---:B------:R-:W-:Y:S04]  /*4570*/  VIADD R145, R176.reuse, 0xffffffc8 ;  /* 0xffffffc8b0917836 */ /* 0x040fe80000000000 */
[-C--:B------:R-:W-:Y:S03]  /*4580*/  HMMA.16816.F32.BF16 R44, R164, R146.reuse, R44 ;  /* 0x00000092a42c723c */ /* 0x080fe6000004182c */
[----:B------:R-:W-:Y:S04]  /*4590*/  IABS R145, R145 ;  /* 0x0000009100917213 */ /* 0x000fe80000000000 */
[----:B------:R-:W-:Y:S01]  /*45a0*/  I2FP.F32.S32 R145, R145 ;  /* 0x0000009100917245 */ /* 0x000fe20000201400 */
[C---:B------:R-:W-:Y:S01]  /*45b0*/  HMMA.16816.F32.BF16 R48, R156.reuse, R146, R48 ;  /* 0x000000929c30723c */ /* 0x040fe20000041830 */
[----:B------:R-:W2:Y:S07]  /*45c0*/  LDL R147, [R1+0x4] ;  /* 0x0000040001937983 */ /* 0x000eae0000100800 */
[-C--:B---3--:R-:W-:Y:S08]  /*45d0*/  HMMA.16816.F32.BF16 R52, R156, R132.reuse, R52 ;  /* 0x000000849c34723c */ /* 0x088ff00000041834 */
[C---:B------:R-:W-:Y:S04]  /*45e0*/  HMMA.16816.F32.BF16 R56, R164.reuse, R132, R56 ;  /* 0x00000084a438723c */ /* 0x040fe80000041838 */
[C---:B------:R-:W-:Y:S04]  /*45f0*/  VIADD R132, R176.reuse, 0xffffffe1 ;  /* 0xffffffe1b0847836 */ /* 0x040fe80000000000 */
[-C--:B------:R-:W-:Y:S01]  /*4600*/  HMMA.16816.F32.BF16 R60, R164, R134.reuse, R60 ;  /* 0x00000086a43c723c */ /* 0x080fe2000004183c */
[----:B------:R-:W3:Y:S02]  /*4610*/  LDL.64 R166, [R1+0x8] ;  /* 0x0000080001a67983 */ /* 0x000ee40000100a00 */
[----:B------:R-:W-:Y:S04]  /*4620*/  IABS R133, R132 ;  /* 0x0000008400857213 */ /* 0x000fe80000000000 */
[----:B------:R-:W-:Y:S01]  /*4630*/  I2FP.F32.S32 R163, R133 ;  /* 0x0000008500a37245 */ /* 0x000fe20000201400 */
[----:B------:R-:W-:Y:S01]  /*4640*/  HMMA.16816.F32.BF16 R64, R156, R134, R64 ;  /* 0x000000869c40723c */ /* 0x000fe20000041840 */
[----:B------:R-:W2:Y:S03]  /*4650*/  LDL R156, [R1+0x10] ;  /* 0x00001000019c7983 */ /* 0x000ea60000100800 */
[C---:B------:R-:W-:Y:S02]  /*4660*/  VIADD R134, R176.reuse, 0x19 ;  /* 0x00000019b0867836 */ /* 0x040fe40000000000 */
[C---:B------:R-:W-:Y:S02]  /*4670*/  VIADD R133, R176.reuse, 0xffffffe0 ;  /* 0xffffffe0b0857836 */ /* 0x040fe40000000000 */
[-C--:B----4-:R-:W-:Y:S05]  /*4680*/  HMMA.16816.F32.BF16 R4, R136, R148.reuse, R4 ;  /* 0x000000948804723c */ /* 0x090fea0000041804 */
[----:B------:R-:W-:Y:S01]  /*4690*/  IABS R132, R134 ;  /* 0x0000008600847213 */ /* 0x000fe20000000000 */
[----:B------:R-:W-:Y:S02]  /*46a0*/  VIADD R134, R176, 0x18 ;  /* 0x00000018b0867836 */ /* 0x000fe40000000000 */
[C---:B------:R-:W-:Y:S04]  /*46b0*/  HMMA.16816.F32.BF16 R8, R152.reuse, R148, R8 ;  /* 0x000000949808723c */ /* 0x040fe80000041808 */
[----:B------:R-:W-:Y:S04]  /*46c0*/  IMAD.MOV.U32 R3, RZ, RZ, R132 ;  /* 0x000000ffff037224 */ /* 0x000fe800078e0084 */
[-C--:B------:R-:W-:Y:S03]  /*46d0*/  HMMA.16816.F32.BF16 R12, R152, R150.reuse, R12 ;  /* 0x00000096980c723c */ /* 0x080fe6000004180c */
[----:B------:R-:W-:Y:S01]  /*46e0*/  I2FP.F32.S32 R3, R3 ;  /* 0x0000000300037245 */ /* 0x000fe20000201400 */
[----:B------:R-:W-:Y:S01]  /*46f0*/  FFMA.FTZ R4, R140, -UR14, R4 ;  /* 0x8000000e8c047c23 */ /* 0x000fe20008010004 */
[----:B------:R-:W-:Y:S03]  /*4700*/  FFMA.FTZ R6, R163, -UR14, R6 ;  /* 0x8000000ea3067c23 */ /* 0x000fe60008010006 */
[C---:B------:R-:W-:Y:S04]  /*4710*/  HMMA.16816.F32.BF16 R16, R136.reuse, R150, R16 ;  /* 0x000000968810723c */ /* 0x040fe80000041810 */
[----:B------:R-:W-:Y:S01]  /*4720*/  @P1 FSEL R4, R4, -INF , !P2 ;  /* 0xff80000004041808 */ /* 0x000fe20005000000 */
[----:B------:R-:W-:Y:S01]  /*4730*/  FFMA.FTZ R10, R2, -UR14, R10 ;  /* 0x8000000e020a7c23 */ /* 0x000fe2000801000a */
[----:B------:R-:W-:Y:S01]  /*4740*/  PLOP3.LUT P1, PT, PT, PT, UP1, 0x80, 0x8 ;  /* 0x000000000008781c */ /* 0x000fe20003f2f018 */
[C---:B------:R-:W-:Y:S01]  /*4750*/  FFMA.FTZ R8, R3.reuse, -UR14, R8 ;  /* 0x8000000e03087c23 */ /* 0x040fe20008010008 */
[----:B------:R-:W-:Y:S01]  /*4760*/  @P6 FSEL R6, R6, -INF , !P2 ;  /* 0xff80000006066808 */ /* 0x000fe20005000000 */
[----:B------:R-:W-:Y:S01]  /*4770*/  VIADD R2, R176, 0xffffffd8 ;  /* 0xffffffd8b0027836 */ /* 0x000fe20000000000 */
[----:B------:R-:W-:Y:S01]  /*4780*/  PLOP3.LUT P6, PT, PT, PT, UP1, 0x80, 0x8 ;  /* 0x000000000008781c */ /* 0x000fe20003fcf018 */
[----:B------:R-:W-:Y:S01]  /*4790*/  FFMA.FTZ R14, R3, -UR14, R14 ;  /* 0x8000000e030e7c23 */ /* 0x000fe2000801000e */
[----:B------:R-:W-:Y:S01]  /*47a0*/  @P5 FSEL R8, R8, -INF , !P2 ;  /* 0xff80000008085808 */ /* 0x000fe20005000000 */
[----:B------:R-:W-:Y:S01]  /*47b0*/  VIADD R3, R176, 0x10 ;  /* 0x00000010b0037836 */ /* 0x000fe20000000000 */
[----:B------:R-:W-:Y:S02]  /*47c0*/  PLOP3.LUT P5, PT, PT, PT, UP1, 0x80, 0x8 ;  /* 0x000000000008781c */ /* 0x000fe40003faf018 */
[----:B------:R-:W-:Y:S02]  /*47d0*/  IABS R132, R2 ;  /* 0x0000000200847213 */ /* 0x000fe40000000000 */
[----:B------:R-:W-:Y:S01]  /*47e0*/  IABS R2, R133 ;  /* 0x0000008500027213 */ /* 0x000fe20000000000 */
[----:B------:R-:W-:Y:S01]  /*47f0*/  FFMA.FTZ R16, R141, -UR14, R16 ;  /* 0x8000000e8d107c23 */ /* 0x000fe20008010010 */
[----:B------:R-:W-:Y:S01]  /*4800*/  @P1 FSEL R10, R10, -INF , !P2 ;  /* 0xff8000000a0a1808 */ /* 0x000fe20005000000 */
[----:B------:R-:W-:Y:S01]  /*4810*/  FFMA.FTZ R18, R140, -UR14, R18 ;  /* 0x8000000e8c127c23 */ /* 0x000fe20008010012 */
[----:B------:R-:W-:Y:S01]  /*4820*/  PLOP3.LUT P2, PT, PT, PT, UP1, 0x80, 0x8 ;  /* 0x000000000008781c */ /* 0x000fe20003f4f018 */
[----:B------:R-:W-:Y:S01]  /*4830*/  @P6 VIADD R133, R0, 0x1 ;  /* 0x0000000100856836 */ /* 0x000fe20000000000 */
[----:B------:R-:W-:Y:S02]  /*4840*/  PLOP3.LUT P1, PT, PT, PT, UP1, 0x80, 0x8 ;  /* 0x000000000008781c */ /* 0x000fe40003f2f018 */
[----:B------:R-:W-:Y:S01]  /*4850*/  I2FP.F32.S32 R142, R132 ;  /* 0x00000084008e7245 */ /* 0x000fe20000201400 */
[----:B------:R-:W-:Y:S01]  /*4860*/  VIADD R132, R176, 0x20 ;  /* 0x00000020b0847836 */ /* 0x000fe20000000000 */
[----:B------:R-:W-:Y:S02]  /*4870*/  I2FP.F32.S32 R169, R2 ;  /* 0x0000000200a97245 */ /* 0x000fe40000201400 */
[----:B------:R-:W-:Y:S01]  /*4880*/  PLOP3.LUT P6, PT, PT, PT, UP1, 0x80, 0x8 ;  /* 0x000000000008781c */ /* 0x000fe20003fcf018 */
[----:B------:R-:W-:Y:S01]  /*4890*/  FFMA.FTZ R5, R142, -UR14, R5 ;  /* 0x8000000e8e057c23 */ /* 0x000fe20008010005 */
[----:B------:R-:W-:Y:S01]  /*48a0*/  IABS R2, R134 ;  /* 0x0000008600027213 */ /* 0x000fe20000000000 */
[----:B------:R-:W-:Y:S01]  /*48b0*/  VIADD R134, R176, 0x11 ;  /* 0x00000011b0867836 */ /* 0x000fe20000000000 */
[----:B------:R-:W-:Y:S01]  /*48c0*/  @P5 ISETP.GE.AND P5, PT, R133, UR26, PT ;  /* 0x0000001a85005c0c */ /* 0x000fe2000bfa6270 */
[----:B------:R-:W-:Y:S01]  /*48d0*/  @P2 VIADD R144, R0, 0x8 ;  /* 0x0000000800902836 */ /* 0x000fe20000000000 */
[----:B------:R-:W-:Y:S01]  /*48e0*/  PLOP3.LUT P2, PT, PT, PT, UP1, 0x80, 0x8 ;  /* 0x000000000008781c */ /* 0x000fe20003f4f018 */
[----:B------:R-:W-:Y:S01]  /*48f0*/  FFMA.FTZ R7, R169, -UR14, R7 ;  /* 0x8000000ea9077c23 */ /* 0x000fe20008010007 */
[----:B------:R-:W-:Y:S01]  /*4900*/  I2FP.F32.S32 R2, R2 ;  /* 0x0000000200027245 */ /* 0x000fe20000201400 */
[----:B------:R-:W-:Y:S01]  /*4910*/  FFMA.FTZ R19, R142, -UR14, R19 ;  /* 0x8000000e8e137c23 */ /* 0x000fe20008010013 */
[----:B------:R-:W-:Y:S02]  /*4920*/  IABS R132, R132 ;  /* 0x0000008400847213 */ /* 0x000fe40000000000 */
[----:B------:R-:W-:Y:S01]  /*4930*/  @P1 FSEL R5, R5, -INF , !P5 ;  /* 0xff80000005051808 */ /* 0x000fe20006800000 */
[C---:B------:R-:W-:Y:S01]  /*4940*/  FFMA.FTZ R9, R2.reuse, -UR14, R9 ;  /* 0x8000000e02097c23 */ /* 0x040fe20008010009 */
[----:B------:R-:W-:Y:S01]  /*4950*/  PLOP3.LUT P1, PT, PT, PT, UP1, 0x80, 0x8 ;  /* 0x000000000008781c */ /* 0x000fe20003f2f018 */
[----:B------:R-:W-:Y:S01]  /*4960*/  FFMA.FTZ R15, R2, -UR14, R15 ;  /* 0x8000000e020f7c23 */ /* 0x000fe2000801000f */
[----:B------:R-:W-:Y:S01]  /*4970*/  @P6 FSEL R7, R7, -INF , !P5 ;  /* 0xff80000007076808 */ /* 0x000fe20006800000 */
[----:B------:R-:W-:Y:S01]  /*4980*/  VIADD R2, R176, 0xffffffc9 ;  /* 0xffffffc9b0027836 */ /* 0x000fe20000000000 */
[----:B------:R-:W-:Y:S02]  /*4990*/  I2FP.F32.S32 R133, R132 ;  /* 0x0000008400857245 */ /* 0x000fe40000201400 */
[----:B------:R-:W-:Y:S02]  /*49a0*/  PLOP3.LUT P6, PT, PT, PT, UP1, 0x80, 0x8 ;  /* 0x000000000008781c */ /* 0x000fe40003fcf018 */
[----:B------:R-:W-:Y:S01]  /*49b0*/  @P2 FSEL R9, R9, -INF , !P5 ;  /* 0xff80000009092808 */ /* 0x000fe20006800000 */
[----:B------:R-:W-:Y:S01]  /*49c0*/  FFMA.FTZ R11, R133, -UR14, R11 ;  /* 0x8000000e850b7c23 */ /* 0x000fe2000801000b */
[----:B------:R-:W-:Y:S02]  /*49d0*/  PLOP3.LUT P2, PT, PT, PT, UP1, 0x80, 0x8 ;  /* 0x000000000008781c */ /* 0x000fe40003f4f018 */
[----:B------:R-:W-:Y:S02]  /*49e0*/  IABS R132, R134 ;  /* 0x0000008600847213 */ /* 0x000fe40000000000 */
[----:B------:R-:W-:Y:S02]  /*49f0*/  @P1 FSEL R11, R11, -INF , !P5 ;  /* 0xff8000000b0b1808 */ /* 0x000fe40006800000 */
[----:B------:R-:W-:Y:S01]  /*4a00*/  PLOP3.LUT P1, PT, PT, PT, UP1, 0x80, 0x8 ;  /* 0x000000000008781c */ /* 0x000fe20003f2f018 */
[----:B------:R-:W-:Y:S01]  /*4a10*/  IMAD.MOV.U32 R143, RZ, RZ, R132 ;  /* 0x000000ffff8f7224 */ /* 0x000fe200078e0084 */
[----:B------:R-:W-:Y:S01]  /*4a20*/  PLOP3.LUT P5, PT, PT, PT, UP1, 0x80, 0x8 ;  /* 0x000000000008781c */ /* 0x000fe20003faf018 */
[----:B------:R-:W1:Y:S01]  /*4a30*/  LDSM.16.M88.4 R132, [R170+0xc800] ;  /* 0x00c80000aa84783b */ /* 0x000e620000000200 */
[----:B------:R-:W-:Y:S02]  /*4a40*/  @P6 ISETP.GE.AND P6, PT, R144, UR26, PT ;  /* 0x0000001a90006c0c */ /* 0x000fe4000bfc6270 */
[----:B------:R-:W-:Y:S01]  /*4a50*/  I2FP.F32.S32 R143, R143 ;  /* 0x0000008f008f7245 */ /* 0x000fe20000201400 */
[----:B------:R-:W-:Y:S01]  /*4a60*/  @P2 VIADD R144, R0, 0x9 ;  /* 0x0000000900902836 */ /* 0x000fe20000000000 */
[----:B------:R-:W-:Y:S02]  /*4a70*/  PLOP3.LUT P2, PT, PT, PT, UP1, 0x80, 0x8 ;  /* 0x000000000008781c */ /* 0x000fe40003f4f018 */
[----:B------:R-:W-:Y:S01]  /*4a80*/  IABS R140, R3 ;  /* 0x00000003008c7213 */ /* 0x000fe20000000000 */
[----:B------:R-:W-:Y:S01]  /*4a90*/  FFMA.FTZ R12, R143, -UR14, R12 ;  /* 0x8000000e8f0c7c23 */ /* 0x000fe2000801000c */
[----:B------:R-:W-:Y:S01]  /*4aa0*/  IABS R2, R2 ;  /* 0x0000000200027213 */ /* 0x000fe20000000000 */
[----:B------:R-:W-:Y:S01]  /*4ab0*/  VIADD R3, R176, 0xffffffd0 ;  /* 0xffffffd0b0037836 */ /* 0x000fe20000000000 */
[----:B------:R-:W-:Y:S02]  /*4ac0*/  I2FP.F32.S32 R140, R140 ;  /* 0x0000008c008c7245 */ /* 0x000fe40000201400 */
[----:B------:R-:W-:Y:S02]  /*4ad0*/  @P1 FSEL R12, R12, -INF , !P6 ;  /* 0xff8000000c0c1808 */ /* 0x000fe40007000000 */
[----:B------:R-:W-:Y:S01]  /*4ae0*/  PLOP3.LUT P1, PT, PT, PT, UP1, 0x80, 0x8 ;  /* 0x000000000008781c */ /* 0x000fe20003f2f018 */
[----:B------:R-:W-:Y:S01]  /*4af0*/  FFMA.FTZ R13, R140, -UR14, R13 ;  /* 0x8000000e8c0d7c23 */ /* 0x000fe2000801000d */
[----:B------:R-:W-:Y:S02]  /*4b00*/  @P5 FSEL R14, R14, -INF , !P6 ;  /* 0xff8000000e0e5808 */ /* 0x000fe40007000000 */
[----:B------:R-:W-:Y:S02]  /*4b10*/  PLOP3.LUT P5, PT, PT, PT, UP1, 0x80, 0x8 ;  /* 0x000000000008781c */ /* 0x000fe40003faf018 */
[----:B------:R-:W-:Y:S02]  /*4b20*/  @P2 FSEL R16, R16, -INF , !P6 ;  /* 0xff80000010102808 */ /* 0x000fe40007000000 */
[----:B------:R-:W-:Y:S02]  /*4b30*/  PLOP3.LUT P2, PT, PT, PT, UP1, 0x80, 0x8 ;  /* 0x000000000008781c */ /* 0x000fe40003f4f018 */
[----:B------:R-:W-:Y:S02]  /*4b40*/  IABS R3, R3 ;  /* 0x0000000300037213 */ /* 0x000fe40000000000 */
[----:B------:R-:W-:Y:S02]  /*4b50*/  I2FP.F32.S32 R142, R2 ;  /* 0x00000002008e7245 */ /* 0x000fe40000201400 */
[----:B------:R-:W-:Y:S02]  /*4b60*/  @P1 FSEL R18, R18, -INF , !P6 ;  /* 0xff80000012121808 */ /* 0x000fe40007000000 */
[----:B------:R-:W-:Y:S02]  /*4b70*/  PLOP3.LUT P6, PT, PT, PT, UP1, 0x80, 0x8 ;  /* 0x000000000008781c */ /* 0x000fe40003fcf018 */
[----:B------:R-:W-:Y:S02]  /*4b80*/  @P5 ISETP.GE.AND P5, PT, R144, UR26, PT ;  /* 0x0000001a90005c0c */ /* 0x000fe4000bfa6270 */
[----:B------:R-:W-:Y:S02]  /*4b90*/  PLOP3.LUT P1, PT, PT, PT, UP1, 0x80, 0x8 ;  /* 0x000000000008781c */ /* 0x000fe40003f2f018 */
[----:B------:R-:W-:Y:S02]  /*4ba0*/  @P2 FSEL R13, R13, -INF , !P5 ;  /* 0xff8000000d0d2808 */ /* 0x000fe40006800000 */
[----:B------:R-:W-:Y:S01]  /*4bb0*/  PLOP3.LUT P2, PT, PT, PT, UP1, 0x80, 0x8 ;  /* 0x000000000008781c */ /* 0x000fe20003f4f018 */
[-C--:B-1----:R-:W-:Y:S03]  /*4bc0*/  HMMA.16816.F32.BF16 R20, R136, R132.reuse, R20 ;  /* 0x000000848814723c */ /* 0x082fe60000041814 */
[----:B------:R-:W-:Y:S02]  /*4bd0*/  I2FP.F32.S32 R3, R3 ;  /* 0x0000000300037245 */ /* 0x000fe40000201400 */
[----:B------:R-:W-:Y:S02]  /*4be0*/  @P6 FSEL R15, R15, -INF , !P5 ;  /* 0xff8000000f0f6808 */ /* 0x000fe40006800000 */
[----:B------:R-:W-:Y:S01]  /*4bf0*/  PLOP3.LUT P6, PT, PT, PT, UP1, 0x80, 0x8 ;  /* 0x000000000008781c */ /* 0x000fe20003fcf018 */
[----:B------:R-:W-:Y:S01]  /*4c00*/  FFMA.FTZ R17, R3, -UR14, R17 ;  /* 0x8000000e03117c23 */ /* 0x000fe20008010011 */
[C---:B------:R-:W-:Y:S04]  /*4c10*/  HMMA.16816.F32.BF16 R24, R152.reuse, R132, R24 ;  /* 0x000000849818723c */ /* 0x040fe80000041818 */
[----:B------:R-:W-:Y:S01]  /*4c20*/  @P1 FSEL R17, R17, -INF , !P5 ;  /* 0xff80000011111808 */ /* 0x000fe20006800000 */
[----:B------:R-:W-:Y:S01]  /*4c30*/  VIADD R132, R176, 0x9 ;  /* 0x00000009b0847836 */ /* 0x000fe20000000000 */
[----:B------:R-:W-:Y:S02]  /*4c40*/  PLOP3.LUT P1, PT, PT, PT, UP1, 0x80, 0x8 ;  /* 0x000000000008781c */ /* 0x000fe40003f2f018 */
[----:B------:R-:W-:Y:S01]  /*4c50*/  @P2 FSEL R19, R19, -INF , !P5 ;  /* 0xff80000013132808 */ /* 0x000fe20006800000 */
[-C--:B------:R-:W-:Y:S01]  /*4c60*/  HMMA.16816.F32.BF16 R28, R152, R134.reuse, R28 ;  /* 0x00000086981c723c */ /* 0x080fe2000004181c */
[----:B------:R-:W-:Y:S02]  /*4c70*/  PLOP3.LUT P5, PT, PT, PT, UP1, 0x80, 0x8 ;  /* 0x000000000008781c */ /* 0x000fe40003faf018 */
[----:B------:R-:W-:Y:S01]  /*4c80*/  PLOP3.LUT P2, PT, PT, PT, UP1, 0x80, 0x8 ;  /* 0x000000000008781c */ /* 0x000fe20003f4f018 */
[----:B------:R-:W-:Y:S01]  /*4c90*/  @P6 VIADD R133, R0, 0x10 ;  /* 0x0000001000856836 */ /* 0x000fe20000000000 */
[----:B------:R-:W-:Y:S01]  /*4ca0*/  IABS R132, R132 ;  /* 0x0000008400847213 */ /* 0x000fe20000000000 */
[----:B------:R-:W-:Y:S01]  /*4cb0*/  FFMA.FTZ R20, R142, -UR14, R20 ;  /* 0x8000000e8e147c23 */ /* 0x000fe20008010014 */
[----:B------:R-:W-:Y:S01]  /*4cc0*/  PLOP3.LUT P6, PT, PT, PT, UP1, 0x80, 0x8 ;  /* 0x000000000008781c */ /* 0x000fe20003fcf018 */
[C---:B------:R-:W-:Y:S04]  /*4cd0*/  HMMA.16816.F32.BF16 R32, R136.reuse, R134, R32 ;  /* 0x000000868820723c */ /* 0x040fe80000041820 */
[----:B------:R-:W-:Y:S02]  /*4ce0*/  IMAD.MOV.U32 R2, RZ, RZ, R132 ;  /* 0x000000ffff027224 */ /* 0x000fe400078e0084 */
[----:B------:R-:W-:Y:S01]  /*4cf0*/  FFMA.FTZ R22, R141, -UR14, R22 ;  /* 0x8000000e8d167c23 */ /* 0x000fe20008010016 */
[----:B------:R-:W-:Y:S01]  /*4d00*/  @P5 ISETP.GE.AND P5, PT, R133, UR26, PT ;  /* 0x0000001a85005c0c */ /* 0x000fe2000bfa6270 */
[----:B------:R-:W-:Y:S01]  /*4d10*/  @P1 VIADD R144, R0, 0x11 ;  /* 0x0000001100901836 */ /* 0x000fe20000000000 */
[----:B------:R-:W-:Y:S01]  /*4d20*/  PLOP3.LUT P1, PT, PT, PT, UP1, 0x80, 0x8 ;  /* 0x000000000008781c */ /* 0x000fe20003f2f018 */
[----:B------:R-:W1:Y:S01]  /*4d30*/  LDSM.16.M88.4 R132, [R170+0xd000] ;  /* 0x00d00000aa84783b */ /* 0x000e620000000200 */
[----:B------:R-:W-:Y:S01]  /*4d40*/  I2FP.F32.S32 R2, R2 ;  /* 0x0000000200027245 */ /* 0x000fe20000201400 */
[----:B------:R-:W-:Y:S01]  /*4d50*/  FFMA.FTZ R26, R143, -UR14, R26 ;  /* 0x8000000e8f1a7c23 */ /* 0x000fe2000801001a */
[----:B------:R-:W-:Y:S01]  /*4d60*/  @P2 FSEL R20, R20, -INF , !P5 ;  /* 0xff80000014142808 */ /* 0x000fe20006800000 */
[----:B------:R-:W-:Y:S01]  /*4d70*/  FFMA.FTZ R21, R145, -UR14, R21 ;  /* 0x8000000e91157c23 */ /* 0x000fe20008010015 */
[----:B------:R-:W-:Y:S01]  /*4d80*/  PLOP3.LUT P2, PT, PT, PT, UP1, 0x80, 0x8 ;  /* 0x000000000008781c */ /* 0x000fe20003f4f018 */
[----:B------:R-:W-:Y:S01]  /*4d90*/  FFMA.FTZ R24, R2, -UR14, R24 ;  /* 0x8000000e02187c23 */ /* 0x000fe20008010018 */
[----:B------:R-:W-:Y:S01]  /*4da0*/  @P6 FSEL R22, R22, -INF , !P5 ;  /* 0xff80000016166808 */ /* 0x000fe20006800000 */
[----:B------:R-:W-:Y:S01]  /*4db0*/  FFMA.FTZ R23, R3, -UR14, R23 ;  /* 0x8000000e03177c23 */ /* 0x000fe20008010017 */
[----:B------:R-:W-:Y:S01]  /*4dc0*/  PLOP3.LUT P6, PT, PT, PT, UP1, 0x80, 0x8 ;  /* 0x000000000008781c */ /* 0x000fe20003fcf018 */
[----:B------:R-:W-:Y:S01]  /*4dd0*/  FFMA.FTZ R34, R142, -UR14, R34 ;  /* 0x8000000e8e227c23 */ /* 0x000fe20008010022 */
[----:B------:R-:W-:Y:S01]  /*4de0*/  FFMA.FTZ R35, R145, -UR14, R35 ;  /* 0x8000000e91237c23 */ /* 0x000fe20008010023 */
[----:B------:R-:W-:Y:S01]  /*4df0*/  @P1 FSEL R24, R24, -INF , !P5 ;  /* 0xff80000018181808 */ /* 0x000fe20006800000 */
[----:B------:R-:W-:Y:S01]  /*4e00*/  FFMA.FTZ R27, R140, -UR14, R27 ;  /* 0x8000000e8c1b7c23 */ /* 0x000fe2000801001b */
[----:B------:R-:W-:Y:S01]  /*4e10*/  PLOP3.LUT P1, PT, PT, PT, UP1, 0x80, 0x8 ;  /* 0x000000000008781c */ /* 0x000fe20003f2f018 */
[----:B------:R-:W-:Y:S01]  /*4e20*/  FFMA.FTZ R30, R2, -UR14, R30 ;  /* 0x8000000e021e7c23 */ /* 0x000fe2000801001e */
[----:B------:R-:W-:Y:S02]  /*4e30*/  VIADD R2, R176, 0xffffffc0 ;  /* 0xffffffc0b0027836 */ /* 0x000fe40000000000 */
[----:B------:R-:W-:Y:S01]  /*4e40*/  @P2 FSEL R26, R26, -INF , !P5 ;  /* 0xff8000001a1a2808 */ /* 0x000fe20006800000 */
[C---:B------:R-:W-:Y:S01]  /*4e50*/  VIADD R143, R176.reuse, 0x8 ;  /* 0x00000008b08f7836 */ /* 0x040fe20000000000 */
[----:B------:R-:W-:Y:S01]  /*4e60*/  PLOP3.LUT P2, PT, PT, PT, UP1, 0x80, 0x8 ;  /* 0x000000000008781c */ /* 0x000fe20003f4f018 */
[----:B------:R-:W-:Y:S01]  /*4e70*/  VIADD R3, R176, 0x1 ;  /* 0x00000001b0037836 */ /* 0x000fe20000000000 */
[----:B------:R-:W-:Y:S02]  /*4e80*/  @P6 ISETP.GE.AND P6, PT, R144, UR26, PT ;  /* 0x0000001a90006c0c */ /* 0x000fe4000bfc6270 */
[----:B------:R-:W-:Y:S02]  /*4e90*/  IABS R143, R143 ;  /* 0x0000008f008f7213 */ /* 0x000fe40000000000 */
[----:B------:R-:W-:Y:S02]  /*4ea0*/  PLOP3.LUT P5, PT, PT, PT, UP1, 0x80, 0x8 ;  /* 0x000000000008781c */ /* 0x000fe40003faf018 */
[----:B------:R-:W-:Y:S02]  /*4eb0*/  @P1 FSEL R21, R21, -INF , !P6 ;  /* 0xff80000015151808 */ /* 0x000fe40007000000 */
[----:B------:R-:W-:Y:S02]  /*4ec0*/  I2FP.F32.S32 R143, R143 ;  /* 0x0000008f008f7245 */ /* 0x000fe40000201400 */
[----:B------:R-:W-:Y:S02]  /*4ed0*/  PLOP3.LUT P1, PT, PT, PT, UP1, 0x80, 0x8 ;  /* 0x000000000008781c */ /* 0x000fe40003f2f018 */
[----:B------:R-:W-:Y:S01]  /*4ee0*/  @P2 FSEL R23, R23, -INF , !P6 ;  /* 0xff80000017172808 */ /* 0x000fe20007000000 */
[C---:B------:R-:W-:Y:S01]  /*4ef0*/  FFMA.FTZ R25, R143.reuse, -UR14, R25 ;  /* 0x8000000e8f197c23 */ /* 0x040fe20008010019 */
[----:B------:R-:W-:Y:S01]  /*4f00*/  PLOP3.LUT P2, PT, PT, PT, UP1, 0x80, 0x8 ;  /* 0x000000000008781c */ /* 0x000fe20003f4f018 */
[----:B------:R-:W-:Y:S01]  /*4f10*/  FFMA.FTZ R31, R143, -UR14, R31 ;  /* 0x8000000e8f1f7c23 */ /* 0x000fe2000801001f */
[----:B------:R-:W-:Y:S01]  /*4f20*/  IABS R141, R3 ;  /* 0x00000003008d7213 */ /* 0x000fe20000000000 */
[----:B------:R-:W-:Y:S01]  /*4f30*/  VIADD R3, R176, 0xffffffc1 ;  /* 0xffffffc1b0037836 */ /* 0x000fe20000000000 */
[----:B------:R-:W-:Y:S01]  /*4f40*/  @P5 FSEL R25, R25, -INF , !P6 ;  /* 0xff80000019195808 */ /* 0x000fe20007000000 */
[-C--:B-1----:R-:W-:Y:S01]  /*4f50*/  HMMA.16816.F32.BF16 R36, R136, R132.reuse, R36 ;  /* 0x000000848824723c */ /* 0x082fe20000041824 */
[----:B------:R-:W-:Y:S02]  /*4f60*/  PLOP3.LUT P5, PT, PT, PT, UP1, 0x80, 0x8 ;  /* 0x000000000008781c */ /* 0x000fe40003faf018 */
[----:B------:R-:W-:Y:S02]  /*4f70*/  I2FP.F32.S32 R141, R141 ;  /* 0x0000008d008d7245 */ /* 0x000fe40000201400 */
[----:B------:R-:W-:Y:S02]  /*4f80*/  @P1 FSEL R27, R27, -INF , !P6 ;  /* 0xff8000001b1b1808 */ /* 0x000fe40007000000 */
[----:B------:R-:W-:Y:S01]  /*4f90*/  PLOP3.LUT P6, PT, PT, PT, UP1, 0x80, 0x8 ;  /* 0x000000000008781c */ /* 0x000fe20003fcf018 */
[----:B------:R-:W-:Y:S01]  /*4fa0*/  @P2 VIADD R140, R0, 0x18 ;  /* 0x00000018008c2836 */ /* 0x000fe20000000000 */
[----:B------:R-:W-:Y:S01]  /*4fb0*/  PLOP3.LUT P1, PT, PT, PT, UP1, 0x80, 0x8 ;  /* 0x000000000008781c */ /* 0x000fe20003f2f018 */
[C---:B------:R-:W-:Y:S01]  /*4fc0*/  FFMA.FTZ R28, R141.reuse, -UR14, R28 ;  /* 0x8000000e8d1c7c23 */ /* 0x040fe2000801001c */
[----:B------:R-:W-:Y:S01]  /*4fd0*/  PLOP3.LUT P2, PT, PT, PT, UP1, 0x80, 0x8 ;  /* 0x000000000008781c */ /* 0x000fe20003f4f018 */
[C---:B------:R-:W-:Y:S04]  /*4fe0*/  HMMA.16816.F32.BF16 R40, R152.reuse, R132, R40 ;  /* 0x000000849828723c */ /* 0x040fe80000041828 */
[----:B------:R-:W-:Y:S01]  /*4ff0*/  @P5 ISETP.GE.AND P5, PT, R140, UR26, PT ;  /* 0x0000001a8c005c0c */ /* 0x000fe2000bfa6270 */
[----:B------:R-:W-:Y:S01]  /*5000*/  VIADD R132, R176, 0xfffffff9 ;  /* 0xfffffff9b0847836 */ /* 0x000fe20000000000 */
[----:B------:R-:W-:Y:S02]  /*5010*/  IABS R3, R3 ;  /* 0x0000000300037213 */ /* 0x000fe40000000000 */
[----:B------:R-:W-:Y:S01]  /*5020*/  @P6 FSEL R28, R28, -INF , !P5 ;  /* 0xff8000001c1c6808 */ /* 0x000fe20006800000 */
[-C--:B------:R-:W-:Y:S01]  /*5030*/  HMMA.16816.F32.BF16 R44, R152, R134.reuse, R44 ;  /* 0x00000086982c723c */ /* 0x080fe2000004182c */
[----:B------:R-:W-:Y:S02]  /*5040*/  PLOP3.LUT P6, PT, PT, PT, UP1, 0x80, 0x8 ;  /* 0x000000000008781c */ /* 0x000fe40003fcf018 */
[----:B------:R-:W-:Y:S01]  /*5050*/  I2FP.F32.S32 R140, R3 ;  /* 0x00000003008c7245 */ /* 0x000fe20000201400 */
[----:B------:R-:W-:Y:S01]  /*5060*/  @P1 VIADD R146, R0, 0x19 ;  /* 0x0000001900921836 */ /* 0x000fe20000000000 */
[----:B------:R-:W-:Y:S02]  /*5070*/  PLOP3.LUT P1, PT, PT, PT, UP1, 0x80, 0x8 ;  /* 0x000000000008781c */ /* 0x000fe40003f2f018 */
[----:B------:R-:W-:Y:S01]  /*5080*/  @P2 FSEL R30, R30, -INF , !P5 ;  /* 0xff8000001e1e2808 */ /* 0x000fe20006800000 */
[C---:B------:R-:W-:Y:S01]  /*5090*/  HMMA.16816.F32.BF16 R48, R136.reuse, R134, R48 ;  /* 0x000000868830723c */ /* 0x040fe20000041830 */
[----:B------:R-:W-:Y:S03]  /*50a0*/  PLOP3.LUT P2, PT, PT, PT, UP1, 0x80, 0x8 ;  /* 0x000000000008781c */ /* 0x000fe60003f4f018 */
[----:B------:R-:W-:Y:S01]  /*50b0*/  IABS R144, R176 ;  /* 0x000000b000907213 */ /* 0x000fe20000000000 */
[----:B------:R-:W-:Y:S01]  /*50c0*/  FFMA.FTZ R32, R140, -UR14, R32 ;  /* 0x8000000e8c207c23 */ /* 0x000fe20008010020 */
[----:B------:R-:W-:Y:S01]  /*50d0*/  @P6 ISETP.GE.AND P6, PT, R146, UR26, PT ;  /* 0x0000001a92006c0c */ /* 0x000fe2000bfc6270 */
[----:B------:R-:W-:Y:S01]  /*50e0*/  FFMA.FTZ R38, R140, -UR14, R38 ;  /* 0x8000000e8c267c23 */ /* 0x000fe20008010026 */
[----:B------:R-:W-:Y:S01]  /*50f0*/  I2FP.F32.S32 R144, R144 ;  /* 0x0000009000907245 */ /* 0x000fe20000201400 */
[----:B------:R-:W4:Y:S01]  /*5100*/  LDL R146, [R1] ;  /* 0x0000000001927983 */ /* 0x000f220000100800 */
[----:B------:R-:W-:Y:S01]  /*5110*/  @P1 FSEL R32, R32, -INF , !P5 ;  /* 0xff80000020201808 */ /* 0x000fe20006800000 */
[----:B------:R-:W-:Y:S01]  /*5120*/  FFMA.FTZ R42, R141, -UR14, R42 ;  /* 0x8000000e8d2a7c23 */ /* 0x000fe2000801002a */
[----:B------:R-:W-:Y:S01]  /*5130*/  PLOP3.LUT P1, PT, PT, PT, UP1, 0x80, 0x8 ;  /* 0x000000000008781c */ /* 0x000fe20003f2f018 */
[----:B------:R-:W-:Y:S01]  /*5140*/  FFMA.FTZ R29, R144, -UR14, R29 ;  /* 0x8000000e901d7c23 */ /* 0x000fe2000801001d */
[----:B------:R-:W-:Y:S01]  /*5150*/  @P2 FSEL R34, R34, -INF , !P5 ;  /* 0xff80000022222808 */ /* 0x000fe20006800000 */
[----:B------:R-:W-:Y:S01]  /*5160*/  FFMA.FTZ R43, R144, -UR14, R43 ;  /* 0x8000000e902b7c23 */ /* 0x000fe2000801002b */
[----:B------:R-:W-:Y:S01]  /*5170*/  PLOP3.LUT P5, PT, PT, PT, UP1, 0x80, 0x8 ;  /* 0x000000000008781c */ /* 0x000fe20003faf018 */
[C---:B------:R-:W-:Y:S01]  /*5180*/  VIADD R144, R176.reuse, 0xfffffff0 ;  /* 0xfffffff0b0907836 */ /* 0x040fe20000000000 */
[----:B------:R-:W-:Y:S01]  /*5190*/  IABS R142, R2 ;  /* 0x00000002008e7213 */ /* 0x000fe20000000000 */
[C---:B------:R-:W-:Y:S01]  /*51a0*/  VIADD R141, R176.reuse, 0xffffffb1 ;  /* 0xffffffb1b08d7836 */ /* 0x040fe20000000000 */
[----:B------:R-:W-:Y:S01]  /*51b0*/  PLOP3.LUT P2, PT, PT, PT, UP1, 0x80, 0x8 ;  /* 0x000000000008781c */ /* 0x000fe20003f4f018 */
[C---:B------:R-:W-:Y:S01]  /*51c0*/  VIADD R2, R176.reuse, 0xffffffb9 ;  /* 0xffffffb9b0027836 */ /* 0x040fe20000000000 */
[----:B------:R-:W-:Y:S01]  /*51d0*/  I2FP.F32.S32 R142, R142 ;  /* 0x0000008e008e7245 */ /* 0x000fe20000201400 */
[----:B------:R-:W-:Y:S01]  /*51e0*/  VIADD R140, R176, 0xfffffff8 ;  /* 0xfffffff8b08c7836 */ /* 0x000fe20000000000 */
[----:B------:R-:W-:Y:S02]  /*51f0*/  IABS R132, R132 ;  /* 0x0000008400847213 */ /* 0x000fe40000000000 */
[----:B------:R-:W-:Y:S01]  /*5200*/  @P1 FSEL R29, R29, -INF , !P6 ;  /* 0xff8000001d1d1808 */ /* 0x000fe20007000000 */
[C---:B------:R-:W-:Y:S01]  /*5210*/  FFMA.FTZ R33, R142.reuse, -UR14, R33 ;  /* 0x8000000e8e217c23 */ /* 0x040fe20008010021 */
[----:B------:R-:W-:Y:S01]  /*5220*/  PLOP3.LUT P1, PT, PT, PT, UP1, 0x80, 0x8 ;  /* 0x000000000008781c */ /* 0x000fe20003f2f018 */
[----:B------:R-:W-:Y:S01]  /*5230*/  FFMA.FTZ R39, R142, -UR14, R39 ;  /* 0x8000000e8e277c23 */ /* 0x000fe20008010027 */
[----:B------:R-:W-:Y:S02]  /*5240*/  @P5 FSEL R31, R31, -INF , !P6 ;  /* 0xff8000001f1f5808 */ /* 0x000fe40007000000 */
[----:B------:R-:W-:Y:S02]  /*5250*/  PLOP3.LUT P5, PT, PT, PT, UP1, 0x80, 0x8 ;  /* 0x000000000008781c */ /* 0x000fe40003faf018 */
[----:B------:R-:W-:Y:S02]  /*5260*/  @P2 FSEL R33, R33, -INF , !P6 ;  /* 0xff80000021212808 */ /* 0x000fe40007000000 */
[----:B------:R-:W-:Y:S02]  /*5270*/  PLOP3.LUT P2, PT, PT, PT, UP1, 0x80, 0x8 ;  /* 0x000000000008781c */ /* 0x000fe40003f4f018 */
[----:B------:R-:W-:Y:S02]  /*5280*/  IABS R2, R2 ;  /* 0x0000000200027213 */ /* 0x000fe40000000000 */
[----:B------:R-:W-:Y:S02]  /*5290*/  IABS R140, R140 ;  /* 0x0000008c008c7213 */ /* 0x000fe40000000000 */
[----:B------:R-:W-:Y:S02]  /*52a0*/  @P1 FSEL R35, R35, -INF , !P6 ;  /* 0xff80000023231808 */ /* 0x000fe40007000000 */
[----:B------:R-:W-:Y:S01]  /*52b0*/  PLOP3.LUT P6, PT, PT, PT, UP1, 0x80, 0x8 ;  /* 0x000000000008781c */ /* 0x000fe20003fcf018 */
[C---:B------:R-:W-:Y:S01]  /*52c0*/  @P5 VIADD R133, R0.reuse, 0x20 ;  /* 0x0000002000855836 */ /* 0x040fe20000000000 */
[----:B------:R-:W-:Y:S02]  /*52d0*/  PLOP3.LUT P1, PT, PT, PT, UP1, 0x80, 0x8 ;  /* 0x000000000008781c */ /* 0x000fe40003f2f018 */
[----:B------:R-:W-:Y:S01]  /*52e0*/  I2FP.F32.S32 R3, R2 ;  /* 0x0000000200037245 */ /* 0x000fe20000201400 */
[----:B------:R-:W-:Y:S01]  /*52f0*/  @P2 VIADD R143, R0, 0x21 ;  /* 0x00000021008f2836 */ /* 0x000fe20000000000 */
[----:B------:R-:W-:Y:S01]  /*5300*/  PLOP3.LUT P5, PT, PT, PT, UP1, 0x80, 0x8 ;  /* 0x000000000008781c */ /* 0x000fe20003faf018 */
[----:B------:R-:W-:Y:S01]  /*5310*/  IMAD.MOV.U32 R2, RZ, RZ, R132 ;  /* 0x000000ffff027224 */ /* 0x000fe200078e0084 */
[----:B------:R-:W-:Y:S01]  /*5320*/  PLOP3.LUT P2, PT, PT, PT, UP1, 0x80, 0x8 ;  /* 0x000000000008781c */ /* 0x000fe20003f4f018 */
[C---:B------:R-:W-:Y:S01]  /*5330*/  FFMA.FTZ R36, R3.reuse, -UR14, R36 ;  /* 0x8000000e03247c23 */ /* 0x040fe20008010024 */
[----:B------:R-:W-:Y:S01]  /*5340*/  I2FP.F32.S32 R140, R140 ;  /* 0x0000008c008c7245 */ /* 0x000fe20000201400 */
[----:B------:R-:W-:Y:S01]  /*5350*/  VIADD R132, R176, 0xffffffb8 ;  /* 0xffffffb8b0847836 */ /* 0x000fe20000000000 */
[----:B------:R-:W-:Y:S01]  /*5360*/  I2FP.F32.S32 R2, R2 ;  /* 0x0000000200027245 */ /* 0x000fe20000201400 */
[----:B------:R-:W-:Y:S01]  /*5370*/  FFMA.FTZ R50, R3, -UR14, R50 ;  /* 0x8000000e03327c23 */ /* 0x000fe20008010032 */
[----:B------:R-:W-:Y:S01]  /*5380*/  @P6 ISETP.GE.AND P6, PT, R133, UR26, PT ;  /* 0x0000001a85006c0c */ /* 0x000fe2000bfc6270 */
[----:B------:R-:W-:Y:S01]  /*5390*/  FFMA.FTZ R41, R140, -UR14, R41 ;  /* 0x8000000e8c297c23 */ /* 0x000fe20008010029 */
[----:B------:R-:W-:Y:S01]  /*53a0*/  IABS R132, R132 ;  /* 0x0000008400847213 */ /* 0x000fe20000000000 */
[----:B------:R-:W-:Y:S01]  /*53b0*/  FFMA.FTZ R40, R2, -UR14, R40 ;  /* 0x8000000e02287c23 */ /* 0x000fe20008010028 */
[----:B------:R-:W-:Y:S01]  /*53c0*/  @P1 FSEL R36, R36, -INF , !P6 ;  /* 0xff80000024241808 */ /* 0x000fe20007000000 */
[----:B------:R-:W-:Y:S01]  /*53d0*/  FFMA.FTZ R46, R2, -UR14, R46 ;  /* 0x8000000e022e7c23 */ /* 0x000fe2000801002e */
[----:B------:R-:W-:Y:S01]  /*53e0*/  PLOP3.LUT P1, PT, PT, PT, UP1, 0x80, 0x8 ;  /* 0x000000000008781c */ /* 0x000fe20003f2f018 */
[----:B------:R-:W-:Y:S01]  /*53f0*/  IMAD.WIDE.U32 R2, R242, -0x326172a9, RZ ;  /* 0xcd9e8d57f2027825 */ /* 0x000fe200078e00ff */
[----:B------:R-:W-:Y:S02]  /*5400*/  @P5 FSEL R38, R38, -INF , !P6 ;  /* 0xff80000026265808 */ /* 0x000fe40007000000 */
[----:B------:R-:W-:Y:S01]  /*5410*/  PLOP3.LUT P5, PT, PT, PT, UP1, 0x80, 0x8 ;  /* 0x000000000008781c */ /* 0x000fe20003faf018 */
[----:B------:R-:W-:Y:S01]  /*5420*/  FFMA.FTZ R47, R140, -UR14, R47 ;  /* 0x8000000e8c2f7c23 */ /* 0x000fe2000801002f */
[----:B------:R-:W-:Y:S02]  /*5430*/  @P2 FSEL R40, R40, -INF , !P6 ;  /* 0xff80000028282808 */ /* 0x000fe40007000000 */
[----:B------:R-:W-:Y:S02]  /*5440*/  PLOP3.LUT P2, PT, PT, PT, UP1, 0x80, 0x8 ;  /* 0x000000000008781c */ /* 0x000fe40003f4f018 */
[----:B------:R-:W-:Y:S02]  /*5450*/  IABS R141, R141 ;  /* 0x0000008d008d7213 */ /* 0x000fe40000000000 */
[----:B------:R-:W-:Y:S02]  /*5460*/  IABS R144, R144 ;  /* 0x0000009000907213 */ /* 0x000fe40000000000 */
[----:B------:R-:W-:Y:S02]  /*5470*/  @P1 FSEL R42, R42, -INF , !P6 ;  /* 0xff8000002a2a1808 */ /* 0x000fe40007000000 */
[----:B------:R-:W-:Y:S02]  /*5480*/  PLOP3.LUT P1, PT, PT, PT, UP1, 0x80, 0x8 ;  /* 0x000000000008781c */ /* 0x000fe40003f2f018 */
[----:B------:R-:W-:Y:S02]  /*5490*/  PLOP3.LUT P6, PT, PT, PT, UP1, 0x80, 0x8 ;  /* 0x000000000008781c */ /* 0x000fe40003fcf018 */
[----:B------:R-:W-:Y:S01]  /*54a0*/  @P5 ISETP.GE.AND P5, PT, R143, UR26, PT ;  /* 0x0000001a8f005c0c */ /* 0x000fe2000bfa6270 */
[----:B------:R-:W-:Y:S01]  /*54b0*/  @P2 VIADD R133, R0, 0x28 ;  /* 0x0000002800852836 */ /* 0x000fe20000000000 */
[----:B------:R-:W-:Y:S01]  /*54c0*/  I2FP.F32.S32 R143, R132 ;  /* 0x00000084008f7245 */ /* 0x000fe20000201400 */
[----:B------:R-:W-:Y:S01]  /*54d0*/  VIADD R132, R176, 0xfffffff1 ;  /* 0xfffffff1b0847836 */ /* 0x000fe20000000000 */
[----:B------:R-:W-:Y:S02]  /*54e0*/  PLOP3.LUT P2, PT, PT, PT, UP1, 0x80, 0x8 ;  /* 0x000000000008781c */ /* 0x000fe40003f4f018 */
[----:B------:R-:W-:Y:S01]  /*54f0*/  I2FP.F32.S32 R141, R141 ;  /* 0x0000008d008d7245 */ /* 0x000fe20000201400 */
[C---:B------:R-:W-:Y:S01]  /*5500*/  FFMA.FTZ R37, R143.reuse, -UR14, R37 ;  /* 0x8000000e8f257c23 */ /* 0x040fe20008010025 */
[----:B------:R-:W-:Y:S01]  /*5510*/  IABS R142, R132 ;  /* 0x00000084008e7213 */ /* 0x000fe20000000000 */
[----:B------:R-:W-:Y:S01]  /*5520*/  FFMA.FTZ R51, R143, -UR14, R51 ;  /* 0x8000000e8f337c23 */ /* 0x000fe20008010033 */
[----:B------:R-:W-:Y:S01]  /*5530*/  @P1 FSEL R39, R39, -INF , !P5 ;  /* 0xff80000027271808 */ /* 0x000fe20006800000 */
[----:B------:R-:W-:Y:S01]  /*5540*/  FFMA.FTZ R48, R141, -UR14, R48 ;  /* 0x8000000e8d307c23 */ /* 0x000fe20008010030 */
[----:B------:R-:W-:Y:S02]  /*5550*/  PLOP3.LUT P1, PT, PT, PT, UP1, 0x80, 0x8 ;  /* 0x000000000008781c */ /* 0x000fe40003f2f018 */
[----:B------:R-:W-:Y:S02]  /*5560*/  @P6 FSEL R37, R37, -INF , !P5 ;  /* 0xff80000025256808 */ /* 0x000fe40006800000 */
[----:B------:R-:W-:Y:S02]  /*5570*/  PLOP3.LUT P6, PT, PT, PT, UP1, 0x80, 0x8 ;  /* 0x000000000008781c */ /* 0x000fe40003fcf018 */
[----:B------:R-:W-:Y:S02]  /*5580*/  @P2 FSEL R41, R41, -INF , !P5 ;  /* 0xff80000029292808 */ /* 0x000fe40006800000 */
[----:B------:R-:W-:Y:S02]  /*5590*/  PLOP3.LUT P2, PT, PT, PT, UP1, 0x80, 0x8 ;  /* 0x000000000008781c */ /* 0x000fe40003f4f018 */
[----:B------:R-:W-:Y:S02]  /*55a0*/  I2FP.F32.S32 R142, R142 ;  /* 0x0000008e008e7245 */ /* 0x000fe40000201400 */
[----:B--2---:R-:W-:Y:S02]  /*55b0*/  LOP3.LUT R145, R156, UR36, R3, 0x96, !PT ;  /* 0x000000249c917c12 */ /* 0x004fe4000f8e9603 */
[----:B------:R-:W-:Y:S01]  /*55c0*/  @P1 FSEL R43, R43, -INF , !P5 ;  /* 0xff8000002b2b1808 */ /* 0x000fe20006800000 */
[----:B------:R-:W-:Y:S01]  /*55d0*/  FFMA.FTZ R44, R142, -UR14, R44 ;  /* 0x8000000e8e2c7c23 */ /* 0x000fe2000801002c */
[----:B------:R-:W-:Y:S02]  /*55e0*/  PLOP3.LUT P1, PT, PT, PT, UP1, 0x80, 0x8 ;  /* 0x000000000008781c */ /* 0x000fe40003f2f018 */
[----:B------:R-:W-:Y:S02]  /*55f0*/  @P6 ISETP.GE.AND P6, PT, R133, UR26, PT ;  /* 0x0000001a85006c0c */ /* 0x000fe4000bfc6270 */
[----:B------:R-:W-:Y:S01]  /*5600*/  PLOP3.LUT P5, PT, PT, PT, UP1, 0x80, 0x8 ;  /* 0x000000000008781c */ /* 0x000fe20003faf018 */
[----:B------:R-:W1:Y:S01]  /*5610*/  LDSM.16.M88.4 R132, [R170+0xd800] ;  /* 0x00d80000aa84783b */ /* 0x000e620000000200 */
[----:B------:R-:W-:Y:S02]  /*5620*/  @P2 FSEL R44, R44, -INF , !P6 ;  /* 0xff8000002c2c2808 */ /* 0x000fe40007000000 */
[----:B------:R-:W-:Y:S02]  /*5630*/  PLOP3.LUT P2, PT, PT, PT, UP1, 0x80, 0x8 ;  /* 0x000000000008781c */ /* 0x000fe40003f4f018 */
[----:B------:R-:W-:Y:S02]  /*5640*/  I2FP.F32.S32 R161, R144 ;  /* 0x0000009000a17245 */ /* 0x000fe40000201400 */
[----:B------:R-:W-:Y:S02]  /*5650*/  LOP3.LUT R148, R2, UR15, R247, 0x96, !PT ;  /* 0x0000000f02947c12 */ /* 0x000fe4000f8e96f7 */
[----:B------:R-:W-:Y:S01]  /*5660*/  @P1 FSEL R46, R46, -INF , !P6 ;  /* 0xff8000002e2e1808 */ /* 0x000fe20007000000 */
[----:B------:R-:W-:Y:S01]  /*5670*/  FFMA.FTZ R45, R161, -UR14, R45 ;  /* 0x8000000ea12d7c23 */ /* 0x000fe2000801002d */
[----:B------:R-:W-:Y:S01]  /*5680*/  PLOP3.LUT P1, PT, PT, PT, UP1, 0x80, 0x8 ;  /* 0x000000000008781c */ /* 0x000fe20003f2f018 */
[----:B------:R-:W-:Y:S01]  /*5690*/  IMAD.WIDE.U32 R148, R148, -0x2daee0ad, RZ ;  /* 0xd2511f5394947825 */ /* 0x000fe200078e00ff */
[----:B------:R-:W-:Y:S02]  /*56a0*/  @P5 FSEL R48, R48, -INF , !P6 ;  /* 0xff80000030305808 */ /* 0x000fe40007000000 */
[----:B------:R-:W-:Y:S02]  /*56b0*/  PLOP3.LUT P5, PT, PT, PT, UP1, 0x80, 0x8 ;  /* 0x000000000008781c */ /* 0x000fe40003faf018 */
[----:B------:R-:W-:Y:S02]  /*56c0*/  @P2 FSEL R50, R50, -INF , !P6 ;  /* 0xff80000032322808 */ /* 0x000fe40007000000 */
[----:B------:R-:W-:Y:S02]  /*56d0*/  PLOP3.LUT P2, PT, PT, PT, UP1, 0x80, 0x8 ;  /* 0x000000000008781c */ /* 0x000fe40003f4f018 */
[----:B------:R-:W-:Y:S01]  /*56e0*/  LOP3.LUT R150, R2, UR15, R245, 0x96, !PT ;  /* 0x0000000f02967c12 */ /* 0x000fe2000f8e96f5 */
[----:B------:R-:W-:Y:S01]  /*56f0*/  VIADD R2, R176, 0xffffffb0 ;  /* 0xffffffb0b0027836 */ /* 0x000fe20000000000 */
[----:B------:R-:W-:Y:S01]  /*5700*/  PLOP3.LUT P6, PT, PT, PT, UP1, 0x80, 0x8 ;  /* 0x000000000008781c */ /* 0x000fe20003fcf018 */
[----:B------:R-:W-:Y:S01]  /*5710*/  @P1 VIADD R3, R0, 0x29 ;  /* 0x0000002900031836 */ /* 0x000fe20000000000 */
[----:B------:R-:W-:Y:S01]  /*5720*/  PLOP3.LUT P1, PT, PT, PT, UP1, 0x80, 0x8 ;  /* 0x000000000008781c */ /* 0x000fe20003f2f018 */
[----:B------:R-:W-:Y:S01]  /*5730*/  IMAD.WIDE.U32 R150, R150, -0x2daee0ad, RZ ;  /* 0xd2511f5396967825 */ /* 0x000fe200078e00ff */
[----:B------:R-:W-:Y:S02]  /*5740*/  IABS R140, R2 ;  /* 0x00000002008c7213 */ /* 0x000fe40000000000 */
[----:B------:R-:W-:Y:S01]  /*5750*/  @P5 ISETP.GE.AND P5, PT, R3, UR26, PT ;  /* 0x0000001a03005c0c */ /* 0x000fe2000bfa6270 */
[----:B------:R-:W-:Y:S03]  /*5760*/  VIADD R3, R242, 0x4 ;  /* 0x00000004f2037836 */ /* 0x000fe60000000000 */
[----:B------:R-:W-:Y:S01]  /*5770*/  @P2 FSEL R45, R45, -INF , !P5 ;  /* 0xff8000002d2d2808 */ /* 0x000fe20006800000 */
[----:B------:R-:W-:Y:S01]  /*5780*/  IMAD.WIDE.U32 R2, R3, -0x326172a9, RZ ;  /* 0xcd9e8d5703027825 */ /* 0x000fe200078e00ff */
[----:B------:R-:W-:Y:S03]  /*5790*/  PLOP3.LUT P2, PT, PT, PT, UP1, 0x80, 0x8 ;  /* 0x000000000008781c */ /* 0x000fe60003f4f018 */
[----:B------:R-:W-:Y:S01]  /*57a0*/  @P1 FSEL R47, R47, -INF , !P5 ;  /* 0xff8000002f2f1808 */ /* 0x000fe20006800000 */
[----:B------:R-:W-:Y:S01]  /*57b0*/  @P6 VIADD R144, R0, 0x30 ;  /* 0x0000003000906836 */ /* 0x000fe20000000000 */
[----:B------:R-:W-:Y:S01]  /*57c0*/  LOP3.LUT R158, R156, UR36, R3, 0x96, !PT ;  /* 0x000000249c9e7c12 */ /* 0x000fe2000f8e9603 */
[-C--:B-1----:R-:W-:Y:S01]  /*57d0*/  HMMA.16816.F32.BF16 R52, R136, R132.reuse, R52 ;  /* 0x000000848834723c */ /* 0x082fe20000041834 */
[----:B------:R-:W-:Y:S02]  /*57e0*/  PLOP3.LUT P1, PT, PT, PT, UP1, 0x80, 0x8 ;  /* 0x000000000008781c */ /* 0x000fe40003f2f018 */
[----:B------:R-:W-:Y:S01]  /*57f0*/  I2FP.F32.S32 R156, R140 ;  /* 0x0000008c009c7245 */ /* 0x000fe20000201400 */
[----:B------:R-:W-:Y:S01]  /*5800*/  IMAD.WIDE.U32 R164, R158, -0x2daee0ad, RZ ;  /* 0xd2511f539ea47825 */ /* 0x000fe200078e00ff */
[C---:B------:R-:W-:Y:S02]  /*5810*/  LOP3.LUT R140, R2.reuse, UR15, R247, 0x96, !PT ;  /* 0x0000000f028c7c12 */ /* 0x040fe4000f8e96f7 */
[----:B------:R-:W-:Y:S01]  /*5820*/  LOP3.LUT R157, R2, UR15, R245, 0x96, !PT ;  /* 0x0000000f029d7c12 */ /* 0x000fe2000f8e96f5 */
[----:B------:R-:W-:Y:S01]  /*5830*/  FFMA.FTZ R49, R156, -UR14, R49 ;  /* 0x8000000e9c317c23 */ /* 0x000fe20008010031 */
[----:B------:R-:W-:Y:S01]  /*5840*/  PLOP3.LUT P6, PT, PT, PT, UP1, 0x80, 0x8 ;  /* 0x000000000008781c */ /* 0x000fe20003fcf018 */
[C---:B------:R-:W-:Y:S01]  /*5850*/  VIADD R2, R176.reuse, 0xffffffa9 ;  /* 0xffffffa9b0027836 */ /* 0x040fe20000000000 */
[C---:B------:R-:W-:Y:S01]  /*5860*/  HMMA.16816.F32.BF16 R56, R152.reuse, R132, R56 ;  /* 0x000000849838723c */ /* 0x040fe20000041838 */
[----:B------:R-:W-:Y:S03]  /*5870*/  UIADD3 UR15, UPT, UPT, UR37, 0x76cf5d0a, URZ ;  /* 0x76cf5d0a250f7890 */ /* 0x000fe6000fffe0ff */
[----:B------:R-:W-:Y:S01]  /*5880*/  IABS R2, R2 ;  /* 0x0000000200027213 */ /* 0x000fe20000000000 */
[----:B------:R-:W-:Y:S01]  /*5890*/  FMUL.FTZ R132, R147, 1.4426950216293334961 ;  /* 0x3fb8aa3b93847820 */ /* 0x000fe20000410000 */
[----:B------:R-:W-:Y:S01]  /*58a0*/  @P2 FSEL R49, R49, -INF , !P5 ;  /* 0xff80000031312808 */ /* 0x000fe20006800000 */
[----:B------:R-:W-:Y:S01]  /*58b0*/  VIADD R3, R176, 0xffffffe9 ;  /* 0xffffffe9b0037836 */ /* 0x000fe20000000000 */
[----:B------:R-:W-:Y:S01]  /*58c0*/  PLOP3.LUT P2, PT, PT, PT, UP1, 0x80, 0x8 ;  /* 0x000000000008781c */ /* 0x000fe20003f4f018 */
[-C--:B------:R-:W-:Y:S03]  /*58d0*/  HMMA.16816.F32.BF16 R60, R152, R134.reuse, R60 ;  /* 0x00000086983c723c */ /* 0x080fe6000004183c */
[----:B------:R-:W-:Y:S01]  /*58e0*/  @P1 FSEL R51, R51, -INF , !P5 ;  /* 0xff80000033331808 */ /* 0x000fe20006800000 */
[----:B------:R-:W-:Y:S01]  /*58f0*/  FFMA.FTZ R55, R156, -UR14, R55 ;  /* 0x8000000e9c377c23 */ /* 0x000fe20008010037 */
[----:B------:R-:W-:Y:S01]  /*5900*/  FSETP.NEU.FTZ.AND P5, PT, R147, -INF , PT ;  /* 0xff8000009300780b */ /* 0x000fe20003fbd000 */
[----:B------:R-:W-:Y:S01]  /*5910*/  FFMA.FTZ R54, R141, -UR14, R54 ;  /* 0x8000000e8d367c23 */ /* 0x000fe20008010036 */
[----:B------:R-:W-:Y:S01]  /*5920*/  I2FP.F32.S32 R162, R2 ;  /* 0x0000000200a27245 */ /* 0x000fe20000201400 */
[----:B------:R-:W-:Y:S01]  /*5930*/  HMMA.16816.F32.BF16 R64, R136, R134, R64 ;  /* 0x000000868840723c */ /* 0x000fe20000041840 */
[----:B------:R-:W-:Y:S03]  /*5940*/  PLOP3.LUT P1, PT, PT, PT, UP1, 0x80, 0x8 ;  /* 0x000000000008781c */ /* 0x000fe60003f2f018 */
[----:B------:R-:W-:Y:S01]  /*5950*/  FSEL R132, R132, RZ, P5 ;  /* 0x000000ff84847208 */ /* 0x000fe20002800000 */
[----:B------:R-:W-:Y:S01]  /*5960*/  FFMA.FTZ R52, R162, -UR14, R52 ;  /* 0x8000000ea2347c23 */ /* 0x000fe20008010034 */
[----:B------:R-:W-:Y:S01]  /*5970*/  @P6 ISETP.GE.AND P6, PT, R144, UR26, PT ;  /* 0x0000001a90006c0c */ /* 0x000fe2000bfc6270 */
[----:B------:R-:W-:Y:S01]  /*5980*/  IMAD.WIDE.U32 R140, R140, -0x2daee0ad, RZ ;  /* 0xd2511f538c8c7825 */ /* 0x000fe200078e00ff */
[----:B------:R-:W-:Y:S02]  /*5990*/  IABS R2, R3 ;  /* 0x0000000300027213 */ /* 0x000fe40000000000 */
[----:B------:R-:W-:Y:S01]  /*59a0*/  @P2 FSEL R52, R52, -INF , !P6 ;  /* 0xff80000034342808 */ /* 0x000fe20007000000 */
[--C-:B------:R-:W-:Y:S01]  /*59b0*/  FFMA.FTZ R4, R4, UR13, -R132.reuse ;  /* 0x0000000d04047c23 */ /* 0x100fe20008010884 */
[----:B------:R-:W-:Y:S01]  /*59c0*/  PLOP3.LUT P5, PT, PT, PT, UP1, 0x80, 0x8 ;  /* 0x000000000008781c */ /* 0x000fe20003faf018 */
[----:B------:R-:W-:Y:S01]  /*59d0*/  FFMA.FTZ R5, R5, UR13, -R132 ;  /* 0x0000000d05057c23 */ /* 0x000fe20008010884 */
[----:B------:R-:W-:Y:S01]  /*59e0*/  PLOP3.LUT P2, PT, PT, PT, UP1, 0x80, 0x8 ;  /* 0x000000000008781c */ /* 0x000fe20003f4f018 */
[----:B------:R-:W1:Y:S01]  /*59f0*/  MUFU.EX2 R207, R4 ;  /* 0x0000000400cf7308 */ /* 0x000e620000000800 */
[----:B------:R-:W-:Y:S01]  /*5a00*/  I2FP.F32.S32 R160, R2 ;  /* 0x0000000200a07245 */ /* 0x000fe20000201400 */
[----:B------:R-:W-:Y:S01]  /*5a10*/  FFMA.FTZ R58, R142, -UR14, R58 ;  /* 0x8000000e8e3a7c23 */ /* 0x000fe2000801003a */
[----:B------:R-:W-:Y:S01]  /*5a20*/  @P1 FSEL R54, R54, -INF , !P6 ;  /* 0xff80000036361808 */ /* 0x000fe20007000000 */
[----:B------:R-:W-:Y:S01]  /*5a30*/  FFMA.FTZ R32, R32, UR13, -R132 ;  /* 0x0000000d20207c23 */ /* 0x000fe20008010884 */
[----:B------:R-:W-:Y:S01]  /*5a40*/  LEA R152, R173, UR4, 0x1 ;  /* 0x00000004ad987c11 */ /* 0x000fe2000f8e08ff */
[----:B------:R-:W-:Y:S01]  /*5a50*/  FFMA.FTZ R56, R160, -UR14, R56 ;  /* 0x8000000ea0387c23 */ /* 0x000fe20008010038 */
[--C-:B------:R-:W-:Y:S03]  /*5a60*/  FFMA.FTZ R33, R33, UR13, -R132.reuse ;  /* 0x0000000d21217c23 */ /* 0x100fe60008010884 */
[----:B------:R2:W-:Y:S01]  /*5a70*/  MUFU.EX2 R206, R5 ;  /* 0x0000000500ce7308 */ /* 0x0005e20000000800 */
[--C-:B------:R-:W-:Y:S01]  /*5a80*/  FFMA.FTZ R49, R49, UR13, -R132.reuse ;  /* 0x0000000d31317c23 */ /* 0x100fe20008010884 */
[--C-:B------:R-:W-:Y:S01]  /*5a90*/  FFMA.FTZ R48, R48, UR13, -R132.reuse ;  /* 0x0000000d30307c23 */ /* 0x100fe20008010884 */
[----:B------:R-:W-:Y:S01]  /*5aa0*/  @P5 FSEL R56, R56, -INF , !P6 ;  /* 0xff80000038385808 */ /* 0x000fe20007000000 */
[--C-:B------:R-:W-:Y:S01]  /*5ab0*/  FFMA.FTZ R20, R20, UR13, -R132.reuse ;  /* 0x0000000d14147c23 */ /* 0x100fe20008010884 */
[----:B------:R-:W-:Y:S01]  /*5ac0*/  @P2 FSEL R58, R58, -INF , !P6 ;  /* 0xff8000003a3a2808 */ /* 0x000fe20007000000 */
[--C-:B------:R-:W-:Y:S01]  /*5ad0*/  FFMA.FTZ R21, R21, UR13, -R132.reuse ;  /* 0x0000000d15157c23 */ /* 0x100fe20008010884 */
[----:B------:R-:W-:Y:S03]  /*5ae0*/  PLOP3.LUT P6, PT, PT, PT, UP1, 0x80, 0x8 ;  /* 0x000000000008781c */ /* 0x000fe60003fcf018 */
[----:B------:R-:W-:Y:S01]  /*5af0*/  MUFU.EX2 R190, R32 ;  /* 0x0000002000be7308 */ /* 0x000fe20000000800 */
[----:B------:R-:W-:Y:S01]  /*5b00*/  PLOP3.LUT P2, PT, PT, PT, UP1, 0x80, 0x8 ;  /* 0x000000000008781c */ /* 0x000fe20003f4f018 */
[----:B------:R-:W-:Y:S01]  /*5b10*/  FFMA.FTZ R59, R161, -UR14, R59 ;  /* 0x8000000ea13b7c23 */ /* 0x000fe2000801003b */
[----:B-----5:R-:W-:Y:S01]  /*5b20*/  FSETP.NEU.FTZ.AND P5, PT, R252, -INF , PT ;  /* 0xff800000fc00780b */ /* 0x020fe20003fbd000 */
[----:B------:R-:W-:Y:S01]  /*5b30*/  FFMA.FTZ R16, R16, UR13, -R132 ;  /* 0x0000000d10107c23 */ /* 0x000fe20008010884 */
[----:B------:R-:W-:Y:S01]  /*5b40*/  FFMA.FTZ R60, R163, -UR14, R60 ;  /* 0x8000000ea33c7c23 */ /* 0x000fe2000801003c */
[----:B------:R-:W-:Y:S01]  /*5b50*/  FFMA.FTZ R62, R160, -UR14, R62 ;  /* 0x8000000ea03e7c23 */ /* 0x000fe2000801003e */
[----:B------:R-:W-:Y:S03]  /*5b60*/  FFMA.FTZ R66, R162, -UR14, R66 ;  /* 0x8000000ea2427c23 */ /* 0x000fe60008010042 */
[----:B------:R-:W-:Y:S01]  /*5b70*/  MUFU.EX2 R189, R33 ;  /* 0x0000002100bd7308 */ /* 0x000fe20000000800 */
[----:B--2---:R-:W-:Y:S04]  /*5b80*/  IMAD.WIDE.U32 R4, R157, -0x2daee0ad, RZ ;  /* 0xd2511f539d047825 */ /* 0x004fe800078e00ff */
[----:B------:R-:W-:Y:S01]  /*5b90*/  FFMA.FTZ R61, R169, -UR14, R61 ;  /* 0x8000000ea93d7c23 */ /* 0x000fe2000801003d */
[----:B------:R-:W2:Y:S01]  /*5ba0*/  LDL R157, [R1+0x18] ;  /* 0x00001800019d7983 */ /* 0x000ea20000100800 */
[--C-:B------:R-:W-:Y:S01]  /*5bb0*/  FFMA.FTZ R36, R36, UR13, -R132.reuse ;  /* 0x0000000d24247c23 */ /* 0x100fe20008010884 */
[--C-:B------:R-:W-:Y:S01]  /*5bc0*/  FFMA.FTZ R37, R37, UR13, -R132.reuse ;  /* 0x0000000d25257c23 */ /* 0x100fe20008010884 */
[----:B------:R-:W-:Y:S01]  /*5bd0*/  FFMA.FTZ R52, R52, UR13, -R132 ;  /* 0x0000000d34347c23 */ /* 0x000fe20008010884 */
[----:B------:R-:W-:Y:S01]  /*5be0*/  FMUL.FTZ R2, R252, 1.4426950216293334961 ;  /* 0x3fb8aa3bfc027820 */ /* 0x000fe20000410000 */
[----:B------:R-:W-:Y:S01]  /*5bf0*/  MUFU.EX2 R178, R48 ;  /* 0x0000003000b27308 */ /* 0x000fe20000000800 */
[----:B------:R-:W-:Y:S03]  /*5c00*/  IMAD.WIDE.U32 R144, R145, -0x2daee0ad, RZ ;  /* 0xd2511f5391907825 */ /* 0x000fe600078e00ff */
[----:B------:R-:W-:Y:S02]  /*5c10*/  FSEL R2, R2, RZ, P5 ;  /* 0x000000ff02027208 */ /* 0x000fe40002800000 */
[C---:B------:R-:W-:Y:S02]  /*5c20*/  LOP3.LUT R143, R144.reuse, UR15, R149, 0x96, !PT ;  /* 0x0000000f908f7c12 */ /* 0x040fe4000f8e9695 */
[----:B------:R-:W-:Y:S01]  /*5c30*/  LOP3.LUT R147, R144, UR15, R151, 0x96, !PT ;  /* 0x0000000f90937c12 */ /* 0x000fe2000f8e9697 */
[--C-:B------:R-:W-:Y:S01]  /*5c40*/  FFMA.FTZ R8, R8, UR13, -R2.reuse ;  /* 0x0000000d08087c23 */ /* 0x100fe20008010802 */
[C---:B------:R-:W-:Y:S01]  /*5c50*/  LOP3.LUT R144, R164.reuse, UR15, R141, 0x96, !PT ;  /* 0x0000000fa4907c12 */ /* 0x040fe2000f8e968d */
[--C-:B------:R-:W-:Y:S01]  /*5c60*/  FFMA.FTZ R9, R9, UR13, -R2.reuse ;  /* 0x0000000d09097c23 */ /* 0x100fe20008010802 */
[----:B------:R-:W-:Y:S01]  /*5c70*/  LOP3.LUT R141, R164, UR15, R5, 0x96, !PT ;  /* 0x0000000fa48d7c12 */ /* 0x000fe2000f8e9605 */
[----:B------:R-:W-:Y:S01]  /*5c80*/  IMAD.WIDE.U32 R142, R143, -0x326172a9, RZ ;  /* 0xcd9e8d578f8e7825 */ /* 0x000fe200078e00ff */
[----:B---3--:R-:W-:Y:S01]  /*5c90*/  LOP3.LUT R133, R166, UR29, R145, 0x96, !PT ;  /* 0x0000001da6857c12 */ /* 0x008fe2000f8e9691 */
[----:B------:R-:W-:Y:S01]  /*5ca0*/  UIADD3 UR15, UPT, UPT, UR37, -0x126145ec, URZ ;  /* 0xed9eba14250f7890 */ /* 0x000fe2000fffe0ff */
[----:B------:R-:W-:Y:S01]  /*5cb0*/  PLOP3.LUT P5, PT, PT, PT, UP1, 0x80, 0x8 ;  /* 0x000000000008781c */ /* 0x000fe20003faf018 */
[--C-:B------:R-:W-:Y:S01]  /*5cc0*/  FFMA.FTZ R13, R13, UR13, -R2.reuse ;  /* 0x0000000d0d0d7c23 */ /* 0x100fe20008010802 */
[--C-:B------:R-:W-:Y:S01]  /*5cd0*/  FFMA.FTZ R12, R12, UR13, -R2.reuse ;  /* 0x0000000d0c0c7c23 */ /* 0x100fe20008010802 */
[----:B------:R-:W-:Y:S01]  /*5ce0*/  MUFU.EX2 R210, R16 ;  /* 0x0000001000d27308 */ /* 0x000fe20000000800 */
        /* <DEDUP_REMOVED lines=9> */
[----:B------:R-:W-:Y:S01]  /*5d80*/  @P2 VIADD R145, R0, 0x31 ;  /* 0x0000003100912836 */ /* 0x000fe20000000000 */
[----:B------:R-:W-:Y:S01]  /*5d90*/  PLOP3.LUT P2, PT, PT, PT, UP1, 0x80, 0x8 ;  /* 0x000000000008781c */ /* 0x000fe20003f4f018 */
[----:B------:R-:W-:Y:S01]  /*5da0*/  IMAD.WIDE.U32 R158, R133, -0x326172a9, RZ ;  /* 0xcd9e8d57859e7825 */ /* 0x000fe200078e00ff */
[----:B------:R-:W-:Y:S01]  /*5db0*/  LOP3.LUT R133, R166, UR29, R165, 0x96, !PT ;  /* 0x0000001da6857c12 */ /* 0x000fe2000f8e96a5 */
[----:B------:R-:W-:Y:S01]  /*5dc0*/  UIADD3 UR29, UPT, UPT, UR37, 0x32370b8f, URZ ;  /* 0x32370b8f251d7890 */ /* 0x000fe2000fffe0ff */
[----:B------:R-:W-:Y:S01]  /*5dd0*/  @P5 ISETP.GE.AND P5, PT, R145, UR26, PT ;  /* 0x0000001a91005c0c */ /* 0x000fe2000bfa6270 */
[----:B------:R-:W-:Y:S01]  /*5de0*/  IMAD.WIDE.U32 R144, R144, -0x326172a9, RZ ;  /* 0xcd9e8d5790907825 */ /* 0x000fe200078e00ff */
[----:B------:R-:W-:Y:S01]  /*5df0*/  LOP3.LUT R143, R158, UR34, R143, 0x96, !PT ;  /* 0x000000229e8f7c12 */ /* 0x000fe2000f8e968f */
[----:B------:R-:W-:Y:S10]  /*5e00*/  MUFU.EX2 R192, R56 ;  /* 0x0000003800c07308 */ /* 0x000ff40000000800 */
[----:B------:R-:W-:Y:S10]  /*5e10*/  MUFU.EX2 R229, R8 ;  /* 0x0000000800e57308 */ /* 0x000ff40000000800 */
[----:B------:R3:W-:Y:S10]  /*5e20*/  MUFU.EX2 R230, R9 ;  /* 0x0000000900e67308 */ /* 0x0007f40000000800 */
[----:B------:R-:W-:Y:S10]  /*5e30*/  MUFU.EX2 R227, R13 ;  /* 0x0000000d00e37308 */ /* 0x000ff40000000800 */
[----:B------:R-:W-:Y:S01]  /*5e40*/  MUFU.EX2 R228, R12 ;  /* 0x0000000c00e47308 */ /* 0x000fe20000000800 */
[----:B---3--:R-:W-:Y:S01]  /*5e50*/  IMAD.WIDE.U32 R8, R141, -0x326172a9, RZ ;  /* 0xcd9e8d578d087825 */ /* 0x008fe200078e00ff */
[C---:B----4-:R-:W-:Y:S03]  /*5e60*/  FSETP.NEU.FTZ.AND P1, PT, R146.reuse, -INF , PT ;  /* 0xff8000009200780b */ /* 0x050fe60003f3d000 */
[----:B------:R-:W-:Y:S01]  /*5e70*/  FMUL.FTZ R3, R146, 1.4426950216293334961 ;  /* 0x3fb8aa3b92037820 */ /* 0x000fe20000410000 */
[----:B------:R-:W-:Y:S01]  /*5e80*/  @P6 VIADD R146, R0, 0x38 ;  /* 0x0000003800926836 */ /* 0x000fe20000000000 */
[----:B------:R-:W-:Y:S03]  /*5e90*/  PLOP3.LUT P6, PT, PT, PT, UP1, 0x80, 0x8 ;  /* 0x000000000008781c */ /* 0x000fe60003fcf018 */
[----:B------:R-:W-:Y:S01]  /*5ea0*/  MUFU.EX2 R203, R20 ;  /* 0x0000001400cb7308 */ /* 0x000fe20000000800 */
[----:B------:R-:W-:Y:S02]  /*5eb0*/  FSEL R3, R3, RZ, P1 ;  /* 0x000000ff03037208 */ /* 0x000fe40000800000 */
[----:B------:R-:W-:Y:S02]  /*5ec0*/  PLOP3.LUT P1, PT, PT, PT, UP1, 0x80, 0x8 ;  /* 0x000000000008781c */ /* 0x000fe40003f2f018 */
[----:B------:R-:W-:Y:S01]  /*5ed0*/  @P2 ISETP.GE.AND P2, PT, R146, UR26, PT ;  /* 0x0000001a92002c0c */ /* 0x000fe2000bf46270 */
[--C-:B------:R-:W-:Y:S01]  /*5ee0*/  FFMA.FTZ R5, R7, UR13, -R3.reuse ;  /* 0x0000000d07057c23 */ /* 0x100fe20008010803 */
[--C-:B------:R-:W-:Y:S01]  /*5ef0*/  FFMA.FTZ R6, R6, UR13, -R3.reuse ;  /* 0x0000000d06067c23 */ /* 0x100fe20008010803 */
[--C-:B------:R-:W-:Y:S01]  /*5f00*/  FFMA.FTZ R18, R18, UR13, -R3.reuse ;  /* 0x0000000d12127c23 */ /* 0x100fe20008010803 */
[--C-:B------:R-:W-:Y:S01]  /*5f10*/  FFMA.FTZ R19, R19, UR13, -R3.reuse ;  /* 0x0000000d13137c23 */ /* 0x100fe20008010803 */
[----:B------:R3:W-:Y:S01]  /*5f20*/  MUFU.EX2 R226, R5 ;  /* 0x0000000500e27308 */ /* 0x0007e20000000800 */
[--C-:B------:R-:W-:Y:S01]  /*5f30*/  FFMA.FTZ R34, R34, UR13, -R3.reuse ;  /* 0x0000000d22227c23 */ /* 0x100fe20008010803 */
[--C-:B------:R-:W-:Y:S01]  /*5f40*/  FFMA.FTZ R35, R35, UR13, -R3.reuse ;  /* 0x0000000d23237c23 */ /* 0x100fe20008010803 */
[--C-:B------:R-:W-:Y:S01]  /*5f50*/  FFMA.FTZ R50, R50, UR13, -R3.reuse ;  /* 0x0000000d32327c23 */ /* 0x100fe20008010803 */
[--C-:B------:R-:W-:Y:S01]  /*5f60*/  FFMA.FTZ R51, R51, UR13, -R3.reuse ;  /* 0x0000000d33337c23 */ /* 0x100fe20008010803 */
[--C-:B------:R-:W-:Y:S01]  /*5f70*/  FFMA.FTZ R22, R22, UR13, -R3.reuse ;  /* 0x0000000d16167c23 */ /* 0x100fe20008010803 */
[----:B------:R-:W-:Y:S01]  /*5f80*/  @P1 VIADD R0, R0, 0x39 ;  /* 0x0000003900001836 */ /* 0x000fe20000000000 */
[----:B------:R-:W-:Y:S03]  /*5f90*/  FSETP.NEU.FTZ.AND P1, PT, R251, -INF , PT ;  /* 0xff800000fb00780b */ /* 0x000fe60003f3d000 */
[----:B------:R-:W-:Y:S01]  /*5fa0*/  MUFU.EX2 R196, R34 ;  /* 0x0000002200c47308 */ /* 0x000fe20000000800 */
[--C-:B------:R-:W-:Y:S01]  /*5fb0*/  FFMA.FTZ R23, R23, UR13, -R3.reuse ;  /* 0x0000000d17177c23 */ /* 0x100fe20008010803 */
[--C-:B------:R-:W-:Y:S01]  /*5fc0*/  FFMA.FTZ R38, R38, UR13, -R3.reuse ;  /* 0x0000000d26267c23 */ /* 0x100fe20008010803 */
[----:B------:R-:W-:Y:S01]  /*5fd0*/  @P6 ISETP.GE.AND P6, PT, R0, UR26, PT ;  /* 0x0000001a00006c0c */ /* 0x000fe2000bfc6270 */
[----:B------:R-:W-:Y:S01]  /*5fe0*/  FMUL.FTZ R0, R251, 1.4426950216293334961 ;  /* 0x3fb8aa3bfb007820 */ /* 0x000fe20000410000 */
[--C-:B------:R-:W-:Y:S01]  /*5ff0*/  FFMA.FTZ R39, R39, UR13, -R3.reuse ;  /* 0x0000000d27277c23 */ /* 0x100fe20008010803 */
[----:B------:R-:W-:Y:S04]  /*6000*/  FFMA.FTZ R54, R54, UR13, -R3 ;  /* 0x0000000d36367c23 */ /* 0x000fe80008010803 */
[----:B------:R4:W1:Y:S01]  /*6010*/  MUFU.EX2 R205, R6 ;  /* 0x0000000600cd7308 */ /* 0x0008620000000800 */
[----:B---3--:R-:W-:Y:S02]  /*6020*/  LOP3.LUT R5, R244, UR35, R159, 0x96, !PT ;  /* 0x00000023f4057c12 */ /* 0x008fe4000f8e969f */
[----:B------:R-:W-:Y:S02]  /*6030*/  FSEL R0, R0, RZ, P1 ;  /* 0x000000ff00007208 */ /* 0x000fe40000800000 */
[----:B------:R-:W-:Y:S01]  /*6040*/  PLOP3.LUT P1, PT, PT, PT, UP1, 0x80, 0x8 ;  /* 0x000000000008781c */ /* 0x000fe20003f2f018 */
[----:B------:R-:W-:Y:S04]  /*6050*/  IMAD.WIDE.U32 R166, R5, -0x2daee0ad, RZ ;  /* 0xd2511f5305a67825 */ /* 0x000fe800078e00ff */
[----:B------:R-:W-:Y:S01]  /*6060*/  MUFU.EX2 R195, R35 ;  /* 0x0000002300c37308 */ /* 0x000fe20000000800 */
[--C-:B------:R-:W-:Y:S01]  /*6070*/  FFMA.FTZ R5, R11, UR13, -R0.reuse ;  /* 0x0000000d0b057c23 */ /* 0x100fe20008010800 */
[--C-:B------:R-:W-:Y:S01]  /*6080*/  FFMA.FTZ R10, R10, UR13, -R0.reuse ;  /* 0x0000000d0a0a7c23 */ /* 0x100fe20008010800 */
[----:B------:R-:W-:Y:S01]  /*6090*/  LOP3.LUT R150, R150, UR29, R167, 0x96, !PT ;  /* 0x0000001d96967c12 */ /* 0x000fe2000f8e96a7 */
[--C-:B------:R-:W-:Y:S01]  /*60a0*/  FFMA.FTZ R15, R15, UR13, -R0.reuse ;  /* 0x0000000d0f0f7c23 */ /* 0x100fe20008010800 */
[--C-:B------:R-:W-:Y:S01]  /*60b0*/  FFMA.FTZ R14, R14, UR13, -R0.reuse ;  /* 0x0000000d0e0e7c23 */ /* 0x100fe20008010800 */
[--C-:B------:R-:W-:Y:S01]  /*60c0*/  FFMA.FTZ R26, R26, UR13, -R0.reuse ;  /* 0x0000000d1a1a7c23 */ /* 0x100fe20008010800 */
[--C-:B------:R-:W-:Y:S03]  /*60d0*/  FFMA.FTZ R27, R27, UR13, -R0.reuse ;  /* 0x0000000d1b1b7c23 */ /* 0x100fe60008010800 */
[----:B------:R3:W1:Y:S01]  /*60e0*/  MUFU.EX2 R233, R5 ;  /* 0x0000000500e97308 */ /* 0x0006620000000800 */
[----:B----4-:R-:W-:Y:S01]  /*60f0*/  IMAD.WIDE.U32 R6, R147, -0x326172a9, RZ ;  /* 0xcd9e8d5793067825 */ /* 0x010fe200078e00ff */
[----:B------:R-:W-:Y:S03]  /*6100*/  LOP3.LUT R147, R246, UR35, R159, 0x96, !PT ;  /* 0x00000023f6937c12 */ /* 0x000fe6000f8e969f */
[--C-:B------:R-:W-:Y:S01]  /*6110*/  FFMA.FTZ R30, R30, UR13, -R0.reuse ;  /* 0x0000000d1e1e7c23 */ /* 0x100fe20008010800 */
[--C-:B------:R-:W-:Y:S01]  /*6120*/  FFMA.FTZ R31, R31, UR13, -R0.reuse ;  /* 0x0000000d1f1f7c23 */ /* 0x100fe20008010800 */
[----:B------:R-:W-:Y:S01]  /*6130*/  LOP3.LUT R151, R158, UR34, R7, 0x96, !PT ;  /* 0x000000229e977c12 */ /* 0x000fe2000f8e9607 */
[----:B------:R-:W-:Y:S02]  /*6140*/  IMAD.WIDE.U32 R158, R133, -0x326172a9, RZ ;  /* 0xcd9e8d57859e7825 */ /* 0x000fe400078e00ff */
[----:B------:R4:W1:Y:S02]  /*6150*/  MUFU.EX2 R234, R10 ;  /* 0x0000000a00ea7308 */ /* 0x0008640000000800 */
[--C-:B------:R-:W-:Y:S01]  /*6160*/  FFMA.FTZ R42, R42, UR13, -R0.reuse ;  /* 0x0000000d2a2a7c23 */ /* 0x100fe20008010800 */
[----:B------:R-:W-:Y:S01]  /*6170*/  IMAD.WIDE.U32 R164, R147, -0x2daee0ad, RZ ;  /* 0xd2511f5393a47825 */ /* 0x000fe200078e00ff */
[----:B------:R-:W-:Y:S02]  /*6180*/  LOP3.LUT R7, R246, UR35, R159, 0x96, !PT ;  /* 0x00000023f6077c12 */ /* 0x000fe4000f8e969f */
[----:B------:R-:W-:Y:S01]  /*6190*/  LOP3.LUT R149, R158, UR34, R145, 0x96, !PT ;  /* 0x000000229e957c12 */ /* 0x000fe2000f8e9691 */
[----:B------:R-:W-:Y:S01]  /*61a0*/  IMAD.WIDE.U32 R146, R143, -0x2daee0ad, RZ ;  /* 0xd2511f538f927825 */ /* 0x000fe200078e00ff */
[----:B------:R-:W-:Y:S02]  /*61b0*/  LOP3.LUT R133, R244, UR35, R159, 0x96, !PT ;  /* 0x00000023f4857c12 */ /* 0x000fe4000f8e969f */
[----:B------:R-:W-:Y:S01]  /*61c0*/  MUFU.EX2 R167, R49 ;  /* 0x0000003100a77308 */ /* 0x000fe20000000800 */
[----:B------:R-:W-:Y:S01]  /*61d0*/  LOP3.LUT R9, R158, UR34, R9, 0x96, !PT ;  /* 0x000000229e097c12 */ /* 0x000fe2000f8e9609 */
[----:B------:R-:W-:Y:S01]  /*61e0*/  IMAD.WIDE.U32 R158, R7, -0x2daee0ad, RZ ;  /* 0xd2511f53079e7825 */ /* 0x000fe200078e00ff */
[----:B------:R-:W-:Y:S01]  /*61f0*/  LOP3.LUT R141, R148, UR29, R165, 0x96, !PT ;  /* 0x0000001d948d7c12 */ /* 0x000fe2000f8e96a5 */
[----:B------:R-:W-:Y:S01]  /*6200*/  UIADD3 UR34, UPT, UPT, UR36, -0x4ab325aa, URZ ;  /* 0xb54cda5624227890 */ /* 0x000fe2000fffe0ff */
[----:B------:R-:W-:Y:S01]  /*6210*/  LOP3.LUT R145, R164, UR15, R147, 0x96, !PT ;  /* 0x0000000fa4917c12 */ /* 0x000fe2000f8e9693 */
[----:B---3--:R-:W-:Y:S01]  /*6220*/  VIADD R5, R176, 0xffffffa8 ;  /* 0xffffffa8b0057836 */ /* 0x008fe20000000000 */
[----:B------:R-:W-:Y:S01]  /*6230*/  LOP3.LUT R147, R140, UR29, R159, 0x96, !PT ;  /* 0x0000001d8c937c12 */ /* 0x000fe2000f8e969f */
[----:B------:R-:W-:Y:S02]  /*6240*/  IMAD.WIDE.U32 R148, R149, -0x2daee0ad, RZ ;  /* 0xd2511f5395947825 */ /* 0x000fe400078e00ff */
[----:B------:R-:W-:Y:S01]  /*6250*/  MUFU.EX2 R185, R50 ;  /* 0x0000003200b97308 */ /* 0x000fe20000000800 */
[----:B------:R-:W-:Y:S01]  /*6260*/  IABS R5, R5 ;  /* 0x0000000500057213 */ /* 0x000fe20000000000 */
[----:B----4-:R-:W-:Y:S01]  /*6270*/  IMAD.WIDE.U32 R10, R151, -0x2daee0ad, RZ ;  /* 0xd2511f53970a7825 */ /* 0x010fe200078e00ff */
[----:B------:R-:W-:Y:S02]  /*6280*/  LOP3.LUT R149, R158, UR15, R149, 0x96, !PT ;  /* 0x0000000f9e957c12 */ /* 0x000fe4000f8e9695 */
[----:B------:R-:W-:Y:S01]  /*6290*/  I2FP.F32.S32 R143, R5 ;  /* 0x00000005008f7245 */ /* 0x000fe20000201400 */
[----:B------:R-:W-:Y:S01]  /*62a0*/  IMAD.WIDE.U32 R158, R9, -0x2daee0ad, RZ ;  /* 0xd2511f53099e7825 */ /* 0x000fe200078e00ff */
[----:B------:R-:W-:Y:S03]  /*62b0*/  LOP3.LUT R7, R166, UR15, R11, 0x96, !PT ;  /* 0x0000000fa6077c12 */ /* 0x000fe6000f8e960b */
[----:B------:R3:W4:Y:S01]  /*62c0*/  MUFU.EX2 R231, R15 ;  /* 0x0000000f00e77308 */ /* 0x0007220000000800 */
[--C-:B------:R-:W-:Y:S01]  /*62d0*/  FFMA.FTZ R43, R43, UR13, -R0.reuse ;  /* 0x0000000d2b2b7c23 */ /* 0x100fe20008010800 */
[----:B------:R-:W-:Y:S04]  /*62e0*/  IMAD.WIDE.U32 R164, R133, -0x2daee0ad, RZ ;  /* 0xd2511f5385a47825 */ /* 0x000fe800078e00ff */
[C---:B------:R-:W-:Y:S01]  /*62f0*/  FFMA.FTZ R53, R143.reuse, -UR14, R53 ;  /* 0x8000000e8f357c23 */ /* 0x040fe20008010035 */
[----:B------:R-:W-:Y:S01]  /*6300*/  FFMA.FTZ R67, R143, -UR14, R67 ;  /* 0x8000000e8f437c23 */ /* 0x000fe20008010043 */
[--C-:B------:R-:W-:Y:S01]  /*6310*/  FFMA.FTZ R46, R46, UR13, -R0.reuse ;  /* 0x0000000d2e2e7c23 */ /* 0x100fe20008010800 */
[----:B------:R-:W-:Y:S01]  /*6320*/  LOP3.LUT R11, R4, UR29, R165, 0x96, !PT ;  /* 0x0000001d040b7c12 */ /* 0x000fe2000f8e96a5 */
[----:B------:R-:W-:Y:S01]  /*6330*/  MUFU.EX2 R183, R51 ;  /* 0x0000003300b77308 */ /* 0x000fe20000000800 */
[----:B------:R-:W-:Y:S01]  /*6340*/  LOP3.LUT R13, R164, UR15, R159, 0x96, !PT ;  /* 0x0000000fa40d7c12 */ /* 0x000fe2000f8e969f */
[----:B------:R-:W-:Y:S01]  /*6350*/  UIADD3 UR29, UPT, UPT, UR36, 0x78dde6e4, URZ ;  /* 0x78dde6e4241d7890 */ /* 0x000fe2000fffe0ff */
[----:B------:R-:W-:Y:S01]  /*6360*/  @P1 FSEL R53, R53, -INF , !P5 ;  /* 0xff80000035351808 */ /* 0x000fe20006800000 */
[----:B------:R-:W-:Y:S01]  /*6370*/  UIADD3 UR15, UPT, UPT, UR36, 0x1715609d, URZ ;  /* 0x1715609d240f7890 */ /* 0x000fe2000fffe0ff */
[----:B------:R-:W-:Y:S01]  /*6380*/  PLOP3.LUT P1, PT, PT, PT, UP1, 0x80, 0x8 ;  /* 0x000000000008781c */ /* 0x000fe20003f2f018 */
[----:B------:R-:W-:Y:S04]  /*6390*/  IMAD.WIDE.U32 R4, R141, -0x326172a9, RZ ;  /* 0xcd9e8d578d047825 */ /* 0x000fe800078e00ff */
[----:B------:R-:W-:Y:S01]  /*63a0*/  FFMA.FTZ R47, R47, UR13, -R0 ;  /* 0x0000000d2f2f7c23 */ /* 0x000fe20008010800 */
[----:B------:R-:W-:Y:S01]  /*63b0*/  MUFU.EX2 R221, R18 ;  /* 0x0000001200dd7308 */ /* 0x000fe20000000800 */
[----:B------:R-:W-:Y:S01]  /*63c0*/  FFMA.FTZ R53, R53, UR13, -R132 ;  /* 0x0000000d35357c23 */ /* 0x000fe20008010884 */
[----:B------:R-:W-:Y:S01]  /*63d0*/  IMAD.WIDE.U32 R140, R145, -0x326172a9, RZ ;  /* 0xcd9e8d57918c7825 */ /* 0x000fe200078e00ff */
[----:B------:R-:W-:Y:S03]  /*63e0*/  LOP3.LUT R12, R142, UR29, R5, 0x96, !PT ;  /* 0x0000001d8e0c7c12 */ /* 0x000fe6000f8e9605 */
[----:B------:R-:W-:Y:S01]  /*63f0*/  FFMA.FTZ R58, R58, UR13, -R0 ;  /* 0x0000000d3a3a7c23 */ /* 0x000fe20008010800 */
[----:B------:R-:W-:Y:S01]  /*6400*/  LOP3.LUT R141, R4, UR15, R141, 0x96, !PT ;  /* 0x0000000f048d7c12 */ /* 0x000fe2000f8e968d */
[----:B------:R-:W-:Y:S02]  /*6410*/  IMAD.WIDE.U32 R4, R150, -0x326172a9, RZ ;  /* 0xcd9e8d5796047825 */ /* 0x000fe400078e00ff */
[----:B------:R-:W-:Y:S01]  /*6420*/  MUFU.EX2 R218, R19 ;  /* 0x0000001300da7308 */ /* 0x000fe20000000800 */
[----:B------:R-:W-:Y:S01]  /*6430*/  @P1 FSEL R55, R55, -INF , !P5 ;  /* 0xff80000037371808 */ /* 0x000fe20006800000 */
[----:B------:R-:W-:Y:S01]  /*6440*/  IMAD.WIDE.U32 R150, R7, -0x326172a9, RZ ;  /* 0xcd9e8d5707967825 */ /* 0x000fe200078e00ff */
[----:B------:R-:W-:Y:S02]  /*6450*/  PLOP3.LUT P1, PT, PT, PT, UP1, 0x80, 0x8 ;  /* 0x000000000008781c */ /* 0x000fe40003f2f018 */
[----:B------:R-:W-:Y:S01]  /*6460*/  LOP3.LUT R9, R6, UR29, R5, 0x96, !PT ;  /* 0x0000001d06097c12 */ /* 0x000fe2000f8e9605 */
[----:B------:R-:W-:Y:S01]  /*6470*/  VIADD R7, R176, 0xffffffe8 ;  /* 0xffffffe8b0077836 */ /* 0x000fe20000000000 */
[----:B---3--:R-:W-:Y:S01]  /*6480*/  LOP3.LUT R15, R4, UR15, R151, 0x96, !PT ;  /* 0x0000000f040f7c12 */ /* 0x008fe2000f8e9697 */
[----:B------:R-:W-:Y:S01]  /*6490*/  FFMA.FTZ R5, R17, UR13, -R132 ;  /* 0x0000000d11057c23 */ /* 0x000fe20008010884 */
[----:B------:R-:W-:Y:S01]  /*64a0*/  IMAD.WIDE.U32 R16, R149, -0x326172a9, RZ ;  /* 0xcd9e8d5795107825 */ /* 0x000fe200078e00ff */
[----:B------:R-:W-:Y:S02]  /*64b0*/  MUFU.EX2 R165, R52 ;  /* 0x0000003400a57308 */ /* 0x000fe40000000800 */
[----:B------:R-:W-:Y:S01]  /*64c0*/  IABS R4, R7 ;  /* 0x0000000700047213 */ /* 0x000fe20000000000 */
[----:B------:R-:W-:Y:S04]  /*64d0*/  IMAD.WIDE.U32 R6, R147, -0x326172a9, RZ ;  /* 0xcd9e8d5793067825 */ /* 0x000fe800078e00ff */
[----:B------:R-:W-:Y:S01]  /*64e0*/  FFMA.FTZ R55, R55, UR13, -R3 ;  /* 0x0000000d37377c23 */ /* 0x000fe20008010803 */
[----:B------:R-:W-:Y:S01]  /*64f0*/  IMAD.MOV.U32 R133, RZ, RZ, R4 ;  /* 0x000000ffff857224 */ /* 0x000fe200078e0004 */
[----:B------:R-:W-:Y:S01]  /*6500*/  LOP3.LUT R17, R6, UR15, R17, 0x96, !PT ;  /* 0x0000000f06117c12 */ /* 0x000fe2000f8e9611 */
[----:B------:R-:W-:Y:S03]  /*6510*/  MUFU.EX2 R164, R53 ;  /* 0x0000003500a47308 */ /* 0x000fe60000000800 */
[----:B------:R-:W-:Y:S07]  /*6520*/  I2FP.F32.S32 R133, R133 ;  /* 0x0000008500857245 */ /* 0x000fee0000201400 */
[----:B------:R3:W4:Y:S01]  /*6530*/  MUFU.EX2 R232, R14 ;  /* 0x0000000e00e87308 */ /* 0x0007220000000800 */
[C---:B------:R-:W-:Y:S01]  /*6540*/  FFMA.FTZ R57, R133.reuse, -UR14, R57 ;  /* 0x8000000e85397c23 */ /* 0x040fe20008010039 */
[----:B------:R-:W-:Y:S04]  /*6550*/  FFMA.FTZ R63, R133, -UR14, R63 ;  /* 0x8000000e853f7c23 */ /* 0x000fe8000801003f */
[----:B------:R-:W-:Y:S02]  /*6560*/  @P1 FSEL R57, R57, -INF , !P5 ;  /* 0xff80000039391808 */ /* 0x000fe40006800000 */
[----:B------:R-:W-:Y:S02]  /*6570*/  PLOP3.LUT P1, PT, PT, PT, UP1, 0x80, 0x8 ;  /* 0x000000000008781c */ /* 0x000fe40003f2f018 */
[----:B------:R1:W2:Y:S01]  /*6580*/  MUFU.EX2 R208, R5 ;  /* 0x0000000500d07308 */ /* 0x0002a20000000800 */
[----:B------:R-:W-:Y:S01]  /*6590*/  FFMA.FTZ R57, R57, UR13, -R2 ;  /* 0x0000000d39397c23 */ /* 0x000fe20008010802 */
[----:B---3--:R-:W-:Y:S08]  /*65a0*/  LOP3.LUT R14, R144, UR29, R7, 0x96, !PT ;  /* 0x0000001d900e7c12 */ /* 0x008ff0000f8e9607 */
[----:B------:R3:W2:Y:S01]  /*65b0*/  MUFU.EX2 R201, R21 ;  /* 0x0000001500c97308 */ /* 0x0006a20000000800 */
[----:B------:R-:W-:Y:S01]  /*65c0*/  IMAD.WIDE.U32 R144, R13, -0x326172a9, RZ ;  /* 0xcd9e8d570d907825 */ /* 0x000fe200078e00ff */
[----:B------:R-:W-:Y:S03]  /*65d0*/  @P1 FSEL R59, R59, -INF , !P5 ;  /* 0xff8000003b3b1808 */ /* 0x000fe60006800000 */
[----:B------:R-:W-:Y:S01]  /*65e0*/  IMAD.WIDE.U32 R12, R12, -0x2daee0ad, RZ ;  /* 0xd2511f530c0c7825 */ /* 0x000fe200078e00ff */
[----:B------:R-:W-:Y:S02]  /*65f0*/  PLOP3.LUT P5, PT, PT, PT, UP1, 0x80, 0x8 ;  /* 0x000000000008781c */ /* 0x000fe40003faf018 */
[----:B------:R-:W-:Y:S01]  /*6600*/  PLOP3.LUT P1, PT, PT, PT, UP1, 0x80, 0x8 ;  /* 0x000000000008781c */ /* 0x000fe20003f2f018 */
[----:B-1----:R-:W-:Y:S01]  /*6610*/  IMAD.WIDE.U32 R4, R11, -0x326172a9, RZ ;  /* 0xcd9e8d570b047825 */ /* 0x002fe200078e00ff */
[----:B------:R-:W-:Y:S03]  /*6620*/  MUFU.EX2 R182, R54 ;  /* 0x0000003600b67308 */ /* 0x000fe60000000800 */
[----:B------:R-:W-:Y:S01]  /*6630*/  FFMA.FTZ R59, R59, UR13, -R0 ;  /* 0x0000000d3b3b7c23 */ /* 0x000fe20008010800 */
[----:B------:R-:W-:Y:S01]  /*6640*/  IMAD.WIDE.U32 R6, R9, -0x2daee0ad, RZ ;  /* 0xd2511f5309067825 */ /* 0x000fe200078e00ff */
[----:B------:R-:W-:Y:S01]  /*6650*/  LOP3.LUT R142, R8, UR29, R5, 0x96, !PT ;  /* 0x0000001d088e7c12 */ /* 0x000fe2000f8e9605 */
[----:B------:R-:W-:Y:S01]  /*6660*/  UIADD3 UR29, UPT, UPT, UR37, -0x56f99767, URZ ;  /* 0xa9066899251d7890 */ /* 0x000fe2000fffe0ff */
[----:B------:R-:W-:Y:S01]  /*6670*/  LOP3.LUT R145, R4, UR15, R145, 0x96, !PT ;  /* 0x0000000f04917c12 */ /* 0x000fe2000f8e9691 */
[----:B------:R-:W-:Y:S02]  /*6680*/  IMAD.WIDE.U32 R4, R141, -0x2daee0ad, RZ ;  /* 0xd2511f538d047825 */ /* 0x000fe400078e00ff */
[----:B------:R-:W-:Y:S01]  /*6690*/  MUFU.EX2 R191, R57 ;  /* 0x0000003900bf7308 */ /* 0x000fe20000000800 */
[----:B------:R-:W-:Y:S01]  /*66a0*/  UIADD3 UR15, UPT, UPT, UR37, 0x646e171e, URZ ;  /* 0x646e171e250f7890 */ /* 0x000fe2000fffe0ff */
[----:B------:R-:W-:Y:S02]  /*66b0*/  @P5 FSEL R60, R60, -INF , !P2 ;  /* 0xff8000003c3c5808 */ /* 0x000fe40005000000 */
[C---:B------:R-:W-:Y:S02]  /*66c0*/  PRMT R18, R4.reuse, 0x7770, RZ ;  /* 0x0000777004127816 */ /* 0x040fe400000000ff */
[----:B------:R-:W-:Y:S01]  /*66d0*/  PRMT R20, R4, 0x7771, RZ ;  /* 0x0000777104147816 */ /* 0x000fe200000000ff */
[----:B------:R-:W-:Y:S01]  /*66e0*/  FFMA.FTZ R60, R60, UR13, -R2 ;  /* 0x0000000d3c3c7c23 */ /* 0x000fe20008010802 */
[C---:B------:R-:W-:Y:S02]  /*66f0*/  PRMT R19, R4.reuse, 0x7772, RZ ;  /* 0x0000777204137816 */ /* 0x040fe400000000ff */
[----:B------:R-:W-:Y:S01]  /*6700*/  MUFU.EX2 R198, R58 ;  /* 0x0000003a00c67308 */ /* 0x000fe20000000800 */
[----:B---3--:R-:W-:Y:S01]  /*6710*/  PRMT R21, R4, 0x7773, RZ ;  /* 0x0000777304157816 */ /* 0x008fe200000000ff */
[----:B------:R-:W-:Y:S01]  /*6720*/  VIADD R4, R176, 0xffffffa1 ;  /* 0xffffffa1b0047836 */ /* 0x000fe20000000000 */
[----:B------:R-:W-:Y:S02]  /*6730*/  @P1 FSEL R62, R62, -INF , !P2 ;  /* 0xff8000003e3e1808 */ /* 0x000fe40005000000 */
[----:B------:R-:W-:Y:S02]  /*6740*/  PLOP3.LUT P5, PT, PT, PT, UP1, 0x80, 0x8 ;  /* 0x000000000008781c */ /* 0x000fe40003faf018 */
[----:B------:R-:W-:Y:S01]  /*6750*/  IABS R4, R4 ;  /* 0x0000000400047213 */ /* 0x000fe20000000000 */
[----:B------:R-:W-:Y:S01]  /*6760*/  FFMA.FTZ R62, R62, UR13, -R0 ;  /* 0x0000000d3e3e7c23 */ /* 0x000fe20008010800 */
[----:B------:R-:W-:Y:S01]  /*6770*/  PLOP3.LUT P1, PT, PT, PT, UP1, 0x80, 0x8 ;  /* 0x000000000008781c */ /* 0x000fe20003f2f018 */
[----:B------:R-:W-:Y:S01]  /*6780*/  MUFU.EX2 R180, R60 ;  /* 0x0000003c00b47308 */ /* 0x000fe20000000800 */
[----:B------:R-:W-:Y:S02]  /*6790*/  LOP3.LUT R8, R146, UR29, R13, 0x96, !PT ;  /* 0x0000001d92087c12 */ /* 0x000fe4000f8e960d */
[----:B------:R-:W-:Y:S02]  /*67a0*/  I2FP.F32.S32 R13, R4 ;  /* 0x00000004000d7245 */ /* 0x000fe40000201400 */
[----:B------:R-:W-:Y:S01]  /*67b0*/  LOP3.LUT R141, R10, UR29, R7, 0x96, !PT ;  /* 0x0000001d0a8d7c12 */ /* 0x000fe2000f8e9607 */
[----:B------:R-:W-:Y:S01]  /*67c0*/  IMAD.WIDE.U32 R10, R15, -0x2daee0ad, RZ ;  /* 0xd2511f530f0a7825 */ /* 0x000fe200078e00ff */
[----:B------:R-:W-:Y:S03]  /*67d0*/  LOP3.LUT R12, R12, UR15, R5, 0x96, !PT ;  /* 0x0000000f0c0c7c12 */ /* 0x000fe6000f8e9605 */
[----:B------:R-:W-:Y:S01]  /*67e0*/  MUFU.EX2 R188, R62 ;  /* 0x0000003e00bc7308 */ /* 0x000fe20000000800 */
[----:B------:R-:W-:Y:S01]  /*67f0*/  FFMA.FTZ R64, R13, -UR14, R64 ;  /* 0x8000000e0d407c23 */ /* 0x000fe20008010040 */
[----:B------:R-:W-:Y:S01]  /*6800*/  IMAD.WIDE.U32 R8, R8, -0x326172a9, RZ ;  /* 0xcd9e8d5708087825 */ /* 0x000fe200078e00ff */
[----:B------:R-:W-:Y:S02]  /*6810*/  LOP3.LUT R11, R6, UR15, R11, 0x96, !PT ;  /* 0x0000000f060b7c12 */ /* 0x000fe4000f8e960b */
[----:B------:R-:W-:Y:S01]  /*6820*/  @P1 FSEL R66, R66, -INF , !P2 ;  /* 0xff80000042421808 */ /* 0x000fe20005000000 */
[----:B------:R-:W-:Y:S01]  /*6830*/  IMAD.WIDE.U32 R14, R14, -0x2daee0ad, RZ ;  /* 0xd2511f530e0e7825 */ /* 0x000fe200078e00ff */
[----:B------:R-:W-:Y:S03]  /*6840*/  @P5 FSEL R64, R64, -INF , !P2 ;  /* 0xff80000040405808 */ /* 0x000fe60005000000 */
[----:B------:R-:W-:Y:S01]  /*6850*/  MUFU.EX2 R181, R55 ;  /* 0x0000003700b57308 */ /* 0x000fe20000000800 */
[----:B------:R-:W-:Y:S01]  /*6860*/  PLOP3.LUT P2, PT, PT, PT, UP1, 0x80, 0x8 ;  /* 0x000000000008781c */ /* 0x000fe20003f4f018 */
[----:B------:R-:W-:Y:S01]  /*6870*/  FFMA.FTZ R66, R66, UR13, -R3 ;  /* 0x0000000d42427c23 */ /* 0x000fe20008010803 */
[----:B------:R-:W-:Y:S01]  /*6880*/  PLOP3.LUT P5, PT, PT, PT, UP1, 0x80, 0x8 ;  /* 0x000000000008781c */ /* 0x000fe20003faf018 */
[----:B------:R-:W-:Y:S01]  /*6890*/  VIADD R13, R176, 0xffffffa0 ;  /* 0xffffffa0b00d7836 */ /* 0x000fe20000000000 */
[----:B------:R-:W-:Y:S01]  /*68a0*/  LOP3.LUT R9, R140, UR34, R9, 0x96, !PT ;  /* 0x000000228c097c12 */ /* 0x000fe2000f8e9609 */
[----:B------:R-:W-:Y:S01]  /*68b0*/  IMAD.WIDE.U32 R6, R17, -0x2daee0ad, RZ ;  /* 0xd2511f5311067825 */ /* 0x000fe200078e00ff */
[----:B------:R-:W-:Y:S03]  /*68c0*/  LOP3.LUT R5, R148, UR29, R15, 0x96, !PT ;  /* 0x0000001d94057c12 */ /* 0x000fe6000f8e960f */
[----:B------:R-:W1:Y:S01]  /*68d0*/  MUFU.EX2 R215, R22 ;  /* 0x0000001600d77308 */ /* 0x000e620000000800 */
[----:B------:R-:W-:Y:S01]  /*68e0*/  IABS R13, R13 ;  /* 0x0000000d000d7213 */ /* 0x000fe20000000000 */
[----:B------:R-:W-:Y:S01]  /*68f0*/  FFMA.FTZ R64, R64, UR13, -R132 ;  /* 0x0000000d40407c23 */ /* 0x000fe20008010884 */
[----:B------:R-:W-:Y:S01]  /*6900*/  LOP3.LUT R7, R14, UR15, R7, 0x96, !PT ;  /* 0x0000000f0e077c12 */ /* 0x000fe2000f8e9607 */
[----:B------:R-:W-:Y:S01]  /*6910*/  IMAD.WIDE.U32 R4, R5, -0x326172a9, RZ ;  /* 0xcd9e8d5705047825 */ /* 0x000fe200078e00ff */
[----:B------:R-:W-:Y:S02]  /*6920*/  I2FP.F32.S32 R14, R13 ;  /* 0x0000000d000e7245 */ /* 0x000fe40000201400 */
[----:B------:R-:W-:Y:S03]  /*6930*/  @P2 FSEL R63, R63, -INF , !P6 ;  /* 0xff8000003f3f2808 */ /* 0x000fe60007000000 */
[----:B------:R-:W-:Y:S01]  /*6940*/  MUFU.EX2 R219, R25 ;  /* 0x0000001900db7308 */ /* 0x000fe20000000800 */
[----:B------:R-:W-:Y:S01]  /*6950*/  PLOP3.LUT P2, PT, PT, PT, UP1, 0x80, 0x8 ;  /* 0x000000000008781c */ /* 0x000fe20003f4f018 */
[----:B------:R-:W-:Y:S01]  /*6960*/  FFMA.FTZ R65, R14, -UR14, R65 ;  /* 0x8000000e0e417c23 */ /* 0x000fe20008010041 */
[----:B------:R-:W-:Y:S01]  /*6970*/  LOP3.LUT R13, R9, 0xff, RZ, 0xc0, !PT ;  /* 0x000000ff090d7812 */ /* 0x000fe200078ec0ff */
[----:B------:R-:W-:Y:S01]  /*6980*/  FFMA.FTZ R0, R63, UR13, -R0 ;  /* 0x0000000d3f007c23 */ /* 0x000fe20008010800 */
[----:B------:R-:W-:Y:S02]  /*6990*/  @P5 FSEL R61, R61, -INF , !P6 ;  /* 0xff8000003d3d5808 */ /* 0x000fe40007000000 */
[----:B------:R-:W-:Y:S03]  /*69a0*/  ISETP.LE.U32.AND P5, PT, R13, UR12, PT ;  /* 0x0000000c0d007c0c */ /* 0x000fe6000bfa3070 */
[----:B------:R-:W3:Y:S01]  /*69b0*/  MUFU.EX2 R212, R23 ;  /* 0x0000001700d47308 */ /* 0x000ee20000000800 */
[----:B------:R-:W-:Y:S01]  /*69c0*/  PLOP3.LUT P1, PT, PT, PT, UP1, 0x80, 0x8 ;  /* 0x000000000008781c */ /* 0x000fe20003f2f018 */
[----:B------:R-:W-:Y:S01]  /*69d0*/  FFMA.FTZ R2, R61, UR13, -R2 ;  /* 0x0000000d3d027c23 */ /* 0x000fe20008010802 */
[--C-:B------:R-:W-:Y:S02]  /*69e0*/  SHF.R.U32.HI R14, RZ, 0x18, R9.reuse ;  /* 0x00000018ff0e7819 */ /* 0x100fe40000011609 */
[C---:B------:R-:W-:Y:S02]  /*69f0*/  LOP3.LUT R13, R9.reuse, 0xffff, RZ, 0xc0, !PT ;  /* 0x0000ffff090d7812 */ /* 0x040fe400078ec0ff */
[----:B------:R-:W-:Y:S03]  /*6a00*/  PRMT R9, R9, 0x7632, R9 ;  /* 0x0000763209097816 */ /* 0x000fe60000000009 */
[----:B------:R-:W3:Y:S01]  /*6a10*/  MUFU.EX2 R220, R24 ;  /* 0x0000001800dc7308 */ /* 0x000ee20000000800 */
[----:B------:R-:W-:Y:S02]  /*6a20*/  LOP3.LUT R5, R16, UR34, R5, 0x96, !PT ;  /* 0x0000002210057c12 */ /* 0x000fe4000f8e9605 */
[----:B------:R-:W-:Y:S01]  /*6a30*/  LOP3.LUT R9, R9, 0xff, RZ, 0xc0, !PT ;  /* 0x000000ff09097812 */ /* 0x000fe200078ec0ff */
[----:B------:R-:W-:Y:S01]  /*6a40*/  @!P5 FADD.FTZ R207, -R207, -RZ ;  /* 0x800000ffcfcfd221 */ /* 0x000fe20000010100 */
[----:B------:R-:W-:Y:S02]  /*6a50*/  SHF.R.U32.HI R13, RZ, 0x8, R13 ;  /* 0x00000008ff0d7819 */ /* 0x000fe4000001160d */
[----:B------:R-:W-:Y:S03]  /*6a60*/  @P2 FSEL R67, R67, -INF , !P6 ;  /* 0xff80000043432808 */ /* 0x000fe60007000000 */
[----:B------:R-:W3:Y:S01]  /*6a70*/  MUFU.EX2 R225, R26 ;  /* 0x0000001a00e17308 */ /* 0x000ee20000000800 */
[----:B------:R-:W-:Y:S02]  /*6a80*/  ISETP.LE.U32.AND P2, PT, R9, UR12, PT ;  /* 0x0000000c09007c0c */ /* 0x000fe4000bf43070 */
[----:B------:R-:W-:Y:S01]  /*6a90*/  LOP3.LUT R13, R13, 0xffff, RZ, 0xc0, !PT ;  /* 0x0000ffff0d0d7812 */ /* 0x000fe200078ec0ff */
[----:B------:R-:W-:Y:S01]  /*6aa0*/  FFMA.FTZ R3, R67, UR13, -R3 ;  /* 0x0000000d43037c23 */ /* 0x000fe20008010803 */
[----:B------:R-:W-:Y:S02]  /*6ab0*/  LOP3.LUT R9, R5, 0xffff, RZ, 0xc0, !PT ;  /* 0x0000ffff05097812 */ /* 0x000fe400078ec0ff */
[----:B------:R-:W-:Y:S03]  /*6ac0*/  @P1 FSEL R65, R65, -INF , !P6 ;  /* 0xff80000041411808 */ /* 0x000fe60007000000 */
[----:B------:R-:W3:Y:S01]  /*6ad0*/  MUFU.EX2 R224, R27 ;  /* 0x0000001b00e07308 */ /* 0x000ee20000000800 */
[----:B------:R-:W-:Y:S02]  /*6ae0*/  ISETP.LE.U32.AND P1, PT, R14, UR12, PT ;  /* 0x0000000c0e007c0c */ /* 0x000fe4000bf23070 */
[----:B------:R-:W-:Y:S01]  /*6af0*/  ISETP.LE.U32.AND P6, PT, R13, UR12, PT ;  /* 0x0000000c0d007c0c */ /* 0x000fe2000bfc3070 */
[----:B------:R-:W-:Y:S01]  /*6b00*/  FFMA.FTZ R132, R65, UR13, -R132 ;  /* 0x0000000d41847c23 */ /* 0x000fe20008010884 */
[----:B------:R-:W-:Y:S01]  /*6b10*/  SHF.R.U32.HI R9, RZ, 0x8, R9 ;  /* 0x00000008ff097819 */ /* 0x000fe20000011609 */
[----:B------:R-:W-:Y:S01]  /*6b20*/  @!P2 FADD.FTZ R205, -R205, -RZ ;  /* 0x800000ffcdcda221 */ /* 0x000fe20000010100 */
[----:B------:R-:W-:Y:S03]  /*6b30*/  LOP3.LUT R14, R5, 0xff, RZ, 0xc0, !PT ;  /* 0x000000ff050e7812 */ /* 0x000fe600078ec0ff */
[----:B------:R-:W3:Y:S01]  /*6b40*/  MUFU.EX2 R217, R28 ;  /* 0x0000001c00d97308 */ /* 0x000ee20000000800 */
[----:B------:R-:W-:Y:S02]  /*6b50*/  LOP3.LUT R9, R9, 0xffff, RZ, 0xc0, !PT ;  /* 0x0000ffff09097812 */ /* 0x000fe400078ec0ff */
[----:B------:R-:W-:Y:S02]  /*6b60*/  PRMT R13, R5, 0x7632, R13 ;  /* 0x00007632050d7816 */ /* 0x000fe4000000000d */
[----:B------:R-:W-:Y:S01]  /*6b70*/  ISETP.LE.U32.AND P5, PT, R14, UR12, PT ;  /* 0x0000000c0e007c0c */ /* 0x000fe2000bfa3070 */
[----:B------:R-:W-:Y:S01]  /*6b80*/  @!P1 FADD.FTZ R226, -R226, -RZ ;  /* 0x800000ffe2e29221 */ /* 0x000fe20000010100 */
[----:B------:R-:W-:Y:S01]  /*6b90*/  ISETP.LE.U32.AND P2, PT, R9, UR12, PT ;  /* 0x0000000c09007c0c */ /* 0x000fe2000bf43070 */
[----:B------:R-:W-:Y:S01]  /*6ba0*/  @!P6 FADD.FTZ R206, -R206, -RZ ;  /* 0x800000ffcecee221 */ /* 0x000fe20000010100 */
[----:B------:R-:W-:Y:S01]  /*6bb0*/  SHF.R.U32.HI R9, RZ, 0x18, R5 ;  /* 0x00000018ff097819 */ /* 0x000fe20000011605 */
[----:B------:R-:W-:Y:S01]  /*6bc0*/  MUFU.EX2 R223, R30 ;  /* 0x0000001e00df7308 */ /* 0x000fe20000000800 */
[----:B------:R-:W-:Y:S02]  /*6bd0*/  LOP3.LUT R13, R13, 0xff, RZ, 0xc0, !PT ;  /* 0x000000ff0d0d7812 */ /* 0x000fe400078ec0ff */
[----:B------:R-:W-:Y:S02]  /*6be0*/  ISETP.LE.U32.AND P1, PT, R9, UR12, PT ;  /* 0x0000000c09007c0c */ /* 0x000fe4000bf23070 */
[----:B------:R-:W-:Y:S02]  /*6bf0*/  ISETP.LE.U32.AND P6, PT, R13, UR12, PT ;  /* 0x0000000c0d007c0c */ /* 0x000fe4000bfc3070 */
[C---:B------:R-:W-:Y:S01]  /*6c00*/  PRMT R5, R4.reuse, 0x7770, RZ ;  /* 0x0000777004057816 */ /* 0x040fe200000000ff */
[----:B------:R-:W-:Y:S01]  /*6c10*/  @!P5 FADD.FTZ R229, -R229, -RZ ;  /* 0x800000ffe5e5d221 */ /* 0x000fe20000010100 */
[----:B------:R-:W-:Y:S01]  /*6c20*/  PRMT R9, R4, 0x7772, RZ ;  /* 0x0000777204097816 */ /* 0x000fe200000000ff */
[----:B------:R-:W-:Y:S01]  /*6c30*/  @!P2 FADD.FTZ R230, -R230, -RZ ;  /* 0x800000ffe6e6a221 */ /* 0x000fe20000010100 */
[----:B------:R-:W-:Y:S01]  /*6c40*/  ISETP.LE.U32.AND P5, PT, R5, UR12, PT ;  /* 0x0000000c05007c0c */ /* 0x000fe2000bfa3070 */
[----:B------:R-:W-:Y:S01]  /*6c50*/  MUFU.EX2 R222, R31 ;  /* 0x0000001f00de7308 */ /* 0x000fe20000000800 */
[C---:B------:R-:W-:Y:S02]  /*6c60*/  PRMT R5, R4.reuse, 0x7773, RZ ;  /* 0x0000777304057816 */ /* 0x040fe400000000ff */
[----:B------:R-:W-:Y:S01]  /*6c70*/  PRMT R13, R4, 0x7771, RZ ;  /* 0x00007771040d7816 */ /* 0x000fe200000000ff */
[----:B------:R-:W-:Y:S01]  /*6c80*/  @!P1 FADD.FTZ R233, -R233, -RZ ;  /* 0x800000ffe9e99221 */ /* 0x000fe20000010100 */
[----:B------:R-:W-:Y:S01]  /*6c90*/  ISETP.GT.U32.AND P1, PT, R5, UR12, PT ;  /* 0x0000000c05007c0c */ /* 0x000fe2000bf24070 */
[----:B------:R-:W-:Y:S01]  /*6ca0*/  @!P6 FADD.FTZ R234, -R234, -RZ ;  /* 0x800000ffeaeae221 */ /* 0x000fe20000010100 */
[----:B------:R-:W-:Y:S03]  /*6cb0*/  ISETP.GT.U32.AND P6, PT, R9, UR12, PT ;  /* 0x0000000c09007c0c */ /* 0x000fe6000bfc4070 */
[----:B------:R-:W3:Y:S01]  /*6cc0*/  MUFU.EX2 R216, R29 ;  /* 0x0000001d00d87308 */ /* 0x000ee20000000800 */
[C---:B------:R-:W-:Y:S02]  /*6cd0*/  PRMT R4, R8.reuse, 0x7770, RZ ;  /* 0x0000777008047816 */ /* 0x040fe400000000ff */
[----:B------:R-:W-:Y:S01]  /*6ce0*/  PRMT R9, R8, 0x7772, RZ ;  /* 0x0000777208097816 */ /* 0x000fe200000000ff */
[----:B------:R-:W-:Y:S01]  /*6cf0*/  @!P5 FADD.FTZ R228, -R228, -RZ ;  /* 0x800000ffe4e4d221 */ /* 0x000fe20000010100 */
[----:B------:R-:W-:Y:S02]  /*6d00*/  ISETP.LE.U32.AND P5, PT, R4, UR12, PT ;  /* 0x0000000c04007c0c */ /* 0x000fe4000bfa3070 */
[----:B------:R-:W-:Y:S03]  /*6d10*/  LOP3.LUT R4, R12, 0xff, RZ, 0xc0, !PT ;  /* 0x000000ff0c047812 */ /* 0x000fe600078ec0ff */
[----:B------:R-:W3:Y:S01]  /*6d20*/  MUFU.EX2 R186, R36 ;  /* 0x0000002400ba7308 */ /* 0x000ee20000000800 */
[----:B------:R-:W-:Y:S01]  /*6d30*/  ISETP.GT.U32.AND P2, PT, R13, UR12, PT ;  /* 0x0000000c0d007c0c */ /* 0x000fe2000bf44070 */
[----:B----4-:R-:W-:Y:S01]  /*6d40*/  @P1 FADD.FTZ R231, -R231, -RZ ;  /* 0x800000ffe7e71221 */ /* 0x010fe20000010100 */
[----:B------:R-:W-:Y:S01]  /*6d50*/  ISETP.GT.U32.AND P1, PT, R9, UR12, PT ;  /* 0x0000000c09007c0c */ /* 0x000fe2000bf24070 */
[----:B------:R-:W-:Y:S01]  /*6d60*/  @P6 FADD.FTZ R232, -R232, -RZ ;  /* 0x800000ffe8e86221 */ /* 0x000fe20000010100 */
[----:B------:R-:W-:Y:S02]  /*6d70*/  ISETP.LE.U32.AND P6, PT, R4, UR12, PT ;  /* 0x0000000c04007c0c */ /* 0x000fe4000bfc3070 */
[----:B------:R-:W-:Y:S03]  /*6d80*/  LOP3.LUT R4, R12, 0xffff, RZ, 0xc0, !PT ;  /* 0x0000ffff0c047812 */ /* 0x000fe600078ec0ff */
[----:B------:R-:W4:Y:S01]  /*6d90*/  MUFU.EX2 R184, R37 ;  /* 0x0000002500b87308 */ /* 0x000f220000000800 */
[----:B------:R-:W-:Y:S01]  /*6da0*/  PRMT R5, R8, 0x7771, RZ ;  /* 0x0000777108057816 */ /* 0x000fe200000000ff */
[----:B------:R-:W-:Y:S01]  /*6db0*/  @!P5 FADD.FTZ R210, -R210, -RZ ;  /* 0x800000ffd2d2d221 */ /* 0x000fe20000010100 */
[----:B------:R-:W-:Y:S02]  /*6dc0*/  PRMT R8, R8, 0x7773, RZ ;  /* 0x0000777308087816 */ /* 0x000fe400000000ff */
[----:B------:R-:W-:Y:S01]  /*6dd0*/  SHF.R.U32.HI R4, RZ, 0x8, R4 ;  /* 0x00000008ff047819 */ /* 0x000fe20000011604 */
[----:B------:R-:W-:Y:S01]  /*6de0*/  @P2 FADD.FTZ R227, -R227, -RZ ;  /* 0x800000ffe3e32221 */ /* 0x000fe20000010100 */
[----:B------:R-:W-:Y:S01]  /*6df0*/  ISETP.GT.U32.AND P5, PT, R8, UR12, PT ;  /* 0x0000000c08007c0c */ /* 0x000fe2000bfa4070 */
[----:B------:R-:W-:Y:S01]  /*6e00*/  @P1 FADD.FTZ R221, -R221, -RZ ;  /* 0x800000ffdddd1221 */ /* 0x000fe20000010100 */
[----:B------:R-:W-:Y:S01]  /*6e10*/  LOP3.LUT R4, R4, 0xffff, RZ, 0xc0, !PT ;  /* 0x0000ffff04047812 */ /* 0x000fe200078ec0ff */
[----:B------:R-:W-:Y:S01]  /*6e20*/  @!P6 FADD.FTZ R203, -R203, -RZ ;  /* 0x800000ffcbcbe221 */ /* 0x000fe20000010100 */
[----:B------:R-:W-:Y:S01]  /*6e30*/  ISETP.GT.U32.AND P2, PT, R5, UR12, PT ;  /* 0x0000000c05007c0c */ /* 0x000fe2000bf44070 */
[----:B------:R-:W4:Y:S01]  /*6e40*/  MUFU.EX2 R194, R38 ;  /* 0x0000002600c27308 */ /* 0x000f220000000800 */
[----:B------:R-:W-:Y:S02]  /*6e50*/  ISETP.LE.U32.AND P1, PT, R4, UR12, PT ;  /* 0x0000000c04007c0c */ /* 0x000fe4000bf23070 */
[--C-:B------:R-:W-:Y:S02]  /*6e60*/  SHF.R.U32.HI R5, RZ, 0x18, R12.reuse ;  /* 0x00000018ff057819 */ /* 0x100fe4000001160c */
[----:B------:R-:W-:Y:S02]  /*6e70*/  PRMT R12, R12, 0x7632, R12 ;  /* 0x000076320c0c7816 */ /* 0x000fe4000000000c */
[----:B------:R-:W-:Y:S01]  /*6e80*/  LOP3.LUT R4, R7, 0xffff, RZ, 0xc0, !PT ;  /* 0x0000ffff07047812 */ /* 0x000fe200078ec0ff */
[----:B------:R-:W-:Y:S01]  /*6e90*/  @P5 FADD.FTZ R218, -R218, -RZ ;  /* 0x800000ffdada5221 */ /* 0x000fe20000010100 */
[----:B------:R-:W-:Y:S01]  /*6ea0*/  LOP3.LUT R12, R12, 0xff, RZ, 0xc0, !PT ;  /* 0x000000ff0c0c7812 */ /* 0x000fe200078ec0ff */
[----:B------:R-:W4:Y:S01]  /*6eb0*/  MUFU.EX2 R193, R39 ;  /* 0x0000002700c17308 */ /* 0x000f220000000800 */
[----:B------:R-:W-:Y:S01]  /*6ec0*/  SHF.R.U32.HI R4, RZ, 0x8, R4 ;  /* 0x00000008ff047819 */ /* 0x000fe20000011604 */
[----:B--2---:R-:W-:Y:S01]  /*6ed0*/  @P2 FADD.FTZ R208, -R208, -RZ ;  /* 0x800000ffd0d02221 */ /* 0x004fe20000010100 */
[----:B------:R-:W-:Y:S01]  /*6ee0*/  ISETP.LE.U32.AND P5, PT, R12, UR12, PT ;  /* 0x0000000c0c007c0c */ /* 0x000fe2000bfa3070 */
[----:B------:R-:W-:Y:S01]  /*6ef0*/  @!P1 FADD.FTZ R201, -R201, -RZ ;  /* 0x800000ffc9c99221 */ /* 0x000fe20000010100 */
[----:B------:R-:W-:Y:S01]  /*6f00*/  LOP3.LUT R4, R4, 0xffff, RZ, 0xc0, !PT ;  /* 0x0000ffff04047812 */ /* 0x000fe200078ec0ff */
[----:B------:R-:W-:Y:S01]  /*6f10*/  IMAD.WIDE.U32 R12, R142, -0x2daee0ad, RZ ;  /* 0xd2511f538e0c7825 */ /* 0x000fe200078e00ff */
[----:B------:R-:W-:Y:S03]  /*6f20*/  ISETP.LE.U32.AND P2, PT, R5, UR12, PT ;  /* 0x0000000c05007c0c */ /* 0x000fe6000bf43070 */
[----:B------:R-:W-:Y:S01]  /*6f30*/  MUFU.EX2 R202, R41 ;  /* 0x0000002900ca7308 */ /* 0x000fe20000000800 */
[C---:B------:R-:W-:Y:S02]  /*6f40*/  LOP3.LUT R5, R7.reuse, 0xff, RZ, 0xc0, !PT ;  /* 0x000000ff07057812 */ /* 0x040fe400078ec0ff */
[----:B------:R-:W-:Y:S02]  /*6f50*/  ISETP.LE.U32.AND P1, PT, R4, UR12, PT ;  /* 0x0000000c04007c0c */ /* 0x000fe4000bf23070 */
[----:B------:R-:W-:Y:S02]  /*6f60*/  PRMT R8, R7, 0x7632, R8 ;  /* 0x0000763207087816 */ /* 0x000fe40000000008 */
[----:B------:R-:W-:Y:S01]  /*6f70*/  ISETP.LE.U32.AND P6, PT, R5, UR12, PT ;  /* 0x0000000c05007c0c */ /* 0x000fe2000bfc3070 */
[----:B-1----:R-:W-:Y:S01]  /*6f80*/  @!P5 FADD.FTZ R215, -R215, -RZ ;  /* 0x800000ffd7d7d221 */ /* 0x002fe20000010100 */
[----:B------:R-:W-:Y:S01]  /*6f90*/  LOP3.LUT R5, R8, 0xff, RZ, 0xc0, !PT ;  /* 0x000000ff08057812 */ /* 0x000fe200078ec0ff */
[----:B------:R-:W-:Y:S01]  /*6fa0*/  IMAD.WIDE.U32 R8, R141, -0x326172a9, RZ ;  /* 0xcd9e8d578d087825 */ /* 0x000fe200078e00ff */
[----:B------:R-:W-:Y:S01]  /*6fb0*/  SHF.R.U32.HI R7, RZ, 0x18, R7 ;  /* 0x00000018ff077819 */ /* 0x000fe20000011607 */
[----:B------:R-:W1:Y:S01]  /*6fc0*/  MUFU.EX2 R204, R40 ;  /* 0x0000002800cc7308 */ /* 0x000e620000000800 */
[----:B------:R-:W-:Y:S01]  /*6fd0*/  ISETP.LE.U32.AND P5, PT, R5, UR12, PT ;  /* 0x0000000c05007c0c */ /* 0x000fe2000bfa3070 */
[----:B---3--:R-:W-:Y:S01]  /*6fe0*/  @!P2 FADD.FTZ R212, -R212, -RZ ;  /* 0x800000ffd4d4a221 */ /* 0x008fe20000010100 */
[C---:B------:R-:W-:Y:S01]  /*6ff0*/  PRMT R5, R6.reuse, 0x7770, RZ ;  /* 0x0000777006057816 */ /* 0x040fe200000000ff */
[----:B------:R-:W-:Y:S01]  /*7000*/  @!P1 FADD.FTZ R219, -R219, -RZ ;  /* 0x800000ffdbdb9221 */ /* 0x000fe20000010100 */
[----:B------:R-:W-:Y:S02]  /*7010*/  ISETP.LE.U32.AND P1, PT, R7, UR12, PT ;  /* 0x0000000c07007c0c */ /* 0x000fe4000bf23070 */
[----:B------:R-:W-:Y:S01]  /*7020*/  PRMT R4, R6, 0x7771, RZ ;  /* 0x0000777106047816 */ /* 0x000fe200000000ff */
[----:B------:R-:W-:Y:S01]  /*7030*/  @!P6 FADD.FTZ R220, -R220, -RZ ;  /* 0x800000ffdcdce221 */ /* 0x000fe20000010100 */
[----:B------:R-:W-:Y:S01]  /*7040*/  ISETP.LE.U32.AND P2, PT, R5, UR12, PT ;  /* 0x0000000c05007c0c */ /* 0x000fe2000bf43070 */
[----:B------:R-:W2:Y:S01]  /*7050*/  MUFU.EX2 R214, R42 ;  /* 0x0000002a00d67308 */ /* 0x000ea20000000800 */
[----:B------:R-:W-:Y:S02]  /*7060*/  ISETP.GT.U32.AND P6, PT, R4, UR12, PT ;  /* 0x0000000c04007c0c */ /* 0x000fe4000bfc4070 */
[C---:B------:R-:W-:Y:S01]  /*7070*/  PRMT R4, R6.reuse, 0x7772, RZ ;  /* 0x0000777206047816 */ /* 0x040fe200000000ff */
[----:B------:R-:W-:Y:S01]  /*7080*/  @!P5 FADD.FTZ R225, -R225, -RZ ;  /* 0x800000ffe1e1d221 */ /* 0x000fe20000010100 */
[----:B------:R-:W-:Y:S02]  /*7090*/  PRMT R6, R6, 0x7773, RZ ;  /* 0x0000777306067816 */ /* 0x000fe400000000ff */
[----:B------:R-:W-:Y:S01]  /*70a0*/  ISETP.GT.U32.AND P5, PT, R4, UR12, PT ;  /* 0x0000000c04007c0c */ /* 0x000fe2000bfa4070 */
[----:B------:R-:W-:Y:S01]  /*70b0*/  @!P1 FADD.FTZ R224, -R224, -RZ ;  /* 0x800000ffe0e09221 */ /* 0x000fe20000010100 */
[----:B------:R-:W-:Y:S01]  /*70c0*/  ISETP.GT.U32.AND P1, PT, R6, UR12, PT ;  /* 0x0000000c06007c0c */ /* 0x000fe2000bf24070 */
[----:B------:R-:W-:Y:S01]  /*70d0*/  IMAD.WIDE.U32 R6, R145, -0x2daee0ad, RZ ;  /* 0xd2511f5391067825 */ /* 0x000fe200078e00ff */
[----:B------:R-:W-:Y:S01]  /*70e0*/  LOP3.LUT R9, R150, UR34, R9, 0x96, !PT ;  /* 0x0000002296097c12 */ /* 0x000fe2000f8e9609 */
[----:B------:R-:W3:Y:S02]  /*70f0*/  MUFU.EX2 R213, R43 ;  /* 0x0000002b00d57308 */ /* 0x000ee40000000800 */
[----:B------:R-:W-:Y:S01]  /*7100*/  @!P2 FADD.FTZ R217, -R217, -RZ ;  /* 0x800000ffd9d9a221 */ /* 0x000fe20000010100 */
[----:B------:R-:W-:Y:S01]  /*7110*/  ISETP.LE.U32.AND P2, PT, R18, UR12, PT ;  /* 0x0000000c12007c0c */ /* 0x000fe2000bf43070 */
[----:B------:R-:W-:Y:S01]  /*7120*/  @P6 FADD.FTZ R216, -R216, -RZ ;  /* 0x800000ffd8d86221 */ /* 0x000fe20000010100 */
[C---:B------:R-:W-:Y:S02]  /*7130*/  PRMT R17, R10.reuse, 0x7772, RZ ;  /* 0x000077720a117816 */ /* 0x040fe400000000ff */
[----:B------:R-:W-:Y:S01]  /*7140*/  PRMT R16, R10, 0x7773, RZ ;  /* 0x000077730a107816 */ /* 0x000fe200000000ff */
[----:B------:R-:W-:Y:S01]  /*7150*/  @P5 FADD.FTZ R223, -R223, -RZ ;  /* 0x800000ffdfdf5221 */ /* 0x000fe20000010100 */
[----:B------:R-:W-:Y:S01]  /*7160*/  ISETP.GT.U32.AND P5, PT, R19, UR12, PT ;  /* 0x0000000c13007c0c */ /* 0x000fe2000bfa4070 */
[----:B------:R-:W-:Y:S01]  /*7170*/  @P1 FADD.FTZ R222, -R222, -RZ ;  /* 0x800000ffdede1221 */ /* 0x000fe20000010100 */
[C---:B------:R-:W-:Y:S01]  /*7180*/  PRMT R14, R10.reuse, 0x7770, RZ ;  /* 0x000077700a0e7816 */ /* 0x040fe200000000ff */
[----:B------:R-:W3:Y:S01]  /*7190*/  MUFU.EX2 R199, R45 ;  /* 0x0000002d00c77308 */ /* 0x000ee20000000800 */
[----:B------:R-:W-:Y:S02]  /*71a0*/  PRMT R15, R10, 0x7771, RZ ;  /* 0x000077710a0f7816 */ /* 0x000fe400000000ff */
[----:B------:R-:W-:Y:S01]  /*71b0*/  LOP3.LUT R4, R158, UR29, R13, 0x96, !PT ;  /* 0x0000001d9e047c12 */ /* 0x000fe2000f8e960d */
[----:B------:R-:W-:Y:S01]  /*71c0*/  @!P2 FADD.FTZ R190, -R190, -RZ ;  /* 0x800000ffbebea221 */ /* 0x000fe20000010100 */
[----:B------:R-:W-:Y:S02]  /*71d0*/  LOP3.LUT R10, R9, 0xffff, RZ, 0xc0, !PT ;  /* 0x0000ffff090a7812 */ /* 0x000fe400078ec0ff */
[----:B------:R-:W-:Y:S01]  /*71e0*/  LOP3.LUT R7, R12, UR15, R7, 0x96, !PT ;  /* 0x0000000f0c077c12 */ /* 0x000fe2000f8e9607 */
[----:B------:R-:W-:Y:S01]  /*71f0*/  IMAD.WIDE.U32 R4, R4, -0x326172a9, RZ ;  /* 0xcd9e8d5704047825 */ /* 0x000fe200078e00ff */
[----:B------:R-:W-:Y:S01]  /*7200*/  ISETP.GT.U32.AND P1, PT, R21, UR12, PT ;  /* 0x0000000c15007c0c */ /* 0x000fe2000bf24070 */
[----:B------:R-:W3:Y:S01]  /*7210*/  MUFU.EX2 R200, R44 ;  /* 0x0000002c00c87308 */ /* 0x000ee20000000800 */
[----:B------:R-:W-:Y:S01]  /*7220*/  LOP3.LUT R12, R9, 0xff, RZ, 0xc0, !PT ;  /* 0x000000ff090c7812 */ /* 0x000fe200078ec0ff */
[----:B------:R-:W-:Y:S01]  /*7230*/  @P5 FADD.FTZ R196, -R196, -RZ ;  /* 0x800000ffc4c45221 */ /* 0x000fe20000010100 */
[----:B------:R-:W-:Y:S02]  /*7240*/  SHF.R.U32.HI R10, RZ, 0x8, R10 ;  /* 0x00000008ff0a7819 */ /* 0x000fe4000001160a */
[----:B------:R-:W-:Y:S02]  /*7250*/  ISETP.GT.U32.AND P6, PT, R20, UR12, PT ;  /* 0x0000000c14007c0c */ /* 0x000fe4000bfc4070 */
[----:B------:R-:W-:Y:S03]  /*7260*/  ISETP.LE.U32.AND P2, PT, R12, UR12, PT ;  /* 0x0000000c0c007c0c */ /* 0x000fe6000bf43070 */
[----:B------:R-:W3:Y:S01]  /*7270*/  MUFU.EX2 R211, R46 ;  /* 0x0000002e00d37308 */ /* 0x000ee20000000800 */
[--C-:B------:R-:W-:Y:S02]  /*7280*/  SHF.R.U32.HI R12, RZ, 0x18, R9.reuse ;  /* 0x00000018ff0c7819 */ /* 0x100fe40000011609 */
[----:B------:R-:W-:Y:S01]  /*7290*/  LOP3.LUT R10, R10, 0xffff, RZ, 0xc0, !PT ;  /* 0x0000ffff0a0a7812 */ /* 0x000fe200078ec0ff */
[----:B------:R-:W-:Y:S01]  /*72a0*/  @P1 FADD.FTZ R195, -R195, -RZ ;  /* 0x800000ffc3c31221 */ /* 0x000fe20000010100 */
[----:B------:R-:W-:Y:S02]  /*72b0*/  PRMT R9, R9, 0x7632, R9 ;  /* 0x0000763209097816 */ /* 0x000fe40000000009 */
[----:B------:R-:W-:Y:S03]  /*72c0*/  LOP3.LUT R5, R144, UR34, R5, 0x96, !PT ;  /* 0x0000002290057c12 */ /* 0x000fe6000f8e9605 */
[----:B------:R-:W3:Y:S01]  /*72d0*/  MUFU.EX2 R209, R47 ;  /* 0x0000002f00d17308 */ /* 0x000ee20000000800 */
[----:B------:R-:W-:Y:S01]  /*72e0*/  ISETP.LE.U32.AND P5, PT, R10, UR12, PT ;  /* 0x0000000c0a007c0c */ /* 0x000fe2000bfa3070 */
[----:B------:R-:W-:Y:S01]  /*72f0*/  @P6 FADD.FTZ R189, -R189, -RZ ;  /* 0x800000ffbdbd6221 */ /* 0x000fe20000010100 */
[----:B------:R-:W-:Y:S01]  /*7300*/  LOP3.LUT R10, R9, 0xff, RZ, 0xc0, !PT ;  /* 0x000000ff090a7812 */ /* 0x000fe200078ec0ff */
[----:B------:R-:W-:Y:S01]  /*7310*/  @!P2 FADD.FTZ R186, -R186, -RZ ;  /* 0x800000ffbabaa221 */ /* 0x000fe20000010100 */
[C---:B------:R-:W-:Y:S02]  /*7320*/  LOP3.LUT R9, R5.reuse, 0xffff, RZ, 0xc0, !PT ;  /* 0x0000ffff05097812 */ /* 0x040fe400078ec0ff */
[----:B------:R-:W-:Y:S03]  /*7330*/  ISETP.LE.U32.AND P1, PT, R10, UR12, PT ;  /* 0x0000000c0a007c0c */ /* 0x000fe6000bf23070 */
[----:B------:R-:W3:Y:S01]  /*7340*/  MUFU.EX2 R162, R64 ;  /* 0x0000004000a27308 */ /* 0x000ee20000000800 */
[----:B------:R-:W-:Y:S02]  /*7350*/  LOP3.LUT R10, R5, 0xff, RZ, 0xc0, !PT ;  /* 0x000000ff050a7812 */ /* 0x000fe400078ec0ff */
[----:B------:R-:W-:Y:S02]  /*7360*/  SHF.R.U32.HI R9, RZ, 0x8, R9 ;  /* 0x00000008ff097819 */ /* 0x000fe40000011609 */
[----:B------:R-:W-:Y:S01]  /*7370*/  ISETP.LE.U32.AND P6, PT, R12, UR12, PT ;  /* 0x0000000c0c007c0c */ /* 0x000fe2000bfc3070 */
[----:B----4-:R-:W-:Y:S01]  /*7380*/  @!P5 FADD.FTZ R184, -R184, -RZ ;  /* 0x800000ffb8b8d221 */ /* 0x010fe20000010100 */
[----:B------:R-:W-:Y:S03]  /*7390*/  ISETP.LE.U32.AND P2, PT, R10, UR12, PT ;  /* 0x0000000c0a007c0c */ /* 0x000fe6000bf43070 */
[----:B------:R-:W-:Y:S01]  /*73a0*/  MUFU.EX2 R163, R132 ;  /* 0x0000008400a37308 */ /* 0x000fe20000000800 */
[----:B------:R-:W-:Y:S02]  /*73b0*/  LOP3.LUT R9, R9, 0xffff, RZ, 0xc0, !PT ;  /* 0x0000ffff09097812 */ /* 0x000fe400078ec0ff */
[----:B------:R-:W-:Y:S01]  /*73c0*/  PRMT R10, R5, 0x7632, R10 ;  /* 0x00007632050a7816 */ /* 0x000fe2000000000a */
[----:B------:R-:W-:Y:S01]  /*73d0*/  @!P1 FADD.FTZ R194, -R194, -RZ ;  /* 0x800000ffc2c29221 */ /* 0x000fe20000010100 */
[----:B------:R-:W-:Y:S02]  /*73e0*/  ISETP.LE.U32.AND P5, PT, R9, UR12, PT ;  /* 0x0000000c09007c0c */ /* 0x000fe4000bfa3070 */
[----:B------:R-:W-:Y:S03]  /*73f0*/  LOP3.LUT R9, R10, 0xff, RZ, 0xc0, !PT ;  /* 0x000000ff0a097812 */ /* 0x000fe600078ec0ff */
[----:B------:R4:W-:Y:S01]  /*7400*/  MUFU.EX2 R166, R3 ;  /* 0x0000000300a67308 */ /* 0x0009e20000000800 */
[----:B------:R-:W-:Y:S01]  /*7410*/  SHF.R.U32.HI R5, RZ, 0x18, R5 ;  /* 0x00000018ff057819 */ /* 0x000fe20000011605 */
[----:B------:R-:W-:Y:S01]  /*7420*/  @!P6 FADD.FTZ R193, -R193, -RZ ;  /* 0x800000ffc1c1e221 */ /* 0x000fe20000010100 */
[----:B------:R-:W-:Y:S01]  /*7430*/  ISETP.LE.U32.AND P1, PT, R9, UR12, PT ;  /* 0x0000000c09007c0c */ /* 0x000fe2000bf23070 */
[----:B-1----:R-:W-:Y:S01]  /*7440*/  @!P2 FADD.FTZ R204, -R204, -RZ ;  /* 0x800000ffcccca221 */ /* 0x002fe20000010100 */
[----:B------:R-:W-:Y:S02]  /*7450*/  ISETP.LE.U32.AND P6, PT, R5, UR12, PT ;  /* 0x0000000c05007c0c */ /* 0x000fe4000bfc3070 */
[C---:B------:R-:W-:Y:S03]  /*7460*/  PRMT R5, R4.reuse, 0x7771, RZ ;  /* 0x0000777104057816 */ /* 0x040fe600000000ff */
[----:B------:R-:W-:Y:S01]  /*7470*/  MUFU.EX2 R177, R66 ;  /* 0x0000004200b17308 */ /* 0x000fe20000000800 */
[----:B------:R-:W-:Y:S01]  /*7480*/  PRMT R9, R4, 0x7770, RZ ;  /* 0x0000777004097816 */ /* 0x000fe200000000ff */
[----:B------:R-:W-:Y:S01]  /*7490*/  @!P5 FADD.FTZ R202, -R202, -RZ ;  /* 0x800000ffcacad221 */ /* 0x000fe20000010100 */
[----:B------:R-:W-:Y:S02]  /*74a0*/  ISETP.GT.U32.AND P5, PT, R5, UR12, PT ;  /* 0x0000000c05007c0c */ /* 0x000fe4000bfa4070 */
[----:B------:R-:W-:Y:S02]  /*74b0*/  ISETP.LE.U32.AND P2, PT, R9, UR12, PT ;  /* 0x0000000c09007c0c */ /* 0x000fe4000bf43070 */
[----:B------:R-:W-:Y:S01]  /*74c0*/  PRMT R5, R4, 0x7772, RZ ;  /* 0x0000777204057816 */ /* 0x000fe200000000ff */
[----:B--2---:R-:W-:Y:S01]  /*74d0*/  @!P1 FADD.FTZ R214, -R214, -RZ ;  /* 0x800000ffd6d69221 */ /* 0x004fe20000010100 */
[----:B------:R-:W-:Y:S01]  /*74e0*/  PRMT R4, R4, 0x7773, RZ ;  /* 0x0000777304047816 */ /* 0x000fe200000000ff */
[----:B---3--:R-:W-:Y:S01]  /*74f0*/  @!P6 FADD.FTZ R213, -R213, -RZ ;  /* 0x800000ffd5d5e221 */ /* 0x008fe20000010100 */
[----:B------:R-:W-:Y:S01]  /*7500*/  ISETP.GT.U32.AND P1, PT, R5, UR12, PT ;  /* 0x0000000c05007c0c */ /* 0x000fe2000bf24070 */
[----:B------:R-:W2:Y:S01]  /*7510*/  LDL R9, [R1+0x14] ;  /* 0x0000140001097983 */ /* 0x000ea20000100800 */
[----:B------:R-:W-:Y:S01]  /*7520*/  ISETP.GT.U32.AND P6, PT, R4, UR12, PT ;  /* 0x0000000c04007c0c */ /* 0x000fe2000bfc4070 */
[----:B------:R-:W1:Y:S01]  /*7530*/  MUFU.EX2 R197, R59 ;  /* 0x0000003b00c57308 */ /* 0x000e620000000800 */
[C---:B------:R-:W-:Y:S01]  /*7540*/  PRMT R5, R8.reuse, 0x7771, RZ ;  /* 0x0000777108057816 */ /* 0x040fe200000000ff */
[----:B------:R-:W-:Y:S01]  /*7550*/  @P5 FADD.FTZ R199, -R199, -RZ ;  /* 0x800000ffc7c75221 */ /* 0x000fe20000010100 */
[----:B------:R-:W-:Y:S01]  /*7560*/  PRMT R4, R8, 0x7770, RZ ;  /* 0x0000777008047816 */ /* 0x000fe200000000ff */
[----:B------:R-:W-:Y:S01]  /*7570*/  @!P2 FADD.FTZ R200, -R200, -RZ ;  /* 0x800000ffc8c8a221 */ /* 0x000fe20000010100 */
[----:B------:R-:W-:Y:S02]  /*7580*/  ISETP.GT.U32.AND P5, PT, R5, UR12, PT ;  /* 0x0000000c05007c0c */ /* 0x000fe4000bfa4070 */
[----:B------:R-:W-:Y:S03]  /*7590*/  ISETP.LE.U32.AND P2, PT, R4, UR12, PT ;  /* 0x0000000c04007c0c */ /* 0x000fe6000bf43070 */
[----:B------:R3:W3:Y:S01]  /*75a0*/  MUFU.EX2 R179, R2 ;  /* 0x0000000200b37308 */ /* 0x0006e20000000800 */
[----:B------:R-:W-:Y:S01]  /*75b0*/  LOP3.LUT R5, R11, 0xff, RZ, 0xc0, !PT ;  /* 0x000000ff0b057812 */ /* 0x000fe200078ec0ff */
[----:B------:R-:W-:Y:S01]  /*75c0*/  @P1 FADD.FTZ R211, -R211, -RZ ;  /* 0x800000ffd3d31221 */ /* 0x000fe20000010100 */
[C---:B------:R-:W-:Y:S01]  /*75d0*/  PRMT R4, R8.reuse, 0x7772, RZ ;  /* 0x0000777208047816 */ /* 0x040fe200000000ff */
[----:B------:R-:W-:Y:S01]  /*75e0*/  @P6 FADD.FTZ R209, -R209, -RZ ;  /* 0x800000ffd1d16221 */ /* 0x000fe20000010100 */
[----:B------:R-:W-:Y:S02]  /*75f0*/  ISETP.LE.U32.AND P1, PT, R5, UR12, PT ;  /* 0x0000000c05007c0c */ /* 0x000fe4000bf23070 */
[--C-:B------:R-:W-:Y:S03]  /*7600*/  SHF.R.U32.HI R5, RZ, 0x18, R11.reuse ;  /* 0x00000018ff057819 */ /* 0x100fe6000001160b */
[----:B------:R-:W3:Y:S01]  /*7610*/  MUFU.EX2 R187, R0 ;  /* 0x0000000000bb7308 */ /* 0x000ee20000000800 */
[----:B------:R-:W-:Y:S01]  /*7620*/  PRMT R8, R8, 0x7773, RZ ;  /* 0x0000777308087816 */ /* 0x000fe200000000ff */
[----:B------:R-:W-:Y:S01]  /*7630*/  @P5 FADD.FTZ R167, -R167, -RZ ;  /* 0x800000ffa7a75221 */ /* 0x000fe20000010100 */
[----:B------:R-:W-:Y:S01]  /*7640*/  ISETP.LE.U32.AND P5, PT, R5, UR12, PT ;  /* 0x0000000c05007c0c */ /* 0x000fe2000bfa3070 */
[----:B------:R-:W-:Y:S01]  /*7650*/  @!P2 FADD.FTZ R178, -R178, -RZ ;  /* 0x800000ffb2b2a221 */ /* 0x000fe20000010100 */
[----:B------:R-:W-:Y:S02]  /*7660*/  ISETP.GT.U32.AND P2, PT, R8, UR12, PT ;  /* 0x0000000c08007c0c */ /* 0x000fe4000bf44070 */
[C---:B------:R-:W-:Y:S02]  /*7670*/  LOP3.LUT R5, R7.reuse, 0xff, RZ, 0xc0, !PT ;  /* 0x000000ff07057812 */ /* 0x040fe400078ec0ff */
[----:B------:R-:W-:Y:S01]  /*7680*/  PRMT R8, R7, 0x7632, R8 ;  /* 0x0000763207087816 */ /* 0x000fe20000000008 */
[----:B------:R-:W-:Y:S01]  /*7690*/  @!P1 FADD.FTZ R165, -R165, -RZ ;  /* 0x800000ffa5a59221 */ /* 0x000fe20000010100 */
[----:B------:R-:W-:Y:S02]  /*76a0*/  ISETP.LE.U32.AND P1, PT, R5, UR12, PT ;  /* 0x0000000c05007c0c */ /* 0x000fe4000bf23070 */
[----:B------:R-:W-:Y:S02]  /*76b0*/  LOP3.LUT R5, R8, 0xff, RZ, 0xc0, !PT ;  /* 0x000000ff08057812 */ /* 0x000fe400078ec0ff */
[----:B------:R-:W2:Y:S01]  /*76c0*/  LDL R8, [R1+0x20] ;  /* 0x0000200001087983 */ /* 0x000ea20000100800 */
[----:B------:R-:W-:Y:S01]  /*76d0*/  ISETP.GT.U32.AND P6, PT, R4, UR12, PT ;  /* 0x0000000c04007c0c */ /* 0x000fe2000bfc4070 */
[----:B------:R-:W-:Y:S01]  /*76e0*/  @!P5 FADD.FTZ R181, -R181, -RZ ;  /* 0x800000ffb5b5d221 */ /* 0x000fe20000010100 */
[----:B------:R-:W-:Y:S01]  /*76f0*/  LOP3.LUT R4, R11, 0xffff, RZ, 0xc0, !PT ;  /* 0x0000ffff0b047812 */ /* 0x000fe200078ec0ff */
[----:B------:R-:W-:Y:S01]  /*7700*/  @P2 FADD.FTZ R183, -R183, -RZ ;  /* 0x800000ffb7b72221 */ /* 0x000fe20000010100 */
[----:B------:R-:W-:Y:S02]  /*7710*/  PRMT R11, R11, 0x7632, R11 ;  /* 0x000076320b0b7816 */ /* 0x000fe4000000000b */
[----:B------:R-:W-:Y:S02]  /*7720*/  SHF.R.U32.HI R4, RZ, 0x8, R4 ;  /* 0x00000008ff047819 */ /* 0x000fe40000011604 */
[----:B------:R-:W-:Y:S01]  /*7730*/  LOP3.LUT R11, R11, 0xff, RZ, 0xc0, !PT ;  /* 0x000000ff0b0b7812 */ /* 0x000fe200078ec0ff */
[----:B------:R-:W-:Y:S01]  /*7740*/  @!P1 FADD.FTZ R192, -R192, -RZ ;  /* 0x800000ffc0c09221 */ /* 0x000fe20000010100 */
[----:B------:R-:W-:Y:S02]  /*7750*/  LOP3.LUT R4, R4, 0xffff, RZ, 0xc0, !PT ;  /* 0x0000ffff04047812 */ /* 0x000fe400078ec0ff */
[----:B------:R-:W-:Y:S01]  /*7760*/  ISETP.LE.U32.AND P2, PT, R11, UR12, PT ;  /* 0x0000000c0b007c0c */ /* 0x000fe2000bf43070 */
[----:B------:R-:W-:Y:S01]  /*7770*/  @P6 FADD.FTZ R185, -R185, -RZ ;  /* 0x800000ffb9b96221 */ /* 0x000fe20000010100 */
[----:B------:R-:W-:Y:S02]  /*7780*/  ISETP.LE.U32.AND P6, PT, R4, UR12, PT ;  /* 0x0000000c04007c0c */ /* 0x000fe4000bfc3070 */
[----:B------:R-:W-:Y:S02]  /*7790*/  LOP3.LUT R4, R7, 0xffff, RZ, 0xc0, !PT ;  /* 0x0000ffff07047812 */ /* 0x000fe400078ec0ff */
[----:B------:R-:W-:Y:S01]  /*77a0*/  LEA R158, R157, UR4, 0x1 ;  /* 0x000000049d9e7c11 */ /* 0x000fe2000f8e08ff */
[----:B------:R-:W-:Y:S01]  /*77b0*/  IMAD.MOV.U32 R157, RZ, RZ, 0x10 ;  /* 0x00000010ff9d7424 */ /* 0x000fe200078e00ff */
[----:B------:R-:W-:Y:S02]  /*77c0*/  SHF.R.U32.HI R4, RZ, 0x8, R4 ;  /* 0x00000008ff047819 */ /* 0x000fe40000011604 */
[----:B------:R-:W-:Y:S01]  /*77d0*/  ISETP.LE.U32.AND P1, PT, R14, UR12, PT ;  /* 0x0000000c0e007c0c */ /* 0x000fe2000bf23070 */
[----:B------:R-:W-:Y:S01]  /*77e0*/  VIADD R155, R158, 0x1c040 ;  /* 0x0001c0409e9b7836 */ /* 0x000fe20000000000 */
[----:B------:R-:W-:Y:S01]  /*77f0*/  LOP3.LUT R4, R4, 0xffff, RZ, 0xc0, !PT ;  /* 0x0000ffff04047812 */ /* 0x000fe200078ec0ff */
[----:B------:R-:W-:Y:S01]  /*7800*/  @!P2 FADD.FTZ R182, -R182, -RZ ;  /* 0x800000ffb6b6a221 */ /* 0x000fe20000010100 */
[----:B------:R-:W-:Y:S01]  /*7810*/  ISETP.LE.U32.AND P2, PT, R5, UR12, PT ;  /* 0x0000000c05007c0c */ /* 0x000fe2000bf43070 */
[----:B------:R-:W-:Y:S01]  /*7820*/  @!P6 FADD.FTZ R164, -R164, -RZ ;  /* 0x800000ffa4a4e221 */ /* 0x000fe20000010100 */
[----:B------:R-:W-:Y:S01]  /*7830*/  ISETP.LE.U32.AND P6, PT, R4, UR12, PT ;  /* 0x0000000c04007c0c */ /* 0x000fe2000bfc3070 */
[----:B------:R-:W-:Y:S01]  /*7840*/  VIADD R4, R158, 0x1c000 ;  /* 0x0001c0009e047836 */ /* 0x000fe20000000000 */
[----:B------:R-:W-:Y:S02]  /*7850*/  SHF.R.U32.HI R7, RZ, 0x18, R7 ;  /* 0x00000018ff077819 */ /* 0x000fe40000011607 */
[----:B------:R-:W-:Y:S01]  /*7860*/  PRMT R5, R6, 0x7770, RZ ;  /* 0x0000777006057816 */ /* 0x000fe200000000ff */
[----:B------:R-:W-:Y:S01]  /*7870*/  @P4 VIADD R155, R4, 0xffffffc0 ;  /* 0xffffffc0049b4836 */ /* 0x000fe20000000000 */
[----:B------:R-:W-:Y:S01]  /*7880*/  PRMT R4, R6, 0x7771, RZ ;  /* 0x0000777106047816 */ /* 0x000fe200000000ff */
[----:B------:R-:W-:Y:S01]  /*7890*/  @!P1 FADD.FTZ R162, -R162, -RZ ;  /* 0x800000ffa2a29221 */ /* 0x000fe20000010100 */
[----:B------:R-:W-:Y:S02]  /*78a0*/  ISETP.LE.U32.AND P5, PT, R7, UR12, PT ;  /* 0x0000000c07007c0c */ /* 0x000fe4000bfa3070 */
[----:B------:R-:W-:Y:S01]  /*78b0*/  ISETP.LE.U32.AND P1, PT, R5, UR12, PT ;  /* 0x0000000c05007c0c */ /* 0x000fe2000bf23070 */
[----:B------:R-:W-:Y:S01]  /*78c0*/  @!P2 FADD.FTZ R198, -R198, -RZ ;  /* 0x800000ffc6c6a221 */ /* 0x000fe20000010100 */
[----:B------:R-:W-:Y:S01]  /*78d0*/  ISETP.GT.U32.AND P2, PT, R17, UR12, PT ;  /* 0x0000000c11007c0c */ /* 0x000fe2000bf44070 */
[----:B------:R-:W-:Y:S01]  /*78e0*/  @!P6 FADD.FTZ R191, -R191, -RZ ;  /* 0x800000ffbfbfe221 */ /* 0x000fe20000010100 */
[----:B------:R-:W-:Y:S02]  /*78f0*/  ISETP.GT.U32.AND P6, PT, R15, UR12, PT ;  /* 0x0000000c0f007c0c */ /* 0x000fe4000bfc4070 */
[----:B------:R-:W-:Y:S02]  /*7900*/  SEL R157, R157, 0xfffffff0, !P0 ;  /* 0xfffffff09d9d7807 */ /* 0x000fe40004000000 */
[----:B----4-:R-:W-:Y:S02]  /*7910*/  PRMT R3, R6, 0x7772, RZ ;  /* 0x0000777206037816 */ /* 0x010fe400000000ff */
[----:B------:R-:W-:Y:S01]  /*7920*/  F2FP.RELU.BF16.F32.PACK_AB R5, R206, R207 ;  /* 0x000000cfce05723e */ /* 0x000fe200000018ff */
[----:B------:R-:W-:Y:S02]  /*7930*/  IMAD.IADD R161, R158, 0x1, R157 ;  /* 0x000000019ea17824 */ /* 0x000fe400078e029d */
[----:B-1----:R-:W-:Y:S01]  /*7940*/  @!P5 FADD.FTZ R197, -R197, -RZ ;  /* 0x800000ffc5c5d221 */ /* 0x002fe20000010100 */
[----:B------:R-:W-:Y:S01]  /*7950*/  ISETP.GT.U32.AND P5, PT, R16, UR12, PT ;  /* 0x0000000c10007c0c */ /* 0x000fe2000bfa4070 */
[----:B---3--:R-:W-:Y:S02]  /*7960*/  IMAD.IADD R2, R157, 0x1, R155 ;  /* 0x000000019d027824 */ /* 0x008fe400078e029b */
[----:B------:R-:W-:Y:S01]  /*7970*/  @P2 FADD.FTZ R177, -R177, -RZ ;  /* 0x800000ffb1b12221 */ /* 0x000fe20000010100 */
[----:B------:R-:W-:Y:S01]  /*7980*/  ISETP.GT.U32.AND P2, PT, R3, UR12, PT ;  /* 0x0000000c03007c0c */ /* 0x000fe2000bf44070 */
[----:B------:R-:W-:Y:S01]  /*7990*/  @P6 FADD.FTZ R163, -R163, -RZ ;  /* 0x800000ffa3a36221 */ /* 0x000fe20000010100 */
[----:B------:R-:W-:Y:S01]  /*79a0*/  ISETP.GT.U32.AND P6, PT, R4, UR12, PT ;  /* 0x0000000c04007c0c */ /* 0x000fe2000bfc4070 */
[----:B------:R1:W-:Y:S01]  /*79b0*/  STS [R158+0x1c000], R5 ;  /* 0x01c000059e007388 */ /* 0x0003e20000000800 */
[----:B------:R-:W-:Y:S01]  /*79c0*/  F2FP.RELU.BF16.F32.PACK_AB R4, R226, R205 ;  /* 0x000000cde204723e */ /* 0x000fe200000018ff */
[----:B------:R-:W-:Y:S01]  /*79d0*/  @!P1 FADD.FTZ R180, -R180, -RZ ;  /* 0x800000ffb4b49221 */ /* 0x000fe20000010100 */
[----:B------:R-:W-:Y:S02]  /*79e0*/  F2FP.RELU.BF16.F32.PACK_AB R3, R208, R210 ;  /* 0x000000d2d003723e */ /* 0x000fe400000018ff */
[----:B------:R-:W-:Y:S01]  /*79f0*/  PRMT R6, R6, 0x7773, RZ ;  /* 0x0000777306067816 */ /* 0x000fe200000000ff */
[----:B------:R3:W-:Y:S01]  /*7a00*/  STS [R158+0x1c400], R4 ;  /* 0x01c400049e007388 */ /* 0x0007e20000000800 */
[----:B------:R-:W-:Y:S01]  /*7a10*/  @P5 FADD.FTZ R166, -R166, -RZ ;  /* 0x800000ffa6a65221 */ /* 0x000fe20000010100 */
[----:B------:R-:W-:Y:S02]  /*7a20*/  F2FP.RELU.BF16.F32.PACK_AB R7, R231, R232 ;  /* 0x000000e8e707723e */ /* 0x000fe400000018ff */
[----:B------:R4:W-:Y:S01]  /*7a30*/  STS [R161+0x1c000], R3 ;  /* 0x01c00003a1007388 */ /* 0x0009e20000000800 */
[----:B------:R-:W-:Y:S01]  /*7a40*/  ISETP.GT.U32.AND P5, PT, R6, UR12, PT ;  /* 0x0000000c06007c0c */ /* 0x000fe2000bfa4070 */
[----:B------:R-:W-:Y:S01]  /*7a50*/  @P6 FADD.FTZ R179, -R179, -RZ ;  /* 0x800000ffb3b36221 */ /* 0x000fe20000010100 */
[----:B------:R-:W-:Y:S01]  /*7a60*/  F2FP.RELU.BF16.F32.PACK_AB R6, R218, R221 ;  /* 0x000000ddda06723e */ /* 0x000fe200000018ff */
[----:B------:R-:W-:Y:S01]  /*7a70*/  @P2 FADD.FTZ R188, -R188, -RZ ;  /* 0x800000ffbcbc2221 */ /* 0x000fe20000010100 */
[----:B------:R-:W-:Y:S02]  /*7a80*/  FSETP.GE.FTZ.AND P2, PT, R206, RZ, PT ;  /* 0x000000ffce00720b */ /* 0x000fe40003f56000 */
[----:B------:R-:W-:Y:S01]  /*7a90*/  FSETP.GE.FTZ.AND P6, PT, R210, RZ, PT ;  /* 0x000000ffd200720b */ /* 0x000fe20003fd6000 */
[----:B------:R4:W-:Y:S06]  /*7aa0*/  STS [R161+0x1c400], R6 ;  /* 0x01c40006a1007388 */ /* 0x0009ec0000000800 */
[----:B------:R-:W-:Y:S01]  /*7ab0*/  @P5 FADD.FTZ R187, -R187, -RZ ;  /* 0x800000ffbbbb5221 */ /* 0x000fe20000010100 */
[----:B-1----:R-:W-:Y:S02]  /*7ac0*/  F2FP.RELU.BF16.F32.PACK_AB R5, R230, R229 ;  /* 0x000000e5e605723e */ /* 0x002fe400000018ff */
[----:B------:R-:W-:Y:S03]  /*7ad0*/  FSETP.GE.FTZ.AND P5, PT, R207, RZ, PT ;  /* 0x000000ffcf00720b */ /* 0x000fe60003fb6000 */
[----:B------:R1:W-:Y:S01]  /*7ae0*/  STS [R158+0x1e000], R5 ;  /* 0x01e000059e007388 */ /* 0x0003e20000000800 */
[----:B---3--:R-:W-:Y:S02]  /*7af0*/  F2FP.RELU.BF16.F32.PACK_AB R4, R233, R234 ;  /* 0x000000eae904723e */ /* 0x008fe400000018ff */
[----:B----4-:R-:W-:Y:S03]  /*7b00*/  F2FP.RELU.BF16.F32.PACK_AB R3, R227, R228 ;  /* 0x000000e4e303723e */ /* 0x010fe600000018ff */
[----:B------:R3:W-:Y:S04]  /*7b10*/  STS [R158+0x1e400], R4 ;  /* 0x01e400049e007388 */ /* 0x0007e80000000800 */
[----:B------:R4:W-:Y:S01]  /*7b20*/  STS [R161+0x1e000], R3 ;  /* 0x01e00003a1007388 */ /* 0x0009e20000000800 */
[----:B------:R-:W-:Y:S03]  /*7b30*/  F2FP.RELU.BF16.F32.PACK_AB R6, R201, R203 ;  /* 0x000000cbc906723e */ /* 0x000fe600000018ff */
[----:B------:R4:W-:Y:S01]  /*7b40*/  STS [R161+0x1e400], R7 ;  /* 0x01e40007a1007388 */ /* 0x0009e20000000800 */
[----:B-1----:R-:W-:Y:S02]  /*7b50*/  F2FP.RELU.BF16.F32.PACK_AB R5, R212, R215 ;  /* 0x000000d7d405723e */ /* 0x002fe400000018ff */
[----:B---3--:R-:W-:Y:S02]  /*7b60*/  F2FP.RELU.BF16.F32.PACK_AB R4, R189, R190 ;  /* 0x000000bebd04723e */ /* 0x008fe400000018ff */
[----:B----4-:R-:W-:Y:S02]  /*7b70*/  F2FP.RELU.BF16.F32.PACK_AB R3, R195, R196 ;  /* 0x000000c4c303723e */ /* 0x010fe400000018ff */
[----:B------:R-:W-:Y:S02]  /*7b80*/  F2FP.RELU.BF16.F32.PACK_AB R7, R209, R211 ;  /* 0x000000d3d107723e */ /* 0x000fe400000018ff */
[----:B--2---:R-:W-:Y:S01]  /*7b90*/  LEA R153, R9, UR4, 0x1 ;  /* 0x0000000409997c11 */ /* 0x004fe2000f8e08ff */
[----:B------:R-:W-:Y:S05]  /*7ba0*/  IMAD.MOV.U32 R9, RZ, RZ, 0x20 ;  /* 0x00000020ff097424 */ /* 0x000fea00078e00ff */
[----:B------:R-:W-:Y:S05]  /*7bb0*/  SEL R171, R9, 0xffffffe0, !P3 ;  /* 0xffffffe009ab7807 */ /* 0x000fea0005800000 */
[----:B------:R-:W-:Y:S02]  /*7bc0*/  IMAD.IADD R154, R152, 0x1, R171 ;  /* 0x00000001989a7824 */ /* 0x000fe400078e02ab */
[----:B------:R-:W-:Y:S02]  /*7bd0*/  IMAD.IADD R156, R171, 0x1, R153 ;  /* 0x00000001ab9c7824 */ /* 0x000fe400078e0299 */
[----:B------:R-:W-:Y:S04]  /*7be0*/  IMAD.IADD R159, R158, 0x1, R8 ;  /* 0x000000019e9f7824 */ /* 0x000fe800078e0208 */
[----:B------:R-:W-:Y:S01]  /*7bf0*/  IMAD.IADD R160, R157, 0x1, R159 ;  /* 0x000000019da07824 */ /* 0x000fe200078e029f */
[----:B------:R1:W-:Y:S04]  /*7c00*/  STS [R159+0x1c000], R6 ;  /* 0x01c000069f007388 */ /* 0x0003e80000000800 */
[----:B------:R2:W-:Y:S04]  /*7c10*/  STS [R159+0x1c400], R5 ;  /* 0x01c400059f007388 */ /* 0x0005e80000000800 */
[----:B------:R3:W-:Y:S04]  /*7c20*/  STS [R160+0x1c400], R3 ;  /* 0x01c40003a0007388 */ /* 0x0007e80000000800 */
[----:B------:R4:W-:Y:S01]  /*7c30*/  STS [R160+0x1c000], R4 ;  /* 0x01c00004a0007388 */ /* 0x0009e20000000800 */
        /* <DEDUP_REMOVED lines=12> */
[----:B------:R1:W-:Y:S04]  /*7d00*/  STS [R155+0x400], R3 ;  /* 0x000400039b007388 */ /* 0x0003e80000000800 */
[----:B------:R2:W-:Y:S01]  /*7d10*/  STS [R155], R4 ;  /* 0x000000049b007388 */ /* 0x0005e20000000800 */
[----:B-1----:R-:W-:Y:S02]  /*7d20*/  F2FP.RELU.BF16.F32.PACK_AB R3, R183, R185 ;  /* 0x000000b9b703723e */ /* 0x002fe400000018ff */
[----:B--2---:R-:W-:Y:S03]  /*7d30*/  F2FP.RELU.BF16.F32.PACK_AB R4, R167, R178 ;  /* 0x000000b2a704723e */ /* 0x004fe600000018ff */
[----:B------:R1:W-:Y:S04]  /*7d40*/  STS [R2+0x400], R3 ;  /* 0x0004000302007388 */ /* 0x0003e80000000800 */
[----:B------:R2:W-:Y:S04]  /*7d50*/  STS [R2], R4 ;  /* 0x0000000402007388 */ /* 0x0005e80000000800 */
[----:B------:R3:W-:Y:S04]  /*7d60*/  STS [R155+0x2000], R6 ;  /* 0x002000069b007388 */ /* 0x0007e80000000800 */
[----:B------:R4:W-:Y:S04]  /*7d70*/  STS [R155+0x2400], R5 ;  /* 0x002400059b007388 */ /* 0x0009e80000000800 */
[----:B------:R-:W-:Y:S01]  /*7d80*/  STS [R2+0x2400], R7 ;  /* 0x0024000702007388 */ /* 0x000fe20000000800 */
[----:B-1----:R-:W-:Y:S01]  /*7d90*/  IMAD.IADD R3, R8, 0x1, R155 ;  /* 0x0000000108037824 */ /* 0x002fe200078e029b */
[----:B------:R-:W-:Y:S03]  /*7da0*/  F2FP.RELU.BF16.F32.PACK_AB R8, R199, R200 ;  /* 0x000000c8c708723e */ /* 0x000fe600000018ff */
[----:B------:R-:W-:Y:S01]  /*7db0*/  IMAD.IADD R0, R157, 0x1, R3 ;  /* 0x000000019d007824 */ /* 0x000fe200078e0203 */
[----:B--2---:R-:W-:Y:S01]  /*7dc0*/  F2FP.RELU.BF16.F32.PACK_AB R4, R163, R162 ;  /* 0x000000a2a304723e */ /* 0x004fe200000018ff */
[----:B------:R1:W-:Y:S01]  /*7dd0*/  STS [R2+0x2000], R8 ;  /* 0x0020000802007388 */ /* 0x0003e20000000800 */
[----:B---3--:R-:W-:Y:S02]  /*7de0*/  F2FP.RELU.BF16.F32.PACK_AB R6, R164, R165 ;  /* 0x000000a5a406723e */ /* 0x008fe400000018ff */
[----:B----4-:R-:W-:Y:S03]  /*7df0*/  F2FP.RELU.BF16.F32.PACK_AB R5, R181, R182 ;  /* 0x000000b6b505723e */ /* 0x010fe600000018ff */
        /* <DEDUP_REMOVED lines=10> */
[----:B------:R1:W-:Y:S01]  /*7ea0*/  STS [R0+0x2400], R2 ;  /* 0x0024000200007388 */ /* 0x0003e20000000800 */
[----:B--2---:R-:W-:Y:S01]  /*7eb0*/  F2FP.RELU.BF16.F32.PACK_AB R4, R179, R180 ;  /* 0x000000b4b304723e */ /* 0x004fe200000018ff */
[----:B------:R-:W-:Y:S04]  /*7ec0*/  IMAD.U32 R3, RZ, RZ, UR11 ;  /* 0x0000000bff037e24 */ /* 0x000fe8000f8e00ff */
[----:B------:R2:W-:Y:S04]  /*7ed0*/  STS [R0+0x2000], R4 ;  /* 0x0020000400007388 */ /* 0x0005e80000000800 */
[----:B------:R-:W-:Y:S01]  /*7ee0*/  LDSM.16.M88.4 R64, [R152+0x8000] ;  /* 0x008000009840783b */ /* 0x000fe20000000200 */
[----:B-1----:R-:W-:Y:S07]  /*7ef0*/  IMAD.U32 R2, RZ, RZ, UR10 ;  /* 0x0000000aff027e24 */ /* 0x002fee000f8e00ff */
[----:B------:R-:W1:Y:S08]  /*7f00*/  LDSM.16.M88.4 R16, [R153+0x10000] ;  /* 0x010000009910783b */ /* 0x000e700000000200 */
[----:B------:R-:W3:Y:S01]  /*7f10*/  LDSM.16.M88.4 R60, [R152+0xa000] ;  /* 0x00a00000983c783b */ /* 0x000ee20000000200 */
[----:B--2---:R-:W-:Y:S07]  /*7f20*/  IMAD.MOV.U32 R0, RZ, RZ, 0x40 ;  /* 0x00000040ff007424 */ /* 0x004fee00078e00ff */
[----:B------:R-:W2:Y:S01]  /*7f30*/  LDSM.16.M88.4 R32, [R153+0x10800] ;  /* 0x010800009920783b */ /* 0x000ea20000000200 */
[----:B------:R-:W-:Y:S05]  /*7f40*/  SEL R157, R0, 0xffffffc0, !P0 ;  /* 0xffffffc0009d7807 */ /* 0x000fea0004000000 */
[----:B------:R-:W-:Y:S02]  /*7f50*/  IMAD.IADD R169, R157, 0x1, R153 ;  /* 0x000000019da97824 */ /* 0x000fe400078e0299 */
[----:B------:R-:W4:Y:S02]  /*7f60*/  LDSM.16.M88.4 R48, [R153+0x11000] ;  /* 0x011000009930783b */ /* 0x000f240000000200 */
[----:B------:R-:W-:Y:S06]  /*7f70*/  IMAD.IADD R170, R171, 0x1, R169 ;  /* 0x00000001abaa7824 */ /* 0x000fec00078e02a9 */
[----:B------:R-:W4:Y:S01]  /*7f80*/  LDSM.16.M88.4 R132, [R153+0x11800] ;  /* 0x011800009984783b */ /* 0x000f220000000200 */
[-C--:B-1----:R-:W-:Y:S07]  /*7f90*/  HMMA.16816.F32.BF16 R4, R64, R16.reuse, RZ ;  /* 0x000000104004723c */ /* 0x082fee00000418ff */
[----:B------:R-:W-:Y:S01]  /*7fa0*/  LDSM.16.M88.4 R136, [R154+0x8000] ;  /* 0x008000009a88783b */ /* 0x000fe20000000200 */
[C---:B---3--:R-:W-:Y:S07]  /*7fb0*/  HMMA.16816.F32.BF16 R8, R60.reuse, R16, RZ ;  /* 0x000000103c08723c */ /* 0x048fee00000418ff */
[----:B------:R-:W1:Y:S01]  /*7fc0*/  LDSM.16.M88.4 R140, [R156+0x10000] ;  /* 0x010000009c8c783b */ /* 0x000e620000000200 */
[-C--:B------:R-:W-:Y:S07]  /*7fd0*/  HMMA.16816.F32.BF16 R12, R60, R18.reuse, RZ ;  /* 0x000000123c0c723c */ /* 0x080fee00000418ff */
[----:B------:R-:W3:Y:S01]  /*7fe0*/  LDSM.16.M88.4 R144, [R154+0xa000] ;  /* 0x00a000009a90783b */ /* 0x000ee20000000200 */
[C---:B------:R-:W-:Y:S07]  /*7ff0*/  HMMA.16816.F32.BF16 R16, R64.reuse, R18, RZ ;  /* 0x000000124010723c */ /* 0x040fee00000418ff */
[----:B------:R-:W3:Y:S01]  /*8000*/  LDSM.16.M88.4 R148, [R156+0x10800] ;  /* 0x010800009c94783b */ /* 0x000ee20000000200 */
        /* <DEDUP_REMOVED lines=18> */
[-C--:B------:R-:W-:Y:S08]  /*8130*/  HMMA.16816.F32.BF16 R20, R136, R148.reuse, R20 ;  /* 0x000000948814723c */ /* 0x080ff00000041814 */
[C---:B------:R-:W-:Y:S04]  /*8140*/  HMMA.16816.F32.BF16 R24, R144.reuse, R148, R24 ;  /* 0x000000949018723c */ /* 0x040fe80000041818 */
[----:B------:R-:W-:Y:S04]  /*8150*/  IMAD.IADD R148, R152, 0x1, R157 ;  /* 0x0000000198947824 */ /* 0x000fe800078e029d */
[-C--:B------:R-:W-:Y:S08]  /*8160*/  HMMA.16816.F32.BF16 R28, R144, R150.reuse, R28 ;  /* 0x00000096901c723c */ /* 0x080ff0000004181c */
[C---:B------:R-:W-:Y:S04]  /*8170*/  HMMA.16816.F32.BF16 R32, R136.reuse, R150, R32 ;  /* 0x000000968820723c */ /* 0x040fe80000041820 */
[C---:B------:R-:W-:Y:S04]  /*8180*/  LEA R150, P1, R241.reuse, R2, 0x2 ;  /* 0x00000002f1967211 */ /* 0x040fe800078210ff */
[-C--:B--2---:R-:W-:Y:S03]  /*8190*/  HMMA.16816.F32.BF16 R36, R136, R132.reuse, R36 ;  /* 0x000000848824723c */ /* 0x084fe60000041824 */
[----:B------:R-:W-:Y:S02]  /*81a0*/  LEA.HI.X R151, R241, R3, RZ, 0x2, P1 ;  /* 0x00000003f1977211 */ /* 0x000fe400008f14ff */
[----:B------:R-:W-:Y:S03]  /*81b0*/  FSETP.GE.FTZ.AND P1, PT, R205, RZ, PT ;  /* 0x000000ffcd00720b */ /* 0x000fe60003f36000 */
        /* <DEDUP_REMOVED lines=33> */
[----:B------:R-:W1:Y:S08]  /*83d0*/  LDSM.16.M88.4 R132, [R144+0x8000] ;  /* 0x008000009084783b */ /* 0x000e700000000200 */
        /* <DEDUP_REMOVED lines=19> */
[C---:B---3--:R-:W-:Y:S01]  /*8510*/  FADD.FTZ R0, -R145.reuse, R6 ;  /* 0x0000000691007221 */ /* 0x048fe20000010100 */
[----:B------:R-:W-:Y:S01]  /*8520*/  FADD.FTZ R7, -R145, R7 ;  /* 0x0000000791077221 */ /* 0x000fe20000010100 */
[----:B------:R1:W5:Y:S03]  /*8530*/  LDG.E R6, desc[UR30][R150.64+0x100] ;  /* 0x0001001e96067981 */ /* 0x000366000c1e1900 */
[----:B------:R-:W-:Y:S01]  /*8540*/  FSEL R0, R0, R145, P1 ;  /* 0x0000009100007208 */ /* 0x000fe20000800000 */
[----:B------:R-:W-:Y:S04]  /*8550*/  HMMA.16816.F32.BF16 R64, R132, R138, R64 ;  /* 0x0000008a8440723c */ /* 0x000fe80000041840 */
[----:B------:R-:W-:Y:S01]  /*8560*/  FSETP.GE.FTZ.AND P1, PT, R201, RZ, PT ;  /* 0x000000ffc900720b */ /* 0x000fe20003f36000 */
[----:B------:R-:W-:Y:S01]  /*8570*/  FMUL.FTZ R205, R205, R0 ;  /* 0x00000000cdcd7220 */ /* 0x000fe20000410000 */
[C---:B----4-:R-:W-:Y:S01]  /*8580*/  FADD.FTZ R2, -R146.reuse, R5 ;  /* 0x0000000592027221 */ /* 0x050fe20000010100 */
[C---:B------:R-:W-:Y:S01]  /*8590*/  FADD.FTZ R3, -R146.reuse, R4 ;  /* 0x0000000492037221 */ /* 0x040fe20000010100 */
[----:B------:R1:W5:Y:S01]  /*85a0*/  LDG.E R5, desc[UR30][R150.64+0x120] ;  /* 0x0001201e96057981 */ /* 0x000362000c1e1900 */
[----:B------:R-:W-:Y:S02]  /*85b0*/  IMAD.SHL.U32 R4, R175, 0x40, RZ ;  /* 0x00000040af047824 */ /* 0x000fe400078e00ff */
[----:B------:R-:W-:Y:S01]  /*85c0*/  FADD.FTZ R16, -R146, R16 ;  /* 0x0000001092107221 */ /* 0x000fe20000010100 */
[-C--:B------:R-:W-:Y:S01]  /*85d0*/  FSEL R2, R2, R146.reuse, P2 ;  /* 0x0000009202027208 */ /* 0x080fe20001000000 */
[C---:B------:R-:W-:Y:S01]  /*85e0*/  FADD.FTZ R20, -R146.reuse, R20 ;  /* 0x0000001492147221 */ /* 0x040fe20000010100 */
[----:B------:R-:W-:Y:S01]  /*85f0*/  FSEL R3, R3, R146, P5 ;  /* 0x0000009203037208 */ /* 0x000fe20002800000 */
[----:B------:R-:W-:Y:S01]  /*8600*/  FADD.FTZ R21, -R146, R21 ;  /* 0x0000001592157221 */ /* 0x000fe20000010100 */
[----:B------:R-:W-:Y:S01]  /*8610*/  LOP3.LUT R0, R4, 0x1c0, RZ, 0xc0, !PT ;  /* 0x000001c004007812 */ /* 0x000fe200078ec0ff */
[----:B------:R-:W-:Y:S01]  /*8620*/  FMUL.FTZ R206, R206, R2 ;  /* 0x00000002cece7220 */ /* 0x000fe20000410000 */
[--C-:B------:R-:W-:Y:S01]  /*8630*/  SHF.R.U32.HI R2, RZ, 0x1, R175.reuse ;  /* 0x00000001ff027819 */ /* 0x100fe200000116af */
[----:B------:R-:W-:Y:S01]  /*8640*/  FMUL.FTZ R207, R207, R3 ;  /* 0x00000003cfcf7220 */ /* 0x000fe20000410000 */
[--C-:B------:R-:W-:Y:S01]  /*8650*/  SHF.R.U32.HI R3, RZ, 0x4, R175.reuse ;  /* 0x00000004ff037819 */ /* 0x100fe200000116af */
[----:B------:R-:W-:Y:S01]  /*8660*/  FADD.FTZ R64, -R146, R64 ;  /* 0x0000004092407221 */ /* 0x000fe20000010100 */
[----:B------:R-:W-:Y:S02]  /*8670*/  LOP3.LUT R140, R2, 0x30, RZ, 0xc0, !PT ;  /* 0x00000030028c7812 */ /* 0x000fe400078ec0ff */
[----:B------:R-:W-:Y:S02]  /*8680*/  LOP3.LUT R141, R3, 0x8, RZ, 0xc0, !PT ;  /* 0x00000008038d7812 */ /* 0x000fe400078ec0ff */
[----:B------:R-:W-:Y:S02]  /*8690*/  LOP3.LUT R0, R0, 0x38, R174, 0xf8, !PT ;  /* 0x0000003800007812 */ /* 0x000fe400078ef8ae */
[--C-:B------:R-:W-:Y:S02]  /*86a0*/  LOP3.LUT R2, R141, 0x10, R175.reuse, 0xf8, !PT ;  /* 0x000000108d027812 */ /* 0x100fe400078ef8af */
[----:B------:R-:W-:Y:S02]  /*86b0*/  LOP3.LUT R3, R140, 0x8, R175, 0xf8, !PT ;  /* 0x000000088c037812 */ /* 0x000fe400078ef8af */
[----:B------:R-:W-:Y:S02]  /*86c0*/  LOP3.LUT R2, R2, R0, RZ, 0x3c, !PT ;  /* 0x0000000002027212 */ /* 0x000fe400078e3cff */
[----:B------:R-:W-:Y:S01]  /*86d0*/  LOP3.LUT R0, R3, 0x1c0, R4, 0xf8, !PT ;  /* 0x000001c003007812 */ /* 0x000fe200078ef804 */
[----:B------:R-:W-:Y:S01]  /*86e0*/  FADD.FTZ R3, -R146, R17 ;  /* 0x0000001192037221 */ /* 0x000fe20000010100 */
[----:B------:R-:W-:Y:S01]  /*86f0*/  FSETP.GE.FTZ.AND P5, PT, R208, RZ, PT ;  /* 0x000000ffd000720b */ /* 0x000fe20003fb6000 */
[----:B------:R-:W-:Y:S01]  /*8700*/  FADD.FTZ R17, -R146, R33 ;  /* 0x0000002192117221 */ /* 0x000fe20000010100 */
[-C--:B------:R-:W-:Y:S02]  /*8710*/  FSEL R16, R16, R146.reuse, P6 ;  /* 0x0000009210107208 */ /* 0x080fe40003000000 */
[----:B------:R-:W-:Y:S02]  /*8720*/  FSEL R3, R3, R146, P5 ;  /* 0x0000009203037208 */ /* 0x000fe40002800000 */
[----:B------:R-:W-:Y:S01]  /*8730*/  FSETP.GE.FTZ.AND P2, PT, R203, RZ, PT ;  /* 0x000000ffcb00720b */ /* 0x000fe20003f56000 */
[----:B------:R-:W-:Y:S01]  /*8740*/  FMUL.FTZ R16, R210, R16 ;  /* 0x00000010d2107220 */ /* 0x000fe20000410000 */
[-C--:B------:R-:W-:Y:S01]  /*8750*/  FSEL R21, R21, R146.reuse, P1 ;  /* 0x0000009215157208 */ /* 0x080fe20000800000 */
[----:B------:R-:W-:Y:S01]  /*8760*/  FMUL.FTZ R3, R208, R3 ;  /* 0x00000003d0037220 */ /* 0x000fe20000410000 */
[----:B------:R-:W-:Y:S02]  /*8770*/  FSEL R20, R20, R146, P2 ;  /* 0x0000009214147208 */ /* 0x000fe40001000000 */
[----:B------:R-:W-:Y:S01]  /*8780*/  FSETP.GE.FTZ.AND P2, PT, R186, RZ, PT ;  /* 0x000000ffba00720b */ /* 0x000fe20003f56000 */
[----:B------:R-:W-:Y:S01]  /*8790*/  FMUL.FTZ R21, R201, R21 ;  /* 0x00000015c9157220 */ /* 0x000fe20000410000 */
[----:B------:R-:W-:Y:S01]  /*87a0*/  F2FP.BF16.F32.PACK_AB R132, R3, R16 ;  /* 0x000000100384723e */ /* 0x000fe200000010ff */
[----:B------:R-:W-:Y:S01]  /*87b0*/  FADD.FTZ R16, -R146, R36 ;  /* 0x0000002492107221 */ /* 0x000fe20000010100 */
[----:B------:R-:W-:Y:S01]  /*87c0*/  FSETP.GE.FTZ.AND P6, PT, R190, RZ, PT ;  /* 0x000000ffbe00720b */ /* 0x000fe20003fd6000 */
[----:B------:R-:W-:Y:S01]  /*87d0*/  FMUL.FTZ R133, R203, R20 ;  /* 0x00000014cb857220 */ /* 0x000fe20000410000 */
[----:B------:R-:W-:Y:S01]  /*87e0*/  FSETP.GE.FTZ.AND P5, PT, R189, RZ, PT ;  /* 0x000000ffbd00720b */ /* 0x000fe20003fb6000 */
[----:B------:R-:W-:Y:S01]  /*87f0*/  FADD.FTZ R20, -R146, R32 ;  /* 0x0000002092147221 */ /* 0x000fe20000010100 */
[----:B------:R-:W-:Y:S01]  /*8800*/  FSETP.GE.FTZ.AND P1, PT, R184, RZ, PT ;  /* 0x000000ffb800720b */ /* 0x000fe20003f36000 */
[----:B------:R-:W-:Y:S01]  /*8810*/  FADD.FTZ R3, -R146, R37 ;  /* 0x0000002592037221 */ /* 0x000fe20000010100 */
[-C--:B------:R-:W-:Y:S02]  /*8820*/  FSEL R16, R16, R146.reuse, P2 ;  /* 0x0000009210107208 */ /* 0x080fe40001000000 */
[-C--:B------:R-:W-:Y:S02]  /*8830*/  FSEL R20, R20, R146.reuse, P6 ;  /* 0x0000009214147208 */ /* 0x080fe40003000000 */
[----:B------:R-:W-:Y:S01]  /*8840*/  FSEL R17, R17, R146, P5 ;  /* 0x0000009211117208 */ /* 0x000fe20002800000 */
[----:B------:R-:W-:Y:S01]  /*8850*/  FMUL.FTZ R36, R186, R16 ;  /* 0x00000010ba247220 */ /* 0x000fe20000410000 */
[----:B------:R-:W-:Y:S01]  /*8860*/  FSEL R3, R3, R146, P1 ;  /* 0x0000009203037208 */ /* 0x000fe20000800000 */
[----:B------:R-:W-:Y:S01]  /*8870*/  FADD.FTZ R16, -R146, R52 ;  /* 0x0000003492107221 */ /* 0x000fe20000010100 */
[----:B------:R-:W-:Y:S01]  /*8880*/  FSETP.GE.FTZ.AND P2, PT, R165, RZ, PT ;  /* 0x000000ffa500720b */ /* 0x000fe20003f56000 */
[----:B------:R-:W-:Y:S01]  /*8890*/  FMUL.FTZ R32, R190, R20 ;  /* 0x00000014be207220 */ /* 0x000fe20000410000 */
[----:B------:R-:W-:Y:S01]  /*88a0*/  F2FP.BF16.F32.PACK_AB R134, R21, R133 ;  /* 0x000000851586723e */ /* 0x000fe200000010ff */
[----:B------:R-:W-:Y:S01]  /*88b0*/  FMUL.FTZ R21, R189, R17 ;  /* 0x00000011bd157220 */ /* 0x000fe20000410000 */
[----:B------:R-:W-:Y:S01]  /*88c0*/  FSETP.GE.FTZ.AND P6, PT, R178, RZ, PT ;  /* 0x000000ffb200720b */ /* 0x000fe20003fd6000 */
[----:B------:R-:W-:Y:S01]  /*88d0*/  FMUL.FTZ R33, R184, R3 ;  /* 0x00000003b8217220 */ /* 0x000fe20000410000 */
[----:B------:R-:W-:Y:S01]  /*88e0*/  FSETP.GE.FTZ.AND P5, PT, R167, RZ, PT ;  /* 0x000000ffa700720b */ /* 0x000fe20003fb6000 */
[----:B------:R-:W-:Y:S01]  /*88f0*/  FADD.FTZ R20, -R146, R48 ;  /* 0x0000003092147221 */ /* 0x000fe20000010100 */
[----:B------:R-:W-:Y:S01]  /*8900*/  FSETP.GE.FTZ.AND P1, PT, R164, RZ, PT ;  /* 0x000000ffa400720b */ /* 0x000fe20003f36000 */
[----:B------:R-:W-:Y:S01]  /*8910*/  FADD.FTZ R17, -R146, R49 ;  /* 0x0000003192117221 */ /* 0x000fe20000010100 */
[-C--:B------:R-:W-:Y:S01]  /*8920*/  FSEL R16, R16, R146.reuse, P2 ;  /* 0x0000009210107208 */ /* 0x080fe20001000000 */
[----:B------:R-:W-:Y:S01]  /*8930*/  FADD.FTZ R3, -R146, R53 ;  /* 0x0000003592037221 */ /* 0x000fe20000010100 */
[----:B------:R-:W-:Y:S02]  /*8940*/  FSETP.GE.FTZ.AND P2, PT, R163, RZ, PT ;  /* 0x000000ffa300720b */ /* 0x000fe40003f56000 */
[----:B------:R-:W-:Y:S01]  /*8950*/  FSEL R20, R20, R146, P6 ;  /* 0x0000009214147208 */ /* 0x000fe20003000000 */
[----:B------:R-:W-:Y:S01]  /*8960*/  FMUL.FTZ R16, R165, R16 ;  /* 0x00000010a5107220 */ /* 0x000fe20000410000 */
[-C--:B------:R-:W-:Y:S02]  /*8970*/  FSEL R17, R17, R146.reuse, P5 ;  /* 0x0000009211117208 */ /* 0x080fe40002800000 */
[----:B------:R-:W-:Y:S01]  /*8980*/  FSEL R3, R3, R146, P1 ;  /* 0x0000009203037208 */ /* 0x000fe20000800000 */
[----:B------:R-:W-:Y:S01]  /*8990*/  FMUL.FTZ R20, R178, R20 ;  /* 0x00000014b2147220 */ /* 0x000fe20000410000 */
[----:B------:R-:W-:Y:S01]  /*89a0*/  FSETP.GE.FTZ.AND P1, PT, R162, RZ, PT ;  /* 0x000000ffa200720b */ /* 0x000fe20003f36000 */
[----:B------:R-:W-:Y:S01]  /*89b0*/  FMUL.FTZ R17, R167, R17 ;  /* 0x00000011a7117220 */ /* 0x000fe20000410000 */
[----:B------:R-:W-:Y:S01]  /*89c0*/  LOP3.LUT R2, R2, 0x200, R4, 0xf8, !PT ;  /* 0x0000020002027812 */ /* 0x000fe200078ef804 */
[----:B------:R-:W-:Y:S01]  /*89d0*/  FMUL.FTZ R3, R164, R3 ;  /* 0x00000003a4037220 */ /* 0x000fe20000410000 */
[----:B------:R-:W-:Y:S01]  /*89e0*/  FSEL R64, R64, R146, P1 ;  /* 0x0000009240407208 */ /* 0x000fe20000800000 */
[----:B------:R-:W-:Y:S01]  /*89f0*/  @P2 FADD.FTZ R146, -R146, R65 ;  /* 0x0000004192922221 */ /* 0x000fe20000010100 */
[----:B------:R-:W-:Y:S02]  /*8a00*/  FSETP.GE.FTZ.AND P1, PT, R226, RZ, PT ;  /* 0x000000ffe200720b */ /* 0x000fe40003f36000 */
[----:B------:R-:W-:Y:S01]  /*8a10*/  F2FP.BF16.F32.PACK_AB R4, R206, R207 ;  /* 0x000000cfce04723e */ /* 0x000fe200000010ff */
[----:B------:R-:W-:Y:S01]  /*8a20*/  FMUL.FTZ R64, R162, R64 ;  /* 0x00000040a2407220 */ /* 0x000fe20000410000 */
[----:B------:R-:W-:Y:S02]  /*8a30*/  F2FP.BF16.F32.PACK_AB R133, R21, R32 ;  /* 0x000000201585723e */ /* 0x000fe400000010ff */
[----:B------:R-:W-:Y:S02]  /*8a40*/  F2FP.BF16.F32.PACK_AB R53, R33, R36 ;  /* 0x000000242135723e */ /* 0x000fe400000010ff */
[----:B------:R-:W-:Y:S02]  /*8a50*/  F2FP.BF16.F32.PACK_AB R49, R17, R20 ;  /* 0x000000141131723e */ /* 0x000fe400000010ff */
[----:B------:R-:W-:Y:S02]  /*8a60*/  F2FP.BF16.F32.PACK_AB R52, R3, R16 ;  /* 0x000000100334723e */ /* 0x000fe400000010ff */
[----:B------:R-:W-:Y:S01]  /*8a70*/  FSEL R48, R7, R145, P1 ;  /* 0x0000009107307208 */ /* 0x000fe20000800000 */
[----:B-1----:R-:W-:Y:S06]  /*8a80*/  BRA.U !UP0, `(.L_x_2351) ;  /* 0x0000000108c47547 */ /* 0x002fec000b800000 */
        /* <DEDUP_REMOVED lines=49> */
.L_x_2351:
[----:B------:R2:W-:Y:S01]  /*8da0*/  STS [R158+0x14000], R4 ;  /* 0x014000049e007388 */ /* 0x0005e20000000800 */
[C---:B------:R-:W-:Y:S01]  /*8db0*/  FADD.FTZ R19, -R145.reuse, R19 ;  /* 0x0000001391137221 */ /* 0x040fe20000010100 */
[C---:B------:R-:W-:Y:S01]  /*8dc0*/  FADD.FTZ R18, -R145.reuse, R18 ;  /* 0x0000001291127221 */ /* 0x040fe20000010100 */
[----:B------:R-:W-:Y:S01]  /*8dd0*/  FSETP.GE.FTZ.AND P2, PT, R218, RZ, PT ;  /* 0x000000ffda00720b */ /* 0x000fe20003f56000 */
[----:B------:R-:W-:Y:S01]  /*8de0*/  FADD.FTZ R22, -R145, R22 ;  /* 0x0000001691167221 */ /* 0x000fe20000010100 */
        /* <DEDUP_REMOVED lines=108> */
[----:B------:R-:W-:Y:S01]  /*94b0*/  IMAD.MOV.U32 R177, RZ, RZ, 0x20 ;  /* 0x00000020ffb17424 */ /* 0x000fe200078e00ff */
[----:B------:R-:W-:Y:S01]  /*94c0*/  FSEL R4, R4, R6, P1 ;  /* 0x0000000604047208 */ /* 0x000fe20000800000 */
[----:B------:R-:W-:Y:S01]  /*94d0*/  FMUL.FTZ R146, R163, R146 ;  /* 0x00000092a3927220 */ /* 0x000fe20000410000 */
[----:B------:R-:W-:Y:S01]  /*94e0*/  FSETP.GE.FTZ.AND P5, PT, R200, RZ, PT ;  /* 0x000000ffc800720b */ /* 0x000fe20003fb6000 */
[----:B------:R-:W-:Y:S01]  /*94f0*/  IMAD.SHL.U32 R142, R175, 0x20, RZ ;  /* 0x00000020af8e7824 */ /* 0x000fe200078e00ff */
        /* <DEDUP_REMOVED lines=8> */
[----:B------:R-:W-:Y:S02]  /*9580*/  FSEL R44, R44, R6, P5 ;  /* 0x000000062c2c7208 */ /* 0x000fe40002800000 */
[----:B------:R-:W-:Y:S02]  /*9590*/  FSETP.GE.FTZ.AND P6, PT, R192, RZ, PT ;  /* 0x000000ffc000720b */ /* 0x000fe40003fd6000 */
[----:B------:R-:W-:Y:S01]  /*95a0*/  FSETP.GE.FTZ.AND P5, PT, R191, RZ, PT ;  /* 0x000000ffbf00720b */ /* 0x000fe20003fb6000 */
[----:B------:R-:W-:Y:S01]  /*95b0*/  FMUL.FTZ R44, R200, R44 ;  /* 0x0000002cc82c7220 */ /* 0x000fe20000410000 */
[----:B------:R-:W-:Y:S01]  /*95c0*/  F2FP.BF16.F32.PACK_AB R21, R13, R12 ;  /* 0x0000000c0d15723e */ /* 0x000fe200000010ff */
[----:B------:R-:W-:Y:S01]  /*95d0*/  FMUL.FTZ R13, R202, R4 ;  /* 0x00000004ca0d7220 */ /* 0x000fe20000410000 */
[-C--:B------:R-:W-:Y:S01]  /*95e0*/  FSEL R16, R45, R6.reuse, P2 ;  /* 0x000000062d107208 */ /* 0x080fe20001000000 */
[----:B------:R-:W-:Y:S01]  /*95f0*/  FADD.FTZ R4, -R6, R60 ;  /* 0x0000003c06047221 */ /* 0x000fe20000010100 */
        /* <DEDUP_REMOVED lines=10> */
[----:B------:R-:W-:Y:S02]  /*96a0*/  F2FP.BF16.F32.PACK_AB R12, R12, R17 ;  /* 0x000000110c0c723e */ /* 0x000fe400000010ff */
[----:B------:R-:W-:Y:S01]  /*96b0*/  F2FP.BF16.F32.PACK_AB R17, R7, R8 ;  /* 0x000000080711723e */ /* 0x000fe200000010ff */
[----:B------:R-:W-:Y:S01]  /*96c0*/  FMUL.FTZ R4, R180, R4 ;  /* 0x00000004b4047220 */ /* 0x000fe20000410000 */
[----:B------:R-:W-:Y:S01]  /*96d0*/  FMUL.FTZ R18, R179, R6 ;  /* 0x00000006b3127220 */ /* 0x000fe20000410000 */
[C---:B------:R-:W-:Y:S01]  /*96e0*/  FADD.FTZ R8, -R5.reuse, R10 ;  /* 0x0000000a05087221 */ /* 0x040fe20000010100 */
[C---:B------:R-:W-:Y:S01]  /*96f0*/  FADD.FTZ R7, -R5.reuse, R11 ;  /* 0x0000000b05077221 */ /* 0x040fe20000010100 */
[----:B------:R-:W-:Y:S01]  /*9700*/  FSETP.GE.FTZ.AND P6, PT, R234, RZ, PT ;  /* 0x000000ffea00720b */ /* 0x000fe20003fd6000 */
[----:B------:R-:W-:Y:S01]  /*9710*/  FADD.FTZ R6, -R5, R14 ;  /* 0x0000000e05067221 */ /* 0x000fe20000010100 */
[----:B------:R-:W-:Y:S02]  /*9720*/  FSETP.GE.FTZ.AND P5, PT, R233, RZ, PT ;  /* 0x000000ffe900720b */ /* 0x000fe40003fb6000 */
        /* <DEDUP_REMOVED lines=9> */
[-C--:B------:R-:W-:Y:S02]  /*97c0*/  FSEL R6, R6, R5.reuse, P2 ;  /* 0x0000000506067208 */ /* 0x080fe40001000000 */
[----:B------:R-:W-:Y:S01]  /*97d0*/  FSETP.GE.FTZ.AND P1, PT, R224, RZ, PT ;  /* 0x000000ffe000720b */ /* 0x000fe20003f36000 */
[----:B------:R-:W-:Y:S01]  /*97e0*/  FMUL.FTZ R4, R231, R4 ;  /* 0x00000004e7047220 */ /* 0x000fe20000410000 */
[----:B------:R-:W-:Y:S01]  /*97f0*/  F2FP.BF16.F32.PACK_AB R11, R7, R8 ;  /* 0x00000008070b723e */ /* 0x000fe200000010ff */
[----:B------:R-:W-:Y:S01]  /*9800*/  FMUL.FTZ R6, R232, R6 ;  /* 0x00000006e8067220 */ /* 0x000fe20000410000 */
[----:B------:R-:W-:Y:S01]  /*9810*/  FSETP.GE.FTZ.AND P2, PT, R225, RZ, PT ;  /* 0x000000ffe100720b */ /* 0x000fe20003f56000 */
[----:B------:R-:W-:Y:S01]  /*9820*/  FADD.FTZ R7, -R5, R46 ;  /* 0x0000002e05077221 */ /* 0x000fe20000010100 */
[-C--:B------:R-:W-:Y:S01]  /*9830*/  FSEL R27, R27, R5.reuse, P1 ;  /* 0x000000051b1b7208 */ /* 0x080fe20000800000 */
[----:B------:R-:W-:Y:S01]  /*9840*/  STS [R158+0x16400], R11 ;  /* 0x0164000b9e007388 */ /* 0x000fe20000000800 */
[----:B------:R-:W-:Y:S01]  /*9850*/  F2FP.BF16.F32.PACK_AB R10, R4, R6 ;  /* 0x00000006040a723e */ /* 0x000fe200000010ff */
[----:B------:R-:W-:Y:S01]  /*9860*/  FADD.FTZ R6, -R5, R59 ;  /* 0x0000003b05067221 */ /* 0x000fe20000010100 */
[----:B------:R-:W-:Y:S02]  /*9870*/  FSEL R26, R26, R5, P2 ;  /* 0x000000051a1a7208 */ /* 0x000fe40001000000 */
[----:B------:R-:W-:Y:S01]  /*9880*/  STS [R161+0x16000], R21 ;  /* 0x01600015a1007388 */ /* 0x000fe20000000800 */
[----:B------:R-:W-:Y:S01]  /*9890*/  FSETP.GE.FTZ.AND P1, PT, R222, RZ, PT ;  /* 0x000000ffde00720b */ /* 0x000fe20003f36000 */
[----:B-1----:R-:W-:Y:S01]  /*98a0*/  FMUL.FTZ R3, R224, R27 ;  /* 0x0000001be0037220 */ /* 0x002fe20000410000 */
[----:B------:R-:W-:Y:S02]  /*98b0*/  FSETP.GE.FTZ.AND P2, PT, R223, RZ, PT ;  /* 0x000000ffdf00720b */ /* 0x000fe40003f56000 */
[----:B------:R-:W-:Y:S01]  /*98c0*/  STS [R161+0x16400], R10 ;  /* 0x0164000aa1007388 */ /* 0x000fe20000000800 */
[----:B------:R-:W-:Y:S01]  /*98d0*/  FMUL.FTZ R26, R225, R26 ;  /* 0x0000001ae11a7220 */ /* 0x000fe20000410000 */
[-C--:B------:R-:W-:Y:S01]  /*98e0*/  FSEL R31, R31, R5.reuse, P1 ;  /* 0x000000051f1f7208 */ /* 0x080fe20000800000 */
[----:B------:R-:W-:Y:S02]  /*98f0*/  FADD.FTZ R4, -R5, R62 ;  /* 0x0000003e05047221 */ /* 0x000fe40000010100 */
[----:B------:R-:W-:Y:S01]  /*9900*/  STS [R159+0x14000], R134 ;  /* 0x014000869f007388 */ /* 0x000fe20000000800 */
[----:B------:R-:W-:Y:S02]  /*9910*/  FSETP.GE.FTZ.AND P1, PT, R213, RZ, PT ;  /* 0x000000ffd500720b */ /* 0x000fe40003f36000 */
[----:B------:R-:W-:Y:S02]  /*9920*/  FSEL R30, R30, R5, P2 ;  /* 0x000000051e1e7208 */ /* 0x000fe40001000000 */
[----:B------:R-:W-:Y:S01]  /*9930*/  STS [R159+0x14400], R34 ;  /* 0x014400229f007388 */ /* 0x000fe20000000800 */
[----:B------:R-:W-:Y:S01]  /*9940*/  F2FP.BF16.F32.PACK_AB R3, R3, R26 ;  /* 0x0000001a0303723e */ /* 0x000fe200000010ff */
[----:B------:R-:W-:Y:S01]  /*9950*/  FMUL.FTZ R31, R222, R31 ;  /* 0x0000001fde1f7220 */ /* 0x000fe20000410000 */
[----:B------:R-:W-:Y:S02]  /*9960*/  FSETP.GE.FTZ.AND P2, PT, R214, RZ, PT ;  /* 0x000000ffd600720b */ /* 0x000fe40003f56000 */
[----:B------:R-:W-:Y:S01]  /*9970*/  STS [R160+0x14000], R133 ;  /* 0x01400085a0007388 */ /* 0x000fe20000000800 */
[-C--:B------:R-:W-:Y:S01]  /*9980*/  FSEL R43, R43, R5.reuse, P1 ;  /* 0x000000052b2b7208 */ /* 0x080fe20000800000 */
[----:B------:R-:W-:Y:S01]  /*9990*/  FMUL.FTZ R30, R223, R30 ;  /* 0x0000001edf1e7220 */ /* 0x000fe20000410000 */
[----:B------:R-:W-:Y:S02]  /*99a0*/  FSETP.GE.FTZ.AND P1, PT, R187, RZ, PT ;  /* 0x000000ffbb00720b */ /* 0x000fe40003f36000 */
[----:B------:R-:W-:Y:S01]  /*99b0*/  STS [R160+0x14400], R33 ;  /* 0x01440021a0007388 */ /* 0x000fe20000000800 */
[----:B------:R-:W-:Y:S01]  /*99c0*/  FSEL R42, R42, R5, P2 ;  /* 0x000000052a2a7208 */ /* 0x000fe20001000000 */
[----:B------:R-:W-:Y:S01]  /*99d0*/  FMUL.FTZ R43, R213, R43 ;  /* 0x0000002bd52b7220 */ /* 0x000fe20000410000 */
[----:B------:R-:W-:Y:S02]  /*99e0*/  FSETP.GE.FTZ.AND P5, PT, R211, RZ, PT ;  /* 0x000000ffd300720b */ /* 0x000fe40003fb6000 */
[----:B------:R1:W-:Y:S01]  /*99f0*/  STS [R159+0x16400], R3 ;  /* 0x016400039f007388 */ /* 0x0003e20000000800 */
[----:B------:R-:W-:Y:S01]  /*9a00*/  FSETP.GE.FTZ.AND P2, PT, R209, RZ, PT ;  /* 0x000000ffd100720b */ /* 0x000fe20003f56000 */
[----:B------:R-:W-:Y:S01]  /*9a10*/  FMUL.FTZ R42, R214, R42 ;  /* 0x0000002ad62a7220 */ /* 0x000fe20000410000 */
[-C--:B------:R-:W-:Y:S02]  /*9a20*/  FSEL R7, R7, R5.reuse, P5 ;  /* 0x0000000507077208 */ /* 0x080fe40002800000 */
[----:B------:R-:W-:Y:S01]  /*9a30*/  STS [R159+0x16000], R20 ;  /* 0x016000149f007388 */ /* 0x000fe20000000800 */
[----:B------:R-:W-:Y:S02]  /*9a40*/  FSEL R47, R47, R5, P2 ;  /* 0x000000052f2f7208 */ /* 0x000fe40001000000 */
[----:B------:R-:W-:Y:S01]  /*9a50*/  FSETP.GE.FTZ.AND P6, PT, R198, RZ, PT ;  /* 0x000000ffc600720b */ /* 0x000fe20003fd6000 */
[----:B------:R-:W-:Y:S01]  /*9a60*/  FMUL.FTZ R19, R211, R7 ;  /* 0x00000007d3137220 */ /* 0x000fe20000410000 */
[----:B------:R-:W-:Y:S01]  /*9a70*/  FSETP.GE.FTZ.AND P5, PT, R197, RZ, PT ;  /* 0x000000ffc500720b */ /* 0x000fe20003fb6000 */
[----:B------:R-:W-:Y:S01]  /*9a80*/  STS [R160+0x16000], R12 ;  /* 0x0160000ca0007388 */ /* 0x000fe20000000800 */
[----:B------:R-:W-:Y:S01]  /*9a90*/  FSETP.GE.FTZ.AND P2, PT, R188, RZ, PT ;  /* 0x000000ffbc00720b */ /* 0x000fe20003f56000 */
[----:B------:R-:W-:Y:S01]  /*9aa0*/  FMUL.FTZ R47, R209, R47 ;  /* 0x0000002fd12f7220 */ /* 0x000fe20000410000 */
[-C--:B------:R-:W-:Y:S02]  /*9ab0*/  FSEL R7, R58, R5.reuse, P6 ;  /* 0x000000053a077208 */ /* 0x080fe40003000000 */
[-C--:B------:R-:W-:Y:S02]  /*9ac0*/  FSEL R6, R6, R5.reuse, P5 ;  /* 0x0000000506067208 */ /* 0x080fe40002800000 */
[----:B------:R-:W-:Y:S01]  /*9ad0*/  FSEL R4, R4, R5, P2 ;  /* 0x0000000504047208 */ /* 0x000fe20001000000 */
[----:B------:R-:W-:Y:S01]  /*9ae0*/  @P1 FADD.FTZ R5, -R5, R63 ;  /* 0x0000003f05051221 */ /* 0x000fe20000010100 */
[----:B------:R-:W-:Y:S01]  /*9af0*/  F2FP.BF16.F32.PACK_AB R13, R13, R9 ;  /* 0x000000090d0d723e */ /* 0x000fe200000010ff */
[----:B------:R-:W-:Y:S01]  /*9b00*/  FMUL.FTZ R15, R198, R7 ;  /* 0x00000007c60f7220 */ /* 0x000fe20000410000 */
[----:B------:R-:W-:Y:S01]  /*9b10*/  LOP3.LUT P1, RZ, R175, 0x4, RZ, 0xc0, !PT ;  /* 0x00000004afff7812 */ /* 0x000fe2000782c0ff */
[----:B------:R-:W-:Y:S01]  /*9b20*/  FMUL.FTZ R9, R187, R5 ;  /* 0x00000005bb097220 */ /* 0x000fe20000410000 */
[----:B------:R-:W-:Y:S02]  /*9b30*/  IMAD.MOV.U32 R5, RZ, RZ, 0x10 ;  /* 0x00000010ff057424 */ /* 0x000fe400078e00ff */
[----:B------:R-:W-:Y:S01]  /*9b40*/  FMUL.FTZ R14, R188, R4 ;  /* 0x00000004bc0e7220 */ /* 0x000fe20000410000 */
[----:B------:R-:W-:Y:S01]  /*9b50*/  F2FP.BF16.F32.PACK_AB R4, R31, R30 ;  /* 0x0000001e1f04723e */ /* 0x000fe200000010ff */
[----:B------:R-:W-:Y:S01]  /*9b60*/  FMUL.FTZ R8, R197, R6 ;  /* 0x00000006c5087220 */ /* 0x000fe20000410000 */
[----:B------:R-:W-:Y:S02]  /*9b70*/  F2FP.BF16.F32.PACK_AB R7, R43, R42 ;  /* 0x0000002a2b07723e */ /* 0x000fe400000010ff */
[----:B------:R-:W-:Y:S01]  /*9b80*/  SEL R5, R5, 0xfffffff0, !P1 ;  /* 0xfffffff005057807 */ /* 0x000fe20004800000 */
[----:B------:R2:W-:Y:S01]  /*9b90*/  STS [R160+0x16400], R4 ;  /* 0x01640004a0007388 */ /* 0x0005e20000000800 */
[----:B------:R-:W-:Y:S02]  /*9ba0*/  F2FP.BF16.F32.PACK_AB R16, R16, R44 ;  /* 0x0000002c1010723e */ /* 0x000fe400000010ff */
[----:B------:R-:W-:Y:S01]  /*9bb0*/  F2FP.BF16.F32.PACK_AB R6, R47, R19 ;  /* 0x000000132f06723e */ /* 0x000fe200000010ff */
[--C-:B-1----:R-:W-:Y:S01]  /*9bc0*/  IMAD.IADD R3, R5, 0x1, R155.reuse ;  /* 0x0000000105037824 */ /* 0x102fe200078e029b */
[----:B------:R-:W-:Y:S01]  /*9bd0*/  STS [R155+-0x8000], R53 ;  /* 0xff8000359b007388 */ /* 0x000fe20000000800 */
[----:B------:R-:W-:Y:S02]  /*9be0*/  LOP3.LUT P1, RZ, R175, 0x8, RZ, 0xc0, !PT ;  /* 0x00000008afff7812 */ /* 0x000fe4000782c0ff */
[----:B------:R-:W-:Y:S02]  /*9bf0*/  F2FP.BF16.F32.PACK_AB R64, R146, R64 ;  /* 0x000000409240723e */ /* 0x000fe400000010ff */
[----:B------:R-:W-:Y:S01]  /*9c00*/  STS [R155+-0x7c00], R32 ;  /* 0xff8400209b007388 */ /* 0x000fe20000000800 */
[----:B------:R-:W-:Y:S02]  /*9c10*/  SEL R177, R177, 0xffffffe0, !P1 ;  /* 0xffffffe0b1b17807 */ /* 0x000fe40004800000 */
        /* <DEDUP_REMOVED lines=9> */
[----:B------:R-:W-:Y:S01]  /*9cb0*/  STS [R155+-0x5c00], R7 ;  /* 0xffa400079b007388 */ /* 0x000fe20000000800 */
[----:B--2---:R-:W-:Y:S04]  /*9cc0*/  IMAD.IADD R4, R177, 0x1, R155 ;  /* 0x00000001b1047824 */ /* 0x004fe800078e029b */
[----:B------:R-:W-:Y:S05]  /*9cd0*/  STS [R3+-0x6000], R16 ;  /* 0xffa0001003007388 */ /* 0x000fea0000000800 */
[----:B------:R1:W-:Y:S05]  /*9ce0*/  STS [R3+-0x5c00], R6 ;  /* 0xffa4000603007388 */ /* 0x0003ea0000000800 */
[----:B------:R-:W-:Y:S05]  /*9cf0*/  STS [R4+-0x8000], R52 ;  /* 0xff80003404007388 */ /* 0x000fea0000000800 */
[----:B------:R-:W-:Y:S01]  /*9d00*/  STS [R4+-0x7c00], R23 ;  /* 0xff84001704007388 */ /* 0x000fe20000000800 */
[----:B-1----:R-:W-:Y:S05]  /*9d10*/  IMAD.IADD R3, R5, 0x1, R4 ;  /* 0x0000000105037824 */ /* 0x002fea00078e0204 */
[----:B------:R-:W-:Y:S05]  /*9d20*/  STS [R3+-0x8000], R64 ;  /* 0xff80004003007388 */ /* 0x000fea0000000800 */
[----:B------:R1:W-:Y:S05]  /*9d30*/  STS [R3+-0x7c00], R145 ;  /* 0xff84009103007388 */ /* 0x0003ea0000000800 */
[----:B------:R-:W-:Y:S05]  /*9d40*/  STS [R4+-0x6000], R17 ;  /* 0xffa0001104007388 */ /* 0x000fea0000000800 */
[----:B------:R-:W-:Y:S05]  /*9d50*/  STS [R4+-0x5c00], R8 ;  /* 0xffa4000804007388 */ /* 0x000fea0000000800 */
[----:B------:R-:W-:Y:S05]  /*9d60*/  STS [R3+-0x6000], R18 ;  /* 0xffa0001203007388 */ /* 0x000fea0000000800 */
[----:B------:R2:W-:Y:S01]  /*9d70*/  STS [R3+-0x5c00], R9 ;  /* 0xffa4000903007388 */ /* 0x0005e20000000800 */
[----:B------:R-:W-:Y:S01]  /*9d80*/  BAR.SYNC.DEFER_BLOCKING 0x0 ;  /* 0x0000000000007b1d */ /* 0x000fe20000010000 */
[----:B-1----:R-:W-:Y:S02]  /*9d90*/  IMAD R145, R239, UR9, RZ ;  /* 0x00000009ef917c24 */ /* 0x002fe4000f8e02ff */
[----:B--2---:R-:W-:Y:S03]  /*9da0*/  IMAD.IADD R3, R2, 0x1, R157 ;  /* 0x0000000102037824 */ /* 0x004fe600078e029d */
        /* <DEDUP_REMOVED lines=147> */
.L_x_2352:
        /* <DEDUP_REMOVED lines=9> */
[----:B------:R-:W-:Y:S01]  /*a770*/  UIADD3 UR29, UPT, UPT, UR38, -0x1, URZ ;  /* 0xffffffff261d7890 */ /* 0x000fe2000fffe0ff */
[----:B------:R-:W-:Y:S01]  /*a780*/  VIADD R242, R242, 0xfffffff8 ;  /* 0xfffffff8f2f27836 */ /* 0x000fe20000000000 */
[----:B------:R-:W-:Y:S01]  /*a790*/  @UP0 UIADD3.X UR5, UPT, UPT, UR43, -0x1, URZ, UP3, !UPT ;  /* 0xffffffff2b050890 */ /* 0x000fe20009ffe4ff */
[----:B------:R-:W3:Y:S04]  /*a7a0*/  LDSM.16.MT88.4 R36, [R3+0xc000] ;  /* 0x00c000000324783b */ /* 0x000ee80000004200 */
[----:B------:R-:W4:Y:S04]  /*a7b0*/  LDL R185, [R1+0x4] ;  /* 0x0000040001b97983 */ /* 0x000f280000100800 */
[----:B------:R-:W-:Y:S04]  /*a7c0*/  LDSM.16.M88.4 R40, [R154+0x14000] ;  /* 0x014000009a28783b */ /* 0x000fe80000000200 */
[----:B------:R-:W4:Y:S04]  /*a7d0*/  LDL R184, [R1] ;  /* 0x0000000001b87983 */ /* 0x000f280000100800 */
[----:B------:R-:W3:Y:S04]  /*a7e0*/  LDSM.16.MT88.4 R44, [R2+0xc800] ;  /* 0x00c80000022c783b */ /* 0x000ee80000004200 */
[----:B------:R-:W3:Y:S04]  /*a7f0*/  LDSM.16.M88.4 R48, [R154+0x16000] ;  /* 0x016000009a30783b */ /* 0x000ee80000000200 */
[----:B------:R-:W3:Y:S04]  /*a800*/  LDSM.16.MT88.4 R52, [R3+0xc800] ;  /* 0x00c800000334783b */ /* 0x000ee80000004200 */
[----:B------:R-:W-:Y:S01]  /*a810*/  LDSM.16.M88.4 R56, [R148+0x14000] ;  /* 0x014000009438783b */ /* 0x000fe20000000200 */
[-C--:B-1----:R-:W-:Y:S03]  /*a820*/  HMMA.16816.F32.BF16 R4, R32, R16.reuse, RZ ;  /* 0x000000102004723c */ /* 0x082fe600000418ff */
[----:B------:R-:W1:Y:S04]  /*a830*/  LDSM.16.MT88.4 R60, [R2+0xd000] ;  /* 0x00d00000023c783b */ /* 0x000e680000004200 */
[----:B------:R-:W1:Y:S01]  /*a840*/  LDSM.16.M88.4 R64, [R148+0x16000] ;  /* 0x016000009440783b */ /* 0x000e620000000200 */
[C---:B--2---:R-:W-:Y:S03]  /*a850*/  HMMA.16816.F32.BF16 R8, R28.reuse, R16, RZ ;  /* 0x000000101c08723c */ /* 0x044fe600000418ff */
[----:B------:R-:W2:Y:S04]  /*a860*/  LDSM.16.MT88.4 R132, [R3+0xd000] ;  /* 0x00d000000384783b */ /* 0x000ea80000004200 */
[----:B------:R-:W-:Y:S01]  /*a870*/  LDSM.16.M88.4 R136, [R144+0x16000] ;  /* 0x016000009088783b */ /* 0x000fe20000000200 */
[-C--:B------:R-:W-:Y:S08]  /*a880*/  HMMA.16816.F32.BF16 R12, R28, R18.reuse, RZ ;  /* 0x000000121c0c723c */ /* 0x080ff000000418ff */
        /* <DEDUP_REMOVED lines=120> */
[----:B------:R-:W-:Y:S01]  /*b010*/  LEA R48, P1, R145, R50, 0x5 ;  /* 0x0000003291307211 */ /* 0x000fe200078228ff */
        /* <DEDUP_REMOVED lines=87> */
[----:B------:R-:W2:Y:S04]  /*b590*/  LDSM.16.MT88.4 R4, [R2+0x1000] ;  /* 0x001000000204783b */ /* 0x000ea80000004200 */
[----:B------:R-:W-:Y:S03]  /*b5a0*/  LDSM.16.MT88.4 R16, [R0+0x15800] ;  /* 0x015800000010783b */ /* 0x000fe60000004200 */
[-C--:B------:R-:W-:Y:S08]  /*b5b0*/  HMMA.16816.F32.BF16 R100, R20, R24.reuse, R100 ;  /* 0x000000181464723c */ /* 0x080ff00000041864 */
[C---:B------:R-:W-:Y:S08]  /*b5c0*/  HMMA.16816.F32.BF16 R104, R32.reuse, R24, R104 ;  /* 0x000000182068723c */ /* 0x040ff00000041868 */
[-C--:B------:R-:W-:Y:S08]  /*b5d0*/  HMMA.16816.F32.BF16 R108, R32, R26.reuse, R108 ;  /* 0x0000001a206c723c */ /* 0x080ff0000004186c */
[C---:B------:R-:W-:Y:S01]  /*b5e0*/  HMMA.16816.F32.BF16 R112, R20.reuse, R26, R112 ;  /* 0x0000001a1470723c */ /* 0x040fe20000041870 */
[----:B------:R-:W2:Y:S07]  /*b5f0*/  LDSM.16.MT88.4 R24, [R168+0x1800] ;  /* 0x00180000a818783b */ /* 0x000eae0000004200 */
[-C--:B---3--:R-:W-:Y:S08]  /*b600*/  HMMA.16816.F32.BF16 R116, R20, R8.reuse, R116 ;  /* 0x000000081474723c */ /* 0x088ff00000041874 */
[C---:B------:R-:W-:Y:S08]  /*b610*/  HMMA.16816.F32.BF16 R120, R32.reuse, R8, R120 ;  /* 0x000000082078723c */ /* 0x040ff00000041878 */
[-C--:B------:R-:W-:Y:S01]  /*b620*/  HMMA.16816.F32.BF16 R124, R32, R10.reuse, R124 ;  /* 0x0000000a207c723c */ /* 0x080fe2000004187c */
[----:B------:R-:W-:Y:S04]  /*b630*/  LDSM.16.MT88.4 R32, [R2+0x2000] ;  /* 0x002000000220783b */ /* 0x000fe80000004200 */
[----:B----4-:R-:W-:Y:S03]  /*b640*/  @P2 STL [R1], R184 ;  /* 0x000000b801002387 */ /* 0x010fe60000100800 */
[----:B------:R-:W-:Y:S01]  /*b650*/  HMMA.16816.F32.BF16 R128, R20, R10, R128 ;  /* 0x0000000a1480723c */ /* 0x000fe20000041880 */
[----:B------:R-:W-:Y:S04]  /*b660*/  LDSM.16.MT88.4 R8, [R0+0x16000] ;  /* 0x016000000008783b */ /* 0x000fe80000004200 */
[----:B------:R-:W3:Y:S03]  /*b670*/  LDSM.16.MT88.4 R20, [R168+0x2000] ;  /* 0x00200000a814783b */ /* 0x000ee60000004200 */
[-C--:B-1----:R-:W-:Y:S01]  /*b680*/  HMMA.16816.F32.BF16 R100, R12, R28.reuse, R100 ;  /* 0x0000001c0c64723c */ /* 0x082fe20000041864 */
[----:B--2---:R-:W-:Y:S07]  /*b690*/  @P2 STL [R1+0x4], R185 ;  /* 0x000004b901002387 */ /* 0x004fee0000100800 */
        /* <DEDUP_REMOVED lines=75> */
[C---:B------:R-:W-:Y:S02]  /*bb50*/  LOP3.LUT P1, RZ, R175.reuse, 0x8, RZ, 0xc0, !PT ;  /* 0x00000008afff7812 */ /* 0x040fe4000782c0ff */
[----:B------:R-:W-:Y:S02]  /*bb60*/  LOP3.LUT P0, RZ, R175, 0x10, RZ, 0xc0, !PT ;  /* 0x00000010afff7812 */ /* 0x000fe4000780c0ff */
[----:B------:R-:W-:Y:S01]  /*bb70*/  LOP3.LUT R0, R2, R0, R141, 0xf6, !PT ;  /* 0x0000000002007212 */ /* 0x000fe200078ef68d */
[----:B-1----:R-:W-:Y:S01]  /*bb80*/  FMUL.FTZ R100, R100, UR5 ;  /* 0x0000000564647c20 */ /* 0x002fe20008410000 */
[----:B------:R-:W-:Y:S01]  /*bb90*/  FMUL.FTZ R26, R101, UR5 ;  /* 0x00000005651a7c20 */ /* 0x000fe20008410000 */
        /* <DEDUP_REMOVED lines=28> */
[C---:B------:R-:W-:Y:S01]  /*bd60*/  IADD3 R3, PT, PT, R0.reuse, 0xc020, RZ ;  /* 0x0000c02000037810 */ /* 0x040fe20007ffe0ff */
        /* <DEDUP_REMOVED lines=123> */
.L_x_2354:
[----:B------:R-:W1:Y:S01]  /*c520*/  LDCU.64 UR10, c[0x0][0x5c0] ;  /* 0x0000b800ff0a77ac */ /* 0x000e620008000a00 */
[----:B------:R-:W-:-:S05]  /*c530*/  IADD3 R2, PT, PT, R62, UR27, RZ ;  /* 0x0000001b3e027c10 */ /* 0x000fca000fffe0ff */
[C---:B-1----:R-:W-:Y:S02]  /*c540*/  IMAD R0, R2.reuse, UR11, RZ ;  /* 0x0000000b02007c24 */ /* 0x042fe4000f8e02ff */
[----:B------:R-:W-:-:S05]  /*c550*/  IMAD.WIDE.U32 R2, R2, UR10, RZ ;  /* 0x0000000a02027c25 */ /* 0x000fca000f8e00ff */
[----:B------:R-:W-:Y:S02]  /*c560*/  IADD3 R7, PT, PT, R3, R0, RZ ;  /* 0x0000000003077210 */ /* 0x000fe40007ffe0ff */
[----:B------:R-:W-:Y:S02]  /*c570*/  MOV R6, R2 ;  /* 0x0000000200067202 */ /* 0x000fe40000000f00 */
.L_x_2355:
        /* <DEDUP_REMOVED lines=17> */
.L_x_2356:
[----:B------:R-:W1:Y:S01]  /*c690*/  LDCU.64 UR8, c[0x0][0x5c8] ;  /* 0x0000b900ff0877ac */ /* 0x000e620008000a00 */
[----:B------:R-:W-:-:S05]  /*c6a0*/  IADD3 R2, PT, PT, R62, UR27, RZ ;  /* 0x0000001b3e027c10 */ /* 0x000fca000fffe0ff */
[C---:B-1----:R-:W-:Y:S02]  /*c6b0*/  IMAD R0, R2.reuse, UR9, RZ ;  /* 0x0000000902007c24 */ /* 0x042fe4000f8e02ff */
[----:B------:R-:W-:-:S05]  /*c6c0*/  IMAD.WIDE.U32 R2, R2, UR8, RZ ;  /* 0x0000000802027c25 */ /* 0x000fca000f8e00ff */
[----:B------:R-:W-:Y:S02]  /*c6d0*/  IADD3 R21, PT, PT, R3, R0, RZ ;  /* 0x0000000003157210 */ /* 0x000fe40007ffe0ff */
[----:B------:R-:W-:-:S07]  /*c6e0*/  MOV R20, R2 ;  /* 0x0000000200147202 */ /* 0x000fce0000000f00 */
.L_x_2357:
        /* <DEDUP_REMOVED lines=13> */
[C---:B------:R-:W-:Y:S01]  /*c7c0*/  VIADD R3, R175.reuse, 0x60 ;  /* 0x00000060af037836 */ /* 0x040fe20000000000 */
        /* <DEDUP_REMOVED lines=30> */
.L_x_2359:
[----:B------:R-:W-:Y:S05]  /*c9b0*/  BSYNC.RECONVERGENT B0 ;  /* 0x0000000000007941 */ /* 0x000fea0003800200 */
.L_x_2358:
        /* <DEDUP_REMOVED lines=12> */
.L_x_2361:
[----:B------:R-:W-:Y:S05]  /*ca80*/  BSYNC.RECONVERGENT B0 ;  /* 0x0000000000007941 */ /* 0x000fea0003800200 */
.L_x_2360:
        /* <DEDUP_REMOVED lines=14> */
.L_x_2363:
[----:B------:R-:W-:Y:S05]  /*cb70*/  BSYNC.RECONVERGENT B0 ;  /* 0x0000000000007941 */ /* 0x000fea0003800200 */
.L_x_2362:
        /* <DEDUP_REMOVED lines=15> */
.L_x_2365:
[----:B------:R-:W-:Y:S05]  /*cc70*/  BSYNC.RECONVERGENT B0 ;  /* 0x0000000000007941 */ /* 0x000fea0003800200 */
.L_x_2364:
        /* <DEDUP_REMOVED lines=32> */
.L_x_2367:
[----:B------:R-:W-:Y:S05]  /*ce80*/  BSYNC.RECONVERGENT B0 ;  /* 0x0000000000007941 */ /* 0x000fea0003800200 */
.L_x_2366:
        /* <DEDUP_REMOVED lines=12> */
.L_x_2369:
[----:B------:R-:W-:Y:S05]  /*cf50*/  BSYNC.RECONVERGENT B0 ;  /* 0x0000000000007941 */ /* 0x000fea0003800200 */
.L_x_2368:
        /* <DEDUP_REMOVED lines=11> */
.L_x_2310:
[----:B------:R-:W-:Y:S05]  /*d010*/  BSYNC.RECONVERGENT B1 ;  /* 0x0000000000017941 */ /* 0x000fea0003800200 */
.L_x_2284:
        /* <DEDUP_REMOVED lines=11> */
.L_x_2371:
        /* <DEDUP_REMOVED lines=11> */
.L_x_2793:


//--------------------- .text._ZN5flash44flash_bwd_dq_dk_dv_loop_seqk_parallel_kernelI23Flash_bwd_kernel_traitsILi64ELi128ELi128ELi8ELi4ELi4ELi4ELb0ELb0EN7cutlass10bfloat16_tE19Flash_kernel_traitsILi64ELi128ELi128ELi8ES3_EELb0ELb0ELb0ELb1ELb0ELb0ELb1EEEvNS_16Flash_bwd_paramsE --------------------------
	.section	.text._ZN5flash44flash_bwd_dq_dk_dv_loop_seqk_parallel_kernelI23Flash_bwd_kernel_traitsILi64ELi128ELi128ELi8ELi4ELi4ELi4ELb0ELb0EN7cutlass10bfloat16_tE19Flash_kernel_traitsILi64ELi128ELi128ELi8ES3_EELb0ELb0ELb0ELb1ELb0ELb0ELb1EEEvNS_16Flash_bwd_paramsE,"ax",@progbits
	.align	128
        .global         _ZN5flash44flash_bwd_dq_dk_dv_loop_seqk_parallel_kernelI23Flash_bwd_kernel_traitsILi64ELi128ELi128ELi8ELi4ELi4ELi4ELb0ELb0EN7cutlass10bfloat16_tE19Flash_kernel_traitsILi64ELi128ELi128ELi8ES3_EELb0ELb0ELb0ELb1ELb0ELb0ELb1EEEvNS_16Flash_bwd_paramsE
        .type           _ZN5flash44flash_bwd_dq_dk_dv_loop_seqk_parallel_kernelI23Flash_bwd_kernel_traitsILi64ELi128ELi128ELi8ELi4ELi4ELi4ELb0ELb0EN7cutlass10bfloat16_tE19Flash_kernel_traitsILi64ELi128ELi128ELi8ES3_EELb0ELb0ELb0ELb1ELb0ELb0ELb1EEEvNS_16Flash_bwd_paramsE,@function
        .size           _ZN5flash44flash_bwd_dq_dk_dv_loop_seqk_parallel_kernelI23Flash_bwd_kernel_traitsILi64ELi128ELi128ELi8ELi4ELi4ELi4ELb0ELb0EN7cutlass10bfloat16_tE19Flash_kernel_traitsILi64ELi128ELi128ELi8ES3_EELb0ELb0ELb0ELb1ELb0ELb0ELb1EEEvNS_16Flash_bwd_paramsE,(.L_x_2794 - _ZN5flash44flash_bwd_dq_dk_dv_loop_seqk_parallel_kernelI23Flash_bwd_kernel_traitsILi64ELi128ELi128ELi8ELi4ELi4ELi4ELb0ELb0EN7cutlass10bfloat16_tE19Flash_kernel_traitsILi64ELi128ELi128ELi8ES3_EELb0ELb0ELb0ELb1ELb0ELb0ELb1EEEvNS_16Flash_bwd_paramsE)
        .other          _ZN5flash44flash_bwd_dq_dk_dv_loop_seqk_parallel_kernelI23Flash_bwd_kernel_traitsILi64ELi128ELi128ELi8ELi4ELi4ELi4ELb0ELb0EN7cutlass10bfloat16_tE19Flash_kernel_traitsILi64ELi128ELi128ELi8ES3_EELb0ELb0ELb0ELb1ELb0ELb0ELb1EEEvNS_16Flash_bwd_paramsE,@"STO_CUDA_ENTRY STV_DEFAULT"
_ZN5flash44flash_bwd_dq_dk_dv_loop_seqk_parallel_kernelI23Flash_bwd_kernel_traitsILi64ELi128ELi128ELi8ELi4ELi4ELi4ELb0ELb0EN7cutlass10bfloat16_tE19Flash_kernel_traitsILi64ELi128ELi128ELi8ES3_EELb0ELb0ELb0ELb1ELb0ELb0ELb1EEEvNS_16Flash_bwd_paramsE:
.text._ZN5flash44flash_bwd_dq_dk_dv_loop_seqk_parallel_kernelI23Flash_bwd_kernel_traitsILi64ELi128ELi128ELi8ELi4ELi4ELi4ELb0ELb0EN7cutlass10bfloat16_tE19Flash_kernel_traitsILi64ELi128ELi128ELi8ES3_EELb0ELb0ELb0ELb1ELb0ELb0ELb1EEEvNS_16Flash_bwd_paramsE:
        /* <DEDUP_REMOVED lines=43> */
.L_x_2459:
        /* <DEDUP_REMOVED lines=54> */
.L_x_2372:
        /* <DEDUP_REMOVED lines=37> */
.L_x_2374:
[----:B------:R-:W2:Y:S01]  /*0860*/  LDCU.64 UR16, c[0x0][0x3b8] ;  /* 0x00007700ff1077ac */ /* 0x000ea20008000a00 */
[----:B------:R-:W-:-:S05]  /*0870*/  IADD3 R2, PT, PT, R38, UR34, RZ ;  /* 0x0000002226027c10 */ /* 0x000fca000fffe0ff */
[C---:B--2---:R-:W-:Y:S02]  /*0880*/  IMAD R0, R2.reuse, UR17, RZ ;  /* 0x0000001102007c24 */ /* 0x044fe4000f8e02ff */
[----:B------:R-:W-:-:S05]  /*0890*/  IMAD.WIDE.U32 R2, R2, UR16, RZ ;  /* 0x0000001002027c25 */ /* 0x000fca000f8e00ff */
[----:B------:R-:W-:Y:S02]  /*08a0*/  IADD3 R23, PT, PT, R3, R0, RZ ;  /* 0x0000000003177210 */ /* 0x000fe40007ffe0ff */
[----:B------:R-:W-:-:S07]  /*08b0*/  MOV R22, R2 ;  /* 0x0000000200167202 */ /* 0x000fce0000000f00 */
.L_x_2375:
        /* <DEDUP_REMOVED lines=47> */
.L_x_2376:
[----:B------:R-:W2:Y:S01]  /*0bb0*/  LDCU.64 UR14, c[0x0][0x3c0] ;  /* 0x00007800ff0e77ac */ /* 0x000ea20008000a00 */
[----:B------:R-:W-:-:S05]  /*0bc0*/  IADD3 R0, PT, PT, R38, UR34, RZ ;  /* 0x0000002226007c10 */ /* 0x000fca000fffe0ff */
[C---:B--2---:R-:W-:Y:S02]  /*0bd0*/  IMAD R4, R0.reuse, UR15, RZ ;  /* 0x0000000f00047c24 */ /* 0x044fe4000f8e02ff */
[----:B------:R-:W-:-:S05]  /*0be0*/  IMAD.WIDE.U32 R2, R0, UR14, RZ ;  /* 0x0000000e00027c25 */ /* 0x000fca000f8e00ff */
[----:B------:R-:W-:Y:S02]  /*0bf0*/  IADD3 R26, PT, PT, R3, R4, RZ ;  /* 0x00000004031a7210 */ /* 0x000fe40007ffe0ff */
[----:B------:R-:W-:Y:S02]  /*0c00*/  MOV R24, R2 ;  /* 0x0000000200187202 */ /* 0x000fe40000000f00 */
.L_x_2377:
        /* <DEDUP_REMOVED lines=28> */
.L_x_2378:
[----:B------:R-:W-:Y:S02]  /*0dd0*/  UIMAD.WIDE.U32 UR52, UR56, UR12, URZ ;  /* 0x0000000c383472a5 */ /* 0x000fe4000f8e00ff */
[----:B------:R-:W-:-:S04]  /*0de0*/  UIMAD UR46, UR57, UR12, URZ ;  /* 0x0000000c392e72a4 */ /* 0x000fc8000f8e02ff */
[----:B------:R-:W-:-:S12]  /*0df0*/  UIADD3 UR46, UPT, UPT, UR53, UR46, URZ ;  /* 0x0000002e352e7290 */ /* 0x000fd8000fffe0ff */
.L_x_2379:
        /* <DEDUP_REMOVED lines=21> */
.L_x_2380:
[----:B------:R-:W2:Y:S01]  /*0f50*/  LDCU UR47, c[0x0][0x434] ;  /* 0x00008680ff2f77ac */ /* 0x000ea20008000800 */
[----:B------:R-:W-:-:S04]  /*0f60*/  UIMAD UR8, UR25, UR51, UR24 ;  /* 0x00000033190872a4 */ /* 0x000fc8000f8e0218 */
[----:B--2---:R-:W-:Y:S02]  /*0f70*/  UIMAD UR47, UR8, UR47, URZ ;  /* 0x0000002f082f72a4 */ /* 0x004fe4000f8e02ff */
.L_x_2381:
        /* <DEDUP_REMOVED lines=11> */
.L_x_2382:
[----:B------:R-:W2:Y:S01]  /*1030*/  LDCU UR48, c[0x0][0x444] ;  /* 0x00008880ff3077ac */ /* 0x000ea20008000800 */
[----:B------:R-:W-:-:S04]  /*1040*/  UIMAD UR8, UR25, UR51, UR24 ;  /* 0x00000033190872a4 */ /* 0x000fc8000f8e0218 */
[----:B--2---:R-:W-:-:S12]  /*1050*/  UIMAD UR48, UR8, UR48, URZ ;  /* 0x00000030083072a4 */ /* 0x004fd8000f8e02ff */
.L_x_2383:
        /* <DEDUP_REMOVED lines=35> */
[----:B------:R-:W2:Y:S02]  /*1290*/  LDCU.64 UR10, c[0x0][0x550] ;  /* 0x0000aa00ff0a77ac */ /* 0x000ea40008000a00 */
        /* <DEDUP_REMOVED lines=12> */
[----:B------:R-:W-:-:S02]  /*1360*/  IADD3 R3, PT, PT, R3, R0, RZ ;  /* 0x0000000003037210 */ /* 0x000fc40007ffe0ff */
[----:B------:R-:W-:Y:S01]  /*1370*/  SEL R0, R5, RZ, P3 ;  /* 0x000000ff05007207 */ /* 0x000fe20001800000 */
[----:B------:R-:W-:-:S03]  /*1380*/  IMAD.WIDE.U32 R4, R28, R16, R8 ;  /* 0x000000101c047225 */ /* 0x000fc600078e0008 */
[----:B------:R-:W-:Y:S01]  /*1390*/  IADD3.X R14, PT, PT, R14, UR43, R0, P1, P0 ;  /* 0x0000002b0e0e7c10 */ /* 0x000fe20008fe0400 */
[----:B---3--:R-:W-:Y:S01]  /*13a0*/  IMAD.WIDE.U32 R2, R20, UR24, R2 ;  /* 0x0000001814027c25 */ /* 0x008fe2000f8e0002 */
[----:B-1----:R-:W-:Y:S01]  /*13b0*/  LEA R35, P1, R4, UR12, 0x1 ;  /* 0x0000000c04237c11 */ /* 0x002fe2000f8208ff */
[----:B------:R-:W1:Y:S02]  /*13c0*/  LDCU.64 UR42, c[0x0][0x420] ;  /* 0x00008400ff2a77ac */ /* 0x000e640008000a00 */
[----:B------:R-:W-:Y:S02]  /*13d0*/  IMAD R3, R21, UR24, R3 ;  /* 0x0000001815037c24 */ /* 0x000fe4000f8e0203 */
[C---:B------:R-:W-:Y:S01]  /*13e0*/  IMAD R6, R28.reuse, R17, R5 ;  /* 0x000000111c067224 */ /* 0x040fe200078e0205 */
[----:B------:R-:W-:Y:S01]  /*13f0*/  IADD3 R5, P0, PT, R7, UR50, RZ ;  /* 0x0000003207057c10 */ /* 0x000fe2000ff1e0ff */
[----:B------:R-:W-:Y:S01]  /*1400*/  IMAD.U32 R0, RZ, RZ, UR50 ;  /* 0x00000032ff007e24 */ /* 0x000fe2000f8e00ff */
[----:B------:R-:W-:Y:S01]  /*1410*/  STL [R1+0x50], R35 ;  /* 0x0000502301007387 */ /* 0x000fe20000100800 */
[----:B------:R-:W-:Y:S01]  /*1420*/  IMAD.WIDE.U32 R2, R28, R12, R2 ;  /* 0x0000000c1c027225 */ /* 0x000fe200078e0002 */
[----:B------:R-:W-:Y:S01]  /*1430*/  LEA.HI.X R34, R4, UR13, R6, 0x1, P1 ;  /* 0x0000000d04227c11 */ /* 0x000fe200088f0c06 */
[----:B-----5:R-:W-:Y:S01]  /*1440*/  UIMAD.WIDE UR12, UR48, 0x4, UR44 ;  /* 0x00000004300c78a5 */ /* 0x020fe2000f8e022c */
[----:B------:R-:W-:Y:S01]  /*1450*/  LEA.HI.X.SX32 R4, R0, R14, 0x1, P0 ;  /* 0x0000000e00047211 */ /* 0x000fe200000f0eff */
[----:B------:R-:W-:Y:S01]  /*1460*/  IMAD R0, R28, R13, R3 ;  /* 0x0000000d1c007224 */ /* 0x000fe200078e0203 */
[----:B--2---:R-:W-:Y:S01]  /*1470*/  LEA R37, P1, R2, UR10, 0x1 ;  /* 0x0000000a02257c11 */ /* 0x004fe2000f8208ff */
[----:B------:R-:W-:Y:S01]  /*1480*/  STL [R1+0x4c], R34 ;  /* 0x00004c2201007387 */ /* 0x000fe20000100800 */
[C---:B----4-:R-:W-:Y:S01]  /*1490*/  LEA R30, P0, R5.reuse, UR8, 0x2 ;  /* 0x00000008051e7c11 */ /* 0x050fe2000f8010ff */
[----:B------:R-:W-:Y:S01]  /*14a0*/  IMAD.SHL.U32 R6, R16, 0x20, RZ ;  /* 0x0000002010067824 */ /* 0x000fe200078e00ff */
[----:B------:R-:W-:Y:S01]  /*14b0*/  LEA.HI.X R36, R2, UR11, R0, 0x1, P1 ;  /* 0x0000000b02247c11 */ /* 0x000fe200088f0c00 */
[----:B------:R-:W-:Y:S01]  /*14c0*/  STL [R1+0x48], R37 ;  /* 0x0000482501007387 */ /* 0x000fe20000100800 */
[----:B------:R-:W-:Y:S01]  /*14d0*/  LEA.HI.X R31, R5, UR9, R4, 0x2, P0 ;  /* 0x00000009051f7c11 */ /* 0x000fe200080f1404 */
[----:B-1----:R-:W-:Y:S01]  /*14e0*/  UIMAD.WIDE UR44, UR47, 0x4, UR42 ;  /* 0x000000042f2c78a5 */ /* 0x002fe2000f8e022a */
[C---:B------:R-:W-:Y:S01]  /*14f0*/  IADD3 R14, P2, PT, R28.reuse, 0x20, RZ ;  /* 0x000000201c0e7810 */ /* 0x040fe20007f5e0ff */
[----:B------:R-:W-:Y:S01]  /*1500*/  STL [R1+0x44], R36 ;  /* 0x0000442401007387 */ /* 0x000fe20000100800 */
[C---:B------:R-:W-:Y:S01]  /*1510*/  IADD3 R18, P1, PT, R28.reuse, 0x40, RZ ;  /* 0x000000401c127810 */ /* 0x040fe20007f3e0ff */
[----:B------:R-:W-:Y:S01]  /*1520*/  UMOV UR42, UR12 ;  /* 0x0000000c002a7c82 */ /* 0x000fe20008000000 */
[----:B------:R-:W-:Y:S01]  /*1530*/  IADD3 R19, P0, PT, R28, 0x60, RZ ;  /* 0x000000601c137810 */ /* 0x000fe20007f1e0ff */
[----:B------:R1:W-:Y:S01]  /*1540*/  STL.64 [R1], R30 ;  /* 0x0000001e01007387 */ /* 0x0003e20000100a00 */
[----:B------:R-:W-:Y:S01]  /*1550*/  SHF.L.U64.HI R7, R16, 0x5, R17 ;  /* 0x0000000510077819 */ /* 0x000fe20000010211 */
[----:B------:R-:W-:Y:S01]  /*1560*/  IMAD.X R20, RZ, RZ, RZ, P2 ;  /* 0x000000ffff147224 */ /* 0x000fe200010e06ff */
[C---:B------:R-:W-:Y:S01]  /*1570*/  SHF.L.U64.HI R5, R12.reuse, 0x5, R13 ;  /* 0x000000050c057819 */ /* 0x040fe2000001020d */
[----:B------:R-:W-:Y:S01]  /*1580*/  IMAD.X R21, RZ, RZ, RZ, P1 ;  /* 0x000000ffff157224 */ /* 0x000fe200008e06ff */
[----:B------:R-:W-:-:S02]  /*1590*/  SHF.L.U32 R4, R12, 0x5, RZ ;  /* 0x000000050c047819 */ /* 0x000fc400000006ff */
[----:B------:R-:W-:Y:S01]  /*15a0*/  IADD3.X R25, PT, PT, RZ, RZ, RZ, P0, !PT ;  /* 0x000000ffff197210 */ /* 0x000fe200007fe4ff */
[C---:B-1----:R-:W-:Y:S02]  /*15b0*/  VIADD R31, R28.reuse, 0x60 ;  /* 0x000000601c1f7836 */ /* 0x042fe40000000000 */
[----:B------:R-:W-:Y:S01]  /*15c0*/  VIADD R30, R28, 0x40 ;  /* 0x000000401c1e7836 */ /* 0x000fe20000000000 */
        /* <DEDUP_REMOVED lines=18> */
.L_x_2385:
[----:B------:R-:W1:Y:S01]  /*16f0*/  LDCU.64 UR12, c[0x0][0x5c0] ;  /* 0x0000b800ff0c77ac */ /* 0x000e620008000a00 */
[----:B------:R-:W-:-:S05]  /*1700*/  IADD3 R0, PT, PT, R38, UR34, RZ ;  /* 0x0000002226007c10 */ /* 0x000fca000fffe0ff */
[C---:B-1----:R-:W-:Y:S02]  /*1710*/  IMAD R4, R0.reuse, UR13, RZ ;  /* 0x0000000d00047c24 */ /* 0x042fe4000f8e02ff */
[----:B------:R-:W-:-:S05]  /*1720*/  IMAD.WIDE.U32 R2, R0, UR12, RZ ;  /* 0x0000000c00027c25 */ /* 0x000fca000f8e00ff */
[----:B------:R-:W-:Y:S02]  /*1730*/  IADD3 R6, PT, PT, R3, R4, RZ ;  /* 0x0000000403067210 */ /* 0x000fe40007ffe0ff */
[----:B------:R-:W-:Y:S02]  /*1740*/  MOV R5, R2 ;  /* 0x0000000200057202 */ /* 0x000fe40000000f00 */
.L_x_2386:
        /* <DEDUP_REMOVED lines=17> */
.L_x_2387:
[----:B------:R-:W1:Y:S01]  /*1860*/  LDCU.64 UR10, c[0x0][0x5c8] ;  /* 0x0000b900ff0a77ac */ /* 0x000e620008000a00 */
[----:B------:R-:W-:-:S05]  /*1870*/  IADD3 R0, PT, PT, R38, UR34, RZ ;  /* 0x0000002226007c10 */ /* 0x000fca000fffe0ff */
[C---:B-1----:R-:W-:Y:S02]  /*1880*/  IMAD R4, R0.reuse, UR11, RZ ;  /* 0x0000000b00047c24 */ /* 0x042fe4000f8e02ff */
[----:B------:R-:W-:-:S05]  /*1890*/  IMAD.WIDE.U32 R2, R0, UR10, RZ ;  /* 0x0000000a00027c25 */ /* 0x000fca000f8e00ff */
[----:B------:R-:W-:Y:S02]  /*18a0*/  IADD3 R13, PT, PT, R3, R4, RZ ;  /* 0x00000004030d7210 */ /* 0x000fe40007ffe0ff */
[----:B------:R-:W-:-:S07]  /*18b0*/  MOV R12, R2 ;  /* 0x00000002000c7202 */ /* 0x000fce0000000f00 */
.L_x_2388:
        /* <DEDUP_REMOVED lines=37> */
.L_x_2390:
[----:B------:R-:W-:Y:S05]  /*1b10*/  BSYNC.RECONVERGENT B0 ;  /* 0x0000000000007941 */ /* 0x000fea0003800200 */
.L_x_2389:
        /* <DEDUP_REMOVED lines=12> */
.L_x_2392:
[----:B------:R-:W-:Y:S05]  /*1be0*/  BSYNC.RECONVERGENT B0 ;  /* 0x0000000000007941 */ /* 0x000fea0003800200 */
.L_x_2391:
        /* <DEDUP_REMOVED lines=12> */
.L_x_2394:
[----:B------:R-:W-:Y:S05]  /*1cb0*/  BSYNC.RECONVERGENT B0 ;  /* 0x0000000000007941 */ /* 0x000fea0003800200 */
.L_x_2393:
        /* <DEDUP_REMOVED lines=30> */
.L_x_2396:
[----:B------:R-:W-:Y:S05]  /*1ea0*/  BSYNC.RECONVERGENT B0 ;  /* 0x0000000000007941 */ /* 0x000fea0003800200 */
.L_x_2395:
        /* <DEDUP_REMOVED lines=12> */
.L_x_2398:
[----:B------:R-:W-:Y:S05]  /*1f70*/  BSYNC.RECONVERGENT B0 ;  /* 0x0000000000007941 */ /* 0x000fea0003800200 */
.L_x_2397:
        /* <DEDUP_REMOVED lines=12> */
.L_x_2384:
        /* <DEDUP_REMOVED lines=22> */
.L_x_2402:
[----:B------:R3:W-:Y:S01]  /*21a0*/  STS.128 [R8+0x8000], RZ ;  /* 0x008000ff08007388 */ /* 0x0007e20000000c00 */
[----:B------:R-:W-:Y:S05]  /*21b0*/  BRA `(.L_x_2403) ;  /* 0x0000000000047947 */ /* 0x000fea0003800000 */
.L_x_2401:
[----:B------:R1:W-:Y:S02]  /*21c0*/  STS.128 [R8+0x8000], RZ ;  /* 0x008000ff08007388 */ /* 0x0003e40000000c00 */
.L_x_2403:
[----:B------:R-:W-:Y:S05]  /*21d0*/  BSYNC.RECONVERGENT B0 ;  /* 0x0000000000007941 */ /* 0x000fea0003800200 */
.L_x_2400:
        /* <DEDUP_REMOVED lines=16> */
.L_x_2405:
[----:B------:R-:W-:Y:S05]  /*22e0*/  BSYNC.RECONVERGENT B0 ;  /* 0x0000000000007941 */ /* 0x000fea0003800200 */
.L_x_2404:
        /* <DEDUP_REMOVED lines=13> */
.L_x_2407:
[----:B------:R-:W-:Y:S05]  /*23c0*/  BSYNC.RECONVERGENT B0 ;  /* 0x0000000000007941 */ /* 0x000fea0003800200 */
.L_x_2406:
        /* <DEDUP_REMOVED lines=13> */
.L_x_2409:
[----:B------:R-:W-:Y:S05]  /*24a0*/  BSYNC.RECONVERGENT B0 ;  /* 0x0000000000007941 */ /* 0x000fea0003800200 */
.L_x_2408:
        /* <DEDUP_REMOVED lines=13> */
.L_x_2412:
[----:B------:R1:W-:Y:S01]  /*2580*/  STS.128 [R189], RZ ;  /* 0x000000ffbd007388 */ /* 0x0003e20000000c00 */
[----:B------:R-:W-:Y:S05]  /*2590*/  BRA `(.L_x_2413) ;  /* 0x0000000000047947 */ /* 0x000fea0003800000 */
.L_x_2411:
[----:B------:R1:W-:Y:S02]  /*25a0*/  STS.128 [R189], RZ ;  /* 0x000000ffbd007388 */ /* 0x0003e40000000c00 */
.L_x_2413:
[----:B------:R-:W-:Y:S05]  /*25b0*/  BSYNC.RECONVERGENT B0 ;  /* 0x0000000000007941 */ /* 0x000fea0003800200 */
.L_x_2410:
        /* <DEDUP_REMOVED lines=17> */
[----:B------:R-:W-:-:S06]  /*26d0*/  IMAD.WIDE.U32 R2, R13, R2, UR44 ;  /* 0x0000002c0d027e25 */ /* 0x000fcc000f8e0002 */
[----:B------:R-:W5:Y:S04]  /*26e0*/  @!P3 LDG.E R36, desc[UR28][R2.64] ;  /* 0x0000001c0224b981 */ /* 0x000f68000c1e1900 */
[----:B------:R-:W2:Y:S04]  /*26f0*/  @!P0 LDG.E R4, desc[UR28][R2.64+0x120] ;  /* 0x0001201c02048981 */ /* 0x000ea8000c1e1900 */
[----:B------:R-:W3:Y:S04]  /*2700*/  @!P1 LDG.E R5, desc[UR28][R2.64+0x100] ;  /* 0x0001001c02059981 */ /* 0x000ee8000c1e1900 */
[----:B------:R4:W5:Y:S04]  /*2710*/  @!P2 LDG.E R9, desc[UR28][R2.64+0x20] ;  /* 0x0000201c0209a981 */ /* 0x000968000c1e1900 */
[----:B------:R1:W-:Y:S01]  /*2720*/  @P6 STS.128 [R189+0x1000], RZ ;  /* 0x001000ffbd006388 */ /* 0x0003e20000000c00 */
[----:B------:R-:W-:Y:S01]  /*2730*/  BSSY.RECONVERGENT B0, `(.L_x_2414) ;  /* 0x0000010000007945 */ /* 0x000fe20003800200 */
[----:B----4-:R-:W-:-:S04]  /*2740*/  LEA R2, P0, R6, R35, 0x1 ;  /* 0x0000002306027211 */ /* 0x010fc800078008ff */
[----:B------:R-:W-:Y:S01]  /*2750*/  LEA.HI.X R3, R6, R34, R7, 0x1, P0 ;  /* 0x0000002206037211 */ /* 0x000fe200000f0c07 */
[----:B--2---:R1:W-:Y:S04]  /*2760*/  STL [R1+0x54], R4 ;  /* 0x0000540401007387 */ /* 0x0043e80000100800 */
[----:B---3--:R1:W-:Y:S04]  /*2770*/  STL [R1+0x58], R5 ;  /* 0x0000580501007387 */ /* 0x0083e80000100800 */
[----:B-----5:R1:W-:Y:S04]  /*2780*/  STL [R1+0x5c], R9 ;  /* 0x00005c0901007387 */ /* 0x0203e80000100800 */
[----:B------:R1:W-:Y:S01]  /*2790*/  STL [R1+0x60], R36 ;  /* 0x0000602401007387 */ /* 0x0003e20000100800 */
        /* <DEDUP_REMOVED lines=9> */
.L_x_2415:
[----:B------:R-:W-:Y:S05]  /*2830*/  BSYNC.RECONVERGENT B0 ;  /* 0x0000000000007941 */ /* 0x000fea0003800200 */
.L_x_2414:
        /* <DEDUP_REMOVED lines=13> */
.L_x_2417:
[----:B------:R-:W-:Y:S05]  /*2910*/  BSYNC.RECONVERGENT B0 ;  /* 0x0000000000007941 */ /* 0x000fea0003800200 */
.L_x_2416:
        /* <DEDUP_REMOVED lines=13> */
.L_x_2419:
[----:B------:R-:W-:Y:S05]  /*29f0*/  BSYNC.RECONVERGENT B0 ;  /* 0x0000000000007941 */ /* 0x000fea0003800200 */
.L_x_2418:
[----:B------:R-:W5:Y:S01]  /*2a00*/  LDCU.64 UR8, c[0x0][0x3d0] ;  /* 0x00007a00ff0877ac */ /* 0x000f620008000a00 */
        /* <DEDUP_REMOVED lines=9> */
[----:B-----5:R-:W-:-:S04]  /*2aa0*/  IMAD R0, R27, UR8, RZ ;  /* 0x000000081b007c24 */ /* 0x020fc8000f8e02ff */
[C---:B------:R-:W-:Y:S02]  /*2ab0*/  IMAD R0, R15.reuse, UR9, R0 ;  /* 0x000000090f007c24 */ /* 0x040fe4000f8e0200 */
[----:B------:R-:W-:-:S05]  /*2ac0*/  IMAD.WIDE.U32 R6, R15, UR8, R2 ;  /* 0x000000080f067c25 */ /* 0x000fca000f8e0002 */
[----:B-1----:R-:W-:Y:S01]  /*2ad0*/  IADD3 R9, PT, PT, R7, R0, RZ ;  /* 0x0000000007097210 */ /* 0x002fe20007ffe0ff */
        /* <DEDUP_REMOVED lines=16> */
.L_x_2422:
[----:B------:R3:W-:Y:S01]  /*2be0*/  STS.128 [R8+0xc000], RZ ;  /* 0x00c000ff08007388 */ /* 0x0007e20000000c00 */
[----:B------:R-:W-:Y:S05]  /*2bf0*/  BRA `(.L_x_2423) ;  /* 0x0000000000047947 */ /* 0x000fea0003800000 */
.L_x_2421:
[----:B------:R1:W-:Y:S02]  /*2c00*/  STS.128 [R8+0xc000], RZ ;  /* 0x00c000ff08007388 */ /* 0x0003e40000000c00 */
.L_x_2423:
[----:B------:R-:W-:Y:S05]  /*2c10*/  BSYNC.RECONVERGENT B0 ;  /* 0x0000000000007941 */ /* 0x000fea0003800200 */
.L_x_2420:
        /* <DEDUP_REMOVED lines=23> */
.L_x_2425:
[----:B------:R-:W-:Y:S05]  /*2d90*/  BSYNC.RECONVERGENT B0 ;  /* 0x0000000000007941 */ /* 0x000fea0003800200 */
.L_x_2424:
        /* <DEDUP_REMOVED lines=20> */
.L_x_2427:
[----:B------:R-:W-:Y:S05]  /*2ee0*/  BSYNC.RECONVERGENT B0 ;  /* 0x0000000000007941 */ /* 0x000fea0003800200 */
.L_x_2426:
        /* <DEDUP_REMOVED lines=20> */
.L_x_2429:
[----:B------:R-:W-:Y:S05]  /*3030*/  BSYNC.RECONVERGENT B0 ;  /* 0x0000000000007941 */ /* 0x000fea0003800200 */
.L_x_2428:
        /* <DEDUP_REMOVED lines=28> */
.L_x_2432:
[----:B------:R1:W-:Y:S01]  /*3200*/  STS.128 [R8+0x10000], RZ ;  /* 0x010000ff08007388 */ /* 0x0003e20000000c00 */
[----:B------:R-:W-:Y:S05]  /*3210*/  BRA `(.L_x_2433) ;  /* 0x0000000000047947 */ /* 0x000fea0003800000 */
.L_x_2431:
[----:B------:R1:W-:Y:S02]  /*3220*/  STS.128 [R8+0x10000], RZ ;  /* 0x010000ff08007388 */ /* 0x0003e40000000c00 */
.L_x_2433:
[----:B------:R-:W-:Y:S05]  /*3230*/  BSYNC.RECONVERGENT B0 ;  /* 0x0000000000007941 */ /* 0x000fea0003800200 */
.L_x_2430:
        /* <DEDUP_REMOVED lines=20> */
.L_x_2435:
[----:B------:R-:W-:Y:S05]  /*3380*/  BSYNC.RECONVERGENT B0 ;  /* 0x0000000000007941 */ /* 0x000fea0003800200 */
.L_x_2434:
        /* <DEDUP_REMOVED lines=20> */
.L_x_2437:
[----:B------:R-:W-:Y:S05]  /*34d0*/  BSYNC.RECONVERGENT B0 ;  /* 0x0000000000007941 */ /* 0x000fea0003800200 */
.L_x_2436:
        /* <DEDUP_REMOVED lines=20> */
.L_x_2439:
[----:B------:R-:W-:Y:S05]  /*3620*/  BSYNC.RECONVERGENT B0 ;  /* 0x0000000000007941 */ /* 0x000fea0003800200 */
.L_x_2438:
[----:B------:R-:W5:Y:S01]  /*3630*/  LDCU.64 UR10, c[0x0][0x538] ;  /* 0x0000a700ff0a77ac */ /* 0x000f620008000a00 */
[----:B------:R-:W2:Y:S01]  /*3640*/  S2R R185, SR_TID.X ;  /* 0x0000000000b97919 */ /* 0x000ea20000002100 */
[----:B------:R-:W-:Y:S02]  /*3650*/  IMAD.U32 R0, RZ, RZ, UR5 ;  /* 0x00000005ff007e24 */ /* 0x000fe4000f8e00ff */
[C---:B------:R-:W-:Y:S01]  /*3660*/  IMAD.SHL.U32 R180, R32.reuse, 0x40, RZ ;  /* 0x0000004020b47824 */ /* 0x040fe200078e00ff */
[----:B-1----:R-:W-:Y:S01]  /*3670*/  SHF.R.U32.HI R5, RZ, 0x4, R32 ;  /* 0x00000004ff057819 */ /* 0x002fe20000011620 */
[----:B---3--:R-:W-:Y:S01]  /*3680*/  IMAD.SHL.U32 R8, R32, 0x20, RZ ;  /* 0x0000002020087824 */ /* 0x008fe200078e00ff */
[----:B------:R-:W-:Y:S04]  /*3690*/  STL [R1+0x3c], R189 ;  /* 0x00003cbd01007387 */ /* 0x000fe80000100800 */
[----:B------:R-:W0:Y:S01]  /*36a0*/  LDGDEPBAR ;  /* 0x00000000000079af */ /* 0x000e220000000000 */
[----:B-----5:R-:W-:-:S04]  /*36b0*/  UISETP.NE.U32.AND UP1, UPT, UR10, URZ, UPT ;  /* 0x000000ff0a00728c */ /* 0x020fc8000bf25070 */
[----:B------:R-:W-:-:S06]  /*36c0*/  UISETP.NE.AND.EX UP1, UPT, UR11, URZ, UPT, UP1 ;  /* 0x000000ff0b00728c */ /* 0x000fcc000bf25310 */
[----:B------:R-:W-:-:S05]  /*36d0*/  PLOP3.LUT P0, PT, PT, PT, UP1, 0x80, 0x8 ;  /* 0x000000000008781c */ /* 0x000fca0003f0f018 */
[----:B------:R-:W1:Y:S01]  /*36e0*/  @UP1 LDCU.64 UR8, c[0x0][0x540] ;  /* 0x0000a800ff0817ac */ /* 0x000e620008000a00 */
[----:B------:R-:W-:Y:S01]  /*36f0*/  @UP1 UMOV UR14, UR24 ;  /* 0x00000018000e1c82 */ /* 0x000fe20008000000 */
[----:B------:R-:W-:Y:S01]  /*3700*/  @UP1 UMOV UR15, URZ ;  /* 0x000000ff000f1c82 */ /* 0x000fe20008000000 */
[----:B------:R-:W3:Y:S01]  /*3710*/  @UP1 LDCU UR5, c[0x0][0x458] ;  /* 0x00008b00ff0517ac */ /* 0x000ee20008000800 */
[----:B-1----:R-:W-:Y:S01]  /*3720*/  @UP1 UIMAD.WIDE.U32 UR14, UR25, UR8, UR14 ;  /* 0x00000008190e12a5 */ /* 0x002fe2000f8e000e */
[----:B------:R-:W-:Y:S01]  /*3730*/  LOP3.LUT R5, R5, 0x8, RZ, 0xc0, !PT ;  /* 0x0000000805057812 */ /* 0x000fe200078ec0ff */
[C---:B--2---:R-:W-:Y:S01]  /*3740*/  IMAD.SHL.U32 R186, R185.reuse, 0x40, RZ ;  /* 0x00000040b9ba7824 */ /* 0x044fe200078e00ff */
[----:B------:R-:W-:Y:S01]  /*3750*/  LOP3.LUT R7, R180, 0x200, RZ, 0xc0, !PT ;  /* 0x00000200b4077812 */ /* 0x000fe200078ec0ff */
[----:B------:R-:W-:Y:S02]  /*3760*/  @UP1 UIMAD UR9, UR25, UR9, UR15 ;  /* 0x00000009190912a4 */ /* 0x000fe4000f8e020f */
[----:B------:R-:W-:Y:S01]  /*3770*/  @UP1 ULEA UR10, UP0, UR14, UR10, 0x2 ;  /* 0x0000000a0e0a1291 */ /* 0x000fe2000f8010ff */
[C---:B------:R-:W-:Y:S01]  /*3780*/  IMAD.SHL.U32 R184, R185.reuse, 0x8, RZ ;  /* 0x00000008b9b87824 */ /* 0x040fe200078e00ff */
[----:B------:R-:W-:Y:S01]  /*3790*/  SHF.R.U32.HI R9, RZ, 0x1, R185 ;  /* 0x00000001ff097819 */ /* 0x000fe200000116b9 */
[----:B------:R-:W-:Y:S01]  /*37a0*/  IMAD.SHL.U32 R187, R185, 0x20, RZ ;  /* 0x00000020b9bb7824 */ /* 0x000fe200078e00ff */
[----:B------:R-:W-:-:S02]  /*37b0*/  @UP1 ULEA.HI.X UR11, UR14, UR11, UR9, 0x2, UP0 ;  /* 0x0000000b0e0b1291 */ /* 0x000fc400080f1409 */
[----:B------:R-:W-:Y:S01]  /*37c0*/  IMAD.U32 R2, RZ, RZ, UR10 ;  /* 0x0000000aff027e24 */ /* 0x000fe2000f8e00ff */
[----:B------:R-:W-:Y:S01]  /*37d0*/  R2P PR, R32, 0x6 ;  /* 0x0000000620007804 */ /* 0x000fe20000000000 */
[----:B------:R-:W-:Y:S02]  /*37e0*/  IMAD.MOV.U32 R153, RZ, RZ, 0x40 ;  /* 0x00000040ff997424 */ /* 0x000fe400078e00ff */
[----:B------:R-:W-:Y:S01]  /*37f0*/  IMAD.MOV.U32 R173, RZ, RZ, 0x20 ;  /* 0x00000020ffad7424 */ /* 0x000fe200078e00ff */
[----:B------:R-:W-:Y:S01]  /*3800*/  CS2R R126, SRZ ;  /* 0x00000000007e7805 */ /* 0x000fe2000001ff00 */
[----:B------:R-:W-:Y:S01]  /*3810*/  IMAD.U32 R3, RZ, RZ, UR11 ;  /* 0x0000000bff037e24 */ /* 0x000fe2000f8e00ff */
[----:B------:R-:W-:Y:S02]  /*3820*/  CS2R R124, SRZ ;  /* 0x00000000007c7805 */ /* 0x000fe4000001ff00 */
[----:B------:R-:W-:Y:S02]  /*3830*/  CS2R R130, SRZ ;  /* 0x0000000000827805 */ /* 0x000fe4000001ff00 */
[----:B------:R-:W-:-:S02]  /*3840*/  CS2R R128, SRZ ;  /* 0x0000000000807805 */ /* 0x000fc4000001ff00 */
[----:B------:R-:W-:Y:S01]  /*3850*/  CS2R R122, SRZ ;  /* 0x00000000007a7805 */ /* 0x000fe2000001ff00 */
[----:B------:R1:W2:Y:S01]  /*3860*/  @P0 LDG.E R6, desc[UR28][R2.64] ;  /* 0x0000001c02060981 */ /* 0x0002a2000c1e1900 */
[----:B------:R-:W-:Y:S02]  /*3870*/  LOP3.LUT P5, RZ, R185, 0x8, RZ, 0xc0, !PT ;  /* 0x00000008b9ff7812 */ /* 0x000fe400078ac0ff */
[----:B------:R-:W-:Y:S02]  /*3880*/  CS2R R120, SRZ ;  /* 0x0000000000787805 */ /* 0x000fe4000001ff00 */
[----:B------:R-:W-:Y:S02]  /*3890*/  SEL R153, R153, 0xffffffc0, !P2 ;  /* 0xffffffc099997807 */ /* 0x000fe40005000000 */
[----:B------:R-:W-:Y:S02]  /*38a0*/  CS2R R118, SRZ ;  /* 0x0000000000767805 */ /* 0x000fe4000001ff00 */
[----:B------:R-:W-:-:S02]  /*38b0*/  SEL R173, R173, 0xffffffe0, !P1 ;  /* 0xffffffe0adad7807 */ /* 0x000fc40004800000 */
        /* <DEDUP_REMOVED lines=19> */
[----:B-1----:R-:W-:Y:S01]  /*39f0*/  VIADD R2, R13, UR33 ;  /* 0x000000210d027c36 */ /* 0x002fe20008000000 */
[----:B------:R-:W-:Y:S01]  /*3a00*/  CS2R R82, SRZ ;  /* 0x0000000000527805 */ /* 0x000fe2000001ff00 */
[----:B------:R-:W-:Y:S01]  /*3a10*/  IMAD.SHL.U32 R3, R32, 0x2, RZ ;  /* 0x0000000220037824 */ /* 0x000fe200078e00ff */
[----:B------:R-:W-:Y:S01]  /*3a20*/  CS2R R80, SRZ ;  /* 0x0000000000507805 */ /* 0x000fe2000001ff00 */
[----:B------:R-:W-:Y:S01]  /*3a30*/  IMAD R188, R0, 0x80, R2 ;  /* 0x0000008000bc7824 */ /* 0x000fe200078e0202 */
[----:B------:R-:W-:Y:S01]  /*3a40*/  CS2R R74, SRZ ;  /* 0x00000000004a7805 */ /* 0x000fe2000001ff00 */
[----:B------:R-:W-:Y:S01]  /*3a50*/  IMAD.U32 R0, RZ, RZ, UR27 ;  /* 0x0000001bff007e24 */ /* 0x000fe2000f8e00ff */
[----:B------:R-:W-:Y:S01]  /*3a60*/  LOP3.LUT R2, R3, 0x6, RZ, 0xc0, !PT ;  /* 0x0000000603027812 */ /* 0x000fe200078ec0ff */
[----:B------:R-:W-:Y:S01]  /*3a70*/  UIADD3 UR27, UPT, UPT, UR27, 0x80, URZ ;  /* 0x000000801b1b7890 */ /* 0x000fe2000fffe0ff */
[----:B------:R-:W-:-:S02]  /*3a80*/  LOP3.LUT R3, R180, 0x1c0, RZ, 0xc0, !PT ;  /* 0x000001c0b4037812 */ /* 0x000fc400078ec0ff */
[----:B------:R-:W-:Y:S02]  /*3a90*/  CS2R R72, SRZ ;  /* 0x0000000000487805 */ /* 0x000fe4000001ff00 */
[----:B------:R-:W-:Y:S02]  /*3aa0*/  LOP3.LUT R2, R2, 0x1c0, R12, 0xf8, !PT ;  /* 0x000001c002027812 */ /* 0x000fe400078ef80c */
[----:B------:R-:W-:Y:S02]  /*3ab0*/  CS2R R70, SRZ ;  /* 0x0000000000467805 */ /* 0x000fe4000001ff00 */
[----:B------:R-:W-:Y:S02]  /*3ac0*/  LOP3.LUT R3, R3, 0x38, R33, 0xf8, !PT ;  /* 0x0000003803037812 */ /* 0x000fe400078ef821 */
[----:B------:R-:W-:Y:S02]  /*3ad0*/  CS2R R68, SRZ ;  /* 0x0000000000447805 */ /* 0x000fe4000001ff00 */
[----:B------:R-:W-:Y:S01]  /*3ae0*/  IADD3 R4, PT, PT, R2, UR35, R0 ;  /* 0x0000002302047c10 */ /* 0x000fe2000fffe000 */
[----:B------:R-:W-:Y:S01]  /*3af0*/  UMOV UR11, URZ ;  /* 0x000000ff000b7c82 */ /* 0x000fe20008000000 */
[----:B------:R-:W-:Y:S01]  /*3b00*/  LOP3.LUT R0, R5, 0x10, R32, 0xf8, !PT ;  /* 0x0000001005007812 */ /* 0x000fe200078ef820 */
[----:B------:R-:W1:Y:S01]  /*3b10*/  LDCU UR8, c[0x0][0x3e0] ;  /* 0x00007c00ff0877ac */ /* 0x000e620008000800 */
[----:B------:R-:W-:Y:S01]  /*3b20*/  LOP3.LUT R2, R7, 0xc00, R8, 0xf8, !PT ;  /* 0x00000c0007027812 */ /* 0x000fe200078ef808 */
[----:B---3--:R-:W2:Y:S01]  /*3b30*/  @P0 MUFU.RCP R5, UR5 ;  /* 0x0000000500050d08 */ /* 0x008ea20008001000 */
[----:B------:R-:W-:Y:S01]  /*3b40*/  LOP3.LUT R7, R3, 0x8, R12, 0x78, !PT ;  /* 0x0000000803077812 */ /* 0x000fe200078e780c */
[----:B------:R-:W3:Y:S01]  /*3b50*/  LDCU UR5, c[0x0][0x440] ;  /* 0x00008800ff0577ac */ /* 0x000ee20008000800 */
[----:B------:R-:W-:-:S02]  /*3b60*/  LOP3.LUT R0, R0, R3, RZ, 0x3c, !PT ;  /* 0x0000000300007212 */ /* 0x000fc400078e3cff */
[----:B------:R-:W-:Y:S01]  /*3b70*/  LOP3.LUT R182, R2, R7, RZ, 0xfc, !PT ;  /* 0x0000000702b67212 */ /* 0x000fe200078efcff */
[----:B------:R-:W1:Y:S01]  /*3b80*/  LDCU UR10, c[0x0][0x50c] ;  /* 0x0000a180ff0a77ac */ /* 0x000e620008000800 */
[----:B------:R-:W-:Y:S02]  /*3b90*/  LOP3.LUT R7, R186, 0x1c0, RZ, 0xc0, !PT ;  /* 0x000001c0ba077812 */ /* 0x000fe400078ec0ff */
[----:B------:R-:W-:Y:S01]  /*3ba0*/  LOP3.LUT R180, R0, 0x200, R180, 0xf8, !PT ;  /* 0x0000020000b47812 */ /* 0x000fe200078ef8b4 */
[----:B------:R-:W1:Y:S01]  /*3bb0*/  LDCU UR9, c[0x0][0x45c] ;  /* 0x00008b80ff0977ac */ /* 0x000e620008000800 */
[----:B------:R-:W-:Y:S02]  /*3bc0*/  LOP3.LUT R0, R186, 0x200, RZ, 0xc0, !PT ;  /* 0x00000200ba007812 */ /* 0x000fe400078ec0ff */
[----:B------:R-:W-:Y:S01]  /*3bd0*/  LOP3.LUT R7, R7, 0x38, R184, 0xf8, !PT ;  /* 0x0000003807077812 */ /* 0x000fe200078ef8b8 */
[----:B------:R-:W-:Y:S01]  /*3be0*/  UISETP.GE.AND UP0, UPT, UR27, UR33, UPT ;  /* 0x000000211b00728c */ /* 0x000fe2000bf06270 */
[----:B------:R-:W-:-:S02]  /*3bf0*/  LOP3.LUT R0, R0, 0xc00, R187, 0xf8, !PT ;  /* 0x00000c0000007812 */ /* 0x000fc400078ef8bb */
[----:B------:R-:W-:Y:S02]  /*3c00*/  LOP3.LUT R2, R7, 0x8, R9, 0x78, !PT ;  /* 0x0000000807027812 */ /* 0x000fe400078e7809 */
[----:B------:R-:W-:Y:S02]  /*3c10*/  IADD3 R188, PT, PT, R188, -0x59, -R4 ;  /* 0xffffffa7bcbc7810 */ /* 0x000fe40007ffe804 */
[----:B------:R-:W-:Y:S01]  /*3c20*/  LOP3.LUT R183, R0, R2, RZ, 0xfc, !PT ;  /* 0x0000000200b77212 */ /* 0x000fe200078efcff */
[----:B------:R-:W-:Y:S01]  /*3c30*/  IMAD.SHL.U32 R2, R185, 0x10, RZ ;  /* 0x00000010b9027824 */ /* 0x000fe200078e00ff */
[----:B------:R-:W-:Y:S02]  /*3c40*/  LOP3.LUT R7, R7, 0x8, R185, 0x78, !PT ;  /* 0x0000000807077812 */ /* 0x000fe400078e78b9 */
[----:B------:R-:W-:Y:S02]  /*3c50*/  LOP3.LUT R3, R3, 0x8, R32, 0x78, !PT ;  /* 0x0000000803037812 */ /* 0x000fe400078e7820 */
[----:B------:R-:W-:-:S02]  /*3c60*/  LOP3.LUT R2, R2, 0x1c0, RZ, 0xc0, !PT ;  /* 0x000001c002027812 */ /* 0x000fc400078ec0ff */
[----:B------:R-:W-:Y:S02]  /*3c70*/  LOP3.LUT R3, R3, 0x7200, R8, 0xf8, !PT ;  /* 0x0000720003037812 */ /* 0x000fe400078ef808 */
[----:B------:R-:W-:Y:S02]  /*3c80*/  LEA R182, R182, UR26, 0x1 ;  /* 0x0000001ab6b67c11 */ /* 0x000fe4000f8e08ff */
[----:B------:R-:W-:Y:S02]  /*3c90*/  LEA R151, R3, UR26, 0x1 ;  /* 0x0000001a03977c11 */ /* 0x000fe4000f8e08ff */
[----:B------:R-:W-:Y:S01]  /*3ca0*/  LEA R180, R180, UR26, 0x1 ;  /* 0x0000001ab4b47c11 */ /* 0x000fe2000f8e08ff */
[----:B------:R-:W-:Y:S01]  /*3cb0*/  VIADD R182, R182, UR12 ;  /* 0x0000000cb6b67c36 */ /* 0x000fe20008000000 */
[----:B------:R-:W-:Y:S01]  /*3cc0*/  LOP3.LUT P3, RZ, R185, 0x2, RZ, 0xc0, !PT ;  /* 0x00000002b9ff7812 */ /* 0x000fe2000786c0ff */
[----:B------:R-:W-:Y:S01]  /*3cd0*/  IMAD.IADD R172, R153, 0x1, R151 ;  /* 0x0000000199ac7824 */ /* 0x000fe200078e0297 */
[----:B------:R-:W-:Y:S01]  /*3ce0*/  LOP3.LUT P4, RZ, R185, 0x10, RZ, 0xc0, !PT ;  /* 0x00000010b9ff7812 */ /* 0x000fe2000788c0ff */
[----:B------:R-:W-:-:S02]  /*3cf0*/  VIADD R180, R180, UR12 ;  /* 0x0000000cb4b47c36 */ /* 0x000fc40008000000 */
[C---:B------:R-:W-:Y:S02]  /*3d00*/  IMAD.IADD R152, R173.reuse, 0x1, R151 ;  /* 0x00000001ad987824 */ /* 0x040fe400078e0297 */
[----:B------:R-:W-:Y:S02]  /*3d10*/  IMAD.IADD R181, R173, 0x1, R172 ;  /* 0x00000001adb57824 */ /* 0x000fe400078e02ac */
[----:B--2---:R-:W-:Y:S01]  /*3d20*/  @P0 FMUL.FTZ R4, R6, R5 ;  /* 0x0000000506040220 */ /* 0x004fe20000410000 */
[----:B------:R-:W-:Y:S02]  /*3d30*/  IMAD.SHL.U32 R6, R185, 0x2, RZ ;  /* 0x00000002b9067824 */ /* 0x000fe400078e00ff */
[----:B------:R-:W-:Y:S02]  /*3d40*/  IMAD.MOV.U32 R5, RZ, RZ, 0x20 ;  /* 0x00000020ff057424 */ /* 0x000fe400078e00ff */
[----:B------:R-:W-:Y:S01]  /*3d50*/  @P0 R2UR UR14, R4 ;  /* 0x00000000040e02ca */ /* 0x000fe200000e0000 */
[----:B------:R-:W-:Y:S01]  /*3d60*/  IMAD.MOV.U32 R4, RZ, RZ, 0x10 ;  /* 0x00000010ff047424 */ /* 0x000fe200078e00ff */
[----:B------:R-:W-:-:S02]  /*3d70*/  LOP3.LUT R0, R6, 0xe006, R186, 0xc8, !PT ;  /* 0x0000e00606007812 */ /* 0x000fc400078ec8ba */
[----:B------:R-:W-:Y:S02]  /*3d80*/  LOP3.LUT P0, RZ, R185, 0x4, RZ, 0xc0, !PT ;  /* 0x00000004b9ff7812 */ /* 0x000fe4000780c0ff */
[----:B------:R-:W-:Y:S02]  /*3d90*/  LOP3.LUT R2, R2, 0x38, R6, 0xf8, !PT ;  /* 0x0000003802027812 */ /* 0x000fe400078ef806 */
[----:B------:R-:W-:Y:S02]  /*3da0*/  LOP3.LUT R0, R0, 0xc00, R187, 0xf8, !PT ;  /* 0x00000c0000007812 */ /* 0x000fe400078ef8bb */
[----:B------:R-:W-:Y:S02]  /*3db0*/  SEL R4, R4, 0xfffffff0, !P0 ;  /* 0xfffffff004047807 */ /* 0x000fe40004000000 */
[----:B------:R-:W-:Y:S01]  /*3dc0*/  SEL R4, R5, 0xffffffe0, !P5 ;  /* 0xffffffe005047807 */ /* 0x000fe20006800000 */
[----:B------:R-:W-:Y:S01]  /*3dd0*/  @UP1 UMOV UR11, UR14 ;  /* 0x0000000e000b1c82 */ /* 0x000fe20008000000 */
[----:B------:R-:W-:-:S03]  /*3de0*/  LOP3.LUT R0, R0, R2, RZ, 0xfc, !PT ;  /* 0x0000000200007212 */ /* 0x000fc600078efcff */
[----:B------:R-:W-:Y:S04]  /*3df0*/  STL [R1+0x70], R4 ;  /* 0x0000700401007387 */ /* 0x000fe80000100800 */
[----:B------:R2:W-:Y:S02]  /*3e00*/  STL [R1+0x68], R0 ;  /* 0x0000680001007387 */ /* 0x0005e40000100800 */
[----:B--2---:R-:W-:-:S05]  /*3e10*/  LOP3.LUT R0, R7, 0x7200, R187, 0xf8, !PT ;  /* 0x0000720007007812 */ /* 0x004fca00078ef8bb */
[----:B-1-3--:R2:W-:Y:S02]  /*3e20*/  STL [R1+0x64], R0 ;  /* 0x0000640001007387 */ /* 0x00a5e40000100800 */
.L_x_2442:
[----:B------:R-:W0:Y:S01]  /*3e30*/  LDGDEPBAR ;  /* 0x00000000000079af */ /* 0x000e220000000000 */
[C---:B------:R-:W-:Y:S01]  /*3e40*/  IMAD.IADD R144, R182.reuse, 0x1, R173 ;  /* 0x00000001b6907824 */ /* 0x040fe200078e02ad */
[----:B------:R-:W-:Y:S01]  /*3e50*/  PLOP3.LUT P6, PT, PT, PT, UP0, 0x80, 0x8 ;  /* 0x000000000008781c */ /* 0x000fe20003fcf008 */
[----:B--2---:R-:W-:Y:S05]  /*3e60*/  IMAD.IADD R0, R182, 0x1, R153 ;  /* 0x00000001b6007824 */ /* 0x004fea00078e0299 */
[----:B------:R-:W2:Y:S01]  /*3e70*/  LDL R3, [R1+0x60] ;  /* 0x0000600001037983 */ /* 0x000ea20000100800 */
[----:B------:R-:W-:Y:S01]  /*3e80*/  PLOP3.LUT P5, PT, PT, PT, UP0, 0x80, 0x8 ;  /* 0x000000000008781c */ /* 0x000fe20003faf008 */
[----:B------:R-:W-:Y:S01]  /*3e90*/  UISETP.NE.AND UP3, UPT, UR39, URZ, UPT ;  /* 0x000000ff2700728c */ /* 0x000fe2000bf65270 */
[----:B------:R-:W-:Y:S01]  /*3ea0*/  PLOP3.LUT P2, PT, PT, PT, UP0, 0x80, 0x8 ;  /* 0x000000000008781c */ /* 0x000fe20003f4f008 */
[----:B------:R-:W3:Y:S01]  /*3eb0*/  LDL R2, [R1+0x5c] ;  /* 0x00005c0001027983 */ /* 0x000ee20000100800 */
[----:B------:R-:W-:Y:S03]  /*3ec0*/  PLOP3.LUT P1, PT, PT, PT, UP0, 0x80, 0x8 ;  /* 0x000000000008781c */ /* 0x000fe60003f2f008 */
        /* <DEDUP_REMOVED lines=89> */
[----:B------:R-:W1:Y:S01]  /*4460*/  S2R R184, SR_TID.X ;  /* 0x0000000000b87919 */ /* 0x000e620000002100 */
[----:B------:R-:W-:Y:S02]  /*4470*/  PLOP3.LUT P6, PT, PT, PT, UP0, 0x80, 0x8 ;  /* 0x000000000008781c */ /* 0x000fe40003fcf008 */
[----:B------:R-:W-:Y:S08]  /*4480*/  HMMA.16816.F32.BF16 R64, R136, R154, R64 ;  /* 0x0000009a8840723c */ /* 0x000ff00000041840 */
[-C--:B------:R-:W-:Y:S08]  /*4490*/  HMMA.16816.F32.BF16 R4, R156, R160.reuse, R4 ;  /* 0x000000a09c04723c */ /* 0x080ff00000041804 */
[C---:B------:R-:W-:Y:S08]  /*44a0*/  HMMA.16816.F32.BF16 R8, R164.reuse, R160, R8 ;  /* 0x000000a0a408723c */ /* 0x040ff00000041808 */
[-C--:B------:R-:W-:Y:S03]  /*44b0*/  HMMA.16816.F32.BF16 R12, R164, R162.reuse, R12 ;  /* 0x000000a2a40c723c */ /* 0x080fe6000004180c */
[----:B-1----:R-:W-:Y:S05]  /*44c0*/  SHF.R.U32.HI R184, RZ, 0x1, R184 ;  /* 0x00000001ffb87819 */ /* 0x002fea00000116b8 */
[C---:B------:R-:W-:Y:S04]  /*44d0*/  HMMA.16816.F32.BF16 R16, R156.reuse, R162, R16 ;  /* 0x000000a29c10723c */ /* 0x040fe80000041810 */
[----:B------:R-:W-:Y:S02]  /*44e0*/  @P5 LOP3.LUT R0, R0, 0x1c0, R184, 0xf8, !PT ;  /* 0x000001c000005812 */ /* 0x000fe400078ef8b8 */
[----:B------:R-:W-:Y:S02]  /*44f0*/  PLOP3.LUT P5, PT, PT, PT, UP0, 0x80, 0x8 ;  /* 0x000000000008781c */ /* 0x000fe40003faf008 */
        /* <DEDUP_REMOVED lines=39> */
[----:B------:R-:W1:Y:S10]  /*4770*/  MUFU.TANH R194, R11 ;  /* 0x0000000b00c27308 */ /* 0x000e740000002400 */
[----:B------:R-:W3:Y:S01]  /*4780*/  MUFU.TANH R193, R12 ;  /* 0x0000000c00c17308 */ /* 0x000ee20000002400 */
[----:B--2---:R-:W-:Y:S01]  /*4790*/  STL [R1+0x1c], R196 ;  /* 0x00001cc401007387 */ /* 0x004fe20000100800 */
[----:B------:R-:W-:Y:S03]  /*47a0*/  IMAD.U32 R9, RZ, RZ, UR38 ;  /* 0x00000026ff097e24 */ /* 0x000fe6000f8e00ff */
[----:B------:R-:W-:Y:S02]  /*47b0*/  STL [R1+0x38], R195 ;  /* 0x000038c301007387 */ /* 0x000fe40000100800 */
[----:B------:R-:W-:Y:S03]  /*47c0*/  @P2 LEA R9, R9, R0, 0x7 ;  /* 0x0000000009092211 */ /* 0x000fe600078e38ff */
[----:B------:R-:W2:Y:S01]  /*47d0*/  MUFU.TANH R192, R13 ;  /* 0x0000000d00c07308 */ /* 0x000ea20000002400 */
[----:B-1----:R-:W-:Y:S01]  /*47e0*/  STL [R1+0x34], R194 ;  /* 0x000034c201007387 */ /* 0x002fe20000100800 */
[----:B------:R-:W-:Y:S01]  /*47f0*/  FSETP.NEU.FTZ.AND P2, PT, R3, -INF , PT ;  /* 0xff8000000300780b */ /* 0x000fe20003f5d000 */
[C---:B------:R-:W-:Y:S01]  /*4800*/  FMUL.FTZ R3, R2.reuse, 1.4426950216293334961 ;  /* 0x3fb8aa3b02037820 */ /* 0x040fe20000410000 */
[----:B------:R-:W-:Y:S01]  /*4810*/  @P1 VIADD R0, R9, 0x1 ;  /* 0x0000000109001836 */ /* 0x000fe20000000000 */
[----:B------:R-:W-:Y:S02]  /*4820*/  FSETP.NEU.FTZ.AND P1, PT, R2, -INF , PT ;  /* 0xff8000000200780b */ /* 0x000fe40003f3d000 */
[----:B------:R-:W-:Y:S03]  /*4830*/  FSEL R8, R8, RZ, P2 ;  /* 0x000000ff08087208 */ /* 0x000fe60001000000 */
[----:B------:R-:W1:Y:S01]  /*4840*/  MUFU.TANH R191, R14 ;  /* 0x0000000e00bf7308 */ /* 0x000e620000002400 */
[----:B---3--:R-:W-:Y:S01]  /*4850*/  STL [R1+0x18], R193 ;  /* 0x000018c101007387 */ /* 0x008fe20000100800 */
[----:B------:R-:W-:Y:S02]  /*4860*/  FSEL R3, R3, RZ, P1 ;  /* 0x000000ff03037208 */ /* 0x000fe40000800000 */
[----:B------:R-:W-:Y:S01]  /*4870*/  @P6 ISETP.GE.AND P6, PT, R0, UR33, PT ;  /* 0x0000002100006c0c */ /* 0x000fe2000bfc6270 */
[C---:B------:R-:W-:Y:S01]  /*4880*/  VIADD R0, R188.reuse, 0xffffffd9 ;  /* 0xffffffd9bc007836 */ /* 0x040fe20000000000 */
[----:B------:R-:W-:Y:S04]  /*4890*/  @P5 ISETP.GE.AND P5, PT, R9, UR33, PT ;  /* 0x0000002109005c0c */ /* 0x000fe8000bfa6270 */
[----:B------:R-:W3:Y:S01]  /*48a0*/  MUFU.TANH R190, R15 ;  /* 0x0000000f00be7308 */ /* 0x000ee20000002400 */
[----:B--2---:R-:W-:Y:S01]  /*48b0*/  STL [R1+0xc], R192 ;  /* 0x00000cc001007387 */ /* 0x004fe20000100800 */
[----:B------:R-:W-:Y:S02]  /*48c0*/  IABS R2, R0 ;  /* 0x0000000000027213 */ /* 0x000fe40000000000 */
[----:B------:R-:W-:Y:S02]  /*48d0*/  PLOP3.LUT P1, PT, PT, PT, UP0, 0x80, 0x8 ;  /* 0x000000000008781c */ /* 0x000fe40003f2f008 */
[----:B------:R-:W-:Y:S04]  /*48e0*/  PLOP3.LUT P2, PT, PT, PT, UP0, 0x80, 0x8 ;  /* 0x000000000008781c */ /* 0x000fe80003f4f008 */
[----:B------:R-:W2:Y:S01]  /*48f0*/  MUFU.TANH R186, R6 ;  /* 0x0000000600ba7308 */ /* 0x000ea20000002400 */
[----:B-1----:R-:W-:Y:S09]  /*4900*/  STL [R1+0x30], R191 ;  /* 0x000030bf01007387 */ /* 0x002ff20000100800 */
[----:B------:R1:W4:Y:S01]  /*4910*/  MUFU.TANH R185, R7 ;  /* 0x0000000700b97308 */ /* 0x0003220000002400 */
[----:B---3--:R-:W-:Y:S01]  /*4920*/  STL [R1+0x2c], R190 ;  /* 0x00002cbe01007387 */ /* 0x008fe20000100800 */
[----:B------:R-:W-:Y:S01]  /*4930*/  I2FP.F32.S32 R15, R2 ;  /* 0x00000002000f7245 */ /* 0x000fe20000201400 */
[C---:B------:R-:W-:Y:S02]  /*4940*/  VIADD R2, R188.reuse, 0xffffffe0 ;  /* 0xffffffe0bc027836 */ /* 0x040fe40000000000 */
[----:B------:R-:W3:Y:S05]  /*4950*/  LDL R11, [R1+0x58] ;  /* 0x00005800010b7983 */ /* 0x000eea0000100800 */
[----:B------:R2:W-:Y:S01]  /*4960*/  MUFU.TANH R90, R17 ;  /* 0x00000011005a7308 */ /* 0x0005e20000002400 */
[----:B------:R-:W3:Y:S01]  /*4970*/  LDL R10, [R1+0x54] ;  /* 0x00005400010a7983 */ /* 0x000ee20000100800 */
[----:B------:R-:W-:Y:S08]  /*4980*/  IABS R2, R2 ;  /* 0x0000000200027213 */ /* 0x000ff00000000000 */
[----:B------:R-:W-:Y:S01]  /*4990*/  MUFU.TANH R91, R16 ;  /* 0x00000010005b7308 */ /* 0x000fe20000002400 */
[----:B-1----:R-:W1:Y:S09]  /*49a0*/  LDSM.16.M88.4 R4, [R181+0xc800] ;  /* 0x00c80000b504783b */ /* 0x002e720000000200 */
[----:B------:R-:W-:Y:S10]  /*49b0*/  MUFU.TANH R238, R19 ;  /* 0x0000001300ee7308 */ /* 0x000ff40000002400 */
[----:B------:R-:W-:Y:S01]  /*49c0*/  MUFU.TANH R239, R18 ;  /* 0x0000001200ef7308 */ /* 0x000fe20000002400 */
[-C--:B-1----:R-:W-:Y:S08]  /*49d0*/  HMMA.16816.F32.BF16 R20, R148, R4.reuse, R20 ;  /* 0x000000049414723c */ /* 0x082ff00000041814 */
[C---:B------:R-:W-:Y:S04]  /*49e0*/  HMMA.16816.F32.BF16 R24, R132.reuse, R4, R24 ;  /* 0x000000048418723c */ /* 0x040fe80000041818 */
[C---:B------:R-:W-:Y:S04]  /*49f0*/  IADD3 R4, PT, PT, R188.reuse, -0x28, RZ ;  /* 0xffffffd8bc047810 */ /* 0x040fe80007ffe0ff */
[----:B------:R-:W-:Y:S01]  /*4a00*/  IABS R0, R4 ;  /* 0x0000000400007213 */ /* 0x000fe20000000000 */
[----:B------:R-:W-:Y:S01]  /*4a10*/  VIADD R4, R188, 0xffffffe1 ;  /* 0xffffffe1bc047836 */ /* 0x000fe20000000000 */
[-C--:B------:R-:W-:Y:S03]  /*4a20*/  HMMA.16816.F32.BF16 R28, R132, R6.reuse, R28 ;  /* 0x00000006841c723c */ /* 0x080fe6000004181c */
[----:B--2---:R-:W-:Y:S01]  /*4a30*/  I2FP.F32.S32 R17, R0 ;  /* 0x0000000000117245 */ /* 0x004fe20000201400 */
[----:B------:R-:W-:Y:S01]  /*4a40*/  FFMA.FTZ R0, R15, -UR11, R97 ;  /* 0x8000000b0f007c23 */ /* 0x000fe20008010061 */
[----:B------:R-:W-:Y:S01]  /*4a50*/  FMUL.FTZ R22, R22, UR10 ;  /* 0x0000000a16167c20 */ /* 0x000fe20008410000 */
[----:B------:R-:W-:Y:S01]  /*4a60*/  FMUL.FTZ R21, R21, UR10 ;  /* 0x0000000a15157c20 */ /* 0x000fe20008410000 */
[----:B------:R-:W-:Y:S01]  /*4a70*/  IABS R4, R4 ;  /* 0x0000000400047213 */ /* 0x000fe20000000000 */
[C---:B------:R-:W-:Y:S01]  /*4a80*/  HMMA.16816.F32.BF16 R32, R148.reuse, R6, R32 ;  /* 0x000000069420723c */ /* 0x040fe20000041820 */
[----:B------:R1:W-:Y:S03]  /*4a90*/  MUFU.TANH R234, R22 ;  /* 0x0000001600ea7308 */ /* 0x0003e60000002400 */
[----:B------:R-:W-:Y:S01]  /*4aa0*/  @P2 FSEL R0, R0, -INF , !P5 ;  /* 0xff80000000002808 */ /* 0x000fe20006800000 */
[----:B------:R-:W-:Y:S01]  /*4ab0*/  FMUL.FTZ R25, R25, UR10 ;  /* 0x0000000a19197c20 */ /* 0x000fe20008410000 */
[----:B------:R-:W-:Y:S01]  /*4ac0*/  MOV R5, R4 ;  /* 0x0000000400057202 */ /* 0x000fe20000000f00 */
[----:B------:R-:W-:Y:S01]  /*4ad0*/  FFMA.FTZ R4, R17, -UR11, R96 ;  /* 0x8000000b11047c23 */ /* 0x000fe20008010060 */
[----:B------:R-:W-:Y:S03]  /*4ae0*/  FMUL.FTZ R23, R23, UR10 ;  /* 0x0000000a17177c20 */ /* 0x000fe60008410000 */
[----:B------:R2:W-:Y:S01]  /*4af0*/  MUFU.TANH R88, R21 ;  /* 0x0000001500587308 */ /* 0x0005e20000002400 */
[--C-:B------:R-:W-:Y:S01]  /*4b00*/  FFMA.FTZ R0, R0, UR9, -R8.reuse ;  /* 0x0000000900007c23 */ /* 0x100fe20008010808 */
[----:B------:R-:W-:Y:S01]  /*4b10*/  FMUL.FTZ R20, R20, UR10 ;  /* 0x0000000a14147c20 */ /* 0x000fe20008410000 */
[----:B------:R-:W-:Y:S01]  /*4b20*/  FMUL.FTZ R24, R24, UR10 ;  /* 0x0000000a18187c20 */ /* 0x000fe20008410000 */
[----:B------:R-:W-:Y:S01]  /*4b30*/  FMUL.FTZ R26, R26, UR10 ;  /* 0x0000000a1a1a7c20 */ /* 0x000fe20008410000 */
[----:B------:R-:W-:Y:S01]  /*4b40*/  FMUL.FTZ R27, R27, UR10 ;  /* 0x0000000a1b1b7c20 */ /* 0x000fe20008410000 */
[----:B------:R-:W-:Y:S01]  /*4b50*/  FMUL.FTZ R30, R30, UR10 ;  /* 0x0000000a1e1e7c20 */ /* 0x000fe20008410000 */
[----:B------:R-:W-:Y:S03]  /*4b60*/  FMUL.FTZ R31, R31, UR10 ;  /* 0x0000000a1f1f7c20 */ /* 0x000fe60008410000 */
[----:B------:R4:W-:Y:S01]  /*4b70*/  MUFU.EX2 R68, R0 ;  /* 0x0000000000447308 */ /* 0x0009e20000000800 */
[----:B------:R-:W-:Y:S01]  /*4b80*/  @P1 FSEL R4, R4, -INF , !P6 ;  /* 0xff80000004041808 */ /* 0x000fe20007000000 */
[----:B------:R-:W-:Y:S01]  /*4b90*/  FMUL.FTZ R32, R32, UR10 ;  /* 0x0000000a20207c20 */ /* 0x000fe20008410000 */
[----:B------:R-:W-:Y:S01]  /*4ba0*/  PLOP3.LUT P1, PT, PT, PT, UP0, 0x80, 0x8 ;  /* 0x000000000008781c */ /* 0x000fe20003f2f008 */
[----:B------:R-:W-:Y:S01]  /*4bb0*/  FMUL.FTZ R33, R33, UR10 ;  /* 0x0000000a21217c20 */ /* 0x000fe20008410000 */
[----:B-1----:R-:W-:Y:S01]  /*4bc0*/  I2FP.F32.S32 R22, R2 ;  /* 0x0000000200167245 */ /* 0x002fe20000201400 */
[----:B------:R-:W-:Y:S01]  /*4bd0*/  FFMA.FTZ R4, R4, UR9, -R8 ;  /* 0x0000000904047c23 */ /* 0x000fe20008010808 */
[----:B------:R-:W-:Y:S03]  /*4be0*/  PLOP3.LUT P2, PT, PT, PT, UP0, 0x80, 0x8 ;  /* 0x000000000008781c */ /* 0x000fe60003f4f008 */
[----:B------:R-:W-:Y:S01]  /*4bf0*/  MUFU.TANH R248, R25 ;  /* 0x0000001900f87308 */ /* 0x000fe20000002400 */
[----:B--2---:R-:W-:Y:S01]  /*4c00*/  I2FP.F32.S32 R21, R5 ;  /* 0x0000000500157245 */ /* 0x004fe20000201400 */
[----:B------:R-:W-:Y:S01]  /*4c10*/  FMUL.FTZ R35, R35, UR10 ;  /* 0x0000000a23237c20 */ /* 0x000fe20008410000 */
[----:B------:R-:W-:Y:S01]  /*4c20*/  FMUL.FTZ R34, R34, UR10 ;  /* 0x0000000a22227c20 */ /* 0x000fe20008410000 */
[----:B------:R-:W-:Y:S01]  /*4c30*/  FMUL.FTZ R29, R29, UR10 ;  /* 0x0000000a1d1d7c20 */ /* 0x000fe20008410000 */
[----:B------:R-:W-:Y:S01]  /*4c40*/  FMUL.FTZ R28, R28, UR10 ;  /* 0x0000000a1c1c7c20 */ /* 0x000fe20008410000 */
[----:B------:R-:W-:Y:S04]  /*4c50*/  FFMA.FTZ R2, R21, -UR11, R186 ;  /* 0x8000000b15027c23 */ /* 0x000fe800080100ba */
[----:B------:R1:W-:Y:S01]  /*4c60*/  MUFU.EX2 R98, R4 ;  /* 0x0000000400627308 */ /* 0x0003e20000000800 */
[----:B----4-:R-:W-:Y:S01]  /*4c70*/  FFMA.FTZ R0, R22, -UR11, R185 ;  /* 0x8000000b16007c23 */ /* 0x010fe200080100b9 */
[----:B------:R-:W-:Y:S04]  /*4c80*/  @P2 FSEL R2, R2, -INF , !P5 ;  /* 0xff80000002022808 */ /* 0x000fe80006800000 */
[----:B------:R-:W-:Y:S04]  /*4c90*/  @P1 FSEL R0, R0, -INF , !P6 ;  /* 0xff80000000001808 */ /* 0x000fe80007000000 */
[----:B------:R-:W-:Y:S01]  /*4ca0*/  MUFU.TANH R232, R23 ;  /* 0x0000001700e87308 */ /* 0x000fe20000002400 */
[--C-:B------:R-:W-:Y:S01]  /*4cb0*/  FFMA.FTZ R2, R2, UR9, -R3.reuse ;  /* 0x0000000902027c23 */ /* 0x100fe20008010803 */
[----:B------:R-:W-:Y:S08]  /*4cc0*/  FFMA.FTZ R0, R0, UR9, -R3 ;  /* 0x0000000900007c23 */ /* 0x000ff00008010803 */
[----:B------:R2:W-:Y:S01]  /*4cd0*/  MUFU.EX2 R184, R0 ;  /* 0x0000000000b87308 */ /* 0x0005e20000000800 */
[C---:B-1----:R-:W-:Y:S05]  /*4ce0*/  VIADD R4, R188.reuse, 0x18 ;  /* 0x00000018bc047836 */ /* 0x042fea0000000000 */
[----:B------:R-:W-:Y:S04]  /*4cf0*/  IABS R12, R4 ;  /* 0x00000004000c7213 */ /* 0x000fe80000000000 */
[----:B------:R-:W-:Y:S01]  /*4d00*/  MUFU.EX2 R187, R2 ;  /* 0x0000000200bb7308 */ /* 0x000fe20000000800 */
[----:B------:R-:W-:Y:S09]  /*4d10*/  I2FP.F32.S32 R12, R12 ;  /* 0x0000000c000c7245 */ /* 0x000ff20000201400 */
[----:B------:R-:W-:Y:S01]  /*4d20*/  MUFU.TANH R89, R20 ;  /* 0x0000001400597308 */ /* 0x000fe20000002400 */
[----:B--2---:R-:W-:Y:S05]  /*4d30*/  VIADD R0, R188, 0x19 ;  /* 0x00000019bc007836 */ /* 0x004fea0000000000 */
[----:B------:R-:W-:Y:S04]  /*4d40*/  IABS R0, R0 ;  /* 0x0000000000007213 */ /* 0x000fe80000000000 */
[----:B------:R-:W-:Y:S10]  /*4d50*/  MUFU.TANH R249, R24 ;  /* 0x0000001800f97308 */ /* 0x000ff40000002400 */
[----:B------:R-:W1:Y:S10]  /*4d60*/  MUFU.TANH R26, R26 ;  /* 0x0000001a001a7308 */ /* 0x000e740000002400 */
[----:B------:R-:W2:Y:S10]  /*4d70*/  MUFU.TANH R24, R27 ;  /* 0x0000001b00187308 */ /* 0x000eb40000002400 */
[----:B------:R-:W-:Y:S01]  /*4d80*/  MUFU.TANH R244, R29 ;  /* 0x0000001d00f47308 */ /* 0x000fe20000002400 */
[----:B-1----:R-:W-:Y:S09]  /*4d90*/  STL [R1+0x28], R26 ;  /* 0x0000281a01007387 */ /* 0x002ff20000100800 */
[----:B------:R-:W-:Y:S01]  /*4da0*/  MUFU.TANH R23, R30 ;  /* 0x0000001e00177308 */ /* 0x000fe20000002400 */
[----:B--2---:R-:W-:Y:S09]  /*4db0*/  STL [R1+0x24], R24 ;  /* 0x0000241801007387 */ /* 0x004ff20000100800 */
[----:B------:R-:W-:Y:S10]  /*4dc0*/  MUFU.TANH R245, R28 ;  /* 0x0000001c00f57308 */ /* 0x000ff40000002400 */
[----:B------:R-:W-:Y:S10]  /*4dd0*/  MUFU.TANH R20, R31 ;  /* 0x0000001f00147308 */ /* 0x000ff40000002400 */
[----:B------:R-:W-:Y:S10]  /*4de0*/  MUFU.TANH R85, R32 ;  /* 0x0000002000557308 */ /* 0x000ff40000002400 */
[----:B------:R-:W-:Y:S10]  /*4df0*/  MUFU.TANH R84, R33 ;  /* 0x0000002100547308 */ /* 0x000ff40000002400 */
[----:B------:R-:W-:Y:S10]  /*4e00*/  MUFU.TANH R220, R35 ;  /* 0x0000002300dc7308 */ /* 0x000ff40000002400 */
[----:B------:R-:W-:Y:S01]  /*4e10*/  MUFU.TANH R221, R34 ;  /* 0x0000002200dd7308 */ /* 0x000fe20000002400 */
[C---:B---3--:R-:W-:Y:S01]  /*4e20*/  FMUL.FTZ R2, R11.reuse, 1.4426950216293334961 ;  /* 0x3fb8aa3b0b027820 */ /* 0x048fe20000410000 */
[----:B------:R-:W-:Y:S02]  /*4e30*/  FSETP.NEU.FTZ.AND P2, PT, R11, -INF , PT ;  /* 0xff8000000b00780b */ /* 0x000fe40003f5d000 */
[----:B------:R-:W-:Y:S01]  /*4e40*/  MOV R11, R0 ;  /* 0x00000000000b7202 */ /* 0x000fe20000000f00 */
[----:B------:R-:W-:Y:S01]  /*4e50*/  FMUL.FTZ R5, R10, 1.4426950216293334961 ;  /* 0x3fb8aa3b0a057820 */ /* 0x000fe20000410000 */
[----:B------:R-:W-:Y:S02]  /*4e60*/  FSEL R2, R2, RZ, P2 ;  /* 0x000000ff02027208 */ /* 0x000fe40001000000 */
[----:B------:R-:W-:Y:S02]  /*4e70*/  PLOP3.LUT P2, PT, PT, PT, UP0, 0x80, 0x8 ;  /* 0x000000000008781c */ /* 0x000fe40003f4f008 */
[----:B------:R-:W-:Y:S02]  /*4e80*/  I2FP.F32.S32 R11, R11 ;  /* 0x0000000b000b7245 */ /* 0x000fe40000201400 */
[----:B------:R-:W-:Y:S01]  /*4e90*/  FSETP.NEU.FTZ.AND P1, PT, R10, -INF , PT ;  /* 0xff8000000a00780b */ /* 0x000fe20003f3d000 */
[C---:B------:R-:W-:Y:S02]  /*4ea0*/  VIADD R10, R188.reuse, 0x20 ;  /* 0x00000020bc0a7836 */ /* 0x040fe40000000000 */
[----:B------:R-:W-:Y:S01]  /*4eb0*/  FFMA.FTZ R4, R11, -UR11, R197 ;  /* 0x8000000b0b047c23 */ /* 0x000fe200080100c5 */
[----:B------:R-:W-:Y:S01]  /*4ec0*/  FSEL R0, R5, RZ, P1 ;  /* 0x000000ff05007208 */ /* 0x000fe20000800000 */
[----:B------:R-:W-:Y:S01]  /*4ed0*/  VIADD R5, R188, 0x21 ;  /* 0x00000021bc057836 */ /* 0x000fe20000000000 */
[----:B------:R-:W-:Y:S03]  /*4ee0*/  PLOP3.LUT P1, PT, PT, PT, UP0, 0x80, 0x8 ;  /* 0x000000000008781c */ /* 0x000fe60003f2f008 */
[----:B------:R-:W-:Y:S02]  /*4ef0*/  @P2 FSEL R4, R4, -INF , !P5 ;  /* 0xff80000004042808 */ /* 0x000fe40006800000 */
[----:B------:R-:W-:Y:S02]  /*4f00*/  IABS R13, R5 ;  /* 0x00000005000d7213 */ /* 0x000fe40000000000 */
[----:B------:R-:W-:Y:S01]  /*4f10*/  IABS R5, R10 ;  /* 0x0000000a00057213 */ /* 0x000fe20000000000 */
[----:B------:R-:W-:Y:S01]  /*4f20*/  FFMA.FTZ R4, R4, UR9, -R2 ;  /* 0x0000000904047c23 */ /* 0x000fe20008010802 */
[----:B------:R-:W-:Y:S01]  /*4f30*/  FFMA.FTZ R10, R12, -UR11, R196 ;  /* 0x8000000b0c0a7c23 */ /* 0x000fe200080100c4 */
[----:B------:R-:W-:Y:S02]  /*4f40*/  I2FP.F32.S32 R14, R13 ;  /* 0x0000000d000e7245 */ /* 0x000fe40000201400 */
[----:B------:R1:W-:Y:S01]  /*4f50*/  MUFU.EX2 R243, R4 ;  /* 0x0000000400f37308 */ /* 0x0003e20000000800 */
[----:B------:R-:W-:Y:S02]  /*4f60*/  PLOP3.LUT P2, PT, PT, PT, UP0, 0x80, 0x8 ;  /* 0x000000000008781c */ /* 0x000fe40003f4f008 */
[----:B------:R-:W-:Y:S02]  /*4f70*/  @P1 FSEL R10, R10, -INF , !P6 ;  /* 0xff8000000a0a1808 */ /* 0x000fe40007000000 */
[----:B------:R-:W-:Y:S02]  /*4f80*/  PLOP3.LUT P1, PT, PT, PT, UP0, 0x80, 0x8 ;  /* 0x000000000008781c */ /* 0x000fe40003f2f008 */
[----:B------:R-:W-:Y:S01]  /*4f90*/  I2FP.F32.S32 R13, R5 ;  /* 0x00000005000d7245 */ /* 0x000fe20000201400 */
[----:B------:R-:W-:Y:S01]  /*4fa0*/  FFMA.FTZ R5, R14, -UR11, R195 ;  /* 0x8000000b0e057c23 */ /* 0x000fe200080100c3 */
[----:B------:R-:W-:Y:S04]  /*4fb0*/  FFMA.FTZ R10, R10, UR9, -R2 ;  /* 0x000000090a0a7c23 */ /* 0x000fe80008010802 */
[----:B------:R2:W-:Y:S01]  /*4fc0*/  MUFU.EX2 R241, R10 ;  /* 0x0000000a00f17308 */ /* 0x0005e20000000800 */
[----:B------:R-:W-:Y:S02]  /*4fd0*/  @P2 FSEL R5, R5, -INF , !P5 ;  /* 0xff80000005052808 */ /* 0x000fe40006800000 */
[----:B------:R-:W-:Y:S01]  /*4fe0*/  PLOP3.LUT P2, PT, PT, PT, UP0, 0x80, 0x8 ;  /* 0x000000000008781c */ /* 0x000fe20003f4f008 */
[----:B-1----:R-:W-:Y:S01]  /*4ff0*/  FFMA.FTZ R4, R13, -UR11, R194 ;  /* 0x8000000b0d047c23 */ /* 0x002fe200080100c2 */
[----:B------:R-:W-:Y:S01]  /*5000*/  PLOP3.LUT P5, PT, PT, PT, UP0, 0x80, 0x8 ;  /* 0x000000000008781c */ /* 0x000fe20003faf008 */
[--C-:B------:R-:W-:Y:S03]  /*5010*/  FFMA.FTZ R5, R5, UR9, -R0.reuse ;  /* 0x0000000905057c23 */ /* 0x100fe60008010800 */
[----:B------:R-:W-:Y:S01]  /*5020*/  @P1 FSEL R4, R4, -INF , !P6 ;  /* 0xff80000004041808 */ /* 0x000fe20007000000 */
[----:B------:R1:W3:Y:S01]  /*5030*/  MUFU.EX2 R25, R5 ;  /* 0x0000000500197308 */ /* 0x0002e20000000800 */
[----:B------:R-:W-:Y:S02]  /*5040*/  PLOP3.LUT P1, PT, PT, PT, UP0, 0x80, 0x8 ;  /* 0x000000000008781c */ /* 0x000fe40003f2f008 */
[----:B------:R-:W-:Y:S01]  /*5050*/  PLOP3.LUT P6, PT, PT, PT, UP0, 0x80, 0x8 ;  /* 0x000000000008781c */ /* 0x000fe20003fcf008 */
[----:B------:R-:W-:Y:S02]  /*5060*/  FFMA.FTZ R4, R4, UR9, -R0 ;  /* 0x0000000904047c23 */ /* 0x000fe40008010800 */
[C---:B--2---:R-:W-:Y:S04]  /*5070*/  @P2 VIADD R10, R9.reuse, 0x8 ;  /* 0x00000008090a2836 */ /* 0x044fe80000000000 */
[----:B------:R2:W-:Y:S01]  /*5080*/  MUFU.EX2 R252, R4 ;  /* 0x0000000400fc7308 */ /* 0x0005e20000000800 */
[----:B------:R-:W-:Y:S02]  /*5090*/  PLOP3.LUT P2, PT, PT, PT, UP0, 0x80, 0x8 ;  /* 0x000000000008781c */ /* 0x000fe40003f4f008 */
[----:B------:R-:W-:Y:S02]  /*50a0*/  @P5 ISETP.GE.AND P5, PT, R10, UR33, PT ;  /* 0x000000210a005c0c */ /* 0x000fe4000bfa6270 */
[C---:B-1----:R-:W-:Y:S01]  /*50b0*/  IADD3 R5, PT, PT, R188.reuse, 0x11, RZ ;  /* 0x00000011bc057810 */ /* 0x042fe20007ffe0ff */
[----:B---3--:R-:W-:Y:S03]  /*50c0*/  STL [R1+0x8], R25 ;  /* 0x0000081901007387 */ /* 0x008fe60000100800 */
[----:B------:R-:W-:Y:S01]  /*50d0*/  IABS R5, R5 ;  /* 0x0000000500057213 */ /* 0x000fe20000000000 */
[----:B------:R-:W-:Y:S01]  /*50e0*/  STL [R1+0x14], R23 ;  /* 0x0000141701007387 */ /* 0x000fe20000100800 */
[----:B--2---:R-:W-:Y:S02]  /*50f0*/  VIADD R4, R188, 0x10 ;  /* 0x00000010bc047836 */ /* 0x004fe40000000000 */
[----:B------:R-:W-:Y:S01]  /*5100*/  I2FP.F32.S32 R16, R5 ;  /* 0x0000000500107245 */ /* 0x000fe20000201400 */
[----:B------:R-:W-:Y:S01]  /*5110*/  STL [R1+0x10], R20 ;  /* 0x0000101401007387 */ /* 0x000fe20000100800 */
[----:B------:R-:W-:Y:S02]  /*5120*/  @P1 IADD3 R5, PT, PT, R9, 0x9, RZ ;  /* 0x0000000909051810 */ /* 0x000fe40007ffe0ff */
[----:B------:R-:W-:Y:S02]  /*5130*/  IABS R4, R4 ;  /* 0x0000000400047213 */ /* 0x000fe40000000000 */
[----:B------:R-:W-:Y:S02]  /*5140*/  PLOP3.LUT P1, PT, PT, PT, UP0, 0x80, 0x8 ;  /* 0x000000000008781c */ /* 0x000fe40003f2f008 */
[----:B------:R-:W-:Y:S01]  /*5150*/  I2FP.F32.S32 R19, R4 ;  /* 0x0000000400137245 */ /* 0x000fe20000201400 */
[----:B------:R-:W-:Y:S01]  /*5160*/  FFMA.FTZ R4, R16, -UR11, R193 ;  /* 0x8000000b10047c23 */ /* 0x000fe200080100c1 */
[----:B------:R-:W-:Y:S01]  /*5170*/  @P6 ISETP.GE.AND P6, PT, R5, UR33, PT ;  /* 0x0000002105006c0c */ /* 0x000fe2000bfc6270 */
[----:B------:R-:W-:Y:S01]  /*5180*/  FFMA.FTZ R5, R11, -UR11, R191 ;  /* 0x8000000b0b057c23 */ /* 0x000fe200080100bf */
[----:B------:R-:W-:Y:S02]  /*5190*/  VIADD R11, R188, 0xffffffd0 ;  /* 0xffffffd0bc0b7836 */ /* 0x000fe40000000000 */
[----:B------:R-:W-:Y:S01]  /*51a0*/  FFMA.FTZ R10, R19, -UR11, R192 ;  /* 0x8000000b130a7c23 */ /* 0x000fe200080100c0 */
[----:B------:R-:W-:Y:S02]  /*51b0*/  @P2 FSEL R4, R4, -INF , !P5 ;  /* 0xff80000004042808 */ /* 0x000fe40006800000 */
[----:B------:R-:W-:Y:S02]  /*51c0*/  PLOP3.LUT P2, PT, PT, PT, UP0, 0x80, 0x8 ;  /* 0x000000000008781c */ /* 0x000fe40003f4f008 */
[----:B------:R-:W-:Y:S01]  /*51d0*/  @P1 FSEL R10, R10, -INF , !P6 ;  /* 0xff8000000a0a1808 */ /* 0x000fe20007000000 */
[--C-:B------:R-:W-:Y:S01]  /*51e0*/  FFMA.FTZ R4, R4, UR9, -R2.reuse ;  /* 0x0000000904047c23 */ /* 0x100fe20008010802 */
[----:B------:R-:W-:Y:S03]  /*51f0*/  PLOP3.LUT P1, PT, PT, PT, UP0, 0x80, 0x8 ;  /* 0x000000000008781c */ /* 0x000fe60003f2f008 */
[----:B------:R1:W-:Y:S01]  /*5200*/  MUFU.EX2 R235, R4 ;  /* 0x0000000400eb7308 */ /* 0x0003e20000000800 */
[----:B------:R-:W-:Y:S05]  /*5210*/  FFMA.FTZ R10, R10, UR9, -R2 ;  /* 0x000000090a0a7c23 */ /* 0x000fea0008010802 */
[----:B------:R-:W-:Y:S02]  /*5220*/  @P2 FSEL R5, R5, -INF , !P5 ;  /* 0xff80000005052808 */ /* 0x000fe40006800000 */
[----:B------:R-:W-:Y:S02]  /*5230*/  PLOP3.LUT P2, PT, PT, PT, UP0, 0x80, 0x8 ;  /* 0x000000000008781c */ /* 0x000fe40003f4f008 */
[----:B------:R2:W-:Y:S01]  /*5240*/  MUFU.EX2 R233, R10 ;  /* 0x0000000a00e97308 */ /* 0x0005e20000000800 */
[----:B------:R-:W-:Y:S09]  /*5250*/  FFMA.FTZ R5, R5, UR9, -R0 ;  /* 0x0000000905057c23 */ /* 0x000ff20008010800 */
[----:B------:R-:W-:Y:S01]  /*5260*/  MUFU.EX2 R251, R5 ;  /* 0x0000000500fb7308 */ /* 0x000fe20000000800 */
[----:B-1----:R-:W-:Y:S01]  /*5270*/  FFMA.FTZ R4, R12, -UR11, R190 ;  /* 0x8000000b0c047c23 */ /* 0x002fe200080100be */
[----:B------:R-:W-:Y:S04]  /*5280*/  FFMA.FTZ R12, R15, -UR11, R239 ;  /* 0x8000000b0f0c7c23 */ /* 0x000fe800080100ef */
[----:B------:R-:W-:Y:S02]  /*5290*/  @P1 FSEL R4, R4, -INF , !P6 ;  /* 0xff80000004041808 */ /* 0x000fe40007000000 */
[----:B------:R-:W-:Y:S01]  /*52a0*/  PLOP3.LUT P1, PT, PT, PT, UP0, 0x80, 0x8 ;  /* 0x000000000008781c */ /* 0x000fe20003f2f008 */
[----:B--2---:R-:W-:Y:S02]  /*52b0*/  VIADD R10, R188, 0xffffffd1 ;  /* 0xffffffd1bc0a7836 */ /* 0x004fe40000000000 */
[----:B------:R-:W-:Y:S03]  /*52c0*/  FFMA.FTZ R4, R4, UR9, -R0 ;  /* 0x0000000904047c23 */ /* 0x000fe60008010800 */
[----:B------:R-:W-:Y:S01]  /*52d0*/  IABS R10, R10 ;  /* 0x0000000a000a7213 */ /* 0x000fe20000000000 */
[----:B------:R1:W-:Y:S03]  /*52e0*/  MUFU.EX2 R250, R4 ;  /* 0x0000000400fa7308 */ /* 0x0003e60000000800 */
[----:B------:R-:W-:Y:S02]  /*52f0*/  MOV R13, R10 ;  /* 0x0000000a000d7202 */ /* 0x000fe40000000f00 */
[----:B------:R-:W-:Y:S02]  /*5300*/  IABS R10, R11 ;  /* 0x0000000b000a7213 */ /* 0x000fe40000000000 */
[----:B------:R-:W-:Y:S03]  /*5310*/  I2FP.F32.S32 R13, R13 ;  /* 0x0000000d000d7245 */ /* 0x000fe60000201400 */
[----:B------:R-:W-:Y:S02]  /*5320*/  IMAD.MOV.U32 R14, RZ, RZ, R10 ;  /* 0x000000ffff0e7224 */ /* 0x000fe400078e000a */
[----:B------:R-:W-:Y:S03]  /*5330*/  FFMA.FTZ R10, R13, -UR11, R91 ;  /* 0x8000000b0d0a7c23 */ /* 0x000fe6000801005b */
[----:B------:R-:W-:Y:S02]  /*5340*/  I2FP.F32.S32 R14, R14 ;  /* 0x0000000e000e7245 */ /* 0x000fe40000201400 */
[----:B------:R-:W-:Y:S01]  /*5350*/  @P2 FSEL R10, R10, -INF , !P5 ;  /* 0xff8000000a0a2808 */ /* 0x000fe20006800000 */
[----:B-1----:R-:W1:Y:S01]  /*5360*/  LDSM.16.M88.4 R4, [R181+0xd000] ;  /* 0x00d00000b504783b */ /* 0x002e620000000200 */
[----:B------:R-:W-:Y:S01]  /*5370*/  PLOP3.LUT P2, PT, PT, PT, UP0, 0x80, 0x8 ;  /* 0x000000000008781c */ /* 0x000fe20003f4f008 */
[----:B------:R-:W-:Y:S02]  /*5380*/  FFMA.FTZ R11, R14, -UR11, R90 ;  /* 0x8000000b0e0b7c23 */ /* 0x000fe4000801005a */
[--C-:B------:R-:W-:Y:S03]  /*5390*/  FFMA.FTZ R10, R10, UR9, -R8.reuse ;  /* 0x000000090a0a7c23 */ /* 0x100fe60008010808 */
[----:B------:R-:W-:Y:S01]  /*53a0*/  @P1 FSEL R11, R11, -INF , !P6 ;  /* 0xff8000000b0b1808 */ /* 0x000fe20007000000 */
[----:B------:R2:W-:Y:S01]  /*53b0*/  MUFU.EX2 R95, R10 ;  /* 0x0000000a005f7308 */ /* 0x0005e20000000800 */
[----:B------:R-:W-:Y:S03]  /*53c0*/  PLOP3.LUT P1, PT, PT, PT, UP0, 0x80, 0x8 ;  /* 0x000000000008781c */ /* 0x000fe60003f2f008 */
[----:B------:R-:W-:Y:S02]  /*53d0*/  FFMA.FTZ R11, R11, UR9, -R8 ;  /* 0x000000090b0b7c23 */ /* 0x000fe40008010808 */
[----:B------:R-:W-:Y:S04]  /*53e0*/  @P2 FSEL R12, R12, -INF , !P5 ;  /* 0xff8000000c0c2808 */ /* 0x000fe80006800000 */
[----:B------:R-:W-:Y:S01]  /*53f0*/  MUFU.EX2 R94, R11 ;  /* 0x0000000b005e7308 */ /* 0x000fe20000000800 */
[----:B------:R-:W-:Y:S01]  /*5400*/  PLOP3.LUT P2, PT, PT, PT, UP0, 0x80, 0x8 ;  /* 0x000000000008781c */ /* 0x000fe20003f4f008 */
[--C-:B------:R-:W-:Y:S01]  /*5410*/  FFMA.FTZ R12, R12, UR9, -R3.reuse ;  /* 0x000000090c0c7c23 */ /* 0x100fe20008010803 */
[----:B------:R-:W-:Y:S07]  /*5420*/  PLOP3.LUT P5, PT, PT, PT, UP0, 0x80, 0x8 ;  /* 0x000000000008781c */ /* 0x000fee0003faf008 */
[----:B------:R3:W-:Y:S01]  /*5430*/  MUFU.EX2 R210, R12 ;  /* 0x0000000c00d27308 */ /* 0x0007e20000000800 */
[----:B--2---:R-:W-:Y:S05]  /*5440*/  FFMA.FTZ R10, R17, -UR11, R238 ;  /* 0x8000000b110a7c23 */ /* 0x004fea00080100ee */
[----:B------:R-:W-:Y:S01]  /*5450*/  @P1 FSEL R10, R10, -INF , !P6 ;  /* 0xff8000000a0a1808 */ /* 0x000fe20007000000 */
[----:B------:R-:W-:Y:S01]  /*5460*/  @P2 VIADD R18, R9, 0x10 ;  /* 0x0000001009122836 */ /* 0x000fe20000000000 */
[----:B------:R-:W-:Y:S02]  /*5470*/  PLOP3.LUT P1, PT, PT, PT, UP0, 0x80, 0x8 ;  /* 0x000000000008781c */ /* 0x000fe40003f2f008 */
[----:B------:R-:W-:Y:S01]  /*5480*/  PLOP3.LUT P6, PT, PT, PT, UP0, 0x80, 0x8 ;  /* 0x000000000008781c */ /* 0x000fe20003fcf008 */
[----:B------:R-:W-:Y:S01]  /*5490*/  FFMA.FTZ R10, R10, UR9, -R3 ;  /* 0x000000090a0a7c23 */ /* 0x000fe20008010803 */
[----:B------:R-:W-:Y:S02]  /*54a0*/  @P5 ISETP.GE.AND P5, PT, R18, UR33, PT ;  /* 0x0000002112005c0c */ /* 0x000fe4000bfa6270 */
[----:B------:R-:W-:Y:S01]  /*54b0*/  PLOP3.LUT P2, PT, PT, PT, UP0, 0x80, 0x8 ;  /* 0x000000000008781c */ /* 0x000fe20003f4f008 */
[----:B------:R2:W-:Y:S01]  /*54c0*/  MUFU.EX2 R211, R10 ;  /* 0x0000000a00d37308 */ /* 0x0005e20000000800 */
[-C--:B-1----:R-:W-:Y:S03]  /*54d0*/  HMMA.16816.F32.BF16 R36, R148, R4.reuse, R36 ;  /* 0x000000049424723c */ /* 0x082fe60000041824 */
[----:B---3--:R-:W-:Y:S05]  /*54e0*/  IADD3 R12, PT, PT, R188, -0x38, RZ ;  /* 0xffffffc8bc0c7810 */ /* 0x008fea0007ffe0ff */
[C---:B------:R-:W-:Y:S04]  /*54f0*/  HMMA.16816.F32.BF16 R40, R132.reuse, R4, R40 ;  /* 0x000000048428723c */ /* 0x040fe80000041828 */
[----:B------:R-:W-:Y:S01]  /*5500*/  FFMA.FTZ R4, R14, -UR11, R232 ;  /* 0x8000000b0e047c23 */ /* 0x000fe200080100e8 */
[----:B------:R-:W-:Y:S01]  /*5510*/  FFMA.FTZ R5, R16, -UR11, R26 ;  /* 0x8000000b10057c23 */ /* 0x000fe2000801001a */
[----:B--2---:R-:W-:Y:S02]  /*5520*/  VIADD R10, R188, 0xffffffc9 ;  /* 0xffffffc9bc0a7836 */ /* 0x004fe40000000000 */
[-C--:B------:R-:W-:Y:S03]  /*5530*/  HMMA.16816.F32.BF16 R44, R132, R6.reuse, R44 ;  /* 0x00000006842c723c */ /* 0x080fe6000004182c */
[----:B------:R-:W-:Y:S01]  /*5540*/  FMUL.FTZ R37, R37, UR10 ;  /* 0x0000000a25257c20 */ /* 0x000fe20008410000 */
[----:B------:R-:W-:Y:S01]  /*5550*/  IABS R11, R10 ;  /* 0x0000000a000b7213 */ /* 0x000fe20000000000 */
[----:B------:R-:W-:Y:S01]  /*5560*/  FMUL.FTZ R36, R36, UR10 ;  /* 0x0000000a24247c20 */ /* 0x000fe20008410000 */
[----:B------:R-:W-:Y:S01]  /*5570*/  IABS R10, R12 ;  /* 0x0000000c000a7213 */ /* 0x000fe20000000000 */
[----:B------:R-:W-:Y:S01]  /*5580*/  MUFU.TANH R80, R37 ;  /* 0x0000002500507308 */ /* 0x000fe20000002400 */
[----:B------:R-:W-:Y:S01]  /*5590*/  @P1 VIADD R12, R9, 0x11 ;  /* 0x00000011090c1836 */ /* 0x000fe20000000000 */
[----:B------:R-:W-:Y:S01]  /*55a0*/  PLOP3.LUT P1, PT, PT, PT, UP0, 0x80, 0x8 ;  /* 0x000000000008781c */ /* 0x000fe20003f2f008 */
[C---:B------:R-:W-:Y:S04]  /*55b0*/  HMMA.16816.F32.BF16 R48, R148.reuse, R6, R48 ;  /* 0x000000069430723c */ /* 0x040fe80000041830 */
[----:B------:R-:W-:Y:S03]  /*55c0*/  I2FP.F32.S32 R17, R10 ;  /* 0x0000000a00117245 */ /* 0x000fe60000201400 */
[----:B------:R-:W-:Y:S01]  /*55d0*/  MUFU.TANH R81, R36 ;  /* 0x0000002400517308 */ /* 0x000fe20000002400 */
[----:B------:R-:W-:Y:S01]  /*55e0*/  I2FP.F32.S32 R15, R11 ;  /* 0x0000000b000f7245 */ /* 0x000fe20000201400 */
[----:B------:R-:W-:Y:S01]  /*55f0*/  FMUL.FTZ R39, R39, UR10 ;  /* 0x0000000a27277c20 */ /* 0x000fe20008410000 */
[----:B------:R-:W-:Y:S01]  /*5600*/  @P6 ISETP.GE.AND P6, PT, R12, UR33, PT ;  /* 0x000000210c006c0c */ /* 0x000fe2000bfc6270 */
[----:B------:R-:W-:Y:S01]  /*5610*/  FFMA.FTZ R11, R17, -UR11, R88 ;  /* 0x8000000b110b7c23 */ /* 0x000fe20008010058 */
[----:B------:R-:W-:Y:S01]  /*5620*/  FMUL.FTZ R38, R38, UR10 ;  /* 0x0000000a26267c20 */ /* 0x000fe20008410000 */
[----:B------:R-:W-:Y:S01]  /*5630*/  FFMA.FTZ R10, R15, -UR11, R89 ;  /* 0x8000000b0f0a7c23 */ /* 0x000fe20008010059 */
[----:B------:R-:W-:Y:S03]  /*5640*/  FMUL.FTZ R40, R40, UR10 ;  /* 0x0000000a28287c20 */ /* 0x000fe60008410000 */
[----:B------:R-:W1:Y:S01]  /*5650*/  MUFU.TANH R213, R39 ;  /* 0x0000002700d57308 */ /* 0x000e620000002400 */
[----:B------:R-:W-:Y:S01]  /*5660*/  @P1 FSEL R11, R11, -INF , !P6 ;  /* 0xff8000000b0b1808 */ /* 0x000fe20007000000 */
[----:B------:R-:W-:Y:S01]  /*5670*/  FMUL.FTZ R41, R41, UR10 ;  /* 0x0000000a29297c20 */ /* 0x000fe20008410000 */
[----:B------:R-:W-:Y:S01]  /*5680*/  PLOP3.LUT P1, PT, PT, PT, UP0, 0x80, 0x8 ;  /* 0x000000000008781c */ /* 0x000fe20003f2f008 */
[----:B------:R-:W-:Y:S01]  /*5690*/  FMUL.FTZ R42, R42, UR10 ;  /* 0x0000000a2a2a7c20 */ /* 0x000fe20008410000 */
[----:B------:R-:W-:Y:S01]  /*56a0*/  @P2 FSEL R10, R10, -INF , !P5 ;  /* 0xff8000000a0a2808 */ /* 0x000fe20006800000 */
[--C-:B------:R-:W-:Y:S01]  /*56b0*/  FFMA.FTZ R11, R11, UR9, -R8.reuse ;  /* 0x000000090b0b7c23 */ /* 0x100fe20008010808 */
[----:B------:R-:W-:Y:S03]  /*56c0*/  FMUL.FTZ R48, R48, UR10 ;  /* 0x0000000a30307c20 */ /* 0x000fe60008410000 */
[----:B------:R-:W-:Y:S01]  /*56d0*/  MUFU.TANH R214, R38 ;  /* 0x0000002600d67308 */ /* 0x000fe20000002400 */
[----:B------:R-:W-:Y:S01]  /*56e0*/  FMUL.FTZ R50, R50, UR10 ;  /* 0x0000000a32327c20 */ /* 0x000fe20008410000 */
[----:B------:R-:W-:Y:S01]  /*56f0*/  FMUL.FTZ R49, R49, UR10 ;  /* 0x0000000a31317c20 */ /* 0x000fe20008410000 */
[----:B------:R-:W-:Y:S01]  /*5700*/  FMUL.FTZ R51, R51, UR10 ;  /* 0x0000000a33337c20 */ /* 0x000fe20008410000 */
[----:B------:R-:W-:Y:S01]  /*5710*/  FFMA.FTZ R12, R10, UR9, -R8 ;  /* 0x000000090a0c7c23 */ /* 0x000fe20008010808 */
        /* <DEDUP_REMOVED lines=8> */
[----:B------:R-:W-:Y:S01]  /*57a0*/  FFMA.FTZ R10, R13, -UR11, R234 ;  /* 0x8000000b0d0a7c23 */ /* 0x000fe200080100ea */
[--C-:B------:R-:W-:Y:S01]  /*57b0*/  FFMA.FTZ R4, R4, UR9, -R3.reuse ;  /* 0x0000000904047c23 */ /* 0x100fe20008010803 */
[----:B------:R-:W-:Y:S03]  /*57c0*/  PLOP3.LUT P1, PT, PT, PT, UP0, 0x80, 0x8 ;  /* 0x000000000008781c */ /* 0x000fe60003f2f008 */
[----:B------:R3:W-:Y:S10]  /*57d0*/  MUFU.EX2 R93, R12 ;  /* 0x0000000c005d7308 */ /* 0x0007f40000000800 */
[----:B------:R4:W-:Y:S01]  /*57e0*/  MUFU.EX2 R204, R4 ;  /* 0x0000000400cc7308 */ /* 0x0009e20000000800 */
[----:B--2---:R-:W-:Y:S02]  /*57f0*/  IADD3 R11, PT, PT, R188, 0x9, RZ ;  /* 0x00000009bc0b7810 */ /* 0x004fe40007ffe0ff */
[----:B------:R-:W-:Y:S02]  /*5800*/  @P2 FSEL R10, R10, -INF , !P5 ;  /* 0xff8000000a0a2808 */ /* 0x000fe40006800000 */
[----:B------:R-:W-:Y:S02]  /*5810*/  IABS R11, R11 ;  /* 0x0000000b000b7213 */ /* 0x000fe40000000000 */
[----:B------:R-:W-:Y:S03]  /*5820*/  PLOP3.LUT P2, PT, PT, PT, UP0, 0x80, 0x8 ;  /* 0x000000000008781c */ /* 0x000fe60003f4f008 */
[----:B------:R-:W-:Y:S01]  /*5830*/  MUFU.TANH R229, R40 ;  /* 0x0000002800e57308 */ /* 0x000fe20000002400 */
[----:B------:R-:W-:Y:S01]  /*5840*/  I2FP.F32.S32 R11, R11 ;  /* 0x0000000b000b7245 */ /* 0x000fe20000201400 */
[----:B------:R-:W-:Y:S01]  /*5850*/  FFMA.FTZ R10, R10, UR9, -R3 ;  /* 0x000000090a0a7c23 */ /* 0x000fe20008010803 */
[----:B---3--:R-:W-:Y:S07]  /*5860*/  VIADD R12, R188, 0x8 ;  /* 0x00000008bc0c7836 */ /* 0x008fee0000000000 */
[----:B------:R2:W-:Y:S01]  /*5870*/  MUFU.EX2 R205, R10 ;  /* 0x0000000a00cd7308 */ /* 0x0005e20000000800 */
[----:B----4-:R-:W-:Y:S01]  /*5880*/  FFMA.FTZ R4, R11, -UR11, R249 ;  /* 0x8000000b0b047c23 */ /* 0x010fe200080100f9 */
[----:B------:R-:W-:Y:S04]  /*5890*/  IABS R12, R12 ;  /* 0x0000000c000c7213 */ /* 0x000fe80000000000 */
[----:B------:R-:W-:Y:S04]  /*58a0*/  @P2 FSEL R4, R4, -INF , !P5 ;  /* 0xff80000004042808 */ /* 0x000fe80006800000 */
[----:B------:R-:W-:Y:S01]  /*58b0*/  MUFU.TANH R228, R41 ;  /* 0x0000002900e47308 */ /* 0x000fe20000002400 */
[----:B------:R-:W-:Y:S01]  /*58c0*/  I2FP.F32.S32 R12, R12 ;  /* 0x0000000c000c7245 */ /* 0x000fe20000201400 */
[----:B------:R-:W-:Y:S01]  /*58d0*/  FFMA.FTZ R4, R4, UR9, -R2 ;  /* 0x0000000904047c23 */ /* 0x000fe20008010802 */
[----:B------:R-:W-:Y:S07]  /*58e0*/  PLOP3.LUT P2, PT, PT, PT, UP0, 0x80, 0x8 ;  /* 0x000000000008781c */ /* 0x000fee0003f4f008 */
[----:B------:R3:W-:Y:S01]  /*58f0*/  MUFU.EX2 R223, R4 ;  /* 0x0000000400df7308 */ /* 0x0007e20000000800 */
[----:B--2---:R-:W-:Y:S05]  /*5900*/  FFMA.FTZ R10, R12, -UR11, R248 ;  /* 0x8000000b0c0a7c23 */ /* 0x004fea00080100f8 */
[----:B------:R-:W-:Y:S04]  /*5910*/  @P1 FSEL R10, R10, -INF , !P6 ;  /* 0xff8000000a0a1808 */ /* 0x000fe80007000000 */
[----:B------:R-:W2:Y:S01]  /*5920*/  MUFU.TANH R247, R42 ;  /* 0x0000002a00f77308 */ /* 0x000ea20000002400 */
[----:B------:R-:W-:Y:S02]  /*5930*/  PLOP3.LUT P1, PT, PT, PT, UP0, 0x80, 0x8 ;  /* 0x000000000008781c */ /* 0x000fe40003f2f008 */
[----:B------:R-:W-:Y:S01]  /*5940*/  @P2 FSEL R5, R5, -INF , !P5 ;  /* 0xff80000005052808 */ /* 0x000fe20006800000 */
[----:B------:R-:W-:Y:S01]  /*5950*/  FFMA.FTZ R10, R10, UR9, -R2 ;  /* 0x000000090a0a7c23 */ /* 0x000fe20008010802 */
[----:B------:R-:W-:Y:S02]  /*5960*/  PLOP3.LUT P2, PT, PT, PT, UP0, 0x80, 0x8 ;  /* 0x000000000008781c */ /* 0x000fe40003f4f008 */
[----:B------:R-:W-:Y:S03]  /*5970*/  PLOP3.LUT P5, PT, PT, PT, UP0, 0x80, 0x8 ;  /* 0x000000000008781c */ /* 0x000fe60003faf008 */
[----:B------:R4:W-:Y:S01]  /*5980*/  MUFU.EX2 R222, R10 ;  /* 0x0000000a00de7308 */ /* 0x0009e20000000800 */
[----:B---3--:R-:W-:Y:S01]  /*5990*/  FFMA.FTZ R4, R19, -UR11, R24 ;  /* 0x8000000b13047c23 */ /* 0x008fe20008010018 */
[--C-:B------:R-:W-:Y:S01]  /*59a0*/  FFMA.FTZ R5, R5, UR9, -R0.reuse ;  /* 0x0000000905057c23 */ /* 0x100fe20008010800 */
[----:B------:R-:W3:Y:S03]  /*59b0*/  LDL R24, [R1+0x70] ;  /* 0x0000700001187983 */ /* 0x000ee60000100800 */
[----:B------:R-:W-:Y:S04]  /*59c0*/  @P1 FSEL R4, R4, -INF , !P6 ;  /* 0xff80000004041808 */ /* 0x000fe80007000000 */
[----:B------:R1:W-:Y:S01]  /*59d0*/  MUFU.EX2 R237, R5 ;  /* 0x0000000500ed7308 */ /* 0x0003e20000000800 */
[----:B------:R-:W-:Y:S01]  /*59e0*/  PLOP3.LUT P1, PT, PT, PT, UP0, 0x80, 0x8 ;  /* 0x000000000008781c */ /* 0x000fe20003f2f008 */
[----:B------:R-:W-:Y:S01]  /*59f0*/  FFMA.FTZ R4, R4, UR9, -R0 ;  /* 0x0000000904047c23 */ /* 0x000fe20008010800 */
[----:B------:R-:W-:Y:S07]  /*5a00*/  PLOP3.LUT P6, PT, PT, PT, UP0, 0x80, 0x8 ;  /* 0x000000000008781c */ /* 0x000fee0003fcf008 */
[----:B------:R2:W-:Y:S01]  /*5a10*/  MUFU.EX2 R236, R4 ;  /* 0x0000000400ec7308 */ /* 0x0005e20000000800 */
[C---:B----4-:R-:W-:Y:S02]  /*5a20*/  @P2 IADD3 R10, PT, PT, R9.reuse, 0x18, RZ ;  /* 0x00000018090a2810 */ /* 0x050fe40007ffe0ff */
[----:B------:R-:W-:Y:S02]  /*5a30*/  PLOP3.LUT P2, PT, PT, PT, UP0, 0x80, 0x8 ;  /* 0x000000000008781c */ /* 0x000fe40003f4f008 */
[----:B------:R-:W-:Y:S05]  /*5a40*/  @P5 ISETP.GE.AND P5, PT, R10, UR33, PT ;  /* 0x000000210a005c0c */ /* 0x000fea000bfa6270 */
[----:B------:R-:W-:Y:S01]  /*5a50*/  MUFU.TANH R246, R43 ;  /* 0x0000002b00f67308 */ /* 0x000fe20000002400 */
[----:B-1----:R-:W-:Y:S05]  /*5a60*/  VIADD R5, R188, 0x1 ;  /* 0x00000001bc057836 */ /* 0x002fea0000000000 */
[----:B------:R-:W-:Y:S04]  /*5a70*/  IABS R5, R5 ;  /* 0x0000000500057213 */ /* 0x000fe80000000000 */
[----:B------:R-:W-:Y:S01]  /*5a80*/  MUFU.TANH R225, R44 ;  /* 0x0000002c00e17308 */ /* 0x000fe20000002400 */
[----:B--2---:R-:W-:Y:S02]  /*5a90*/  IABS R4, R188 ;  /* 0x000000bc00047213 */ /* 0x004fe40000000000 */
[----:B------:R-:W-:Y:S01]  /*5aa0*/  I2FP.F32.S32 R18, R5 ;  /* 0x0000000500127245 */ /* 0x000fe20000201400 */
[----:B------:R-:W-:Y:S01]  /*5ab0*/  @P1 VIADD R5, R9, 0x19 ;  /* 0x0000001909051836 */ /* 0x000fe20000000000 */
[----:B------:R-:W-:Y:S02]  /*5ac0*/  PLOP3.LUT P1, PT, PT, PT, UP0, 0x80, 0x8 ;  /* 0x000000000008781c */ /* 0x000fe40003f2f008 */
[----:B------:R-:W-:Y:S01]  /*5ad0*/  I2FP.F32.S32 R19, R4 ;  /* 0x0000000400137245 */ /* 0x000fe20000201400 */
[----:B------:R-:W-:Y:S01]  /*5ae0*/  FFMA.FTZ R4, R18, -UR11, R245 ;  /* 0x8000000b12047c23 */ /* 0x000fe200080100f5 */
[----:B------:R-:W-:Y:S01]  /*5af0*/  @P6 ISETP.GE.AND P6, PT, R5, UR33, PT ;  /* 0x0000002105006c0c */ /* 0x000fe2000bfc6270 */
[----:B------:R-:W-:Y:S01]  /*5b00*/  FFMA.FTZ R5, R11, -UR11, R23 ;  /* 0x8000000b0b057c23 */ /* 0x000fe20008010017 */
[----:B------:R-:W-:Y:S02]  /*5b10*/  VIADD R11, R188, 0xffffffc0 ;  /* 0xffffffc0bc0b7836 */ /* 0x000fe40000000000 */
[----:B------:R-:W-:Y:S01]  /*5b20*/  FFMA.FTZ R10, R19, -UR11, R244 ;  /* 0x8000000b130a7c23 */ /* 0x000fe200080100f4 */
[----:B------:R-:W-:Y:S01]  /*5b30*/  @P2 FSEL R4, R4, -INF , !P5 ;  /* 0xff80000004042808 */ /* 0x000fe20006800000 */
[----:B------:R-:W2:Y:S01]  /*5b40*/  LDL R23, [R1+0x68] ;  /* 0x0000680001177983 */ /* 0x000ea20000100800 */
[----:B------:R-:W-:Y:S01]  /*5b50*/  PLOP3.LUT P2, PT, PT, PT, UP0, 0x80, 0x8 ;  /* 0x000000000008781c */ /* 0x000fe20003f4f008 */
[----:B------:R-:W-:Y:S01]  /*5b60*/  MUFU.TANH R224, R45 ;  /* 0x0000002d00e07308 */ /* 0x000fe20000002400 */
[----:B------:R-:W-:Y:S01]  /*5b70*/  @P1 FSEL R10, R10, -INF , !P6 ;  /* 0xff8000000a0a1808 */ /* 0x000fe20007000000 */
[--C-:B------:R-:W-:Y:S01]  /*5b80*/  FFMA.FTZ R4, R4, UR9, -R2.reuse ;  /* 0x0000000904047c23 */ /* 0x100fe20008010802 */
[----:B------:R-:W-:Y:S03]  /*5b90*/  PLOP3.LUT P1, PT, PT, PT, UP0, 0x80, 0x8 ;  /* 0x000000000008781c */ /* 0x000fe60003f2f008 */
[----:B------:R-:W-:Y:S04]  /*5ba0*/  FFMA.FTZ R10, R10, UR9, -R2 ;  /* 0x000000090a0a7c23 */ /* 0x000fe80008010802 */
[----:B------:R1:W-:Y:S02]  /*5bb0*/  MUFU.EX2 R215, R4 ;  /* 0x0000000400d77308 */ /* 0x0003e40000000800 */
[----:B------:R-:W-:Y:S02]  /*5bc0*/  @P2 FSEL R5, R5, -INF , !P5 ;  /* 0xff80000005052808 */ /* 0x000fe40006800000 */
[----:B------:R-:W-:Y:S06]  /*5bd0*/  PLOP3.LUT P2, PT, PT, PT, UP0, 0x80, 0x8 ;  /* 0x000000000008781c */ /* 0x000fec0003f4f008 */
[----:B------:R4:W-:Y:S01]  /*5be0*/  MUFU.EX2 R212, R10 ;  /* 0x0000000a00d47308 */ /* 0x0009e20000000800 */
[----:B------:R-:W-:Y:S09]  /*5bf0*/  FFMA.FTZ R5, R5, UR9, -R0 ;  /* 0x0000000905057c23 */ /* 0x000ff20008010800 */
[----:B------:R-:W-:Y:S01]  /*5c00*/  MUFU.EX2 R231, R5 ;  /* 0x0000000500e77308 */ /* 0x000fe20000000800 */
[----:B-1----:R-:W-:Y:S01]  /*5c10*/  FFMA.FTZ R4, R12, -UR11, R20 ;  /* 0x8000000b0c047c23 */ /* 0x002fe20008010014 */
[----:B------:R-:W-:Y:S04]  /*5c20*/  FFMA.FTZ R12, R15, -UR11, R221 ;  /* 0x8000000b0f0c7c23 */ /* 0x000fe800080100dd */
[----:B------:R-:W-:Y:S02]  /*5c30*/  @P1 FSEL R4, R4, -INF , !P6 ;  /* 0xff80000004041808 */ /* 0x000fe40007000000 */
[----:B------:R-:W-:Y:S02]  /*5c40*/  PLOP3.LUT P1, PT, PT, PT, UP0, 0x80, 0x8 ;  /* 0x000000000008781c */ /* 0x000fe40003f2f008 */
[----:B------:R-:W-:Y:S01]  /*5c50*/  MUFU.TANH R242, R46 ;  /* 0x0000002e00f27308 */ /* 0x000fe20000002400 */
[----:B----4-:R-:W-:Y:S01]  /*5c60*/  IADD3 R10, PT, PT, R188, -0x3f, RZ ;  /* 0xffffffc1bc0a7810 */ /* 0x010fe20007ffe0ff */
[----:B------:R-:W-:Y:S03]  /*5c70*/  FFMA.FTZ R4, R4, UR9, -R0 ;  /* 0x0000000904047c23 */ /* 0x000fe60008010800 */
[----:B------:R-:W-:Y:S05]  /*5c80*/  IABS R10, R10 ;  /* 0x0000000a000a7213 */ /* 0x000fea0000000000 */
[----:B------:R1:W-:Y:S01]  /*5c90*/  MUFU.EX2 R230, R4 ;  /* 0x0000000400e67308 */ /* 0x0003e20000000800 */
[----:B------:R-:W-:Y:S01]  /*5ca0*/  IMAD.MOV.U32 R13, RZ, RZ, R10 ;  /* 0x000000ffff0d7224 */ /* 0x000fe200078e000a */
[----:B------:R-:W-:Y:S04]  /*5cb0*/  IABS R10, R11 ;  /* 0x0000000b000a7213 */ /* 0x000fe80000000000 */
[----:B------:R-:W-:Y:S04]  /*5cc0*/  I2FP.F32.S32 R13, R13 ;  /* 0x0000000d000d7245 */ /* 0x000fe80000201400 */
[----:B------:R-:W-:Y:S01]  /*5cd0*/  MUFU.TANH R77, R48 ;  /* 0x00000030004d7308 */ /* 0x000fe20000002400 */
[----:B------:R-:W-:Y:S01]  /*5ce0*/  MOV R14, R10 ;  /* 0x0000000a000e7202 */ /* 0x000fe20000000f00 */
[----:B------:R-:W-:Y:S03]  /*5cf0*/  FFMA.FTZ R10, R13, -UR11, R85 ;  /* 0x8000000b0d0a7c23 */ /* 0x000fe60008010055 */
[----:B------:R-:W-:Y:S05]  /*5d00*/  I2FP.F32.S32 R14, R14 ;  /* 0x0000000e000e7245 */ /* 0x000fea0000201400 */
[----:B------:R-:W4:Y:S01]  /*5d10*/  MUFU.TANH R200, R50 ;  /* 0x0000003200c87308 */ /* 0x000f220000002400 */
[----:B------:R-:W-:Y:S01]  /*5d20*/  @P2 FSEL R10, R10, -INF , !P5 ;  /* 0xff8000000a0a2808 */ /* 0x000fe20006800000 */
[----:B------:R-:W-:Y:S01]  /*5d30*/  FFMA.FTZ R11, R14, -UR11, R84 ;  /* 0x8000000b0e0b7c23 */ /* 0x000fe20008010054 */
[----:B------:R-:W-:Y:S01]  /*5d40*/  PLOP3.LUT P2, PT, PT, PT, UP0, 0x80, 0x8 ;  /* 0x000000000008781c */ /* 0x000fe20003f4f008 */
[----:B-1----:R1:W4:Y:S02]  /*5d50*/  LDSM.16.M88.4 R4, [R181+0xd800] ;  /* 0x00d80000b504783b */ /* 0x0023240000000200 */
[--C-:B------:R-:W-:Y:S01]  /*5d60*/  FFMA.FTZ R10, R10, UR9, -R8.reuse ;  /* 0x000000090a0a7c23 */ /* 0x100fe20008010808 */
[----:B------:R-:W-:Y:S03]  /*5d70*/  @P1 FSEL R11, R11, -INF , !P6 ;  /* 0xff8000000b0b1808 */ /* 0x000fe60007000000 */
[----:B------:R-:W-:Y:S01]  /*5d80*/  MUFU.TANH R76, R49 ;  /* 0x00000031004c7308 */ /* 0x000fe20000002400 */
[----:B------:R-:W-:Y:S01]  /*5d90*/  PLOP3.LUT P1, PT, PT, PT, UP0, 0x80, 0x8 ;  /* 0x000000000008781c */ /* 0x000fe20003f2f008 */
[----:B------:R-:W-:Y:S08]  /*5da0*/  FFMA.FTZ R11, R11, UR9, -R8 ;  /* 0x000000090b0b7c23 */ /* 0x000ff00008010808 */
[----:B------:R4:W-:Y:S01]  /*5db0*/  MUFU.EX2 R87, R10 ;  /* 0x0000000a00577308 */ /* 0x0009e20000000800 */
[----:B------:R-:W-:Y:S02]  /*5dc0*/  @P2 FSEL R12, R12, -INF , !P5 ;  /* 0xff8000000c0c2808 */ /* 0x000fe40006800000 */
[----:B------:R-:W-:Y:S02]  /*5dd0*/  PLOP3.LUT P5, PT, PT, PT, UP0, 0x80, 0x8 ;  /* 0x000000000008781c */ /* 0x000fe40003faf008 */
[----:B------:R-:W-:Y:S01]  /*5de0*/  PLOP3.LUT P2, PT, PT, PT, UP0, 0x80, 0x8 ;  /* 0x000000000008781c */ /* 0x000fe20003f4f008 */
[--C-:B------:R-:W-:Y:S04]  /*5df0*/  FFMA.FTZ R12, R12, UR9, -R3.reuse ;  /* 0x000000090c0c7c23 */ /* 0x100fe80008010803 */
[----:B------:R-:W-:Y:S01]  /*5e00*/  MUFU.EX2 R86, R11 ;  /* 0x0000000b00567308 */ /* 0x000fe20000000800 */
[----:B-1----:R-:W-:Y:S09]  /*5e10*/  IMAD.MOV.U32 R181, RZ, RZ, R68 ;  /* 0x000000ffffb57224 */ /* 0x002ff200078e0044 */
[----:B------:R1:W-:Y:S01]  /*5e20*/  MUFU.EX2 R191, R12 ;  /* 0x0000000c00bf7308 */ /* 0x0003e20000000800 */
[----:B----4-:R-:W-:Y:S05]  /*5e30*/  FFMA.FTZ R10, R17, -UR11, R220 ;  /* 0x8000000b110a7c23 */ /* 0x010fea00080100dc */
[----:B------:R-:W-:Y:S02]  /*5e40*/  @P1 FSEL R10, R10, -INF , !P6 ;  /* 0xff8000000a0a1808 */ /* 0x000fe40007000000 */
[----:B------:R-:W-:Y:S02]  /*5e50*/  PLOP3.LUT P1, PT, PT, PT, UP0, 0x80, 0x8 ;  /* 0x000000000008781c */ /* 0x000fe40003f2f008 */
[----:B------:R-:W-:Y:S01]  /*5e60*/  MUFU.TANH R198, R51 ;  /* 0x0000003300c67308 */ /* 0x000fe20000002400 */
[----:B------:R-:W-:Y:S01]  /*5e70*/  PLOP3.LUT P6, PT, PT, PT, UP0, 0x80, 0x8 ;  /* 0x000000000008781c */ /* 0x000fe20003fcf008 */
[----:B------:R-:W-:Y:S01]  /*5e80*/  FFMA.FTZ R10, R10, UR9, -R3 ;  /* 0x000000090a0a7c23 */ /* 0x000fe20008010803 */
[-C--:B------:R-:W-:Y:S07]  /*5e90*/  HMMA.16816.F32.BF16 R52, R148, R4.reuse, R52 ;  /* 0x000000049434723c */ /* 0x080fee0000041834 */
[----:B------:R4:W-:Y:S01]  /*5ea0*/  MUFU.EX2 R190, R10 ;  /* 0x0000000a00be7308 */ /* 0x0009e20000000800 */
[----:B-1----:R-:W-:Y:S01]  /*5eb0*/  VIADD R12, R188, 0xffffffb8 ;  /* 0xffffffb8bc0c7836 */ /* 0x002fe20000000000 */
[C---:B------:R-:W-:Y:S04]  /*5ec0*/  HMMA.16816.F32.BF16 R56, R132.reuse, R4, R56 ;  /* 0x000000048438723c */ /* 0x040fe80000041838 */
[----:B------:R-:W-:Y:S01]  /*5ed0*/  @P6 IADD3 R15, PT, PT, R9, 0x20, RZ ;  /* 0x00000020090f6810 */ /* 0x000fe20007ffe0ff */
[----:B------:R-:W-:Y:S01]  /*5ee0*/  FFMA.FTZ R4, R14, -UR11, R213 ;  /* 0x8000000b0e047c23 */ /* 0x000fe200080100d5 */
[----:B------:R-:W-:Y:S01]  /*5ef0*/  PLOP3.LUT P6, PT, PT, PT, UP0, 0x80, 0x8 ;  /* 0x000000000008781c */ /* 0x000fe20003fcf008 */
[----:B------:R-:W-:Y:S01]  /*5f00*/  FFMA.FTZ R5, R18, -UR11, R247 ;  /* 0x8000000b12057c23 */ /* 0x000fe200080100f7 */
[-C--:B------:R-:W-:Y:S01]  /*5f10*/  HMMA.16816.F32.BF16 R60, R132, R6.reuse, R60 ;  /* 0x00000006843c723c */ /* 0x080fe2000004183c */
[----:B------:R-:W1:Y:S02]  /*5f20*/  MUFU.TANH R240, R47 ;  /* 0x0000002f00f07308 */ /* 0x000e640000002400 */
[----:B------:R-:W-:Y:S01]  /*5f30*/  @P2 ISETP.GE.AND P2, PT, R15, UR33, PT ;  /* 0x000000210f002c0c */ /* 0x000fe2000bf46270 */
[----:B------:R-:W-:Y:S01]  /*5f40*/  FMUL.FTZ R52, R52, UR10 ;  /* 0x0000000a34347c20 */ /* 0x000fe20008410000 */
[C---:B------:R-:W-:Y:S01]  /*5f50*/  IADD3 R14, PT, PT, R188.reuse, -0x8, RZ ;  /* 0xfffffff8bc0e7810 */ /* 0x040fe20007ffe0ff */
[----:B----4-:R-:W-:Y:S02]  /*5f60*/  VIADD R10, R188, 0xffffffb9 ;  /* 0xffffffb9bc0a7836 */ /* 0x010fe40000000000 */
[----:B------:R-:W-:Y:S01]  /*5f70*/  FMUL.FTZ R54, R54, UR10 ;  /* 0x0000000a36367c20 */ /* 0x000fe20008410000 */
[----:B------:R-:W-:Y:S02]  /*5f80*/  HMMA.16816.F32.BF16 R64, R148, R6, R64 ;  /* 0x000000069440723c */ /* 0x000fe40000041840 */
[----:B------:R-:W-:Y:S01]  /*5f90*/  MUFU.TANH R73, R52 ;  /* 0x0000003400497308 */ /* 0x000fe20000002400 */
[----:B------:R-:W-:Y:S02]  /*5fa0*/  MOV R149, 0x40 ;  /* 0x0000004000957802 */ /* 0x000fe40000000f00 */
[----:B------:R-:W-:Y:S01]  /*5fb0*/  IABS R11, R10 ;  /* 0x0000000a000b7213 */ /* 0x000fe20000000000 */
[----:B------:R-:W-:Y:S01]  /*5fc0*/  VIADD R6, R188, 0xffffffa9 ;  /* 0xffffffa9bc067836 */ /* 0x000fe20000000000 */
[----:B------:R-:W-:Y:S01]  /*5fd0*/  IABS R10, R12 ;  /* 0x0000000c000a7213 */ /* 0x000fe20000000000 */
[----:B------:R-:W-:Y:S01]  /*5fe0*/  @P1 VIADD R12, R9, 0x21 ;  /* 0x00000021090c1836 */ /* 0x000fe20000000000 */
[----:B------:R-:W-:Y:S01]  /*5ff0*/  PLOP3.LUT P1, PT, PT, PT, UP0, 0x80, 0x8 ;  /* 0x000000000008781c */ /* 0x000fe20003f2f008 */
[----:B------:R-:W-:Y:S01]  /*6000*/  FMUL.FTZ R58, R58, UR10 ;  /* 0x0000000a3a3a7c20 */ /* 0x000fe20008410000 */
[----:B------:R-:W-:Y:S01]  /*6010*/  I2FP.F32.S32 R17, R10 ;  /* 0x0000000a00117245 */ /* 0x000fe20000201400 */
[----:B------:R-:W4:Y:S01]  /*6020*/  MUFU.TANH R195, R54 ;  /* 0x0000003600c37308 */ /* 0x000f220000002400 */
[----:B------:R-:W-:Y:S01]  /*6030*/  I2FP.F32.S32 R16, R11 ;  /* 0x0000000b00107245 */ /* 0x000fe20000201400 */
[----:B------:R-:W-:Y:S01]  /*6040*/  FMUL.FTZ R56, R56, UR10 ;  /* 0x0000000a38387c20 */ /* 0x000fe20008410000 */
[----:B------:R-:W-:Y:S01]  /*6050*/  @P5 ISETP.GE.AND P5, PT, R12, UR33, PT ;  /* 0x000000210c005c0c */ /* 0x000fe2000bfa6270 */
[----:B------:R-:W-:Y:S01]  /*6060*/  FFMA.FTZ R11, R17, -UR11, R80 ;  /* 0x8000000b110b7c23 */ /* 0x000fe20008010050 */
[----:B------:R-:W-:Y:S01]  /*6070*/  IABS R14, R14 ;  /* 0x0000000e000e7213 */ /* 0x000fe20000000000 */
[----:B------:R-:W-:Y:S01]  /*6080*/  FFMA.FTZ R10, R16, -UR11, R81 ;  /* 0x8000000b100a7c23 */ /* 0x000fe20008010051 */
[----:B------:R-:W-:Y:S03]  /*6090*/  IABS R6, R6 ;  /* 0x0000000600067213 */ /* 0x000fe60000000000 */
[----:B------:R-:W4:Y:S01]  /*60a0*/  MUFU.TANH R227, R58 ;  /* 0x0000003a00e37308 */ /* 0x000f220000002400 */
[----:B------:R-:W-:Y:S01]  /*60b0*/  I2FP.F32.S32 R14, R14 ;  /* 0x0000000e000e7245 */ /* 0x000fe20000201400 */
[----:B------:R-:W-:Y:S01]  /*60c0*/  FMUL.FTZ R55, R55, UR10 ;  /* 0x0000000a37377c20 */ /* 0x000fe20008410000 */
[----:B------:R-:W-:Y:S01]  /*60d0*/  @P1 FSEL R11, R11, -INF , !P5 ;  /* 0xff8000000b0b1808 */ /* 0x000fe20006800000 */
[----:B------:R-:W-:Y:S01]  /*60e0*/  IMAD.MOV.U32 R7, RZ, RZ, R6 ;  /* 0x000000ffff077224 */ /* 0x000fe200078e0006 */
[----:B------:R-:W-:Y:S01]  /*60f0*/  PLOP3.LUT P1, PT, PT, PT, UP0, 0x80, 0x8 ;  /* 0x000000000008781c */ /* 0x000fe20003f2f008 */
[----:B------:R-:W-:Y:S01]  /*6100*/  FMUL.FTZ R53, R53, UR10 ;  /* 0x0000000a35357c20 */ /* 0x000fe20008410000 */
[----:B------:R-:W-:Y:S01]  /*6110*/  @P6 FSEL R10, R10, -INF , !P2 ;  /* 0xff8000000a0a6808 */ /* 0x000fe20005000000 */
[--C-:B------:R-:W-:Y:S01]  /*6120*/  FFMA.FTZ R11, R11, UR9, -R8.reuse ;  /* 0x000000090b0b7c23 */ /* 0x100fe20008010808 */
[----:B------:R-:W-:Y:S01]  /*6130*/  PLOP3.LUT P6, PT, PT, PT, UP0, 0x80, 0x8 ;  /* 0x000000000008781c */ /* 0x000fe20003fcf008 */
[----:B------:R-:W2:Y:S01]  /*6140*/  MUFU.TANH R209, R56 ;  /* 0x0000003800d17308 */ /* 0x000ea20000002400 */
[----:B------:R-:W-:Y:S01]  /*6150*/  I2FP.F32.S32 R18, R7 ;  /* 0x0000000700127245 */ /* 0x000fe20000201400 */
[----:B------:R-:W-:Y:S01]  /*6160*/  FFMA.FTZ R12, R10, UR9, -R8 ;  /* 0x000000090a0c7c23 */ /* 0x000fe20008010808 */
[----:B------:R-:W-:Y:S01]  /*6170*/  FFMA.FTZ R10, R13, -UR11, R214 ;  /* 0x8000000b0d0a7c23 */ /* 0x000fe200080100d6 */
[----:B------:R-:W-:Y:S01]  /*6180*/  FFMA.FTZ R13, R16, -UR11, R200 ;  /* 0x8000000b100d7c23 */ /* 0x000fe200080100c8 */
[----:B------:R-:W-:Y:S02]  /*6190*/  VIADD R16, R188, 0xffffffb0 ;  /* 0xffffffb0bc107836 */ /* 0x000fe40000000000 */
[----:B------:R-:W-:Y:S01]  /*61a0*/  FMUL.FTZ R57, R57, UR10 ;  /* 0x0000000a39397c20 */ /* 0x000fe20008410000 */
[----:B------:R-:W-:Y:S02]  /*61b0*/  FMUL.FTZ R59, R59, UR10 ;  /* 0x0000000a3b3b7c20 */ /* 0x000fe40008410000 */
[----:B------:R1:W-:Y:S01]  /*61c0*/  MUFU.EX2 R82, R11 ;  /* 0x0000000b00527308 */ /* 0x0003e20000000800 */
[----:B------:R-:W-:Y:S01]  /*61d0*/  @P1 FSEL R4, R4, -INF , !P5 ;  /* 0xff80000004041808 */ /* 0x000fe20006800000 */
[----:B------:R-:W-:Y:S01]  /*61e0*/  FMUL.FTZ R60, R60, UR10 ;  /* 0x0000000a3c3c7c20 */ /* 0x000fe20008410000 */
[----:B------:R-:W-:Y:S01]  /*61f0*/  PLOP3.LUT P1, PT, PT, PT, UP0, 0x80, 0x8 ;  /* 0x000000000008781c */ /* 0x000fe20003f2f008 */
[----:B------:R-:W-:Y:S01]  /*6200*/  FMUL.FTZ R61, R61, UR10 ;  /* 0x0000000a3d3d7c20 */ /* 0x000fe20008410000 */
[----:B------:R-:W-:Y:S01]  /*6210*/  @P6 FSEL R10, R10, -INF , !P2 ;  /* 0xff8000000a0a6808 */ /* 0x000fe20005000000 */
[--C-:B------:R-:W-:Y:S01]  /*6220*/  FFMA.FTZ R4, R4, UR9, -R3.reuse ;  /* 0x0000000904047c23 */ /* 0x100fe20008010803 */
[----:B------:R-:W-:Y:S03]  /*6230*/  PLOP3.LUT P6, PT, PT, PT, UP0, 0x80, 0x8 ;  /* 0x000000000008781c */ /* 0x000fe60003fcf008 */
[----:B------:R4:W-:Y:S01]  /*6240*/  MUFU.EX2 R83, R12 ;  /* 0x0000000c00537308 */ /* 0x0009e20000000800 */
[----:B------:R-:W-:Y:S01]  /*6250*/  FMUL.FTZ R64, R64, UR10 ;  /* 0x0000000a40407c20 */ /* 0x000fe20008410000 */
[----:B------:R-:W-:Y:S01]  /*6260*/  FFMA.FTZ R10, R10, UR9, -R3 ;  /* 0x000000090a0a7c23 */ /* 0x000fe20008010803 */
[----:B------:R-:W-:Y:S01]  /*6270*/  FMUL.FTZ R66, R66, UR10 ;  /* 0x0000000a42427c20 */ /* 0x000fe20008410000 */
[----:B------:R-:W-:Y:S01]  /*6280*/  FMUL.FTZ R65, R65, UR10 ;  /* 0x0000000a41417c20 */ /* 0x000fe20008410000 */
[----:B------:R-:W-:Y:S01]  /*6290*/  FMUL.FTZ R67, R67, UR10 ;  /* 0x0000000a43437c20 */ /* 0x000fe20008410000 */
[----:B------:R-:W-:Y:S01]  /*62a0*/  FMUL.FTZ R62, R62, UR10 ;  /* 0x0000000a3e3e7c20 */ /* 0x000fe20008410000 */
[----:B------:R-:W-:Y:S03]  /*62b0*/  FMUL.FTZ R63, R63, UR10 ;  /* 0x0000000a3f3f7c20 */ /* 0x000fe60008410000 */
[----:B------:R4:W-:Y:S01]  /*62c0*/  MUFU.EX2 R177, R4 ;  /* 0x0000000400b17308 */ /* 0x0009e20000000800 */
[C---:B-1----:R-:W-:Y:S01]  /*62d0*/  VIADD R11, R188.reuse, 0xfffffff9 ;  /* 0xfffffff9bc0b7836 */ /* 0x042fe20000000000 */
[----:B------:R-:W-:Y:S01]  /*62e0*/  LEA R148, R183, UR4, 0x1 ;  /* 0x00000004b7947c11 */ /* 0x000fe2000f8e08ff */
[----:B------:R-:W-:Y:S01]  /*62f0*/  IMAD.MOV.U32 R56, RZ, RZ, 0x20 ;  /* 0x00000020ff387424 */ /* 0x000fe200078e00ff */
[----:B------:R-:W-:Y:S02]  /*6300*/  SEL R153, R149, 0xffffffc0, !P0 ;  /* 0xffffffc095997807 */ /* 0x000fe40004000000 */
[----:B------:R-:W-:Y:S04]  /*6310*/  IABS R11, R11 ;  /* 0x0000000b000b7213 */ /* 0x000fe80000000000 */
[----:B------:R1:W-:Y:S01]  /*6320*/  MUFU.EX2 R176, R10 ;  /* 0x0000000a00b07308 */ /* 0x0003e20000000800 */
[----:B----4-:R-:W-:Y:S01]  /*6330*/  VIADD R12, R188, 0xfffffff1 ;  /* 0xfffffff1bc0c7836 */ /* 0x010fe20000000000 */
[----:B------:R-:W-:Y:S01]  /*6340*/  I2FP.F32.S32 R11, R11 ;  /* 0x0000000b000b7245 */ /* 0x000fe20000201400 */
[----:B------:R-:W-:Y:S01]  /*6350*/  IMAD.IADD R149, R148, 0x1, R153 ;  /* 0x0000000194957824 */ /* 0x000fe200078e0299 */
[----:B------:R-:W-:Y:S06]  /*6360*/  SEL R173, R56, 0xffffffe0, !P3 ;  /* 0xffffffe038ad7807 */ /* 0x000fec0005800000 */
[----:B------:R-:W-:Y:S01]  /*6370*/  MUFU.TANH R194, R55 ;  /* 0x0000003700c27308 */ /* 0x000fe20000002400 */
[----:B------:R-:W-:Y:S01]  /*6380*/  FFMA.FTZ R4, R11, -UR11, R229 ;  /* 0x8000000b0b047c23 */ /* 0x000fe200080100e5 */
[----:B------:R-:W-:Y:S04]  /*6390*/  IADD3 R150, PT, PT, R148, R173, RZ ;  /* 0x000000ad94967210 */ /* 0x000fe80007ffe0ff */
[----:B------:R-:W-:Y:S02]  /*63a0*/  @P6 FSEL R4, R4, -INF , !P2 ;  /* 0xff80000004046808 */ /* 0x000fe40005000000 */
[----:B------:R-:W-:Y:S01]  /*63b0*/  PLOP3.LUT P6, PT, PT, PT, UP0, 0x80, 0x8 ;  /* 0x000000000008781c */ /* 0x000fe20003fcf008 */
[----:B-1----:R-:W-:Y:S01]  /*63c0*/  FFMA.FTZ R10, R14, -UR11, R228 ;  /* 0x8000000b0e0a7c23 */ /* 0x002fe200080100e4 */
[----:B------:R-:W1:Y:S01]  /*63d0*/  MUFU.TANH R72, R53 ;  /* 0x0000003500487308 */ /* 0x000e620000002400 */
[--C-:B------:R-:W-:Y:S03]  /*63e0*/  FFMA.FTZ R4, R4, UR9, -R2.reuse ;  /* 0x0000000904047c23 */ /* 0x100fe60008010802 */
[----:B------:R-:W-:Y:S02]  /*63f0*/  @P1 FSEL R10, R10, -INF , !P5 ;  /* 0xff8000000a0a1808 */ /* 0x000fe40006800000 */
[----:B------:R-:W-:Y:S04]  /*6400*/  PLOP3.LUT P1, PT, PT, PT, UP0, 0x80, 0x8 ;  /* 0x000000000008781c */ /* 0x000fe80003f2f008 */
[----:B------:R4:W-:Y:S01]  /*6410*/  MUFU.EX2 R201, R4 ;  /* 0x0000000400c97308 */ /* 0x0009e20000000800 */
[----:B------:R-:W-:Y:S01]  /*6420*/  FFMA.FTZ R10, R10, UR9, -R2 ;  /* 0x000000090a0a7c23 */ /* 0x000fe20008010802 */
[----:B------:R-:W-:Y:S02]  /*6430*/  @P6 FSEL R5, R5, -INF , !P2 ;  /* 0xff80000005056808 */ /* 0x000fe40005000000 */
[----:B------:R-:W-:Y:S02]  /*6440*/  PLOP3.LUT P2, PT, PT, PT, UP0, 0x80, 0x8 ;  /* 0x000000000008781c */ /* 0x000fe40003f4f008 */
[----:B------:R-:W-:Y:S04]  /*6450*/  PLOP3.LUT P6, PT, PT, PT, UP0, 0x80, 0x8 ;  /* 0x000000000008781c */ /* 0x000fe80003fcf008 */
[----:B------:R3:W-:Y:S10]  /*6460*/  MUFU.EX2 R199, R10 ;  /* 0x0000000a00c77308 */ /* 0x0007f40000000800 */
[----:B------:R-:W1:Y:S01]  /*6470*/  MUFU.TANH R207, R57 ;  /* 0x0000003900cf7308 */ /* 0x000e620000002400 */
[----:B----4-:R-:W-:Y:S05]  /*6480*/  FFMA.FTZ R4, R19, -UR11, R246 ;  /* 0x8000000b13047c23 */ /* 0x010fea00080100f6 */
[----:B------:R-:W-:Y:S02]  /*6490*/  @P1 FSEL R4, R4, -INF , !P5 ;  /* 0xff80000004041808 */ /* 0x000fe40006800000 */
[----:B------:R-:W-:Y:S01]  /*64a0*/  PLOP3.LUT P5, PT, PT, PT, UP0, 0x80, 0x8 ;  /* 0x000000000008781c */ /* 0x000fe20003faf008 */
[--C-:B---3--:R-:W-:Y:S01]  /*64b0*/  FFMA.FTZ R10, R5, UR9, -R0.reuse ;  /* 0x00000009050a7c23 */ /* 0x108fe20008010800 */
[----:B------:R-:W-:Y:S01]  /*64c0*/  IABS R5, R12 ;  /* 0x0000000c00057213 */ /* 0x000fe20000000000 */
[----:B------:R-:W-:Y:S01]  /*64d0*/  FFMA.FTZ R4, R4, UR9, -R0 ;  /* 0x0000000904047c23 */ /* 0x000fe20008010800 */
[----:B------:R-:W-:Y:S01]  /*64e0*/  PLOP3.LUT P1, PT, PT, PT, UP0, 0x80, 0x8 ;  /* 0x000000000008781c */ /* 0x000fe20003f2f008 */
[----:B------:R3:W-:Y:S01]  /*64f0*/  MUFU.EX2 R217, R10 ;  /* 0x0000000a00d97308 */ /* 0x0007e20000000800 */
[----:B------:R-:W-:Y:S01]  /*6500*/  @P2 VIADD R12, R9, 0x28 ;  /* 0x00000028090c2836 */ /* 0x000fe20000000000 */
[----:B------:R-:W-:Y:S02]  /*6510*/  PLOP3.LUT P2, PT, PT, PT, UP0, 0x80, 0x8 ;  /* 0x000000000008781c */ /* 0x000fe40003f4f008 */
[----:B------:R-:W-:Y:S02]  /*6520*/  I2FP.F32.S32 R15, R5 ;  /* 0x00000005000f7245 */ /* 0x000fe40000201400 */
[----:B------:R-:W-:Y:S01]  /*6530*/  @P6 ISETP.GE.AND P6, PT, R12, UR33, PT ;  /* 0x000000210c006c0c */ /* 0x000fe2000bfc6270 */
[C---:B------:R-:W-:Y:S03]  /*6540*/  VIADD R12, R188.reuse, 0xffffffb1 ;  /* 0xffffffb1bc0c7836 */ /* 0x040fe60000000000 */
[----:B------:R4:W-:Y:S01]  /*6550*/  MUFU.EX2 R216, R4 ;  /* 0x0000000400d87308 */ /* 0x0009e20000000800 */
[----:B------:R-:W-:Y:S01]  /*6560*/  FFMA.FTZ R5, R15, -UR11, R225 ;  /* 0x8000000b0f057c23 */ /* 0x000fe200080100e1 */
[----:B------:R-:W-:Y:S04]  /*6570*/  IABS R12, R12 ;  /* 0x0000000c000c7213 */ /* 0x000fe80000000000 */
[----:B------:R-:W-:Y:S02]  /*6580*/  @P1 FSEL R5, R5, -INF , !P6 ;  /* 0xff80000005051808 */ /* 0x000fe40007000000 */
[----:B------:R-:W-:Y:S02]  /*6590*/  PLOP3.LUT P1, PT, PT, PT, UP0, 0x80, 0x8 ;  /* 0x000000000008781c */ /* 0x000fe40003f2f008 */
[----:B------:R-:W1:Y:S01]  /*65a0*/  MUFU.TANH R226, R59 ;  /* 0x0000003b00e27308 */ /* 0x000e620000002400 */
[----:B---3--:R-:W-:Y:S01]  /*65b0*/  IADD3 R10, PT, PT, R188, -0x10, RZ ;  /* 0xfffffff0bc0a7810 */ /* 0x008fe20007ffe0ff */
[----:B------:R-:W-:Y:S03]  /*65c0*/  FFMA.FTZ R5, R5, UR9, -R2 ;  /* 0x0000000905057c23 */ /* 0x000fe60008010802 */
[----:B----4-:R-:W-:Y:S01]  /*65d0*/  IABS R4, R10 ;  /* 0x0000000a00047213 */ /* 0x010fe20000000000 */
[----:B------:R-:W-:Y:S01]  /*65e0*/  @P5 VIADD R10, R9, 0x29 ;  /* 0x00000029090a5836 */ /* 0x000fe20000000000 */
[----:B------:R-:W-:Y:S03]  /*65f0*/  PLOP3.LUT P5, PT, PT, PT, UP0, 0x80, 0x8 ;  /* 0x000000000008781c */ /* 0x000fe60003faf008 */
[----:B------:R3:W-:Y:S01]  /*6600*/  MUFU.EX2 R193, R5 ;  /* 0x0000000500c17308 */ /* 0x0007e20000000800 */
[----:B------:R-:W-:Y:S02]  /*6610*/  I2FP.F32.S32 R20, R4 ;  /* 0x0000000400147245 */ /* 0x000fe40000201400 */
[----:B------:R-:W-:Y:S01]  /*6620*/  @P2 ISETP.GE.AND P2, PT, R10, UR33, PT ;  /* 0x000000210a002c0c */ /* 0x000fe2000bf46270 */
[----:B------:R-:W-:Y:S01]  /*6630*/  FFMA.FTZ R10, R11, -UR11, R242 ;  /* 0x8000000b0b0a7c23 */ /* 0x000fe200080100f2 */
[----:B------:R-:W-:Y:S01]  /*6640*/  MOV R11, R12 ;  /* 0x0000000c000b7202 */ /* 0x000fe20000000f00 */
[----:B------:R-:W-:Y:S04]  /*6650*/  FFMA.FTZ R4, R20, -UR11, R224 ;  /* 0x8000000b14047c23 */ /* 0x000fe800080100e0 */
[----:B------:R-:W4:Y:S01]  /*6660*/  MUFU.TANH R203, R60 ;  /* 0x0000003c00cb7308 */ /* 0x000f220000002400 */
[----:B------:R-:W-:Y:S02]  /*6670*/  I2FP.F32.S32 R11, R11 ;  /* 0x0000000b000b7245 */ /* 0x000fe40000201400 */
[----:B------:R-:W-:Y:S02]  /*6680*/  @P1 FSEL R10, R10, -INF , !P6 ;  /* 0xff8000000a0a1808 */ /* 0x000fe40007000000 */
[----:B------:R-:W-:Y:S01]  /*6690*/  @P5 FSEL R4, R4, -INF , !P2 ;  /* 0xff80000004045808 */ /* 0x000fe20005000000 */
[C---:B------:R-:W-:Y:S01]  /*66a0*/  FFMA.FTZ R12, R11.reuse, -UR11, R77 ;  /* 0x8000000b0b0c7c23 */ /* 0x040fe2000801004d */
[----:B------:R-:W-:Y:S01]  /*66b0*/  PLOP3.LUT P5, PT, PT, PT, UP0, 0x80, 0x8 ;  /* 0x000000000008781c */ /* 0x000fe20003faf008 */
[----:B------:R-:W-:Y:S01]  /*66c0*/  FFMA.FTZ R10, R10, UR9, -R0 ;  /* 0x000000090a0a7c23 */ /* 0x000fe20008010800 */
[----:B------:R-:W-:Y:S01]  /*66d0*/  PLOP3.LUT P1, PT, PT, PT, UP0, 0x80, 0x8 ;  /* 0x000000000008781c */ /* 0x000fe20003f2f008 */
[----:B---3--:R-:W-:Y:S01]  /*66e0*/  FFMA.FTZ R5, R4, UR9, -R2 ;  /* 0x0000000904057c23 */ /* 0x008fe20008010802 */
[----:B------:R-:W-:Y:S01]  /*66f0*/  FFMA.FTZ R4, R14, -UR11, R240 ;  /* 0x8000000b0e047c23 */ /* 0x000fe200080100f0 */
[----:B------:R-:W-:Y:S01]  /*6700*/  IABS R14, R16 ;  /* 0x00000010000e7213 */ /* 0x000fe20000000000 */
[----:B------:R3:W-:Y:S01]  /*6710*/  MUFU.EX2 R208, R10 ;  /* 0x0000000a00d07308 */ /* 0x0007e20000000800 */
[----:B------:R-:W-:Y:S01]  /*6720*/  FFMA.FTZ R7, R11, -UR11, R195 ;  /* 0x8000000b0b077c23 */ /* 0x000fe200080100c3 */
[----:B------:R-:W-:Y:S01]  /*6730*/  FFMA.FTZ R11, R15, -UR11, R227 ;  /* 0x8000000b0f0b7c23 */ /* 0x000fe200080100e3 */
[----:B------:R-:W-:Y:S02]  /*6740*/  I2FP.F32.S32 R14, R14 ;  /* 0x0000000e000e7245 */ /* 0x000fe40000201400 */
[----:B------:R-:W-:Y:S02]  /*6750*/  IADD3 R16, PT, PT, R188, -0x58, RZ ;  /* 0xffffffa8bc107810 */ /* 0x000fe40007ffe0ff */
[----:B------:R-:W-:Y:S03]  /*6760*/  @P5 FSEL R12, R12, -INF , !P6 ;  /* 0xff8000000c0c5808 */ /* 0x000fe60007000000 */
[----:B------:R2:W-:Y:S01]  /*6770*/  MUFU.EX2 R192, R5 ;  /* 0x0000000500c07308 */ /* 0x0005e20000000800 */
[----:B------:R-:W-:Y:S02]  /*6780*/  PLOP3.LUT P5, PT, PT, PT, UP0, 0x80, 0x8 ;  /* 0x000000000008781c */ /* 0x000fe40003faf008 */
[----:B------:R-:W-:Y:S01]  /*6790*/  @P1 FSEL R13, R13, -INF , !P6 ;  /* 0xff8000000d0d1808 */ /* 0x000fe20007000000 */
[----:B------:R-:W-:Y:S01]  /*67a0*/  FFMA.FTZ R15, R12, UR9, -R8 ;  /* 0x000000090c0f7c23 */ /* 0x000fe20008010808 */
[----:B------:R-:W-:Y:S02]  /*67b0*/  PLOP3.LUT P1, PT, PT, PT, UP0, 0x80, 0x8 ;  /* 0x000000000008781c */ /* 0x000fe40003f2f008 */
[----:B------:R-:W-:Y:S03]  /*67c0*/  PLOP3.LUT P6, PT, PT, PT, UP0, 0x80, 0x8 ;  /* 0x000000000008781c */ /* 0x000fe60003fcf008 */
[----:B------:R-:W-:Y:S01]  /*67d0*/  MUFU.EX2 R79, R15 ;  /* 0x0000000f004f7308 */ /* 0x000fe20000000800 */
[----:B---3--:R-:W-:Y:S01]  /*67e0*/  IADD3 R10, PT, PT, R188, -0x17, RZ ;  /* 0xffffffe9bc0a7810 */ /* 0x008fe20007ffe0ff */
[----:B------:R-:W-:Y:S01]  /*67f0*/  FFMA.FTZ R13, R13, UR9, -R3 ;  /* 0x000000090d0d7c23 */ /* 0x000fe20008010803 */
[----:B------:R-:W-:Y:S02]  /*6800*/  IABS R12, R16 ;  /* 0x00000010000c7213 */ /* 0x000fe40000000000 */
[----:B------:R-:W-:Y:S01]  /*6810*/  IABS R6, R10 ;  /* 0x0000000a00067213 */ /* 0x000fe20000000000 */
[----:B------:R-:W-:Y:S01]  /*6820*/  FFMA.FTZ R10, R18, -UR11, R73 ;  /* 0x8000000b120a7c23 */ /* 0x000fe20008010049 */
[----:B------:R-:W-:Y:S03]  /*6830*/  @P5 FSEL R4, R4, -INF , !P2 ;  /* 0xff80000004045808 */ /* 0x000fe60005000000 */
[----:B------:R-:W-:Y:S01]  /*6840*/  MUFU.EX2 R167, R13 ;  /* 0x0000000d00a77308 */ /* 0x000fe20000000800 */
[----:B------:R-:W-:Y:S02]  /*6850*/  PLOP3.LUT P5, PT, PT, PT, UP0, 0x80, 0x8 ;  /* 0x000000000008781c */ /* 0x000fe40003faf008 */
[----:B--2---:R-:W-:Y:S01]  /*6860*/  @P1 IADD3 R5, PT, PT, R9, 0x30, RZ ;  /* 0x0000003009051810 */ /* 0x004fe20007ffe0ff */
[----:B------:R-:W-:Y:S01]  /*6870*/  FFMA.FTZ R4, R4, UR9, -R0 ;  /* 0x0000000904047c23 */ /* 0x000fe20008010800 */
[----:B------:R-:W-:Y:S02]  /*6880*/  PLOP3.LUT P1, PT, PT, PT, UP0, 0x80, 0x8 ;  /* 0x000000000008781c */ /* 0x000fe40003f2f008 */
[----:B------:R-:W-:Y:S03]  /*6890*/  @P6 ISETP.GE.AND P6, PT, R5, UR33, PT ;  /* 0x0000002105006c0c */ /* 0x000fe6000bfc6270 */
[----:B------:R2:W-:Y:S01]  /*68a0*/  MUFU.EX2 R206, R4 ;  /* 0x0000000400ce7308 */ /* 0x0005e20000000800 */
[----:B------:R-:W-:Y:S01]  /*68b0*/  FFMA.FTZ R5, R14, -UR11, R76 ;  /* 0x8000000b0e057c23 */ /* 0x000fe2000801004c */
[----:B------:R-:W-:Y:S02]  /*68c0*/  I2FP.F32.S32 R19, R6 ;  /* 0x0000000600137245 */ /* 0x000fe40000201400 */
[----:B------:R-:W-:Y:S02]  /*68d0*/  LEA R154, R23, UR4, 0x1 ;  /* 0x00000004179a7c11 */ /* 0x000fe4000f8e08ff */
[----:B------:R-:W-:Y:S01]  /*68e0*/  @P5 FSEL R5, R5, -INF , !P2 ;  /* 0xff80000005055808 */ /* 0x000fe20005000000 */
[----:B------:R-:W-:Y:S01]  /*68f0*/  FFMA.FTZ R6, R19, -UR11, R209 ;  /* 0x8000000b13067c23 */ /* 0x000fe200080100d1 */
[----:B------:R-:W-:Y:S01]  /*6900*/  PLOP3.LUT P5, PT, PT, PT, UP0, 0x80, 0x8 ;  /* 0x000000000008781c */ /* 0x000fe20003faf008 */
[C---:B------:R-:W-:Y:S01]  /*6910*/  VIADD R155, R154.reuse, 0x1c040 ;  /* 0x0001c0409a9b7836 */ /* 0x040fe20000000000 */
[----:B------:R-:W-:Y:S01]  /*6920*/  I2FP.F32.S32 R16, R12 ;  /* 0x0000000c00107245 */ /* 0x000fe20000201400 */
[----:B------:R-:W-:Y:S01]  /*6930*/  FFMA.FTZ R5, R5, UR9, -R8 ;  /* 0x0000000905057c23 */ /* 0x000fe20008010808 */
[C---:B------:R-:W-:Y:S01]  /*6940*/  IADD3 R12, PT, PT, R154.reuse, 0x1c000, RZ ;  /* 0x0001c0009a0c7810 */ /* 0x040fe20007ffe0ff */
[----:B------:R-:W3:Y:S01]  /*6950*/  MUFU.TANH R202, R61 ;  /* 0x0000003d00ca7308 */ /* 0x000ee20000002400 */
[----:B------:R-:W-:Y:S02]  /*6960*/  MOV R23, 0x10 ;  /* 0x0000001000177802 */ /* 0x000fe40000000f00 */
[----:B------:R-:W-:Y:S01]  /*6970*/  IADD3 R157, PT, PT, R154, R24, RZ ;  /* 0x000000189a9d7210 */ /* 0x000fe20007ffe0ff */
[----:B--2---:R-:W-:Y:S01]  /*6980*/  FFMA.FTZ R4, R17, -UR11, R198 ;  /* 0x8000000b11047c23 */ /* 0x004fe200080100c6 */
[----:B------:R-:W-:Y:S01]  /*6990*/  @P4 VIADD R155, R12, 0xffffffc0 ;  /* 0xffffffc00c9b4836 */ /* 0x000fe20000000000 */
[----:B------:R-:W-:Y:S02]  /*69a0*/  SEL R23, R23, 0xfffffff0, !P0 ;  /* 0xfffffff017177807 */ /* 0x000fe40004000000 */
[----:B------:R-:W-:Y:S02]  /*69b0*/  @P5 FSEL R10, R10, -INF , !P6 ;  /* 0xff8000000a0a5808 */ /* 0x000fe40007000000 */
[----:B------:R1:W-:Y:S01]  /*69c0*/  MUFU.EX2 R78, R5 ;  /* 0x00000005004e7308 */ /* 0x0003e20000000800 */
[----:B------:R-:W-:Y:S01]  /*69d0*/  @P1 FSEL R4, R4, -INF , !P2 ;  /* 0xff80000004041808 */ /* 0x000fe20005000000 */
[----:B------:R-:W-:Y:S01]  /*69e0*/  IMAD.IADD R161, R154, 0x1, R23 ;  /* 0x000000019aa17824 */ /* 0x000fe200078e0217 */
[----:B------:R-:W-:Y:S01]  /*69f0*/  PLOP3.LUT P1, PT, PT, PT, UP0, 0x80, 0x8 ;  /* 0x000000000008781c */ /* 0x000fe20003f2f008 */
[----:B------:R-:W-:Y:S01]  /*6a00*/  FFMA.FTZ R10, R10, UR9, -R8 ;  /* 0x000000090a0a7c23 */ /* 0x000fe20008010808 */
[----:B------:R-:W-:Y:S01]  /*6a10*/  PLOP3.LUT P2, PT, PT, PT, UP0, 0x80, 0x8 ;  /* 0x000000000008781c */ /* 0x000fe20003f4f008 */
[----:B------:R-:W-:Y:S01]  /*6a20*/  FFMA.FTZ R4, R4, UR9, -R3 ;  /* 0x0000000904047c23 */ /* 0x000fe20008010803 */
[----:B------:R-:W-:Y:S03]  /*6a30*/  PLOP3.LUT P5, PT, PT, PT, UP0, 0x80, 0x8 ;  /* 0x000000000008781c */ /* 0x000fe60003faf008 */
[----:B------:R2:W-:Y:S01]  /*6a40*/  MUFU.EX2 R75, R10 ;  /* 0x0000000a004b7308 */ /* 0x0005e20000000800 */
[----:B------:R-:W-:Y:S01]  /*6a50*/  F2FP.BF16.F32.PACK_AB R12, R98, R181 ;  /* 0x000000b5620c723e */ /* 0x000fe200000010ff */
[C---:B------:R-:W-:Y:S01]  /*6a60*/  IMAD.IADD R160, R23.reuse, 0x1, R157 ;  /* 0x0000000117a07824 */ /* 0x040fe200078e029d */
[----:B------:R-:W-:Y:S01]  /*6a70*/  IADD3 R158, PT, PT, R23, R155, RZ ;  /* 0x0000009b179e7210 */ /* 0x000fe20007ffe0ff */
[----:B------:R-:W-:Y:S02]  /*6a80*/  IMAD.IADD R156, R24, 0x1, R155 ;  /* 0x00000001189c7824 */ /* 0x000fe400078e029b */
[----:B------:R-:W-:Y:S01]  /*6a90*/  STS [R154+0x1c000], R12 ;  /* 0x01c0000c9a007388 */ /* 0x000fe20000000800 */
[----:B------:R-:W-:Y:S03]  /*6aa0*/  @P1 FSEL R7, R7, -INF , !P6 ;  /* 0xff80000007071808 */ /* 0x000fe60007000000 */
[----:B------:R4:W-:Y:S01]  /*6ab0*/  MUFU.EX2 R166, R4 ;  /* 0x0000000400a67308 */ /* 0x0009e20000000800 */
[----:B------:R-:W-:Y:S01]  /*6ac0*/  PLOP3.LUT P1, PT, PT, PT, UP0, 0x80, 0x8 ;  /* 0x000000000008781c */ /* 0x000fe20003f2f008 */
[----:B-1----:R-:W-:Y:S01]  /*6ad0*/  FFMA.FTZ R5, R16, -UR11, R72 ;  /* 0x8000000b10057c23 */ /* 0x002fe20008010048 */
[----:B------:R-:W-:Y:S01]  /*6ae0*/  @P2 FSEL R6, R6, -INF , !P6 ;  /* 0xff80000006062808 */ /* 0x000fe20007000000 */
[--C-:B------:R-:W-:Y:S01]  /*6af0*/  FFMA.FTZ R7, R7, UR9, -R3.reuse ;  /* 0x0000000907077c23 */ /* 0x100fe20008010803 */
[----:B------:R-:W-:Y:S02]  /*6b00*/  @P5 FSEL R11, R11, -INF , !P6 ;  /* 0xff8000000b0b5808 */ /* 0x000fe40007000000 */
[----:B------:R-:W-:Y:S03]  /*6b10*/  PLOP3.LUT P2, PT, PT, PT, UP0, 0x80, 0x8 ;  /* 0x000000000008781c */ /* 0x000fe60003f4f008 */
[----:B------:R1:W-:Y:S01]  /*6b20*/  MUFU.EX2 R165, R7 ;  /* 0x0000000700a57308 */ /* 0x0003e20000000800 */
[----:B------:R-:W-:Y:S01]  /*6b30*/  PLOP3.LUT P5, PT, PT, PT, UP0, 0x80, 0x8 ;  /* 0x000000000008781c */ /* 0x000fe20003faf008 */
[----:B------:R-:W-:Y:S01]  /*6b40*/  FFMA.FTZ R6, R6, UR9, -R2 ;  /* 0x0000000906067c23 */ /* 0x000fe20008010802 */
[----:B------:R-:W-:Y:S01]  /*6b50*/  PLOP3.LUT P6, PT, PT, PT, UP0, 0x80, 0x8 ;  /* 0x000000000008781c */ /* 0x000fe20003fcf008 */
[----:B------:R-:W-:Y:S01]  /*6b60*/  FFMA.FTZ R11, R11, UR9, -R0 ;  /* 0x000000090b0b7c23 */ /* 0x000fe20008010800 */
[----:B--2---:R-:W-:Y:S01]  /*6b70*/  F2FP.BF16.F32.PACK_AB R10, R184, R187 ;  /* 0x000000bbb80a723e */ /* 0x004fe200000010ff */
[----:B------:R-:W-:Y:S01]  /*6b80*/  @P1 VIADD R15, R9, 0x31 ;  /* 0x00000031090f1836 */ /* 0x000fe20000000000 */
[----:B------:R-:W-:Y:S03]  /*6b90*/  PLOP3.LUT P1, PT, PT, PT, UP0, 0x80, 0x8 ;  /* 0x000000000008781c */ /* 0x000fe60003f2f008 */
[----:B------:R2:W-:Y:S01]  /*6ba0*/  MUFU.EX2 R175, R6 ;  /* 0x0000000600af7308 */ /* 0x0005e20000000800 */
[----:B----4-:R-:W-:Y:S01]  /*6bb0*/  FFMA.FTZ R4, R14, -UR11, R194 ;  /* 0x8000000b0e047c23 */ /* 0x010fe200080100c2 */
[----:B------:R4:W-:Y:S01]  /*6bc0*/  STS [R154+0x1c400], R10 ;  /* 0x01c4000a9a007388 */ /* 0x0009e20000000800 */
[----:B------:R-:W-:Y:S02]  /*6bd0*/  IADD3 R159, PT, PT, R23, R156, RZ ;  /* 0x0000009c179f7210 */ /* 0x000fe40007ffe0ff */
[----:B------:R-:W-:Y:S01]  /*6be0*/  @P2 ISETP.GE.AND P2, PT, R15, UR33, PT ;  /* 0x000000210f002c0c */ /* 0x000fe2000bf46270 */
[----:B------:R-:W3:Y:S01]  /*6bf0*/  LDL R14, [R1+0x64] ;  /* 0x00006400010e7983 */ /* 0x000ee20000100800 */
[C---:B------:R-:W-:Y:S01]  /*6c00*/  @P5 IADD3 R17, PT, PT, R9.reuse, 0x38, RZ ;  /* 0x0000003809115810 */ /* 0x040fe20007ffe0ff */
[----:B------:R-:W-:Y:S01]  /*6c10*/  @P6 VIADD R15, R9, 0x39 ;  /* 0x00000039090f6836 */ /* 0x000fe20000000000 */
[----:B------:R-:W-:Y:S01]  /*6c20*/  IADD3 R9, PT, PT, R188, -0x18, RZ ;  /* 0xffffffe8bc097810 */ /* 0x000fe20007ffe0ff */
[----:B------:R-:W3:Y:S01]  /*6c30*/  MUFU.TANH R71, R64 ;  /* 0x0000004000477308 */ /* 0x000ee20000002400 */
[----:B-1----:R-:W-:Y:S02]  /*6c40*/  F2FP.BF16.F32.PACK_AB R7, R252, R25 ;  /* 0x00000019fc07723e */ /* 0x002fe400000010ff */
[----:B------:R-:W-:Y:S02]  /*6c50*/  IABS R9, R9 ;  /* 0x0000000900097213 */ /* 0x000fe40000000000 */
[----:B------:R-:W-:Y:S02]  /*6c60*/  @P1 FSEL R5, R5, -INF , !P2 ;  /* 0xff80000005051808 */ /* 0x000fe40005000000 */
[----:B------:R-:W-:Y:S03]  /*6c70*/  I2FP.F32.S32 R13, R9 ;  /* 0x00000009000d7245 */ /* 0x000fe60000201400 */
[----:B------:R-:W-:Y:S01]  /*6c80*/  MUFU.TANH R169, R66 ;  /* 0x0000004200a97308 */ /* 0x000fe20000002400 */
[----:B------:R-:W-:Y:S01]  /*6c90*/  F2FP.BF16.F32.PACK_AB R9, R94, R95 ;  /* 0x0000005f5e09723e */ /* 0x000fe200000010ff */
[----:B------:R-:W-:Y:S01]  /*6ca0*/  FFMA.FTZ R5, R5, UR9, -R8 ;  /* 0x0000000905057c23 */ /* 0x000fe20008010808 */
[----:B------:R-:W-:Y:S02]  /*6cb0*/  PLOP3.LUT P1, PT, PT, PT, UP0, 0x80, 0x8 ;  /* 0x000000000008781c */ /* 0x000fe40003f2f008 */
[----:B--2---:R-:W-:Y:S01]  /*6cc0*/  F2FP.BF16.F32.PACK_AB R6, R92, R93 ;  /* 0x0000005d5c06723e */ /* 0x004fe200000010ff */
[----:B------:R1:W-:Y:S01]  /*6cd0*/  STS [R161+0x1c000], R9 ;  /* 0x01c00009a1007388 */ /* 0x0003e20000000800 */
[----:B------:R-:W-:Y:S03]  /*6ce0*/  PLOP3.LUT P5, PT, PT, PT, UP0, 0x80, 0x8 ;  /* 0x000000000008781c */ /* 0x000fe60003faf008 */
[----:B------:R2:W-:Y:S01]  /*6cf0*/  MUFU.EX2 R74, R5 ;  /* 0x00000005004a7308 */ /* 0x0005e20000000800 */
[----:B----4-:R-:W-:Y:S02]  /*6d00*/  F2FP.BF16.F32.PACK_AB R10, R241, R243 ;  /* 0x000000f3f10a723e */ /* 0x010fe400000010ff */
[----:B------:R-:W-:Y:S03]  /*6d10*/  PLOP3.LUT P6, PT, PT, PT, UP0, 0x80, 0x8 ;  /* 0x000000000008781c */ /* 0x000fe60003fcf008 */
[----:B------:R-:W-:Y:S04]  /*6d20*/  @P1 FSEL R4, R4, -INF , !P2 ;  /* 0xff80000004041808 */ /* 0x000fe80005000000 */
[----:B------:R-:W4:Y:S01]  /*6d30*/  MUFU.TANH R70, R65 ;  /* 0x0000004100467308 */ /* 0x000f220000002400 */
[----:B------:R-:W-:Y:S02]  /*6d40*/  PLOP3.LUT P1, PT, PT, PT, UP0, 0x80, 0x8 ;  /* 0x000000000008781c */ /* 0x000fe40003f2f008 */
[----:B------:R-:W-:Y:S01]  /*6d50*/  @P5 ISETP.GE.AND P5, PT, R17, UR33, PT ;  /* 0x0000002111005c0c */ /* 0x000fe2000bfa6270 */
[----:B------:R-:W-:Y:S01]  /*6d60*/  FFMA.FTZ R12, R4, UR9, -R3 ;  /* 0x00000009040c7c23 */ /* 0x000fe20008010803 */
[----:B------:R-:W-:Y:S02]  /*6d70*/  F2FP.BF16.F32.PACK_AB R4, R233, R235 ;  /* 0x000000ebe904723e */ /* 0x000fe400000010ff */
[----:B------:R-:W-:Y:S01]  /*6d80*/  @P6 ISETP.GE.AND P6, PT, R15, UR33, PT ;  /* 0x000000210f006c0c */ /* 0x000fe2000bfc6270 */
[----:B--2---:R-:W-:Y:S02]  /*6d90*/  FFMA.FTZ R5, R13, -UR11, R207 ;  /* 0x8000000b0d057c23 */ /* 0x004fe400080100cf */
[----:B------:R-:W2:Y:S01]  /*6da0*/  MUFU.TANH R168, R67 ;  /* 0x0000004300a87308 */ /* 0x000ea20000002400 */
[----:B-1----:R-:W-:Y:S03]  /*6db0*/  F2FP.BF16.F32.PACK_AB R9, R211, R210 ;  /* 0x000000d2d309723e */ /* 0x002fe600000010ff */
[----:B------:R-:W-:Y:S06]  /*6dc0*/  @P1 FSEL R5, R5, -INF , !P2 ;  /* 0xff80000005051808 */ /* 0x000fec0005000000 */
[----:B------:R-:W1:Y:S01]  /*6dd0*/  MUFU.TANH R219, R62 ;  /* 0x0000003e00db7308 */ /* 0x000e620000002400 */
[----:B------:R-:W-:Y:S01]  /*6de0*/  PLOP3.LUT P1, PT, PT, PT, UP0, 0x80, 0x8 ;  /* 0x000000000008781c */ /* 0x000fe20003f2f008 */
[----:B------:R4:W-:Y:S04]  /*6df0*/  STS [R161+0x1c400], R9 ;  /* 0x01c40009a1007388 */ /* 0x0009e80000000800 */
[----:B------:R2:W-:Y:S04]  /*6e00*/  STS [R154+0x1e400], R7 ;  /* 0x01e400079a007388 */ /* 0x0005e80000000800 */
[----:B------:R-:W1:Y:S01]  /*6e10*/  MUFU.TANH R218, R63 ;  /* 0x0000003f00da7308 */ /* 0x000e620000002400 */
[----:B------:R1:W-:Y:S04]  /*6e20*/  STS [R154+0x1e000], R10 ;  /* 0x01e0000a9a007388 */ /* 0x0003e80000000800 */
[----:B------:R1:W-:Y:S05]  /*6e30*/  STS [R161+0x1e000], R4 ;  /* 0x01e00004a1007388 */ /* 0x0003ea0000000800 */
[----:B------:R-:W-:Y:S10]  /*6e40*/  MUFU.EX2 R164, R12 ;  /* 0x0000000c00a47308 */ /* 0x000ff40000000800 */
[----:B------:R-:W-:Y:S01]  /*6e50*/  MUFU.EX2 R197, R11 ;  /* 0x0000000b00c57308 */ /* 0x000fe20000000800 */
[----:B----4-:R-:W-:Y:S01]  /*6e60*/  FFMA.FTZ R9, R5, UR9, -R2 ;  /* 0x0000000905097c23 */ /* 0x010fe20008010802 */
[----:B------:R-:W-:Y:S02]  /*6e70*/  F2FP.BF16.F32.PACK_AB R5, R204, R205 ;  /* 0x000000cdcc05723e */ /* 0x000fe400000010ff */
[----:B--2---:R-:W-:Y:S06]  /*6e80*/  F2FP.BF16.F32.PACK_AB R7, R250, R251 ;  /* 0x000000fbfa07723e */ /* 0x004fec00000010ff */
[----:B------:R2:W-:Y:S01]  /*6e90*/  MUFU.EX2 R174, R9 ;  /* 0x0000000900ae7308 */ /* 0x0005e20000000800 */
[----:B-1----:R-:W-:Y:S01]  /*6ea0*/  IADD3 R10, PT, PT, R188, -0x60, RZ ;  /* 0xffffffa0bc0a7810 */ /* 0x002fe20007ffe0ff */
[----:B------:R1:W-:Y:S01]  /*6eb0*/  STS [R161+0x1e400], R7 ;  /* 0x01e40007a1007388 */ /* 0x0003e20000000800 */
[----:B------:R-:W-:Y:S03]  /*6ec0*/  FFMA.FTZ R4, R20, -UR11, R226 ;  /* 0x8000000b14047c23 */ /* 0x000fe600080100e2 */
[----:B------:R4:W-:Y:S02]  /*6ed0*/  STS [R157+0x1c400], R5 ;  /* 0x01c400059d007388 */ /* 0x0009e40000000800 */
[----:B------:R-:W-:Y:S02]  /*6ee0*/  @P1 FSEL R4, R4, -INF , !P2 ;  /* 0xff80000004041808 */ /* 0x000fe40005000000 */
[----:B------:R3:W-:Y:S01]  /*6ef0*/  STS [R157+0x1c000], R6 ;  /* 0x01c000069d007388 */ /* 0x0007e20000000800 */
[----:B------:R-:W-:Y:S02]  /*6f00*/  PLOP3.LUT P2, PT, PT, PT, UP0, 0x80, 0x8 ;  /* 0x000000000008781c */ /* 0x000fe40003f4f008 */
[----:B------:R-:W-:Y:S01]  /*6f10*/  PLOP3.LUT P1, PT, PT, PT, UP0, 0x80, 0x8 ;  /* 0x000000000008781c */ /* 0x000fe20003f2f008 */
[----:B------:R-:W-:Y:S04]  /*6f20*/  FFMA.FTZ R4, R4, UR9, -R0 ;  /* 0x0000000904047c23 */ /* 0x000fe80008010800 */
[----:B------:R3:W-:Y:S01]  /*6f30*/  MUFU.EX2 R196, R4 ;  /* 0x0000000400c47308 */ /* 0x0007e20000000800 */
[----:B-1----:R-:W-:Y:S02]  /*6f40*/  VIADD R7, R188, 0xffffffa1 ;  /* 0xffffffa1bc077836 */ /* 0x002fe40000000000 */
[----:B----4-:R-:W-:Y:S03]  /*6f50*/  FFMA.FTZ R5, R21, -UR11, R203 ;  /* 0x8000000b15057c23 */ /* 0x010fe600080100cb */
[----:B--2---:R-:W-:Y:S02]  /*6f60*/  IABS R9, R7 ;  /* 0x0000000700097213 */ /* 0x004fe40000000000 */
[----:B------:R-:W-:Y:S02]  /*6f70*/  IABS R7, R10 ;  /* 0x0000000a00077213 */ /* 0x000fe40000000000 */
[----:B------:R-:W-:Y:S01]  /*6f80*/  @P2 FSEL R5, R5, -INF , !P5 ;  /* 0xff80000005052808 */ /* 0x000fe20006800000 */
[----:B---3--:R-:W-:Y:S01]  /*6f90*/  IMAD.MOV.U32 R4, RZ, RZ, R9 ;  /* 0x000000ffff047224 */ /* 0x008fe200078e0009 */
[----:B------:R-:W-:Y:S01]  /*6fa0*/  PLOP3.LUT P2, PT, PT, PT, UP0, 0x80, 0x8 ;  /* 0x000000000008781c */ /* 0x000fe20003f4f008 */
[----:B------:R-:W-:Y:S01]  /*6fb0*/  FFMA.FTZ R6, R22, -UR11, R202 ;  /* 0x8000000b16067c23 */ /* 0x000fe200080100ca */
[----:B------:R-:W-:Y:S01]  /*6fc0*/  MOV R10, R7 ;  /* 0x00000007000a7202 */ /* 0x000fe20000000f00 */
[--C-:B------:R-:W-:Y:S01]  /*6fd0*/  FFMA.FTZ R9, R5, UR9, -R2.reuse ;  /* 0x0000000905097c23 */ /* 0x100fe20008010802 */
[----:B------:R-:W-:Y:S02]  /*6fe0*/  I2FP.F32.S32 R5, R4 ;  /* 0x0000000400057245 */ /* 0x000fe40000201400 */
[----:B------:R-:W-:Y:S01]  /*6ff0*/  F2FP.BF16.F32.PACK_AB R7, R86, R87 ;  /* 0x000000575607723e */ /* 0x000fe200000010ff */
[----:B------:R1:W-:Y:S01]  /*7000*/  MUFU.EX2 R171, R9 ;  /* 0x0000000900ab7308 */ /* 0x0003e20000000800 */
[----:B------:R-:W-:Y:S01]  /*7010*/  @P1 FSEL R6, R6, -INF , !P6 ;  /* 0xff80000006061808 */ /* 0x000fe20007000000 */
[----:B------:R-:W-:Y:S01]  /*7020*/  FFMA.FTZ R5, R5, -UR11, R71 ;  /* 0x8000000b05057c23 */ /* 0x000fe20008010047 */
[----:B------:R-:W-:Y:S01]  /*7030*/  F2FP.BF16.F32.PACK_AB R4, R190, R191 ;  /* 0x000000bfbe04723e */ /* 0x000fe200000010ff */
[----:B------:R2:W-:Y:S01]  /*7040*/  STS [R160+0x1c000], R7 ;  /* 0x01c00007a0007388 */ /* 0x0005e20000000800 */
[----:B------:R-:W-:Y:S01]  /*7050*/  PLOP3.LUT P1, PT, PT, PT, UP0, 0x80, 0x8 ;  /* 0x000000000008781c */ /* 0x000fe20003f2f008 */
[----:B------:R-:W-:Y:S01]  /*7060*/  FFMA.FTZ R2, R6, UR9, -R2 ;  /* 0x0000000906027c23 */ /* 0x000fe20008010802 */
[----:B------:R-:W-:Y:S01]  /*7070*/  @P2 FSEL R5, R5, -INF , !P5 ;  /* 0xff80000005052808 */ /* 0x000fe20006800000 */
[----:B------:R3:W-:Y:S01]  /*7080*/  STS [R160+0x1c400], R4 ;  /* 0x01c40004a0007388 */ /* 0x0007e20000000800 */
[----:B------:R-:W-:Y:S01]  /*7090*/  PLOP3.LUT P2, PT, PT, PT, UP0, 0x80, 0x8 ;  /* 0x000000000008781c */ /* 0x000fe20003f4f008 */
[----:B------:R4:W-:Y:S01]  /*70a0*/  MUFU.EX2 R170, R2 ;  /* 0x0000000200aa7308 */ /* 0x0009e20000000800 */
[----:B------:R-:W-:Y:S01]  /*70b0*/  F2FP.BF16.F32.PACK_AB R6, R236, R237 ;  /* 0x000000edec06723e */ /* 0x000fe200000010ff */
[----:B------:R-:W-:Y:S04]  /*70c0*/  FFMA.FTZ R5, R5, UR9, -R8 ;  /* 0x0000000905057c23 */ /* 0x000fe80008010808 */
[----:B------:R3:W-:Y:S01]  /*70d0*/  STS [R157+0x1e400], R6 ;  /* 0x01e400069d007388 */ /* 0x0007e20000000800 */
[----:B-1----:R-:W-:Y:S03]  /*70e0*/  I2FP.F32.S32 R9, R10 ;  /* 0x0000000a00097245 */ /* 0x002fe60000201400 */
[----:B------:R1:W-:Y:S01]  /*70f0*/  MUFU.EX2 R69, R5 ;  /* 0x0000000500457308 */ /* 0x0003e20000000800 */
[----:B----4-:R-:W-:Y:S02]  /*7100*/  F2FP.BF16.F32.PACK_AB R2, R212, R215 ;  /* 0x000000d7d402723e */ /* 0x010fe400000010ff */
[----:B--2---:R-:W-:Y:S01]  /*7110*/  F2FP.BF16.F32.PACK_AB R7, R222, R223 ;  /* 0x000000dfde07723e */ /* 0x004fe200000010ff */
[----:B---3--:R-:W-:Y:S04]  /*7120*/  FFMA.FTZ R4, R9, -UR11, R70 ;  /* 0x8000000b09047c23 */ /* 0x008fe80008010046 */
[----:B------:R-:W-:Y:S01]  /*7130*/  STS [R157+0x1e000], R7 ;  /* 0x01e000079d007388 */ /* 0x000fe20000000800 */
[----:B-1----:R-:W-:Y:S03]  /*7140*/  FFMA.FTZ R5, R18, -UR11, R169 ;  /* 0x8000000b12057c23 */ /* 0x002fe600080100a9 */
[----:B------:R1:W-:Y:S01]  /*7150*/  STS [R160+0x1e000], R2 ;  /* 0x01e00002a0007388 */ /* 0x0003e20000000800 */
[----:B------:R-:W-:Y:S02]  /*7160*/  @P1 FSEL R4, R4, -INF , !P6 ;  /* 0xff80000004041808 */ /* 0x000fe40007000000 */
[----:B------:R-:W-:Y:S02]  /*7170*/  @P2 FSEL R5, R5, -INF , !P5 ;  /* 0xff80000005052808 */ /* 0x000fe40006800000 */
[----:B------:R-:W-:Y:S01]  /*7180*/  PLOP3.LUT P1, PT, PT, PT, UP0, 0x80, 0x8 ;  /* 0x000000000008781c */ /* 0x000fe20003f2f008 */
[----:B------:R-:W-:Y:S01]  /*7190*/  FFMA.FTZ R8, R4, UR9, -R8 ;  /* 0x0000000904087c23 */ /* 0x000fe20008010808 */
[----:B------:R-:W-:Y:S01]  /*71a0*/  F2FP.BF16.F32.PACK_AB R4, R230, R231 ;  /* 0x000000e7e604723e */ /* 0x000fe200000010ff */
[--C-:B------:R-:W-:Y:S01]  /*71b0*/  FFMA.FTZ R5, R5, UR9, -R3.reuse ;  /* 0x0000000905057c23 */ /* 0x100fe20008010803 */
[----:B------:R-:W-:Y:S01]  /*71c0*/  F2FP.BF16.F32.PACK_AB R6, R82, R83 ;  /* 0x000000535206723e */ /* 0x000fe200000010ff */
[----:B------:R-:W-:Y:S01]  /*71d0*/  MUFU.EX2 R68, R8 ;  /* 0x0000000800447308 */ /* 0x000fe20000000800 */
[----:B------:R-:W-:Y:S01]  /*71e0*/  PLOP3.LUT P2, PT, PT, PT, UP0, 0x80, 0x8 ;  /* 0x000000000008781c */ /* 0x000fe20003f4f008 */
[----:B------:R2:W-:Y:S04]  /*71f0*/  STS [R160+0x1e400], R4 ;  /* 0x01e40004a0007388 */ /* 0x0005e80000000800 */
[----:B------:R3:W-:Y:S04]  /*7200*/  STS [R155], R6 ;  /* 0x000000069b007388 */ /* 0x0007e80000000800 */
[----:B------:R4:W-:Y:S01]  /*7210*/  MUFU.EX2 R163, R5 ;  /* 0x0000000500a37308 */ /* 0x0009e20000000800 */
[----:B-1----:R-:W-:Y:S05]  /*7220*/  FFMA.FTZ R2, R16, -UR11, R168 ;  /* 0x8000000b10027c23 */ /* 0x002fea00080100a8 */
[----:B------:R-:W-:Y:S02]  /*7230*/  @P1 FSEL R2, R2, -INF , !P6 ;  /* 0xff80000002021808 */ /* 0x000fe40007000000 */
[----:B------:R-:W-:Y:S02]  /*7240*/  PLOP3.LUT P1, PT, PT, PT, UP0, 0x80, 0x8 ;  /* 0x000000000008781c */ /* 0x000fe40003f2f008 */
[----:B----4-:R-:W-:Y:S01]  /*7250*/  F2FP.BF16.F32.PACK_AB R5, R177, R176 ;  /* 0x000000b0b105723e */ /* 0x010fe200000010ff */
[----:B------:R-:W-:Y:S01]  /*7260*/  FFMA.FTZ R3, R2, UR9, -R3 ;  /* 0x0000000902037c23 */ /* 0x000fe20008010803 */
[----:B--2---:R-:W-:Y:S01]  /*7270*/  FFMA.FTZ R4, R19, -UR11, R219 ;  /* 0x8000000b13047c23 */ /* 0x004fe200080100db */
[----:B------:R-:W-:Y:S02]  /*7280*/  FFMA.FTZ R2, R13, -UR11, R218 ;  /* 0x8000000b0d027c23 */ /* 0x000fe400080100da */
[----:B------:R1:W-:Y:S01]  /*7290*/  STS [R155+0x400], R5 ;  /* 0x000400059b007388 */ /* 0x0003e20000000800 */
[----:B------:R2:W4:Y:S01]  /*72a0*/  MUFU.EX2 R162, R3 ;  /* 0x0000000300a27308 */ /* 0x0005220000000800 */
[----:B------:R-:W-:Y:S04]  /*72b0*/  @P2 FSEL R4, R4, -INF , !P5 ;  /* 0xff80000004042808 */ /* 0x000fe80006800000 */
[----:B------:R-:W-:Y:S01]  /*72c0*/  @P1 FSEL R2, R2, -INF , !P6 ;  /* 0xff80000002021808 */ /* 0x000fe20007000000 */
[--C-:B---3--:R-:W-:Y:S01]  /*72d0*/  FFMA.FTZ R6, R4, UR9, -R0.reuse ;  /* 0x0000000904067c23 */ /* 0x108fe20008010800 */
[----:B------:R-:W-:Y:S03]  /*72e0*/  F2FP.BF16.F32.PACK_AB R4, R199, R201 ;  /* 0x000000c9c704723e */ /* 0x000fe600000010ff */
[----:B------:R-:W-:Y:S01]  /*72f0*/  FFMA.FTZ R0, R2, UR9, -R0 ;  /* 0x0000000902007c23 */ /* 0x000fe20008010800 */
[----:B------:R-:W-:Y:S01]  /*7300*/  F2FP.BF16.F32.PACK_AB R2, R206, R208 ;  /* 0x000000d0ce02723e */ /* 0x000fe200000010ff */
[----:B------:R-:W-:Y:S01]  /*7310*/  MUFU.EX2 R179, R6 ;  /* 0x0000000600b37308 */ /* 0x000fe20000000800 */
[----:B--2---:R-:W-:Y:S09]  /*7320*/  F2FP.BF16.F32.PACK_AB R3, R166, R167 ;  /* 0x000000a7a603723e */ /* 0x004ff200000010ff */
[----:B------:R4:W2:Y:S01]  /*7330*/  MUFU.EX2 R178, R0 ;  /* 0x0000000000b27308 */ /* 0x0008a20000000800 */
[----:B------:R3:W-:Y:S01]  /*7340*/  STS [R158+0x400], R3 ;  /* 0x000400039e007388 */ /* 0x0007e20000000800 */
[----:B-1----:R-:W-:Y:S05]  /*7350*/  F2FP.BF16.F32.PACK_AB R5, R78, R79 ;  /* 0x0000004f4e05723e */ /* 0x002fea00000010ff */
[----:B------:R1:W-:Y:S04]  /*7360*/  STS [R158], R5 ;  /* 0x000000059e007388 */ /* 0x0003e80000000800 */
[----:B------:R2:W-:Y:S01]  /*7370*/  STS [R155+0x2000], R4 ;  /* 0x002000049b007388 */ /* 0x0005e20000000800 */
[----:B----4-:R-:W-:Y:S02]  /*7380*/  F2FP.BF16.F32.PACK_AB R0, R162, R163 ;  /* 0x000000a3a200723e */ /* 0x010fe400000010ff */
        /* <DEDUP_REMOVED lines=11> */
[----:B------:R1:W-:Y:S01]  /*7440*/  STS [R159], R2 ;  /* 0x000000029f007388 */ /* 0x0003e20000000800 */
[----:B------:R-:W-:Y:S03]  /*7450*/  LEA R151, R14, UR4, 0x1 ;  /* 0x000000040e977c11 */ /* 0x000fe6000f8e08ff */
[----:B------:R2:W-:Y:S01]  /*7460*/  STS [R159+0x400], R0 ;  /* 0x000400009f007388 */ /* 0x0005e20000000800 */
[----:B------:R-:W-:Y:S01]  /*7470*/  IADD3 R172, PT, PT, R153, R151, RZ ;  /* 0x0000009799ac7210 */ /* 0x000fe20007ffe0ff */
[C---:B------:R-:W-:Y:S02]  /*7480*/  IMAD.IADD R152, R173.reuse, 0x1, R151 ;  /* 0x00000001ad987824 */ /* 0x040fe400078e0297 */
        /* <DEDUP_REMOVED lines=11> */
[----:B--2---:R-:W-:Y:S07]  /*7540*/  MOV R2, UR42 ;  /* 0x0000002a00027c02 */ /* 0x004fee0008000f00 */
[----:B------:R-:W2:Y:S08]  /*7550*/  LDSM.16.M88.4 R32, [R151+0x10800] ;  /* 0x010800009720783b */ /* 0x000eb00000000200 */
[----:B---3--:R-:W3:Y:S04]  /*7560*/  LDL R0, [R1+0x40] ;  /* 0x0000400001007983 */ /* 0x008ee80000100800 */
[----:B------:R-:W2:Y:S08]  /*7570*/  LDSM.16.M88.4 R48, [R151+0x11000] ;  /* 0x011000009730783b */ /* 0x000eb00000000200 */
[----:B------:R-:W2:Y:S01]  /*7580*/  LDSM.16.M88.4 R132, [R151+0x11800] ;  /* 0x011800009784783b */ /* 0x000ea20000000200 */
        /* <DEDUP_REMOVED lines=53> */
[C---:B------:R-:W-:Y:S04]  /*78e0*/  HMMA.16816.F32.BF16 R40, R132.reuse, R144, R40 ;  /* 0x000000908428723c */ /* 0x040fe80000041828 */
[----:B------:R-:W-:Y:S02]  /*78f0*/  IMAD.MOV.U32 R145, RZ, RZ, R181 ;  /* 0x000000ffff917224 */ /* 0x000fe400078e00b5 */
[C---:B------:R-:W-:Y:S02]  /*7900*/  IMAD.IADD R181, R173.reuse, 0x1, R172 ;  /* 0x00000001adb57824 */ /* 0x040fe400078e02ac */
[-C--:B------:R-:W-:Y:S08]  /*7910*/  HMMA.16816.F32.BF16 R44, R132, R146.reuse, R44 ;  /* 0x00000092842c723c */ /* 0x080ff0000004182c */
[C---:B------:R-:W-:Y:S04]  /*7920*/  HMMA.16816.F32.BF16 R48, R140.reuse, R146, R48 ;  /* 0x000000928c30723c */ /* 0x040fe80000041830 */
[C---:B---3--:R-:W-:Y:S04]  /*7930*/  LEA R146, P1, R0.reuse, R2, 0x2 ;  /* 0x0000000200927211 */ /* 0x048fe800078210ff */
[----:B------:R-:W-:Y:S01]  /*7940*/  LEA.HI.X R147, R0, R3, RZ, 0x2, P1 ;  /* 0x0000000300937211 */ /* 0x000fe200008f14ff */
[-C--:B--2---:R-:W-:Y:S03]  /*7950*/  HMMA.16816.F32.BF16 R52, R140, R136.reuse, R52 ;  /* 0x000000888c34723c */ /* 0x084fe60000041834 */
[----:B------:R-:W-:Y:S01]  /*7960*/  IADD3 R0, PT, PT, R173, R149, RZ ;  /* 0x00000095ad007210 */ /* 0x000fe20007ffe0ff */
[----:B------:R-:W2:Y:S04]  /*7970*/  LDG.E R144, desc[UR28][R146.64] ;  /* 0x0000001c92907981 */ /* 0x000ea8000c1e1900 */
[----:B------:R-:W3:Y:S01]  /*7980*/  LDG.E R3, desc[UR28][R146.64+0x20] ;  /* 0x0000201c92037981 */ /* 0x000ee2000c1e1900 */
[C---:B------:R-:W-:Y:S03]  /*7990*/  HMMA.16816.F32.BF16 R56, R132.reuse, R136, R56 ;  /* 0x000000888438723c */ /* 0x040fe60000041838 */
[----:B------:R1:W5:Y:S05]  /*79a0*/  LDG.E R2, desc[UR28][R146.64+0x100] ;  /* 0x0001001c92027981 */ /* 0x00036a000c1e1900 */
[-C--:B------:R-:W-:Y:S01]  /*79b0*/  HMMA.16816.F32.BF16 R60, R132, R138.reuse, R60 ;  /* 0x0000008a843c723c */ /* 0x080fe2000004183c */
[----:B------:R-:W-:Y:S07]  /*79c0*/  LDSM.16.M88.4 R132, [R0+0x8000] ;  /* 0x008000000084783b */ /* 0x000fee0000000200 */
[----:B------:R-:W-:Y:S01]  /*79d0*/  HMMA.16816.F32.BF16 R64, R140, R138, R64 ;  /* 0x0000008a8c40723c */ /* 0x000fe20000041840 */
[----:B------:R-:W4:Y:S08]  /*79e0*/  LDSM.16.M88.4 R136, [R181+0x10000] ;  /* 0x01000000b588783b */ /* 0x000f300000000200 */
[----:B------:R1:W4:Y:S02]  /*79f0*/  LDSM.16.M88.4 R140, [R0+0xa000] ;  /* 0x00a00000008c783b */ /* 0x0003240000000200 */
[----:B-1----:R-:W-:Y:S04]  /*7a00*/  FFMA.FTZ R0, -R97, R97, 1 ;  /* 0x3f80000061007423 */ /* 0x002fe80000010161 */
[----:B------:R-:W-:Y:S01]  /*7a10*/  FMUL.FTZ R0, R0, UR10 ;  /* 0x0000000a00007c20 */ /* 0x000fe20008410000 */
[-C--:B----4-:R-:W-:Y:S08]  /*7a20*/  HMMA.16816.F32.BF16 R4, R132, R136.reuse, R4 ;  /* 0x000000888404723c */ /* 0x090ff00000041804 */
        /* <DEDUP_REMOVED lines=24> */
[----:B------:R-:W-:Y:S01]  /*7bb0*/  FADD.FTZ R20, -R144, R20 ;  /* 0x0000001490147221 */ /* 0x000fe20000010100 */
[----:B------:R1:W5:Y:S01]  /*7bc0*/  LDL.LU R98, [R1+0xec] ;  /* 0x0000ec0001627983 */ /* 0x0003620000300800 */
[----:B------:R-:W-:Y:S01]  /*7bd0*/  FMUL.FTZ R145, R0, R4 ;  /* 0x0000000400917220 */ /* 0x000fe20000410000 */
[----:B------:R-:W-:Y:S01]  /*7be0*/  FFMA.FTZ R4, -R96, R96, 1 ;  /* 0x3f80000060047423 */ /* 0x000fe20000010160 */
[----:B------:R-:W-:Y:S01]  /*7bf0*/  FMUL.FTZ R133, R93, R20 ;  /* 0x000000145d857220 */ /* 0x000fe20000410000 */
[----:B------:R1:W5:Y:S01]  /*7c00*/  LDL.LU R97, [R1+0xe8] ;  /* 0x0000e80001617983 */ /* 0x0003620000300800 */
[----:B------:R-:W-:Y:S01]  /*7c10*/  FMUL.FTZ R134, R92, R134 ;  /* 0x000000865c867220 */ /* 0x000fe20000410000 */
[----:B------:R-:W-:Y:S01]  /*7c20*/  FMUL.FTZ R4, R4, UR10 ;  /* 0x0000000a04047c20 */ /* 0x000fe20008410000 */
[----:B------:R-:W-:Y:S01]  /*7c30*/  FFMA.FTZ R20, -R89, R89, 1 ;  /* 0x3f80000059147423 */ /* 0x000fe20000010159 */
[----:B------:R1:W5:Y:S01]  /*7c40*/  LDL.LU R96, [R1+0xe4] ;  /* 0x0000e40001607983 */ /* 0x0003620000300800 */
[----:B------:R-:W-:Y:S01]  /*7c50*/  FADD.FTZ R32, -R144, R32 ;  /* 0x0000002090207221 */ /* 0x000fe20000010100 */
[----:B------:R-:W-:Y:S01]  /*7c60*/  FMUL.FTZ R132, R4, R5 ;  /* 0x0000000504847220 */ /* 0x000fe20000410000 */
[----:B------:R-:W-:Y:S01]  /*7c70*/  FADD.FTZ R4, -R144, R17 ;  /* 0x0000001190047221 */ /* 0x000fe20000010100 */
[----:B------:R1:W5:Y:S01]  /*7c80*/  LDG.E R0, desc[UR28][R146.64+0x120] ;  /* 0x0001201c92007981 */ /* 0x000362000c1e1900 */
[----:B------:R-:W-:Y:S01]  /*7c90*/  FMUL.FTZ R17, R95, R16 ;  /* 0x000000105f117220 */ /* 0x000fe20000410000 */
[----:B------:R-:W-:Y:S01]  /*7ca0*/  FFMA.FTZ R5, -R88, R88, 1 ;  /* 0x3f80000058057423 */ /* 0x000fe20000010158 */
[----:B------:R-:W-:Y:S01]  /*7cb0*/  FMUL.FTZ R21, R94, R4 ;  /* 0x000000045e157220 */ /* 0x000fe20000410000 */
[----:B------:R1:W5:Y:S01]  /*7cc0*/  LDL.LU R95, [R1+0xe0] ;  /* 0x0000e000015f7983 */ /* 0x0003620000300800 */
[----:B------:R-:W-:Y:S01]  /*7cd0*/  FFMA.FTZ R4, -R91, R91, 1 ;  /* 0x3f8000005b047423 */ /* 0x000fe2000001015b */
[----:B------:R-:W-:Y:S01]  /*7ce0*/  FFMA.FTZ R16, -R90, R90, 1 ;  /* 0x3f8000005a107423 */ /* 0x000fe2000001015a */
[C---:B------:R-:W-:Y:S01]  /*7cf0*/  FADD.FTZ R36, -R144.reuse, R36 ;  /* 0x0000002490247221 */ /* 0x040fe20000010100 */
[----:B------:R1:W5:Y:S01]  /*7d00*/  LDL.LU R94, [R1+0xdc] ;  /* 0x0000dc00015e7983 */ /* 0x0003620000300800 */
[C---:B------:R-:W-:Y:S01]  /*7d10*/  FADD.FTZ R37, -R144.reuse, R37 ;  /* 0x0000002590257221 */ /* 0x040fe20000010100 */
[----:B------:R-:W-:Y:S01]  /*7d20*/  FADD.FTZ R48, -R144, R48 ;  /* 0x0000003090307221 */ /* 0x000fe20000010100 */
[----:B------:R-:W-:Y:S01]  /*7d30*/  FMUL.FTZ R36, R83, R36 ;  /* 0x0000002453247220 */ /* 0x000fe20000410000 */
[----:B------:R1:W5:Y:S01]  /*7d40*/  LDL.LU R93, [R1+0xd8] ;  /* 0x0000d800015d7983 */ /* 0x0003620000300800 */
[----:B------:R-:W-:Y:S01]  /*7d50*/  FMUL.FTZ R37, R82, R37 ;  /* 0x0000002552257220 */ /* 0x000fe20000410000 */
[----:B------:R-:W-:Y:S01]  /*7d60*/  FMUL.FTZ R48, R79, R48 ;  /* 0x000000304f307220 */ /* 0x000fe20000410000 */
        /* <DEDUP_REMOVED lines=8> */
[----:B------:R-:W-:Y:S01]  /*7df0*/  FMUL.FTZ R20, R20, UR10 ;  /* 0x0000000a14147c20 */ /* 0x000fe20008410000 */
[----:B------:R1:W5:Y:S01]  /*7e00*/  LDL.LU R90, [R1+0xcc] ;  /* 0x0000cc00015a7983 */ /* 0x0003620000300800 */
[----:B------:R-:W-:Y:S01]  /*7e10*/  FMUL.FTZ R5, R5, UR10 ;  /* 0x0000000a05057c20 */ /* 0x000fe20008410000 */
[----:B------:R-:W-:Y:S01]  /*7e20*/  FMUL.FTZ R4, R4, UR10 ;  /* 0x0000000a04047c20 */ /* 0x000fe20008410000 */
[----:B------:R-:W-:Y:S01]  /*7e30*/  FMUL.FTZ R20, R20, R133 ;  /* 0x0000008514147220 */ /* 0x000fe20000410000 */
[----:B------:R1:W5:Y:S01]  /*7e40*/  LDL.LU R89, [R1+0xc8] ;  /* 0x0000c80001597983 */ /* 0x0003620000300800 */
[----:B------:R-:W-:Y:S01]  /*7e50*/  FMUL.FTZ R5, R5, R134 ;  /* 0x0000008605057220 */ /* 0x000fe20000410000 */
[----:B------:R-:W-:Y:S01]  /*7e60*/  FMUL.FTZ R16, R16, UR10 ;  /* 0x0000000a10107c20 */ /* 0x000fe20008410000 */
[----:B------:R-:W-:Y:S01]  /*7e70*/  FMUL.FTZ R4, R4, R17 ;  /* 0x0000001104047220 */ /* 0x000fe20000410000 */
[----:B------:R1:W5:Y:S01]  /*7e80*/  LDL.LU R88, [R1+0xc4] ;  /* 0x0000c40001587983 */ /* 0x0003620000300800 */
[----:B------:R-:W-:Y:S01]  /*7e90*/  F2FP.BF16.F32.PACK_AB R17, R132, R145 ;  /* 0x000000918411723e */ /* 0x000fe200000010ff */
[----:B------:R-:W-:Y:S01]  /*7ea0*/  FMUL.FTZ R16, R16, R21 ;  /* 0x0000001510107220 */ /* 0x000fe20000410000 */
[----:B------:R-:W-:Y:S01]  /*7eb0*/  F2FP.BF16.F32.PACK_AB R134, R5, R20 ;  /* 0x000000140586723e */ /* 0x000fe200000010ff */
        /* <DEDUP_REMOVED lines=8> */
[----:B------:R-:W-:Y:S01]  /*7f40*/  F2FP.BF16.F32.PACK_AB R16, R16, R4 ;  /* 0x000000041010723e */ /* 0x000fe200000010ff */
        /* <DEDUP_REMOVED lines=21> */
[----:B------:R-:W-:Y:S01]  /*80a0*/  FMUL.FTZ R20, R20, R49 ;  /* 0x0000003114147220 */ /* 0x000fe20000410000 */
[----:B------:R1:W5:Y:S01]  /*80b0*/  LDL.LU R80, [R1+0xa4] ;  /* 0x0000a40001507983 */ /* 0x0003620000300800 */
[----:B------:R-:W-:Y:S01]  /*80c0*/  FMUL.FTZ R37, R37, UR10 ;  /* 0x0000000a25257c20 */ /* 0x000fe20008410000 */
[----:B------:R-:W-:Y:S01]  /*80d0*/  FMUL.FTZ R36, R36, UR10 ;  /* 0x0000000a24247c20 */ /* 0x000fe20008410000 */
[----:B------:R-:W-:Y:S01]  /*80e0*/  F2FP.BF16.F32.PACK_AB R132, R4, R5 ;  /* 0x000000050484723e */ /* 0x000fe200000010ff */
[----:B------:R1:W5:Y:S01]  /*80f0*/  LDL.LU R79, [R1+0xa0] ;  /* 0x0000a000014f7983 */ /* 0x0003620000300800 */
[----:B------:R-:W-:Y:S01]  /*8100*/  F2FP.BF16.F32.PACK_AB R49, R20, R21 ;  /* 0x000000151431723e */ /* 0x000fe200000010ff */
[----:B------:R-:W-:Y:S01]  /*8110*/  FFMA.FTZ R21, -R71, R71, 1 ;  /* 0x3f80000047157423 */ /* 0x000fe20000010147 */
[----:B------:R-:W-:Y:S01]  /*8120*/  FFMA.FTZ R20, -R70, R70, 1 ;  /* 0x3f80000046147423 */ /* 0x000fe20000010146 */
[----:B------:R1:W5:Y:S01]  /*8130*/  LDL.LU R78, [R1+0x9c] ;  /* 0x00009c00014e7983 */ /* 0x0003620000300800 */
[----:B------:R-:W-:Y:S01]  /*8140*/  FMUL.FTZ R4, R37, R53 ;  /* 0x0000003525047220 */ /* 0x000fe20000410000 */
[----:B------:R-:W-:Y:S01]  /*8150*/  FADD.FTZ R37, -R144, R64 ;  /* 0x0000004090257221 */ /* 0x000fe20000010100 */
[----:B------:R-:W-:Y:S01]  /*8160*/  FMUL.FTZ R5, R36, R52 ;  /* 0x0000003424057220 */ /* 0x000fe20000410000 */
[----:B------:R1:W5:Y:S01]  /*8170*/  LDL.LU R77, [R1+0x98] ;  /* 0x00009800014d7983 */ /* 0x0003620000300800 */
[----:B------:R-:W-:Y:S01]  /*8180*/  FADD.FTZ R36, -R144, R65 ;  /* 0x0000004190247221 */ /* 0x000fe20000010100 */
[----:B------:R-:W-:Y:S01]  /*8190*/  FMUL.FTZ R37, R69, R37 ;  /* 0x0000002545257220 */ /* 0x000fe20000410000 */
[----:B------:R-:W-:Y:S01]  /*81a0*/  FMUL.FTZ R21, R21, UR10 ;  /* 0x0000000a15157c20 */ /* 0x000fe20008410000 */
[----:B------:R1:W5:Y:S01]  /*81b0*/  LDL.LU R76, [R1+0x94] ;  /* 0x00009400014c7983 */ /* 0x0003620000300800 */
[----:B------:R-:W-:Y:S01]  /*81c0*/  FMUL.FTZ R36, R68, R36 ;  /* 0x0000002444247220 */ /* 0x000fe20000410000 */
[----:B------:R-:W-:Y:S01]  /*81d0*/  FMUL.FTZ R20, R20, UR10 ;  /* 0x0000000a14147c20 */ /* 0x000fe20008410000 */
[----:B---3--:R-:W-:Y:S01]  /*81e0*/  FADD.FTZ R6, -R3, R6 ;  /* 0x0000000603067221 */ /* 0x008fe20000010100 */
[----:B------:R1:W5:Y:S01]  /*81f0*/  LDL.LU R75, [R1+0x90] ;  /* 0x00009000014b7983 */ /* 0x0003620000300800 */
[----:B------:R-:W-:Y:S01]  /*8200*/  F2FP.BF16.F32.PACK_AB R133, R32, R33 ;  /* 0x000000212085723e */ /* 0x000fe200000010ff */
[----:B------:R-:W-:Y:S01]  /*8210*/  FMUL.FTZ R37, R21, R37 ;  /* 0x0000002515257220 */ /* 0x000fe20000410000 */
[----:B------:R-:W-:Y:S01]  /*8220*/  FMUL.FTZ R36, R20, R36 ;  /* 0x0000002414247220 */ /* 0x000fe20000410000 */
[----:B------:R1:W5:Y:S01]  /*8230*/  LDL.LU R74, [R1+0x8c] ;  /* 0x00008c00014a7983 */ /* 0x0003620000300800 */
[----:B------:R-:W-:Y:S01]  /*8240*/  FMUL.FTZ R33, R187, R6 ;  /* 0x00000006bb217220 */ /* 0x000fe20000410000 */
[----:B------:R-:W-:Y:S01]  /*8250*/  FFMA.FTZ R20, -R186, R186, 1 ;  /* 0x3f800000ba147423 */ /* 0x000fe200000101ba */
[----:B------:R-:W-:Y:S01]  /*8260*/  FFMA.FTZ R21, -R185, R185, 1 ;  /* 0x3f800000b9157423 */ /* 0x000fe200000101b9 */
[----:B------:R1:W5:Y:S01]  /*8270*/  LDL.LU R73, [R1+0x88] ;  /* 0x0000880001497983 */ /* 0x0003620000300800 */
[----:B------:R-:W-:Y:S01]  /*8280*/  FADD.FTZ R7, -R3, R7 ;  /* 0x0000000703077221 */ /* 0x000fe20000010100 */
[----:B------:R-:W-:Y:S01]  /*8290*/  F2FP.BF16.F32.PACK_AB R48, R4, R5 ;  /* 0x000000050430723e */ /* 0x000fe200000010ff */
[----:B------:R-:W-:Y:S01]  /*82a0*/  FMUL.FTZ R20, R20, UR10 ;  /* 0x0000000a14147c20 */ /* 0x000fe20008410000 */
[----:B------:R1:W5:Y:S01]  /*82b0*/  LDL.LU R72, [R1+0x84] ;  /* 0x0000840001487983 */ /* 0x0003620000300800 */
[----:B------:R-:W-:Y:S01]  /*82c0*/  FMUL.FTZ R32, R184, R7 ;  /* 0x00000007b8207220 */ /* 0x000fe20000410000 */
[----:B------:R-:W-:Y:S02]  /*82d0*/  FMUL.FTZ R21, R21, UR10 ;  /* 0x0000000a15157c20 */ /* 0x000fe40008410000 */
[----:B------:R1:W5:Y:S04]  /*82e0*/  LDL.LU R71, [R1+0x80] ;  /* 0x0000800001477983 */ /* 0x0003680000300800 */
[----:B------:R1:W5:Y:S04]  /*82f0*/  LDL.LU R70, [R1+0x7c] ;  /* 0x00007c0001467983 */ /* 0x0003680000300800 */
[----:B------:R1:W5:Y:S04]  /*8300*/  LDL.LU R69, [R1+0x78] ;  /* 0x0000780001457983 */ /* 0x0003680000300800 */
[----:B------:R1:W5:Y:S01]  /*8310*/  LDL.LU R68, [R1+0x74] ;  /* 0x0000740001447983 */ /* 0x0003620000300800 */
[----:B------:R-:W2:Y:S01]  /*8320*/  S2R R187, SR_TID.X ;  /* 0x0000000000bb7919 */ /* 0x000ea20000002100 */
[----:B------:R-:W3:Y:S01]  /*8330*/  S2R R186, SR_TID.X ;  /* 0x0000000000ba7919 */ /* 0x000ee20000002100 */
[----:B------:R-:W4:Y:S01]  /*8340*/  S2R R185, SR_TID.X ;  /* 0x0000000000b97919 */ /* 0x000f220000002100 */
[----:B--2---:R-:W-:Y:S01]  /*8350*/  SHF.L.U32 R187, R187, 0x5, RZ ;  /* 0x00000005bbbb7819 */ /* 0x004fe200000006ff */
[----:B---3--:R-:W-:Y:S01]  /*8360*/  IMAD.SHL.U32 R186, R186, 0x40, RZ ;  /* 0x00000040baba7824 */ /* 0x008fe200078e00ff */
[----:B----4-:R-:W-:Y:S01]  /*8370*/  SHF.L.U32 R184, R185, 0x3, RZ ;  /* 0x00000003b9b87819 */ /* 0x010fe200000006ff */
        /* <DEDUP_REMOVED lines=59> */
.L_x_2440:
[----:B-1----:R-:W2:Y:S01]  /*8730*/  LDL.LU R65, [R1+0x20] ;  /* 0x0000200001417983 */ /* 0x002ea20000300800 */
[----:B------:R-:W-:Y:S01]  /*8740*/  FFMA.FTZ R5, -R239, R239, 1 ;  /* 0x3f800000ef057423 */ /* 0x000fe200000101ef */
[C---:B------:R-:W-:Y:S01]  /*8750*/  FADD.FTZ R22, -R3.reuse, R22 ;  /* 0x0000001603167221 */ /* 0x040fe20000010100 */
        /* <DEDUP_REMOVED lines=9> */
[----:B------:R-:W2:Y:S01]  /*87f0*/  LDL.LU R52, [R1+0xc] ;  /* 0x00000c0001347983 */ /* 0x000ea20000300800 */
[C---:B------:R-:W-:Y:S01]  /*8800*/  FADD.FTZ R19, -R3.reuse, R19 ;  /* 0x0000001303137221 */ /* 0x040fe20000010100 */
[----:B------:R-:W-:Y:S01]  /*8810*/  FFMA.FTZ R7, -R238, R238, 1 ;  /* 0x3f800000ee077423 */ /* 0x000fe200000101ee */
[----:B------:R-:W-:Y:S01]  /*8820*/  FADD.FTZ R39, -R3, R39 ;  /* 0x0000002703277221 */ /* 0x000fe20000010100 */
[----:B------:R1:W-:Y:S01]  /*8830*/  STS [R154+0x14000], R17 ;  /* 0x014000119a007388 */ /* 0x0003e20000000800 */
[----:B------:R-:W-:Y:S01]  /*8840*/  FMUL.FTZ R19, R211, R19 ;  /* 0x00000013d3137220 */ /* 0x000fe20000410000 */
[----:B------:R-:W-:Y:S01]  /*8850*/  FMUL.FTZ R7, R7, UR10 ;  /* 0x0000000a07077c20 */ /* 0x000fe20008410000 */
[----:B------:R-:W-:Y:S01]  /*8860*/  FADD.FTZ R38, -R3, R38 ;  /* 0x0000002603267221 */ /* 0x000fe20000010100 */
[----:B------:R-:W-:Y:S01]  /*8870*/  FMUL.FTZ R39, R177, R39 ;  /* 0x00000027b1277220 */ /* 0x000fe20000410000 */
[----:B------:R-:W-:Y:S01]  /*8880*/  FADD.FTZ R18, -R3, R18 ;  /* 0x0000001203127221 */ /* 0x000fe20000010100 */
[----:B------:R-:W-:Y:S01]  /*8890*/  FMUL.FTZ R19, R7, R19 ;  /* 0x0000001307137220 */ /* 0x000fe20000410000 */
[----:B------:R-:W-:Y:S01]  /*88a0*/  FFMA.FTZ R7, -R214, R214, 1 ;  /* 0x3f800000d6077423 */ /* 0x000fe200000101d6 */
        /* <DEDUP_REMOVED lines=9> */
[C---:B------:R-:W-:Y:S01]  /*8940*/  FADD.FTZ R35, -R3.reuse, R35 ;  /* 0x0000002303237221 */ /* 0x040fe20000010100 */
[C---:B------:R-:W-:Y:S01]  /*8950*/  FADD.FTZ R34, -R3.reuse, R34 ;  /* 0x0000002203227221 */ /* 0x040fe20000010100 */
[----:B------:R-:W-:Y:S01]  /*8960*/  FADD.FTZ R54, -R3, R54 ;  /* 0x0000003603367221 */ /* 0x000fe20000010100 */
[----:B------:R-:W-:Y:S01]  /*8970*/  FMUL.FTZ R7, R7, UR10 ;  /* 0x0000000a07077c20 */ /* 0x000fe20008410000 */
[C---:B------:R-:W-:Y:S01]  /*8980*/  FADD.FTZ R55, -R3.reuse, R55 ;  /* 0x0000003703377221 */ /* 0x040fe20000010100 */
[C---:B------:R-:W-:Y:S01]  /*8990*/  FADD.FTZ R66, -R3.reuse, R66 ;  /* 0x0000004203427221 */ /* 0x040fe20000010100 */
[----:B------:R-:W-:Y:S01]  /*89a0*/  FADD.FTZ R3, -R3, R67 ;  /* 0x0000004303037221 */ /* 0x000fe20000010100 */
[----:B------:R-:W-:Y:S01]  /*89b0*/  FMUL.FTZ R50, R7, R50 ;  /* 0x0000003207327220 */ /* 0x000fe20000410000 */
        /* <DEDUP_REMOVED lines=8> */
[----:B------:R-:W-:Y:S01]  /*8a40*/  FMUL.FTZ R3, R162, R3 ;  /* 0x00000003a2037220 */ /* 0x000fe20000410000 */
[----:B-----5:R-:W-:Y:S01]  /*8a50*/  FADD.FTZ R8, -R2, R8 ;  /* 0x0000000802087221 */ /* 0x020fe20000010100 */
[----:B------:R-:W-:Y:S01]  /*8a60*/  FMUL.FTZ R6, R5, R4 ;  /* 0x0000000405067220 */ /* 0x000fe20000410000 */
[----:B------:R-:W-:Y:S01]  /*8a70*/  F2FP.BF16.F32.PACK_AB R5, R17, R20 ;  /* 0x000000141105723e */ /* 0x000fe200000010ff */
[----:B------:R-:W-:Y:S01]  /*8a80*/  FMUL.FTZ R23, R7, R66 ;  /* 0x0000004207177220 */ /* 0x000fe20000410000 */
[----:B------:R-:W-:Y:S01]  /*8a90*/  FADD.FTZ R10, -R0, R10 ;  /* 0x0000000a000a7221 */ /* 0x000fe20000010100 */
[----:B------:R-:W-:Y:S01]  /*8aa0*/  FFMA.FTZ R17, -R221, R221, 1 ;  /* 0x3f800000dd117423 */ /* 0x000fe200000101dd */
[----:B------:R-:W-:Y:S01]  /*8ab0*/  F2FP.BF16.F32.PACK_AB R33, R6, R22 ;  /* 0x000000160621723e */ /* 0x000fe200000010ff */
[----:B------:R-:W-:Y:S01]  /*8ac0*/  STS [R154+0x14400], R5 ;  /* 0x014400059a007388 */ /* 0x000fe20000000800 */
[----:B------:R-:W-:Y:S01]  /*8ad0*/  FFMA.FTZ R6, -R220, R220, 1 ;  /* 0x3f800000dc067423 */ /* 0x000fe200000101dc */
[----:B------:R-:W-:Y:S01]  /*8ae0*/  F2FP.BF16.F32.PACK_AB R4, R19, R18 ;  /* 0x000000121304723e */ /* 0x000fe200000010ff */
[----:B------:R-:W-:Y:S01]  /*8af0*/  FMUL.FTZ R34, R191, R34 ;  /* 0x00000022bf227220 */ /* 0x000fe20000410000 */
[----:B------:R-:W-:Y:S01]  /*8b00*/  FMUL.FTZ R17, R17, UR10 ;  /* 0x0000000a11117c20 */ /* 0x000fe20008410000 */
[----:B------:R-:W-:Y:S01]  /*8b10*/  FMUL.FTZ R32, R6, UR10 ;  /* 0x0000000a06207c20 */ /* 0x000fe20008410000 */
[----:B------:R-:W-:Y:S01]  /*8b20*/  FFMA.FTZ R6, -R213, R213, 1 ;  /* 0x3f800000d5067423 */ /* 0x000fe200000101d5 */
[----:B------:R-:W-:Y:S01]  /*8b30*/  FADD.FTZ R9, -R2, R9 ;  /* 0x0000000902097221 */ /* 0x000fe20000010100 */
[----:B------:R-:W-:Y:S01]  /*8b40*/  FMUL.FTZ R34, R17, R34 ;  /* 0x0000002211227220 */ /* 0x000fe20000410000 */
[----:B------:R1:W-:Y:S01]  /*8b50*/  STS [R161+0x14400], R4 ;  /* 0x01440004a1007388 */ /* 0x0003e20000000800 */
[----:B------:R-:W-:Y:S01]  /*8b60*/  FMUL.FTZ R6, R6, UR10 ;  /* 0x0000000a06067c20 */ /* 0x000fe20008410000 */
[----:B------:R-:W-:Y:S01]  /*8b70*/  FFMA.FTZ R17, -R194, R194, 1 ;  /* 0x3f800000c2117423 */ /* 0x000fe200000101c2 */
[----:B------:R-:W-:Y:S01]  /*8b80*/  FMUL.FTZ R9, R241, R9 ;  /* 0x00000009f1097220 */ /* 0x000fe20000410000 */
[----:B------:R-:W-:Y:S01]  /*8b90*/  FADD.FTZ R12, -R2, R12 ;  /* 0x0000000c020c7221 */ /* 0x000fe20000010100 */
[----:B------:R-:W-:Y:S01]  /*8ba0*/  FMUL.FTZ R20, R6, R39 ;  /* 0x0000002706147220 */ /* 0x000fe20000410000 */
[----:B------:R-:W-:Y:S01]  /*8bb0*/  FFMA.FTZ R6, -R198, R198, 1 ;  /* 0x3f800000c6067423 */ /* 0x000fe200000101c6 */
[----:B------:R-:W-:Y:S01]  /*8bc0*/  FMUL.FTZ R55, R164, R55 ;  /* 0x00000037a4377220 */ /* 0x000fe20000410000 */
[----:B------:R-:W-:Y:S01]  /*8bd0*/  FMUL.FTZ R17, R17, UR10 ;  /* 0x0000000a11117c20 */ /* 0x000fe20008410000 */
[----:B------:R-:W-:Y:S01]  /*8be0*/  FMUL.FTZ R12, R235, R12 ;  /* 0x0000000ceb0c7220 */ /* 0x000fe20000410000 */
[----:B------:R-:W-:Y:S01]  /*8bf0*/  FMUL.FTZ R6, R6, UR10 ;  /* 0x0000000a06067c20 */ /* 0x000fe20008410000 */
[----:B------:R4:W-:Y:S01]  /*8c00*/  STS [R161+0x14000], R16 ;  /* 0x01400010a1007388 */ /* 0x0009e20000000800 */
[----:B------:R-:W-:Y:S01]  /*8c10*/  FMUL.FTZ R22, R17, R55 ;  /* 0x0000003711167220 */ /* 0x000fe20000410000 */
[----:B------:R-:W-:Y:S01]  /*8c20*/  FADD.FTZ R28, -R2, R28 ;  /* 0x0000001c021c7221 */ /* 0x000fe20000010100 */
[----:B------:R-:W-:Y:S01]  /*8c30*/  FMUL.FTZ R21, R6, R51 ;  /* 0x0000003306157220 */ /* 0x000fe20000410000 */
[----:B------:R-:W-:Y:S01]  /*8c40*/  FFMA.FTZ R6, -R168, R168, 1 ;  /* 0x3f800000a8067423 */ /* 0x000fe200000101a8 */
[C---:B------:R-:W-:Y:S01]  /*8c50*/  FADD.FTZ R44, -R2.reuse, R44 ;  /* 0x0000002c022c7221 */ /* 0x040fe20000010100 */
[----:B------:R-:W-:Y:S01]  /*8c60*/  FMUL.FTZ R28, R215, R28 ;  /* 0x0000001cd71c7220 */ /* 0x000fe20000410000 */
[----:B------:R-:W-:Y:S01]  /*8c70*/  FADD.FTZ R25, -R2, R25 ;  /* 0x0000001902197221 */ /* 0x000fe20000010100 */
[----:B------:R-:W-:Y:S01]  /*8c80*/  FMUL.FTZ R6, R6, UR10 ;  /* 0x0000000a06067c20 */ /* 0x000fe20008410000 */
[C---:B------:R-:W-:Y:S01]  /*8c90*/  FADD.FTZ R40, -R2.reuse, R40 ;  /* 0x0000002802287221 */ /* 0x040fe20000010100 */
[----:B------:R-:W-:Y:S01]  /*8ca0*/  FADD.FTZ R41, -R2, R41 ;  /* 0x0000002902297221 */ /* 0x000fe20000010100 */
[----:B------:R-:W-:Y:S01]  /*8cb0*/  FMUL.FTZ R44, R193, R44 ;  /* 0x0000002cc12c7220 */ /* 0x000fe20000410000 */
[----:B------:R-:W-:Y:S01]  /*8cc0*/  FMUL.FTZ R3, R6, R3 ;  /* 0x0000000306037220 */ /* 0x000fe20000410000 */
[C---:B------:R-:W-:Y:S01]  /*8cd0*/  FADD.FTZ R24, -R2.reuse, R24 ;  /* 0x0000001802187221 */ /* 0x040fe20000010100 */
[C---:B-1----:R-:W-:Y:S01]  /*8ce0*/  FADD.FTZ R4, -R2.reuse, R45 ;  /* 0x0000002d02047221 */ /* 0x042fe20000010100 */
[C---:B------:R-:W-:Y:S01]  /*8cf0*/  FADD.FTZ R56, -R2.reuse, R56 ;  /* 0x0000003802387221 */ /* 0x040fe20000010100 */
[C---:B------:R-:W-:Y:S01]  /*8d00*/  FADD.FTZ R57, -R2.reuse, R57 ;  /* 0x0000003902397221 */ /* 0x040fe20000010100 */
[----:B------:R-:W-:Y:S01]  /*8d10*/  F2FP.BF16.F32.PACK_AB R23, R3, R23 ;  /* 0x000000170317723e */ /* 0x000fe200000010ff */
[C---:B------:R-:W-:Y:S01]  /*8d20*/  FADD.FTZ R3, -R2.reuse, R13 ;  /* 0x0000000d02037221 */ /* 0x040fe20000010100 */
[----:B------:R-:W-:Y:S01]  /*8d30*/  FMUL.FTZ R13, R243, R8 ;  /* 0x00000008f30d7220 */ /* 0x000fe20000410000 */
[C---:B------:R-:W-:Y:S01]  /*8d40*/  FADD.FTZ R60, -R2.reuse, R60 ;  /* 0x0000003c023c7221 */ /* 0x040fe20000010100 */
[----:B------:R-:W-:Y:S01]  /*8d50*/  FADD.FTZ R61, -R2, R61 ;  /* 0x0000003d023d7221 */ /* 0x000fe20000010100 */
[----:B------:R-:W-:Y:S01]  /*8d60*/  FMUL.FTZ R3, R233, R3 ;  /* 0x00000003e9037220 */ /* 0x000fe20000410000 */
[----:B------:R-:W-:Y:S01]  /*8d70*/  FMUL.FTZ R4, R192, R4 ;  /* 0x00000004c0047220 */ /* 0x000fe20000410000 */
[----:B------:R-:W-:Y:S01]  /*8d80*/  FMUL.FTZ R57, R174, R57 ;  /* 0x00000039ae397220 */ /* 0x000fe20000410000 */
[----:B------:R-:W-:Y:S01]  /*8d90*/  FMUL.FTZ R61, R170, R61 ;  /* 0x0000003daa3d7220 */ /* 0x000fe20000410000 */
[----:B------:R-:W-:Y:S01]  /*8da0*/  FMUL.FTZ R60, R171, R60 ;  /* 0x0000003cab3c7220 */ /* 0x000fe20000410000 */
[----:B------:R-:W-:Y:S01]  /*8db0*/  FFMA.FTZ R18, -R195, R195, 1 ;  /* 0x3f800000c3127423 */ /* 0x000fe200000101c3 */
[C---:B------:R-:W-:Y:S01]  /*8dc0*/  FADD.FTZ R15, -R0.reuse, R15 ;  /* 0x0000000f000f7221 */ /* 0x040fe20000010100 */
[----:B------:R-:W-:Y:S01]  /*8dd0*/  FADD.FTZ R14, -R0, R14 ;  /* 0x0000000e000e7221 */ /* 0x000fe20000010100 */
[----:B------:R-:W-:Y:S01]  /*8de0*/  FMUL.FTZ R54, R165, R54 ;  /* 0x00000036a5367220 */ /* 0x000fe20000410000 */
[----:B------:R-:W-:Y:S01]  /*8df0*/  FMUL.FTZ R18, R18, UR10 ;  /* 0x0000000a12127c20 */ /* 0x000fe20008410000 */
        /* <DEDUP_REMOVED lines=17> */
[----:B------:R-:W-:Y:S01]  /*8f10*/  FADD.FTZ R43, -R0, R43 ;  /* 0x0000002b002b7221 */ /* 0x000fe20000010100 */
[----:B------:R-:W-:Y:S01]  /*8f20*/  FMUL.FTZ R35, R190, R35 ;  /* 0x00000023be237220 */ /* 0x000fe20000410000 */
[----:B------:R-:W-:Y:S01]  /*8f30*/  FADD.FTZ R27, -R0, R27 ;  /* 0x0000001b001b7221 */ /* 0x000fe20000010100 */
        /* <DEDUP_REMOVED lines=8> */
[----:B------:R-:W-:Y:S01]  /*8fc0*/  F2FP.BF16.F32.PACK_AB R32, R32, R34 ;  /* 0x000000222020723e */ /* 0x000fe200000010ff */
        /* <DEDUP_REMOVED lines=8> */
[----:B------:R-:W-:Y:S02]  /*9050*/  LOP3.LUT R143, R185, 0x10, RZ, 0xc0, !PT ;  /* 0x00000010b98f7812 */ /* 0x000fe400078ec0ff */
[----:B------:R-:W-:Y:S01]  /*9060*/  LOP3.LUT R210, R184, 0x38, RZ, 0xc0, !PT ;  /* 0x00000038b8d27812 */ /* 0x000fe200078ec0ff */
[----:B--2---:R-:W-:Y:S01]  /*9070*/  FFMA.FTZ R5, -R52, R52, 1 ;  /* 0x3f80000034057423 */ /* 0x004fe20000010134 */
[----:B------:R-:W-:Y:S01]  /*9080*/  FFMA.FTZ R8, -R65, R65, 1 ;  /* 0x3f80000041087423 */ /* 0x000fe20000010141 */
[----:B------:R-:W2:Y:S01]  /*9090*/  LDL.LU R52, [R1+0x8] ;  /* 0x0000080001347983 */ /* 0x000ea20000300800 */
[----:B---3--:R-:W-:Y:S01]  /*90a0*/  FFMA.FTZ R7, -R64, R64, 1 ;  /* 0x3f80000040077423 */ /* 0x008fe20000010140 */
[----:B----4-:R-:W-:Y:S01]  /*90b0*/  FFMA.FTZ R6, -R53, R53, 1 ;  /* 0x3f80000035067423 */ /* 0x010fe20000010135 */
[----:B------:R-:W-:Y:S01]  /*90c0*/  FMUL.FTZ R5, R5, UR10 ;  /* 0x0000000a05057c20 */ /* 0x000fe20008410000 */
[----:B------:R-:W3:Y:S01]  /*90d0*/  LDL.LU R138, [R1+0x38] ;  /* 0x00003800018a7983 */ /* 0x000ee20000300800 */
[----:B------:R-:W-:Y:S01]  /*90e0*/  FMUL.FTZ R8, R8, UR10 ;  /* 0x0000000a08087c20 */ /* 0x000fe20008410000 */
[----:B------:R-:W-:Y:S01]  /*90f0*/  FMUL.FTZ R7, R7, UR10 ;  /* 0x0000000a07077c20 */ /* 0x000fe20008410000 */
[----:B------:R-:W-:Y:S01]  /*9100*/  FMUL.FTZ R19, R5, R3 ;  /* 0x0000000305137220 */ /* 0x000fe20000410000 */
[----:B------:R-:W4:Y:S01]  /*9110*/  LDL.LU R137, [R1+0x34] ;  /* 0x0000340001897983 */ /* 0x000f220000300800 */
[----:B------:R-:W-:Y:S01]  /*9120*/  FADD.FTZ R3, -R2, R29 ;  /* 0x0000001d02037221 */ /* 0x000fe20000010100 */
[----:B------:R-:W-:Y:S01]  /*9130*/  FFMA.FTZ R5, -R244, R244, 1 ;  /* 0x3f800000f4057423 */ /* 0x000fe200000101f4 */
[----:B------:R-:W-:Y:S01]  /*9140*/  FMUL.FTZ R13, R8, R13 ;  /* 0x0000000d080d7220 */ /* 0x000fe20000410000 */
[----:B------:R-:W4:Y:S01]  /*9150*/  LDL.LU R136, [R1+0x30] ;  /* 0x0000300001887983 */ /* 0x000f220000300800 */
[----:B------:R-:W-:Y:S01]  /*9160*/  FMUL.FTZ R9, R7, R9 ;  /* 0x0000000907097220 */ /* 0x000fe20000410000 */
[----:B------:R-:W-:Y:S01]  /*9170*/  FMUL.FTZ R3, R212, R3 ;  /* 0x00000003d4037220 */ /* 0x000fe20000410000 */
[----:B------:R-:W-:Y:S01]  /*9180*/  FMUL.FTZ R5, R5, UR10 ;  /* 0x0000000a05057c20 */ /* 0x000fe20008410000 */
[----:B------:R-:W4:Y:S01]  /*9190*/  LDL.LU R135, [R1+0x2c] ;  /* 0x00002c0001877983 */ /* 0x000f220000300800 */
[----:B------:R-:W-:Y:S01]  /*91a0*/  FMUL.FTZ R6, R6, UR10 ;  /* 0x0000000a06067c20 */ /* 0x000fe20008410000 */
[----:B------:R-:W-:Y:S01]  /*91b0*/  FFMA.FTZ R2, -R209, R209, 1 ;  /* 0x3f800000d1027423 */ /* 0x000fe200000101d1 */
[----:B------:R-:W-:Y:S01]  /*91c0*/  FMUL.FTZ R17, R5, R3 ;  /* 0x0000000305117220 */ /* 0x000fe20000410000 */
[----:B------:R-:W4:Y:S01]  /*91d0*/  LDL.LU R65, [R1+0x28] ;  /* 0x0000280001417983 */ /* 0x000f220000300800 */
[----:B------:R-:W-:Y:S01]  /*91e0*/  F2FP.BF16.F32.PACK_AB R3, R9, R13 ;  /* 0x0000000d0903723e */ /* 0x000fe200000010ff */
[----:B------:R-:W-:Y:S01]  /*91f0*/  FMUL.FTZ R12, R6, R12 ;  /* 0x0000000c060c7220 */ /* 0x000fe20000410000 */
[----:B------:R-:W-:Y:S01]  /*9200*/  FFMA.FTZ R6, -R245, R245, 1 ;  /* 0x3f800000f5067423 */ /* 0x000fe200000101f5 */
[----:B------:R-:W4:Y:S01]  /*9210*/  LDL.LU R64, [R1+0x24] ;  /* 0x0000240001407983 */ /* 0x000f220000300800 */
[----:B------:R-:W-:Y:S01]  /*9220*/  FFMA.FTZ R5, -R224, R224, 1 ;  /* 0x3f800000e0057423 */ /* 0x000fe200000101e0 */
[----:B------:R-:W-:Y:S01]  /*9230*/  FFMA.FTZ R8, -R249, R249, 1 ;  /* 0x3f800000f9087423 */ /* 0x000fe200000101f9 */
[----:B------:R-:W-:Y:S01]  /*9240*/  FMUL.FTZ R6, R6, UR10 ;  /* 0x0000000a06067c20 */ /* 0x000fe20008410000 */
[----:B------:R-:W4:Y:S01]  /*9250*/  LDL.LU R53, [R1+0x14] ;  /* 0x0000140001357983 */ /* 0x000f220000300800 */
[----:B------:R-:W-:Y:S01]  /*9260*/  FMUL.FTZ R5, R5, UR10 ;  /* 0x0000000a05057c20 */ /* 0x000fe20008410000 */
[----:B------:R-:W-:Y:S01]  /*9270*/  F2FP.BF16.F32.PACK_AB R19, R19, R12 ;  /* 0x0000000c1313723e */ /* 0x000fe200000010ff */
[----:B------:R-:W-:Y:S01]  /*9280*/  FMUL.FTZ R28, R6, R28 ;  /* 0x0000001c061c7220 */ /* 0x000fe20000410000 */
[----:B------:R3:W-:Y:S01]  /*9290*/  STS [R154+0x16000], R3 ;  /* 0x016000039a007388 */ /* 0x0007e20000000800 */
[----:B------:R-:W-:Y:S01]  /*92a0*/  FFMA.FTZ R6, -R225, R225, 1 ;  /* 0x3f800000e1067423 */ /* 0x000fe200000101e1 */
[----:B------:R-:W-:Y:S01]  /*92b0*/  FMUL.FTZ R12, R5, R4 ;  /* 0x00000004050c7220 */ /* 0x000fe20000410000 */
[----:B------:R-:W-:Y:S01]  /*92c0*/  FFMA.FTZ R5, -R207, R207, 1 ;  /* 0x3f800000cf057423 */ /* 0x000fe200000101cf */
[----:B------:R-:W-:Y:S01]  /*92d0*/  FFMA.FTZ R4, -R203, R203, 1 ;  /* 0x3f800000cb047423 */ /* 0x000fe200000101cb */
        /* <DEDUP_REMOVED lines=16> */
[----:B------:R-:W-:Y:S01]  /*93e0*/  FFMA.FTZ R8, -R229, R229, 1 ;  /* 0x3f800000e5087423 */ /* 0x000fe200000101e5 */
[----:B------:R-:W-:Y:S01]  /*93f0*/  FFMA.FTZ R7, -R228, R228, 1 ;  /* 0x3f800000e4077423 */ /* 0x000fe200000101e4 */
[----:B------:R-:W-:Y:S02]  /*9400*/  F2FP.BF16.F32.PACK_AB R17, R17, R28 ;  /* 0x0000001c1111723e */ /* 0x000fe400000010ff */
[----:B------:R-:W-:Y:S01]  /*9410*/  FMUL.FTZ R8, R8, UR10 ;  /* 0x0000000a08087c20 */ /* 0x000fe20008410000 */
[----:B------:R-:W-:Y:S01]  /*9420*/  FMUL.FTZ R7, R7, UR10 ;  /* 0x0000000a07077c20 */ /* 0x000fe20008410000 */
[----:B------:R-:W-:Y:S02]  /*9430*/  F2FP.BF16.F32.PACK_AB R18, R18, R24 ;  /* 0x000000181212723e */ /* 0x000fe400000010ff */
[----:B------:R-:W-:Y:S01]  /*9440*/  FMUL.FTZ R8, R8, R40 ;  /* 0x0000002808087220 */ /* 0x000fe20000410000 */
[----:B------:R-:W-:Y:S01]  /*9450*/  FMUL.FTZ R7, R7, R41 ;  /* 0x0000002907077220 */ /* 0x000fe20000410000 */
[----:B------:R-:W-:Y:S02]  /*9460*/  F2FP.BF16.F32.PACK_AB R12, R12, R44 ;  /* 0x0000002c0c0c723e */ /* 0x000fe400000010ff */
[----:B------:R-:W-:Y:S02]  /*9470*/  F2FP.BF16.F32.PACK_AB R16, R16, R56 ;  /* 0x000000381010723e */ /* 0x000fe400000010ff */
[----:B------:R-:W-:Y:S01]  /*9480*/  F2FP.BF16.F32.PACK_AB R9, R7, R8 ;  /* 0x000000080709723e */ /* 0x000fe200000010ff */
[----:B------:R-:W-:Y:S01]  /*9490*/  FFMA.FTZ R8, -R246, R246, 1 ;  /* 0x3f800000f6087423 */ /* 0x000fe200000101f6 */
[----:B------:R-:W-:Y:S01]  /*94a0*/  FFMA.FTZ R7, -R242, R242, 1 ;  /* 0x3f800000f2077423 */ /* 0x000fe200000101f2 */
[----:B------:R-:W-:Y:S02]  /*94b0*/  F2FP.BF16.F32.PACK_AB R13, R13, R60 ;  /* 0x0000003c0d0d723e */ /* 0x000fe400000010ff */
[----:B------:R-:W-:Y:S01]  /*94c0*/  FMUL.FTZ R8, R8, UR10 ;  /* 0x0000000a08087c20 */ /* 0x000fe20008410000 */
[----:B------:R-:W-:Y:S03]  /*94d0*/  FMUL.FTZ R7, R7, UR10 ;  /* 0x0000000a07077c20 */ /* 0x000fe60008410000 */
[----:B------:R-:W-:Y:S01]  /*94e0*/  FMUL.FTZ R43, R8, R43 ;  /* 0x0000002b082b7220 */ /* 0x000fe20000410000 */
[----:B------:R-:W-:Y:S01]  /*94f0*/  FFMA.FTZ R8, -R227, R227, 1 ;  /* 0x3f800000e3087423 */ /* 0x000fe200000101e3 */
[----:B------:R-:W-:Y:S01]  /*9500*/  FMUL.FTZ R46, R7, R46 ;  /* 0x0000002e072e7220 */ /* 0x000fe20000410000 */
[----:B------:R-:W-:Y:S02]  /*9510*/  FFMA.FTZ R7, -R226, R226, 1 ;  /* 0x3f800000e2077423 */ /* 0x000fe400000101e2 */
[----:B------:R-:W-:Y:S02]  /*9520*/  FMUL.FTZ R8, R8, UR10 ;  /* 0x0000000a08087c20 */ /* 0x000fe40008410000 */
[----:B------:R-:W-:Y:S02]  /*9530*/  FMUL.FTZ R7, R7, UR10 ;  /* 0x0000000a07077c20 */ /* 0x000fe40008410000 */
[----:B------:R-:W-:Y:S02]  /*9540*/  FMUL.FTZ R58, R8, R58 ;  /* 0x0000003a083a7220 */ /* 0x000fe40000410000 */
[----:B------:R-:W-:Y:S05]  /*9550*/  FMUL.FTZ R7, R7, R59 ;  /* 0x0000003b07077220 */ /* 0x000fea0000410000 */
[----:B------:R-:W-:Y:S01]  /*9560*/  F2FP.BF16.F32.PACK_AB R7, R7, R58 ;  /* 0x0000003a0707723e */ /* 0x000fe200000010ff */
[----:B--2---:R-:W-:Y:S02]  /*9570*/  FMUL.FTZ R10, R52, R10 ;  /* 0x0000000a340a7220 */ /* 0x004fe40000410000 */
[----:B------:R-:W2:Y:S01]  /*9580*/  LDL.LU R52, [R1+0x10] ;  /* 0x0000100001347983 */ /* 0x000ea20000300800 */
[----:B---3--:R-:W-:Y:S03]  /*9590*/  FFMA.FTZ R3, -R138, R138, 1 ;  /* 0x3f8000008a037423 */ /* 0x008fe6000001018a */
[----:B------:R-:W3:Y:S01]  /*95a0*/  LDL.LU.64 R50, [R1] ;  /* 0x0000000001327983 */ /* 0x000ee20000300a00 */
[----:B----4-:R-:W-:Y:S01]  /*95b0*/  FFMA.FTZ R2, -R137, R137, 1 ;  /* 0x3f80000089027423 */ /* 0x010fe20000010189 */
[----:B------:R-:W-:Y:S03]  /*95c0*/  FMUL.FTZ R5, R3, UR10 ;  /* 0x0000000a03057c20 */ /* 0x000fe60008410000 */
[----:B------:R-:W-:Y:S01]  /*95d0*/  FMUL.FTZ R4, R2, UR10 ;  /* 0x0000000a02047c20 */ /* 0x000fe20008410000 */
[----:B------:R-:W-:Y:S01]  /*95e0*/  FFMA.FTZ R3, -R136, R136, 1 ;  /* 0x3f80000088037423 */ /* 0x000fe20000010188 */
[----:B------:R-:W-:Y:S01]  /*95f0*/  FMUL.FTZ R10, R5, R10 ;  /* 0x0000000a050a7220 */ /* 0x000fe20000410000 */
[----:B------:R-:W-:Y:S02]  /*9600*/  FFMA.FTZ R2, -R135, R135, 1 ;  /* 0x3f80000087027423 */ /* 0x000fe40000010187 */
[----:B------:R-:W-:Y:S01]  /*9610*/  FMUL.FTZ R3, R3, UR10 ;  /* 0x0000000a03037c20 */ /* 0x000fe20008410000 */
[----:B------:R-:W-:Y:S01]  /*9620*/  FMUL.FTZ R11, R4, R11 ;  /* 0x0000000b040b7220 */ /* 0x000fe20000410000 */
[----:B------:R-:W-:Y:S02]  /*9630*/  FMUL.FTZ R2, R2, UR10 ;  /* 0x0000000a02027c20 */ /* 0x000fe40008410000 */
[----:B------:R-:W-:Y:S01]  /*9640*/  FMUL.FTZ R14, R3, R14 ;  /* 0x0000000e030e7220 */ /* 0x000fe20000410000 */
[----:B------:R-:W-:Y:S01]  /*9650*/  FFMA.FTZ R3, -R65, R65, 1 ;  /* 0x3f80000041037423 */ /* 0x000fe20000010141 */
[----:B------:R-:W-:Y:S01]  /*9660*/  FMUL.FTZ R5, R2, R15 ;  /* 0x0000000f02057220 */ /* 0x000fe20000410000 */
[----:B------:R-:W-:Y:S02]  /*9670*/  FFMA.FTZ R2, -R64, R64, 1 ;  /* 0x3f80000040027423 */ /* 0x000fe40000010140 */
[----:B------:R-:W-:Y:S01]  /*9680*/  FMUL.FTZ R6, R3, UR10 ;  /* 0x0000000a03067c20 */ /* 0x000fe20008410000 */
[----:B------:R-:W-:Y:S01]  /*9690*/  FFMA.FTZ R3, -R53, R53, 1 ;  /* 0x3f80000035037423 */ /* 0x000fe20000010135 */
[----:B------:R-:W-:Y:S02]  /*96a0*/  FMUL.FTZ R4, R2, UR10 ;  /* 0x0000000a02047c20 */ /* 0x000fe40008410000 */
[----:B------:R-:W-:Y:S01]  /*96b0*/  FMUL.FTZ R26, R6, R26 ;  /* 0x0000001a061a7220 */ /* 0x000fe20000410000 */
[----:B------:R-:W-:Y:S01]  /*96c0*/  F2FP.BF16.F32.PACK_AB R6, R11, R10 ;  /* 0x0000000a0b06723e */ /* 0x000fe200000010ff */
[----:B------:R-:W-:Y:S01]  /*96d0*/  FMUL.FTZ R3, R3, UR10 ;  /* 0x0000000a03037c20 */ /* 0x000fe20008410000 */
[----:B------:R-:W-:Y:S01]  /*96e0*/  FFMA.FTZ R10, -R247, R247, 1 ;  /* 0x3f800000f70a7423 */ /* 0x000fe200000101f7 */
[----:B------:R-:W-:Y:S01]  /*96f0*/  F2FP.BF16.F32.PACK_AB R5, R5, R14 ;  /* 0x0000000e0505723e */ /* 0x000fe200000010ff */
[----:B------:R-:W-:Y:S01]  /*9700*/  FMUL.FTZ R4, R4, R27 ;  /* 0x0000001b04047220 */ /* 0x000fe20000410000 */
[----:B------:R-:W-:Y:S01]  /*9710*/  FMUL.FTZ R30, R3, R30 ;  /* 0x0000001e031e7220 */ /* 0x000fe20000410000 */
[----:B------:R-:W-:Y:S01]  /*9720*/  FFMA.FTZ R3, -R240, R240, 1 ;  /* 0x3f800000f0037423 */ /* 0x000fe200000101f0 */
[----:B------:R-:W-:Y:S01]  /*9730*/  STS [R154+0x16400], R6 ;  /* 0x016400069a007388 */ /* 0x000fe20000000800 */
[----:B------:R-:W-:Y:S01]  /*9740*/  FMUL.FTZ R10, R10, UR10 ;  /* 0x0000000a0a0a7c20 */ /* 0x000fe20008410000 */
[----:B------:R-:W-:Y:S01]  /*9750*/  F2FP.BF16.F32.PACK_AB R4, R4, R26 ;  /* 0x0000001a0404723e */ /* 0x000fe200000010ff */
[----:B------:R-:W-:Y:S01]  /*9760*/  FMUL.FTZ R3, R3, UR10 ;  /* 0x0000000a03037c20 */ /* 0x000fe20008410000 */
[----:B------:R-:W-:Y:S01]  /*9770*/  STS [R161+0x16000], R19 ;  /* 0x01600013a1007388 */ /* 0x000fe20000000800 */
[----:B------:R-:W-:Y:S03]  /*9780*/  FMUL.FTZ R42, R10, R42 ;  /* 0x0000002a0a2a7220 */ /* 0x000fe60000410000 */
[----:B------:R-:W-:Y:S04]  /*9790*/  STS [R161+0x16400], R5 ;  /* 0x01640005a1007388 */ /* 0x000fe80000000800 */
[----:B------:R-:W-:Y:S04]  /*97a0*/  STS [R157+0x14000], R134 ;  /* 0x014000869d007388 */ /* 0x000fe80000000800 */
[----:B------:R-:W-:Y:S04]  /*97b0*/  STS [R157+0x14400], R33 ;  /* 0x014400219d007388 */ /* 0x000fe80000000800 */
[----:B------:R-:W-:Y:S04]  /*97c0*/  STS [R160+0x14000], R133 ;  /* 0x01400085a0007388 */ /* 0x000fe80000000800 */
[----:B------:R-:W-:Y:S04]  /*97d0*/  STS [R160+0x14400], R32 ;  /* 0x01440020a0007388 */ /* 0x000fe80000000800 */
[----:B------:R-:W-:Y:S04]  /*97e0*/  STS [R157+0x16000], R18 ;  /* 0x016000129d007388 */ /* 0x000fe80000000800 */
[----:B------:R-:W-:Y:S04]  /*97f0*/  STS [R157+0x16400], R4 ;  /* 0x016400049d007388 */ /* 0x000fe80000000800 */
[----:B------:R-:W-:Y:S01]  /*9800*/  STS [R160+0x16000], R17 ;  /* 0x01600011a0007388 */ /* 0x000fe20000000800 */
[----:B--2---:R-:W-:Y:S02]  /*9810*/  FFMA.FTZ R2, -R52, R52, 1 ;  /* 0x3f80000034027423 */ /* 0x004fe40000010134 */
[----:B------:R-:W1:Y:S02]  /*9820*/  LDC R52, c[0x0][0x44c] ;  /* 0x00011300ff347b82 */ /* 0x000e640000000800 */
[----:B------:R-:W-:Y:S04]  /*9830*/  FMUL.FTZ R2, R2, UR10 ;  /* 0x0000000a02027c20 */ /* 0x000fe80008410000 */
[----:B------:R-:W-:Y:S01]  /*9840*/  FMUL.FTZ R31, R2, R31 ;  /* 0x0000001f021f7220 */ /* 0x000fe20000410000 */
[C---:B------:R-:W-:Y:S01]  /*9850*/  FADD.FTZ R2, -R0.reuse, R47 ;  /* 0x0000002f00027221 */ /* 0x040fe20000010100 */
[----:B------:R-:W-:Y:S03]  /*9860*/  FADD.FTZ R0, -R0, R63 ;  /* 0x0000003f00007221 */ /* 0x000fe60000010100 */
[----:B------:R-:W-:Y:S01]  /*9870*/  FMUL.FTZ R2, R206, R2 ;  /* 0x00000002ce027220 */ /* 0x000fe20000410000 */
[----:B------:R-:W-:Y:S03]  /*9880*/  FMUL.FTZ R0, R178, R0 ;  /* 0x00000000b2007220 */ /* 0x000fe60000410000 */
[----:B------:R-:W-:Y:S01]  /*9890*/  FMUL.FTZ R10, R3, R2 ;  /* 0x00000002030a7220 */ /* 0x000fe20000410000 */
[----:B------:R-:W-:Y:S01]  /*98a0*/  FFMA.FTZ R2, -R218, R218, 1 ;  /* 0x3f800000da027423 */ /* 0x000fe200000101da */
[----:B------:R-:W-:Y:S03]  /*98b0*/  FFMA.FTZ R3, -R219, R219, 1 ;  /* 0x3f800000db037423 */ /* 0x000fe600000101db */
[----:B------:R-:W-:Y:S01]  /*98c0*/  FMUL.FTZ R2, R2, UR10 ;  /* 0x0000000a02027c20 */ /* 0x000fe20008410000 */
[----:B------:R-:W-:Y:S03]  /*98d0*/  FMUL.FTZ R3, R3, UR10 ;  /* 0x0000000a03037c20 */ /* 0x000fe60008410000 */
[----:B------:R-:W-:Y:S01]  /*98e0*/  FMUL.FTZ R8, R2, R0 ;  /* 0x0000000002087220 */ /* 0x000fe20000410000 */
[----:B------:R-:W-:Y:S01]  /*98f0*/  F2FP.BF16.F32.PACK_AB R0, R31, R30 ;  /* 0x0000001e1f00723e */ /* 0x000fe200000010ff */
[----:B------:R-:W-:Y:S01]  /*9900*/  FMUL.FTZ R62, R3, R62 ;  /* 0x0000003e033e7220 */ /* 0x000fe20000410000 */
[----:B------:R-:W-:Y:S01]  /*9910*/  F2FP.BF16.F32.PACK_AB R2, R43, R42 ;  /* 0x0000002a2b02723e */ /* 0x000fe200000010ff */
[----:B-1----:R-:W-:Y:S01]  /*9920*/  IMAD R175, R52, UR8, RZ ;  /* 0x0000000834af7c24 */ /* 0x002fe2000f8e02ff */
[----:B------:R-:W-:Y:S01]  /*9930*/  F2FP.BF16.F32.PACK_AB R3, R10, R46 ;  /* 0x0000002e0a03723e */ /* 0x000fe200000010ff */
[----:B------:R1:W-:Y:S01]  /*9940*/  STS [R160+0x16400], R0 ;  /* 0x01640000a0007388 */ /* 0x0003e20000000800 */
[----:B------:R-:W-:Y:S03]  /*9950*/  F2FP.BF16.F32.PACK_AB R8, R8, R62 ;  /* 0x0000003e0808723e */ /* 0x000fe600000010ff */
[----:B------:R-:W-:Y:S04]  /*9960*/  STS [R155+-0x8000], R132 ;  /* 0xff8000849b007388 */ /* 0x000fe80000000800 */
[----:B------:R-:W-:Y:S04]  /*9970*/  STS [R155+-0x7c00], R20 ;  /* 0xff8400149b007388 */ /* 0x000fe80000000800 */
[----:B------:R-:W-:Y:S04]  /*9980*/  STS [R158+-0x8000], R49 ;  /* 0xff8000319e007388 */ /* 0x000fe80000000800 */
[----:B------:R-:W-:Y:S04]  /*9990*/  STS [R158+-0x7c00], R21 ;  /* 0xff8400159e007388 */ /* 0x000fe80000000800 */
[----:B------:R-:W-:Y:S04]  /*99a0*/  STS [R155+-0x6000], R9 ;  /* 0xffa000099b007388 */ /* 0x000fe80000000800 */
[----:B------:R2:W-:Y:S01]  /*99b0*/  STS [R155+-0x5c00], R2 ;  /* 0xffa400029b007388 */ /* 0x0005e20000000800 */
[--C-:B-1----:R-:W-:Y:S03]  /*99c0*/  SHF.R.U32.HI R0, RZ, 0x1, R185.reuse ;  /* 0x00000001ff007819 */ /* 0x102fe600000116b9 */
        /* <DEDUP_REMOVED lines=11> */
[----:B--2---:R-:W-:Y:S02]  /*9a80*/  LOP3.LUT R2, R186, 0x1c0, RZ, 0xc0, !PT ;  /* 0x000001c0ba027812 */ /* 0x004fe400078ec0ff */
[----:B------:R-:W-:Y:S01]  /*9a90*/  LEA R0, R0, UR4, 0x1 ;  /* 0x0000000400007c11 */ /* 0x000fe2000f8e08ff */
[----:B------:R-:W-:Y:S01]  /*9aa0*/  STS [R156+-0x6000], R16 ;  /* 0xffa000109c007388 */ /* 0x000fe20000000800 */
[----:B-1----:R-:W-:Y:S02]  /*9ab0*/  SHF.R.U32.HI R3, RZ, 0x4, R185 ;  /* 0x00000004ff037819 */ /* 0x002fe400000116b9 */
        /* <DEDUP_REMOVED lines=13> */
[----:B------:R-:W4:Y:S04]  /*9b90*/  LDSM.16.MT88.4 R16, [R3+0x8000] ;  /* 0x008000000310783b */ /* 0x000f280000004200 */
[----:B------:R-:W-:Y:S04]  /*9ba0*/  LDSM.16.MT88.4 R20, [R0+0x1c800] ;  /* 0x01c800000014783b */ /* 0x000fe80000004200 */
[----:B------:R-:W3:Y:S04]  /*9bb0*/  LDSM.16.MT88.4 R24, [R2+0x8800] ;  /* 0x008800000218783b */ /* 0x000ee80000004200 */
[----:B------:R-:W3:Y:S04]  /*9bc0*/  LDSM.16.MT88.4 R28, [R0+0x20800] ;  /* 0x02080000001c783b */ /* 0x000ee80000004200 */
[----:B------:R-:W3:Y:S04]  /*9bd0*/  LDSM.16.MT88.4 R32, [R3+0x8800] ;  /* 0x008800000320783b */ /* 0x000ee80000004200 */
        /* <DEDUP_REMOVED lines=14> */
[----:B------:R-:W4:Y:S03]  /*9cc0*/  LDSM.16.MT88.4 R16, [R0+0x21800] ;  /* 0x021800000010783b */ /* 0x000f260000004200 */
        /* <DEDUP_REMOVED lines=8> */
[----:B------:R-:W-:Y:S07]  /*9d50*/  LDSM.16.MT88.4 R28, [R2+0xa000] ;  /* 0x00a00000021c783b */ /* 0x000fee0000004200 */
[----:B------:R-:W-:Y:S01]  /*9d60*/  HMMA.16816.F32.BF16 R96, R20, R34, R96 ;  /* 0x000000221460723c */ /* 0x000fe20000041860 */
[----:B------:R-:W3:Y:S04]  /*9d70*/  LDSM.16.MT88.4 R20, [R0+0x1e000] ;  /* 0x01e000000014783b */ /* 0x000ee80000004200 */
[----:B------:R-:W3:Y:S03]  /*9d80*/  LDSM.16.MT88.4 R32, [R0+0x22000] ;  /* 0x022000000020783b */ /* 0x000ee60000004200 */
        /* <DEDUP_REMOVED lines=13> */
[C---:B----4-:R-:W-:Y:S08]  /*9e60*/  HMMA.16816.F32.BF16 R72, R16.reuse, R12, R72 ;  /* 0x0000000c1048723c */ /* 0x050ff00000041848 */
        /* <DEDUP_REMOVED lines=52> */
[----:B------:R1:W-:Y:S03]  /*a1b0*/  STL.64 [R1], R176 ;  /* 0x000000b001007387 */ /* 0x0003e60000100a00 */
        /* <DEDUP_REMOVED lines=52> */
.L_x_2441:
[----:B------:R-:W-:Y:S01]  /*a500*/  LDSM.16.M88.4 R32, [R148+0x14000] ;  /* 0x014000009420783b */ /* 0x000fe20000000200 */
[----:B------:R-:W-:Y:S01]  /*a510*/  IMAD.IADD R140, R153, 0x1, R150 ;  /* 0x00000001998c7824 */ /* 0x000fe200078e0296 */
[----:B------:R-:W-:Y:S01]  /*a520*/  PLOP3.LUT P2, PT, PT, PT, UP3, 0x80, 0x8 ;  /* 0x000000000008781c */ /* 0x000fe20003f4f038 */
[----:B------:R-:W-:Y:S01]  /*a530*/  IMAD.MOV.U32 R193, RZ, RZ, 0x4 ;  /* 0x00000004ffc17424 */ /* 0x000fe200078e00ff */
[----:B------:R-:W2:Y:S01]  /*a540*/  LDSM.16.MT88.4 R16, [R2+0xc000] ;  /* 0x00c000000210783b */ /* 0x000ea20000004200 */
[----:B------:R-:W-:Y:S01]  /*a550*/  ULOP3.LUT UR12, UR39, 0x1, URZ, 0xc0, !UPT ;  /* 0x00000001270c7892 */ /* 0x000fe2000f8ec0ff */
[----:B------:R-:W-:Y:S01]  /*a560*/  VIADD R188, R188, 0xffffff80 ;  /* 0xffffff80bcbc7836 */ /* 0x000fe20000000000 */
        /* <DEDUP_REMOVED lines=91> */
[C---:B------:R-:W-:Y:S01]  /*ab20*/  LEA.HI.X.SX32 R147, R175.reuse, R155, 0x5, P1 ;  /* 0x0000009baf937211 */ /* 0x040fe200008f2eff */
[----:B------:R-:W4:Y:S01]  /*ab30*/  LDSM.16.MT88.4 R56, [R2+0xf000] ;  /* 0x00f000000238783b */ /* 0x000f220000004200 */
        /* <DEDUP_REMOVED lines=23> */
[C---:B------:R-:W-:Y:S01]  /*acb0*/  IMAD.WIDE R170, R175.reuse, -0x1c0, R148 ;  /* 0xfffffe40afaa7825 */ /* 0x040fe200078e0294 */
[----:B------:R-:W3:Y:S03]  /*acc0*/  LDSM.16.M88.4 R36, [R140+0x18000] ;  /* 0x018000008c24783b */ /* 0x000ee60000000200 */
        /* <DEDUP_REMOVED lines=9> */
[----:B-----5:R-:W-:Y:S04]  /*ad60*/  @P2 LOP3.LUT R192, R141, 0x7, R2, 0xf8, !PT ;  /* 0x000000078dc02812 */ /* 0x020fe800078ef802 */
[-C--:B------:R-:W-:Y:S01]  /*ad70*/  HMMA.16816.F32.BF16 R20, R40, R60.reuse, R20 ;  /* 0x0000003c2814723c */ /* 0x080fe20000041814 */
[----:B------:R-:W-:Y:S07]  /*ad80*/  @P2 STL [R1+0x40], R192 ;  /* 0x000040c001002387 */ /* 0x000fee0000100800 */
        /* <DEDUP_REMOVED lines=14> */
[C---:B------:R-:W-:Y:S02]  /*ae70*/  LEA R48, P1, R175.reuse, R50, 0x5 ;  /* 0x00000032af307211 */ /* 0x040fe400078228ff */
        /* <DEDUP_REMOVED lines=310> */
.L_x_2443:
[----:B------:R-:W1:Y:S01]  /*c1e0*/  LDCU.64 UR12, c[0x0][0x5c0] ;  /* 0x0000b800ff0c77ac */ /* 0x000e620008000a00 */
[----:B------:R-:W-:-:S05]  /*c1f0*/  IADD3 R2, PT, PT, R22, UR34, RZ ;  /* 0x0000002216027c10 */ /* 0x000fca000fffe0ff */
[C---:B-1----:R-:W-:Y:S02]  /*c200*/  IMAD R0, R2.reuse, UR13, RZ ;  /* 0x0000000d02007c24 */ /* 0x042fe4000f8e02ff */
[----:B------:R-:W-:-:S05]  /*c210*/  IMAD.WIDE.U32 R2, R2, UR12, RZ ;  /* 0x0000000c02027c25 */ /* 0x000fca000f8e00ff */
[----:B------:R-:W-:Y:S02]  /*c220*/  IADD3 R7, PT, PT, R3, R0, RZ ;  /* 0x0000000003077210 */ /* 0x000fe40007ffe0ff */
[----:B------:R-:W-:Y:S02]  /*c230*/  MOV R6, R2 ;  /* 0x0000000200067202 */ /* 0x000fe40000000f00 */
.L_x_2444:
        /* <DEDUP_REMOVED lines=17> */
.L_x_2445:
[----:B------:R-:W1:Y:S01]  /*c350*/  LDCU.64 UR10, c[0x0][0x5c8] ;  /* 0x0000b900ff0a77ac */ /* 0x000e620008000a00 */
[----:B------:R-:W-:-:S05]  /*c360*/  IADD3 R2, PT, PT, R22, UR34, RZ ;  /* 0x0000002216027c10 */ /* 0x000fca000fffe0ff */
[C---:B-1----:R-:W-:Y:S02]  /*c370*/  IMAD R0, R2.reuse, UR11, RZ ;  /* 0x0000000b02007c24 */ /* 0x042fe4000f8e02ff */
[----:B------:R-:W-:-:S05]  /*c380*/  IMAD.WIDE.U32 R2, R2, UR10, RZ ;  /* 0x0000000a02027c25 */ /* 0x000fca000f8e00ff */
[----:B------:R-:W-:Y:S02]  /*c390*/  IADD3 R21, PT, PT, R3, R0, RZ ;  /* 0x0000000003157210 */ /* 0x000fe40007ffe0ff */
[----:B------:R-:W-:-:S07]  /*c3a0*/  MOV R20, R2 ;  /* 0x0000000200147202 */ /* 0x000fce0000000f00 */
.L_x_2446:
        /* <DEDUP_REMOVED lines=44> */
.L_x_2448:
[----:B------:R-:W-:Y:S05]  /*c670*/  BSYNC.RECONVERGENT B0 ;  /* 0x0000000000007941 */ /* 0x000fea0003800200 */
.L_x_2447:
        /* <DEDUP_REMOVED lines=12> */
.L_x_2450:
[----:B------:R-:W-:Y:S05]  /*c740*/  BSYNC.RECONVERGENT B0 ;  /* 0x0000000000007941 */ /* 0x000fea0003800200 */
.L_x_2449:
        /* <DEDUP_REMOVED lines=14> */
.L_x_2452:
[----:B------:R-:W-:Y:S05]  /*c830*/  BSYNC.RECONVERGENT B0 ;  /* 0x0000000000007941 */ /* 0x000fea0003800200 */
.L_x_2451:
        /* <DEDUP_REMOVED lines=15> */
.L_x_2454:
[----:B------:R-:W-:Y:S05]  /*c930*/  BSYNC.RECONVERGENT B0 ;  /* 0x0000000000007941 */ /* 0x000fea0003800200 */
.L_x_2453:
[----:B----4-:R-:W-:Y:S01]  /*c940*/  MOV R2, R210 ;  /* 0x000000d200027202 */ /* 0x010fe20000000f00 */
[----:B------:R-:W-:Y:S01]  /*c950*/  UIMAD UR14, UR14, UR10, URZ ;  /* 0x0000000a0e0e72a4 */ /* 0x000fe2000f8e02ff */
[----:B------:R-:W-:Y:S01]  /*c960*/  MOV R3, RZ ;  /* 0x000000ff00037202 */ /* 0x000fe20000000f00 */
[----:B------:R-:W4:Y:S01]  /*c970*/  @!P6 LDC.64 R4, c[0x0][0x568] ;  /* 0x00015a00ff04eb82 */ /* 0x000f220000000a00 */
[----:B---3--:R-:W-:Y:S01]  /*c980*/  LDS.128 R16, [R174+0x12000] ;  /* 0x01200000ae107984 */ /* 0x008fe20000000c00 */
[----:B------:R-:W-:Y:S01]  /*c990*/  UIMAD UR14, UR5, UR11, UR14 ;  /* 0x0000000b050e72a4 */ /* 0x000fe2000f8e020e */
[----:B------:R-:W-:Y:S01]  /*c9a0*/  BSSY.RECONVERGENT B0, `(.L_x_2455) ;  /* 0x000001a000007945 */ /* 0x000fe20003800200 */
[----:B------:R-:W-:Y:S02]  /*c9b0*/  IMAD.WIDE.U32 R2, R13, UR5, R2 ;  /* 0x000000050d027c25 */ /* 0x000fe4000f8e0002 */
[----:B------:R-:W3:Y:S01]  /*c9c0*/  LDS.128 R12, [R174+0x10000] ;  /* 0x01000000ae0c7984 */ /* 0x000ee20000000c00 */
[----:B------:R-:W-:-:S04]  /*c9d0*/  IADD3 R2, P0, PT, R20, R2, RZ ;  /* 0x0000000214027210 */ /* 0x000fc80007f1e0ff */
[----:B------:R-:W-:Y:S02]  /*c9e0*/  IADD3.X R3, PT, PT, R21, UR14, R3, P0, !PT ;  /* 0x0000000e15037c10 */ /* 0x000fe400087fe403 */
[----:B------:R3:W3:Y:S01]  /*c9f0*/  LDS.128 R20, [R174+0x13000] ;  /* 0x01300000ae147984 */ /* 0x0006e20000000c00 */
[----:B------:R-:W-:-:S03]  /*ca00*/  IMAD.WIDE.U32 R8, R30, UR21, R2 ;  /* 0x000000151e087c25 */ /* 0x000fc6000f8e0002 */
[----:B-12---:R-:W1:Y:S01]  /*ca10*/  LDS.128 R172, [R174+0x11000] ;  /* 0x01100000aeac7984 */ /* 0x006e620000000c00 */
        /* <DEDUP_REMOVED lines=18> */
.L_x_2456:
[----:B------:R-:W-:Y:S05]  /*cb40*/  BSYNC.RECONVERGENT B0 ;  /* 0x0000000000007941 */ /* 0x000fea0003800200 */
.L_x_2455:
        /* <DEDUP_REMOVED lines=12> */
.L_x_2458:
[----:B------:R-:W-:Y:S05]  /*cc10*/  BSYNC.RECONVERGENT B0 ;  /* 0x0000000000007941 */ /* 0x000fea0003800200 */
.L_x_2457:
        /* <DEDUP_REMOVED lines=11> */
.L_x_2399:
[----:B------:R-:W-:Y:S05]  /*ccd0*/  BSYNC.RECONVERGENT B1 ;  /* 0x0000000000017941 */ /* 0x000fea0003800200 */
.L_x_2373:
        /* <DEDUP_REMOVED lines=11> */
.L_x_2460:
        /* <DEDUP_REMOVED lines=15> */
.L_x_2794:


//--------------------- .text._ZN5flash44flash_bwd_dq_dk_dv_loop_seqk_parallel_kernelI23Flash_bwd_kernel_traitsILi64ELi128ELi128ELi8ELi4ELi4ELi4ELb0ELb0EN7cutlass10bfloat16_tE19Flash_kernel_traitsILi64ELi128ELi128ELi8ES3_EELb1ELb0ELb1ELb0ELb0ELb1ELb0EEEvNS_16Flash_bwd_paramsE --------------------------
	.section	.text._ZN5flash44flash_bwd_dq_dk_dv_loop_seqk_parallel_kernelI23Flash_bwd_kernel_traitsILi64ELi128ELi128ELi8ELi4ELi4ELi4ELb0ELb0EN7cutlass10bfloat16_tE19Flash_kernel_traitsILi64ELi128ELi128ELi8ES3_EELb1ELb0ELb1ELb0ELb0ELb1ELb0EEEvNS_16Flash_bwd_paramsE,"ax",@progbits
	.align	128
        .global         _ZN5flash44flash_bwd_dq_dk_dv_loop_seqk_parallel_kernelI23Flash_bwd_kernel_traitsILi64ELi128ELi128ELi8ELi4ELi4ELi4ELb0ELb0EN7cutlass10bfloat16_tE19Flash_kernel_traitsILi64ELi128ELi128ELi8ES3_EELb1ELb0ELb1ELb0ELb0ELb1ELb0EEEvNS_16Flash_bwd_paramsE
        .type           _ZN5flash44flash_bwd_dq_dk_dv_loop_seqk_parallel_kernelI23Flash_bwd_kernel_traitsILi64ELi128ELi128ELi8ELi4ELi4ELi4ELb0ELb0EN7cutlass10bfloat16_tE19Flash_kernel_traitsILi64ELi128ELi128ELi8ES3_EELb1ELb0ELb1ELb0ELb0ELb1ELb0EEEvNS_16Flash_bwd_paramsE,@function
        .size           _ZN5flash44flash_bwd_dq_dk_dv_loop_seqk_parallel_kernelI23Flash_bwd_kernel_traitsILi64ELi128ELi128ELi8ELi4ELi4ELi4ELb0ELb0EN7cutlass10bfloat16_tE19Flash_kernel_traitsILi64ELi128ELi128ELi8ES3_EELb1ELb0ELb1ELb0ELb0ELb1ELb0EEEvNS_16Flash_bwd_paramsE,(.L_x_2795 - _ZN5flash44flash_bwd_dq_dk_dv_loop_seqk_parallel_kernelI23Flash_bwd_kernel_traitsILi64ELi128ELi128ELi8ELi4ELi4ELi4ELb0ELb0EN7cutlass10bfloat16_tE19Flash_kernel_traitsILi64ELi128ELi128ELi8ES3_EELb1ELb0ELb1ELb0ELb0ELb1ELb0EEEvNS_16Flash_bwd_paramsE)
        .other          _ZN5flash44flash_bwd_dq_dk_dv_loop_seqk_parallel_kernelI23Flash_bwd_kernel_traitsILi64ELi128ELi128ELi8ELi4ELi4ELi4ELb0ELb0EN7cutlass10bfloat16_tE19Flash_kernel_traitsILi64ELi128ELi128ELi8ES3_EELb1ELb0ELb1ELb0ELb0ELb1ELb0EEEvNS_16Flash_bwd_paramsE,@"STO_CUDA_ENTRY STV_DEFAULT"
_ZN5flash44flash_bwd_dq_dk_dv_loop_seqk_parallel_kernelI23Flash_bwd_kernel_traitsILi64ELi128ELi128ELi8ELi4ELi4ELi4ELb0ELb0EN7cutlass10bfloat16_tE19Flash_kernel_traitsILi64ELi128ELi128ELi8ES3_EELb1ELb0ELb1ELb0ELb0ELb1ELb0EEEvNS_16Flash_bwd_paramsE:
.text._ZN5flash44flash_bwd_dq_dk_dv_loop_seqk_parallel_kernelI23Flash_bwd_kernel_traitsILi64ELi128ELi128ELi8ELi4ELi4ELi4ELb0ELb0EN7cutlass10bfloat16_tE19Flash_kernel_traitsILi64ELi128ELi128ELi8ES3_EELb1ELb0ELb1ELb0ELb0ELb1ELb0EEEvNS_16Flash_bwd_paramsE:
        /* <DEDUP_REMOVED lines=46> */
.L_x_2510:
        /* <DEDUP_REMOVED lines=52> */
.L_x_2461:
        /* <DEDUP_REMOVED lines=43> */
.L_x_2463:
[----:B------:R-:W1:Y:S01]  /*08d0*/  LDCU.64 UR14, c[0x0][0x3b8] ;  /* 0x00007700ff0e77ac */ /* 0x000e620008000a00 */
[----:B------:R-:W-:-:S04]  /*08e0*/  UIADD3 UR4, UPT, UPT, UR27, UR38, URZ ;  /* 0x000000261b047290 */ /* 0x000fc8000fffe0ff */
[----:B-1----:R-:W-:Y:S02]  /*08f0*/  UIMAD.WIDE.U32 UR44, UR4, UR14, URZ ;  /* 0x0000000e042c72a5 */ /* 0x002fe4000f8e00ff */
[----:B------:R-:W-:-:S04]  /*0900*/  UIMAD UR4, UR4, UR15, URZ ;  /* 0x0000000f040472a4 */ /* 0x000fc8000f8e02ff */
[----:B------:R-:W-:-:S06]  /*0910*/  UIADD3 UR4, UPT, UPT, UR45, UR4, URZ ;  /* 0x000000042d047290 */ /* 0x000fcc000fffe0ff */
[----:B------:R-:W-:Y:S02]  /*0920*/  MOV R27, UR4 ;  /* 0x00000004001b7c02 */ /* 0x000fe40008000f00 */
.L_x_2464:
        /* <DEDUP_REMOVED lines=44> */
.L_x_2465:
[----:B------:R-:W1:Y:S01]  /*0bf0*/  LDCU.64 UR12, c[0x0][0x3c0] ;  /* 0x00007800ff0c77ac */ /* 0x000e620008000a00 */
[----:B------:R-:W-:-:S04]  /*0c00*/  UIADD3 UR4, UPT, UPT, UR27, UR38, URZ ;  /* 0x000000261b047290 */ /* 0x000fc8000fffe0ff */
[----:B-1----:R-:W-:Y:S02]  /*0c10*/  UIMAD.WIDE.U32 UR8, UR4, UR12, URZ ;  /* 0x0000000c040872a5 */ /* 0x002fe4000f8e00ff */
[----:B------:R-:W-:-:S04]  /*0c20*/  UIMAD UR4, UR4, UR13, URZ ;  /* 0x0000000d040472a4 */ /* 0x000fc8000f8e02ff */
[----:B------:R-:W-:Y:S01]  /*0c30*/  UIADD3 UR4, UPT, UPT, UR9, UR4, URZ ;  /* 0x0000000409047290 */ /* 0x000fe2000fffe0ff */
[----:B------:R-:W-:-:S05]  /*0c40*/  UMOV UR46, UR8 ;  /* 0x00000008002e7c82 */ /* 0x000fca0008000000 */
[----:B------:R-:W-:-:S07]  /*0c50*/  MOV R17, UR4 ;  /* 0x0000000400117c02 */ /* 0x000fce0008000f00 */
.L_x_2466:
        /* <DEDUP_REMOVED lines=27> */
.L_x_2467:
[----:B------:R-:W-:Y:S02]  /*0e10*/  UIMAD.WIDE.U32 UR54, UR62, UR47, URZ ;  /* 0x0000002f3e3672a5 */ /* 0x000fe4000f8e00ff */
[----:B------:R-:W-:-:S04]  /*0e20*/  UIMAD UR4, UR63, UR47, URZ ;  /* 0x0000002f3f0472a4 */ /* 0x000fc8000f8e02ff */
[----:B------:R-:W-:Y:S02]  /*0e30*/  UIADD3 UR4, UPT, UPT, UR55, UR4, URZ ;  /* 0x0000000437047290 */ /* 0x000fe4000fffe0ff */
.L_x_2468:
        /* <DEDUP_REMOVED lines=20> */
.L_x_2469:
[----:B------:R-:W1:Y:S01]  /*0f80*/  LDCU UR52, c[0x0][0x434] ;  /* 0x00008680ff3477ac */ /* 0x000e620008000800 */
[----:B------:R-:W-:-:S04]  /*0f90*/  UIMAD UR48, UR31, UR45, UR24 ;  /* 0x0000002d1f3072a4 */ /* 0x000fc8000f8e0218 */
[----:B-1----:R-:W-:-:S12]  /*0fa0*/  UIMAD UR52, UR48, UR52, URZ ;  /* 0x00000034303472a4 */ /* 0x002fd8000f8e02ff */
.L_x_2470:
        /* <DEDUP_REMOVED lines=11> */
.L_x_2471:
[----:B------:R-:W1:Y:S01]  /*1060*/  LDCU UR55, c[0x0][0x444] ;  /* 0x00008880ff3777ac */ /* 0x000e620008000800 */
[----:B------:R-:W-:-:S04]  /*1070*/  UIMAD UR47, UR31, UR45, UR24 ;  /* 0x0000002d1f2f72a4 */ /* 0x000fc8000f8e0218 */
[----:B-1----:R-:W-:-:S12]  /*1080*/  UIMAD UR55, UR47, UR55, URZ ;  /* 0x000000372f3772a4 */ /* 0x002fd8000f8e02ff */
.L_x_2472:
        /* <DEDUP_REMOVED lines=11> */
[----:B------:R-:W-:-:S02]  /*1140*/  ULEA UR55, UR48, UR55, 0x7 ;  /* 0x0000003730377291 */ /* 0x000fc4000f8e38ff */
[----:B------:R-:W-:Y:S02]  /*1150*/  ULEA UR52, UR48, UR52, 0x7 ;  /* 0x0000003430347291 */ /* 0x000fe4000f8e38ff */
[----:B-1----:R-:W-:-:S03]  /*1160*/  UIADD3 UR49, UPT, UPT, UR26, UR49, URZ ;  /* 0x000000311a317290 */ /* 0x002fc6000fffe0ff */
[----:B------:R-:W1:Y:S01]  /*1170*/  LDC.64 R8, c[0x0][0x5f8] ;  /* 0x00017e00ff087b82 */ /* 0x000e620000000a00 */
[----:B------:R-:W-:-:S04]  /*1180*/  UIADD3 UR5, UPT, UPT, UR42, -0x80, -UR49 ;  /* 0xffffff802a057890 */ /* 0x000fc8000fffe831 */
[----:B------:R-:W-:Y:S01]  /*1190*/  USHF.R.S32.HI UR4, URZ, 0x1f, UR5 ;  /* 0x0000001fff047899 */ /* 0x000fe20008011405 */
[----:B---3--:R-:W-:Y:S02]  /*11a0*/  IMAD R0, R18, UR51, RZ ;  /* 0x0000003312007c24 */ /* 0x008fe4000f8e02ff */
[----:B------:R-:W3:Y:S01]  /*11b0*/  LDC.64 R12, c[0x0][0x598] ;  /* 0x00016600ff0c7b82 */ /* 0x000ee20000000a00 */
[----:B------:R-:W-:Y:S01]  /*11c0*/  ULEA.HI UR4, UR4, UR5, URZ, 0x7 ;  /* 0x0000000504047291 */ /* 0x000fe2000f8f38ff */
[----:B------:R-:W-:Y:S02]  /*11d0*/  IMAD R0, R19, UR10, R0 ;  /* 0x0000000a13007c24 */ /* 0x000fe4000f8e0200 */
[----:B--2---:R-:W-:Y:S01]  /*11e0*/  IMAD.SHL.U32 R45, R44, 0x8, RZ ;  /* 0x000000082c2d7824 */ /* 0x004fe200078e00ff */
[----:B------:R-:W-:Y:S01]  /*11f0*/  USHF.R.S32.HI UR47, URZ, 0x7, UR4 ;  /* 0x00000007ff2f7899 */ /* 0x000fe20008011404 */
[----:B----4-:R-:W-:Y:S01]  /*1200*/  IMAD R7, R10, UR51, RZ ;  /* 0x000000330a077c24 */ /* 0x010fe2000f8e02ff */
[----:B------:R-:W-:-:S02]  /*1210*/  LOP3.LUT R46, R44, 0x1f, RZ, 0xc0, !PT ;  /* 0x0000001f2c2e7812 */ /* 0x000fc400078ec0ff */
[----:B------:R-:W-:Y:S01]  /*1220*/  LOP3.LUT R14, R45, 0x38, RZ, 0xc0, !PT ;  /* 0x000000382d0e7812 */ /* 0x000fe200078ec0ff */
[----:B------:R-:W-:Y:S01]  /*1230*/  UISETP.LT.AND UP0, UPT, URZ, UR47, UPT ;  /* 0x0000002fff00728c */ /* 0x000fe2000bf01270 */
[----:B------:R-:W-:Y:S01]  /*1240*/  SHF.R.U32.HI R43, RZ, 0x3, R44 ;  /* 0x00000003ff2b7819 */ /* 0x000fe2000001162c */
[----:B------:R-:W2:Y:S02]  /*1250*/  LDCU.64 UR4, c[0x0][0x3c8] ;  /* 0x00007900ff0477ac */ /* 0x000ea40008000a00 */
[----:B------:R-:W-:Y:S01]  /*1260*/  IMAD.WIDE.U32 R2, R18, UR10, R14 ;  /* 0x0000000a12027c25 */ /* 0x000fe2000f8e000e */
[C---:B------:R-:W-:Y:S01]  /*1270*/  IADD3 R29, P3, PT, R43.reuse, 0x40, RZ ;  /* 0x000000402b1d7810 */ /* 0x040fe20007f7e0ff */
[----:B------:R-:W-:Y:S02]  /*1280*/  USEL UR47, URZ, UR47, !UP0 ;  /* 0x0000002fff2f7287 */ /* 0x000fe4000c000000 */
[C---:B------:R-:W-:Y:S01]  /*1290*/  VIADD R33, R43.reuse, 0x40 ;  /* 0x000000402b217836 */ /* 0x040fe20000000000 */
[----:B------:R-:W-:Y:S01]  /*12a0*/  IADD3 R4, P0, PT, R2, UR50, RZ ;  /* 0x0000003202047c10 */ /* 0x000fe2000ff1e0ff */
[----:B------:R-:W4:Y:S01]  /*12b0*/  LDCU.64 UR50, c[0x0][0x5e8] ;  /* 0x0000bd00ff3277ac */ /* 0x000f220008000a00 */
[----:B------:R-:W-:-:S02]  /*12c0*/  VIADD R32, R43, 0x60 ;  /* 0x000000602b207836 */ /* 0x000fc40000000000 */
[----:B------:R-:W-:Y:S01]  /*12d0*/  IADD3.X R5, PT, PT, R3, UR11, R0, P0, !PT ;  /* 0x0000000b03057c10 */ /* 0x000fe200087fe400 */
[----:B------:R-:W-:Y:S01]  /*12e0*/  UISETP.GT.AND UP0, UPT, UR43, UR47, UPT ;  /* 0x0000002f2b00728c */ /* 0x000fe2000bf04270 */
[----:B------:R-:W-:Y:S01]  /*12f0*/  IADD3 R2, P0, PT, R14, UR58, RZ ;  /* 0x0000003a0e027c10 */ /* 0x000fe2000ff1e0ff */
[----:B------:R-:W5:Y:S01]  /*1300*/  LDCU.64 UR58, c[0x0][0x420] ;  /* 0x00008400ff3a77ac */ /* 0x000f620008000a00 */
[----:B------:R-:W-:Y:S02]  /*1310*/  IMAD.X R31, RZ, RZ, RZ, P3 ;  /* 0x000000ffff1f7224 */ /* 0x000fe400018e06ff */
[----:B------:R-:W-:Y:S01]  /*1320*/  IADD3.X R3, PT, PT, RZ, UR9, RZ, P0, !PT ;  /* 0x00000009ff037c10 */ /* 0x000fe200087fe4ff */
[----:B--2---:R-:W-:Y:S01]  /*1330*/  IMAD.U32 R0, RZ, RZ, UR4 ;  /* 0x00000004ff007e24 */ /* 0x004fe2000f8e00ff */
[----:B------:R-:W2:Y:S01]  /*1340*/  LDCU.64 UR8, c[0x0][0x550] ;  /* 0x0000aa00ff0877ac */ /* 0x000ea20008000a00 */
[----:B------:R-:W-:Y:S02]  /*1350*/  IMAD.U32 R6, RZ, RZ, UR5 ;  /* 0x00000005ff067e24 */ /* 0x000fe4000f8e00ff */
[----:B------:R-:W-:Y:S01]  /*1360*/  IMAD.WIDE.U32 R4, R0, UR24, R4 ;  /* 0x0000001800047c25 */ /* 0x000fe2000f8e0004 */
[----:B------:R-:W5:Y:S03]  /*1370*/  LDCU.64 UR4, c[0x0][0x570] ;  /* 0x0000ae00ff0477ac */ /* 0x000f660008000a00 */
[----:B------:R-:W-:-:S02]  /*1380*/  IMAD R0, R11, UR10, R7 ;  /* 0x0000000a0b007c24 */ /* 0x000fc4000f8e0207 */
        /* <DEDUP_REMOVED lines=9> */
[----:B------:R-:W-:Y:S01]  /*1420*/  IMAD R5, R9, UR19, R5 ;  /* 0x0000001309057c24 */ /* 0x000fe2000f8e0205 */
[----:B------:R-:W-:Y:S01]  /*1430*/  USHF.L.U32 UR56, UR56, 0x7, URZ ;  /* 0x0000000738387899 */ /* 0x000fe200080006ff */
[----:B---3--:R-:W-:Y:S01]  /*1440*/  IMAD.WIDE.U32 R2, R12, UR24, R2 ;  /* 0x000000180c027c25 */ /* 0x008fe2000f8e0002 */
[----:B------:R-:W-:Y:S02]  /*1450*/  IADD3 R9, P1, P0, R0, UR54, R4 ;  /* 0x0000003600097c10 */ /* 0x000fe4000f83e004 */
[----:B------:R-:W-:Y:S01]  /*1460*/  SHF.R.S32.HI R8, RZ, 0x1f, R0 ;  /* 0x0000001fff087819 */ /* 0x000fe20000011400 */
[----:B------:R-:W-:Y:S01]  /*1470*/  IMAD R3, R13, UR24, R3 ;  /* 0x000000180d037c24 */ /* 0x000fe2000f8e0203 */
[----:B------:R-:W-:Y:S01]  /*1480*/  SEL R0, R5, RZ, P2 ;  /* 0x000000ff05007207 */ /* 0x000fe20001000000 */
[C---:B------:R-:W-:Y:S01]  /*1490*/  IMAD.WIDE.U32 R4, R43.reuse, R18, R6 ;  /* 0x000000122b047225 */ /* 0x040fe200078e0006 */
[----:B------:R-:W-:-:S02]  /*14a0*/  IADD3 R12, PT, PT, R43, 0x20, RZ ;  /* 0x000000202b0c7810 */ /* 0x000fc40007ffe0ff */
[----:B------:R-:W-:Y:S01]  /*14b0*/  IADD3.X R7, PT, PT, R8, UR53, R0, P1, P0 ;  /* 0x0000003508077c10 */ /* 0x000fe20008fe0400 */
[----:B------:R-:W-:Y:S01]  /*14c0*/  IMAD R6, R43, R19, R5 ;  /* 0x000000132b067224 */ /* 0x000fe200078e0205 */
[C---:B----4-:R-:W-:Y:S01]  /*14d0*/  LEA R246, P1, R4.reuse, UR10, 0x1 ;  /* 0x0000000a04f67c11 */ /* 0x050fe2000f8208ff */
[----:B------:R-:W-:Y:S01]  /*14e0*/  IMAD.U32 R0, RZ, RZ, UR56 ;  /* 0x00000038ff007e24 */ /* 0x000fe2000f8e00ff */
[----:B------:R-:W-:Y:S01]  /*14f0*/  IADD3 R5, P0, PT, R9, UR56, RZ ;  /* 0x0000003809057c10 */ /* 0x000fe2000ff1e0ff */
[C---:B------:R-:W-:Y:S01]  /*1500*/  IMAD.WIDE.U32 R2, R43.reuse, R10, R2 ;  /* 0x0000000a2b027225 */ /* 0x040fe200078e0002 */
[----:B------:R-:W-:Y:S01]  /*1510*/  LEA.HI.X R245, R4, UR11, R6, 0x1, P1 ;  /* 0x0000000b04f57c11 */ /* 0x000fe200088f0c06 */
[----:B------:R-:W-:Y:S01]  /*1520*/  UIMAD.WIDE UR10, UR55, 0x4, UR50 ;  /* 0x00000004370a78a5 */ /* 0x000fe2000f8e0232 */
[----:B------:R-:W-:Y:S01]  /*1530*/  LEA.HI.X.SX32 R4, R0, R7, 0x1, P0 ;  /* 0x0000000700047211 */ /* 0x000fe200000f0eff */
[----:B------:R-:W-:Y:S01]  /*1540*/  IMAD R0, R43, R11, R3 ;  /* 0x0000000b2b007224 */ /* 0x000fe200078e0203 */
[----:B--2---:R-:W-:Y:S01]  /*1550*/  LEA R244, P1, R2, UR8, 0x1 ;  /* 0x0000000802f47c11 */ /* 0x004fe2000f8208ff */
[----:B------:R-:W-:Y:S01]  /*1560*/  IMAD.SHL.U32 R7, R18, 0x20, RZ ;  /* 0x0000002012077824 */ /* 0x000fe200078e00ff */
[----:B-----5:R-:W-:Y:S01]  /*1570*/  LEA R240, P0, R5, UR4, 0x2 ;  /* 0x0000000405f07c11 */ /* 0x020fe2000f8010ff */
[----:B------:R-:W-:Y:S01]  /*1580*/  UIMAD.WIDE UR50, UR52, 0x4, UR58 ;  /* 0x00000004343278a5 */ /* 0x000fe2000f8e023a */
[----:B------:R-:W-:-:S02]  /*1590*/  LEA.HI.X R243, R2, UR9, R0, 0x1, P1 ;  /* 0x0000000902f37c11 */ /* 0x000fc400088f0c00 */
[----:B------:R-:W-:Y:S02]  /*15a0*/  LEA.HI.X R241, R5, UR5, R4, 0x2, P0 ;  /* 0x0000000505f17c11 */ /* 0x000fe400080f1404 */
[C---:B------:R-:W-:Y:S02]  /*15b0*/  IADD3 R30, P1, PT, R43.reuse, 0x60, RZ ;  /* 0x000000602b1e7810 */ /* 0x040fe40007f3e0ff */
[----:B------:R-:W-:Y:S02]  /*15c0*/  IADD3 R28, P0, PT, R43, 0x20, RZ ;  /* 0x000000202b1c7810 */ /* 0x000fe40007f1e0ff */
[----:B------:R-:W-:Y:S01]  /*15d0*/  SHF.L.U64.HI R9, R18, 0x5, R19 ;  /* 0x0000000512097819 */ /* 0x000fe20000010213 */
[----:B------:R-:W-:Y:S01]  /*15e0*/  IMAD.X R37, RZ, RZ, RZ, P1 ;  /* 0x000000ffff257224 */ /* 0x000fe200008e06ff */
[C---:B------:R-:W-:Y:S02]  /*15f0*/  SHF.L.U64.HI R3, R10.reuse, 0x5, R11 ;  /* 0x000000050a037819 */ /* 0x040fe4000001020b */
[----:B------:R-:W-:-:S02]  /*1600*/  SHF.L.U32 R0, R10, 0x5, RZ ;  /* 0x000000050a007819 */ /* 0x000fc400000006ff */
        /* <DEDUP_REMOVED lines=15> */
.L_x_2474:
[----:B------:R-:W1:Y:S01]  /*1700*/  LDCU.64 UR10, c[0x0][0x5c0] ;  /* 0x0000b800ff0a77ac */ /* 0x000e620008000a00 */
[----:B------:R-:W-:-:S04]  /*1710*/  UIADD3 UR4, UPT, UPT, UR27, UR38, URZ ;  /* 0x000000261b047290 */ /* 0x000fc8000fffe0ff */
[----:B-1----:R-:W-:Y:S02]  /*1720*/  UIMAD.WIDE.U32 UR14, UR4, UR10, URZ ;  /* 0x0000000a040e72a5 */ /* 0x002fe4000f8e00ff */
[----:B------:R-:W-:-:S04]  /*1730*/  UIMAD UR4, UR4, UR11, URZ ;  /* 0x0000000b040472a4 */ /* 0x000fc8000f8e02ff */
[----:B------:R-:W-:-:S06]  /*1740*/  UIADD3 UR4, UPT, UPT, UR15, UR4, URZ ;  /* 0x000000040f047290 */ /* 0x000fcc000fffe0ff */
[----:B------:R-:W-:Y:S02]  /*1750*/  MOV R0, UR4 ;  /* 0x0000000400007c02 */ /* 0x000fe40008000f00 */
.L_x_2475:
        /* <DEDUP_REMOVED lines=13> */
.L_x_2476:
[----:B------:R-:W1:Y:S01]  /*1830*/  LDCU.64 UR8, c[0x0][0x5c8] ;  /* 0x0000b900ff0877ac */ /* 0x000e620008000a00 */
[----:B------:R-:W-:-:S04]  /*1840*/  UIADD3 UR27, UPT, UPT, UR27, UR38, URZ ;  /* 0x000000261b1b7290 */ /* 0x000fc8000fffe0ff */
[----:B-1----:R-:W-:Y:S02]  /*1850*/  UIMAD.WIDE.U32 UR12, UR27, UR8, URZ ;  /* 0x000000081b0c72a5 */ /* 0x002fe4000f8e00ff */
[----:B------:R-:W-:-:S04]  /*1860*/  UIMAD UR27, UR27, UR9, URZ ;  /* 0x000000091b1b72a4 */ /* 0x000fc8000f8e02ff */
[----:B------:R-:W-:-:S06]  /*1870*/  UIADD3 UR27, UPT, UPT, UR13, UR27, URZ ;  /* 0x0000001b0d1b7290 */ /* 0x000fcc000fffe0ff */
[----:B------:R-:W-:-:S07]  /*1880*/  MOV R10, UR27 ;  /* 0x0000001b000a7c02 */ /* 0x000fce0008000f00 */
.L_x_2477:
        /* <DEDUP_REMOVED lines=35> */
.L_x_2479:
[----:B------:R-:W-:Y:S05]  /*1ac0*/  BSYNC.RECONVERGENT B0 ;  /* 0x0000000000007941 */ /* 0x000fea0003800200 */
.L_x_2478:
        /* <DEDUP_REMOVED lines=12> */
.L_x_2481:
[----:B------:R-:W-:Y:S05]  /*1b90*/  BSYNC.RECONVERGENT B0 ;  /* 0x0000000000007941 */ /* 0x000fea0003800200 */
.L_x_2480:
        /* <DEDUP_REMOVED lines=12> */
.L_x_2483:
[----:B------:R-:W-:Y:S05]  /*1c60*/  BSYNC.RECONVERGENT B0 ;  /* 0x0000000000007941 */ /* 0x000fea0003800200 */
.L_x_2482:
        /* <DEDUP_REMOVED lines=30> */
.L_x_2485:
[----:B------:R-:W-:Y:S05]  /*1e50*/  BSYNC.RECONVERGENT B0 ;  /* 0x0000000000007941 */ /* 0x000fea0003800200 */
.L_x_2484:
        /* <DEDUP_REMOVED lines=12> */
.L_x_2487:
[----:B------:R-:W-:Y:S05]  /*1f20*/  BSYNC.RECONVERGENT B0 ;  /* 0x0000000000007941 */ /* 0x000fea0003800200 */
.L_x_2486:
        /* <DEDUP_REMOVED lines=12> */
.L_x_2473:
        /* <DEDUP_REMOVED lines=38> */
[----:B------:R-:W-:Y:S01]  /*2250*/  LOP3.LUT R0, R0, 0x1e00, R45, 0xf8, !PT ;  /* 0x00001e0000007812 */ /* 0x000fe200078ef82d */
[----:B------:R-:W-:Y:S01]  /*2260*/  IMAD.MOV.U32 R250, RZ, RZ, 0x7f800000 ;  /* 0x7f800000fffa7424 */ /* 0x000fe200078e00ff */
[----:B------:R-:W-:Y:S01]  /*2270*/  ISETP.GE.AND P2, PT, R33, UR43, PT ;  /* 0x0000002b21007c0c */ /* 0x000fe2000bf46270 */
[----:B------:R-:W-:Y:S01]  /*2280*/  @!P0 IMAD.MOV.U32 R14, RZ, RZ, R244 ;  /* 0x000000ffff0e8224 */ /* 0x000fe200078e00f4 */
[----:B------:R-:W-:Y:S01]  /*2290*/  LEA R0, R0, UR25, 0x1 ;  /* 0x0000001900007c11 */ /* 0x000fe2000f8e08ff */
[----:B------:R-:W-:-:S02]  /*22a0*/  @!P0 IMAD.MOV.U32 R15, RZ, RZ, R243 ;  /* 0x000000ffff0f8224 */ /* 0x000fc400078e00f3 */
        /* <DEDUP_REMOVED lines=9> */
[----:B------:R-:W4:Y:S01]  /*2340*/  @!P2 LDC.64 R34, c[0x0][0x388] ;  /* 0x0000e200ff22ab82 */ /* 0x000f220000000a00 */
[----:B------:R-:W-:Y:S02]  /*2350*/  UIMAD UR45, UR31, UR45, UR24 ;  /* 0x0000002d1f2d72a4 */ /* 0x000fe4000f8e0218 */
[----:B------:R-:W-:Y:S01]  /*2360*/  @P6 STS.128 [R0+0x9000], RZ ;  /* 0x009000ff00006388 */ /* 0x000fe20000000c00 */
[----:B------:R-:W-:Y:S01]  /*2370*/  IMAD.SHL.U32 R153, R44, 0x20, RZ ;  /* 0x000000202c997824 */ /* 0x000fe200078e00ff */
[----:B------:R-:W4:Y:S02]  /*2380*/  LDCU UR39, c[0x0][0x3b0] ;  /* 0x00007600ff2777ac */ /* 0x000f240008000800 */
[----:B------:R-:W-:Y:S01]  /*2390*/  @!PT LDS RZ, [RZ] ;  /* 0x00000000fffff984 */ /* 0x000fe20000000800 */
[----:B------:R-:W-:Y:S01]  /*23a0*/  @!PT LDS RZ, [RZ] ;  /* 0x00000000fffff984 */ /* 0x000fe20000000800 */
[----:B------:R-:W-:Y:S01]  /*23b0*/  @!PT LDS RZ, [RZ] ;  /* 0x00000000fffff984 */ /* 0x000fe20000000800 */
[----:B------:R1:W-:Y:S01]  /*23c0*/  @!P6 LDGSTS.E.BYPASS.LTC128B.128 [R0+0x9000], desc[UR34][R2.64] ;  /* 0x090000000200efae */ /* 0x0003e2000b981a22 */
[----:B------:R-:W4:Y:S03]  /*23d0*/  LDCU UR31, c[0x0][0x3b4] ;  /* 0x00007680ff1f77ac */ /* 0x000f260008000800 */
        /* <DEDUP_REMOVED lines=16> */
[C---:B------:R-:W-:Y:S01]  /*24e0*/  IMAD R8, R16.reuse, UR9, R8 ;  /* 0x0000000910087c24 */ /* 0x040fe2000f8e0208 */
[----:B------:R-:W-:Y:S01]  /*24f0*/  USHF.L.U32 UR45, UR45, 0x5, URZ ;  /* 0x000000052d2d7899 */ /* 0x000fe200080006ff */
[----:B------:R-:W-:Y:S01]  /*2500*/  IMAD R9, R16, UR5, R9 ;  /* 0x0000000510097c24 */ /* 0x000fe2000f8e0209 */
[----:B------:R-:W-:Y:S01]  /*2510*/  @P6 STS.128 [R239+0x1000], RZ ;  /* 0x001000ffef006388 */ /* 0x000fe20000000c00 */
[----:B---3--:R-:W-:Y:S01]  /*2520*/  IADD3 R4, P0, PT, R12, UR46, RZ ;  /* 0x0000002e0c047c10 */ /* 0x008fe2000ff1e0ff */
[----:B------:R-:W-:-:S02]  /*2530*/  IMAD.MOV.U32 R160, RZ, RZ, 0x40 ;  /* 0x00000040ffa07424 */ /* 0x000fc400078e00ff */
[----:B------:R-:W-:Y:S01]  /*2540*/  IMAD.MOV.U32 R168, RZ, RZ, 0x20 ;  /* 0x00000020ffa87424 */ /* 0x000fe200078e00ff */
[----:B------:R-:W-:Y:S01]  /*2550*/  @!PT LDS RZ, [RZ] ;  /* 0x00000000fffff984 */ /* 0x000fe20000000800 */
[----:B------:R-:W-:Y:S01]  /*2560*/  @!PT LDS RZ, [RZ] ;  /* 0x00000000fffff984 */ /* 0x000fe20000000800 */
[----:B------:R-:W-:Y:S01]  /*2570*/  @!PT LDS RZ, [RZ] ;  /* 0x00000000fffff984 */ /* 0x000fe20000000800 */
[----:B------:R2:W-:Y:S01]  /*2580*/  @!P6 LDGSTS.E.BYPASS.LTC128B.128 [R239+0x1000], desc[UR34][R6.64] ;  /* 0x0100000006efefae */ /* 0x0005e2000b981a22 */
[----:B------:R-:W-:Y:S02]  /*2590*/  ISETP.GE.AND P6, PT, R43, UR43, PT ;  /* 0x0000002b2b007c0c */ /* 0x000fe4000bfc6270 */
[----:B------:R-:W-:Y:S02]  /*25a0*/  CS2R R126, SRZ ;  /* 0x00000000007e7805 */ /* 0x000fe4000001ff00 */
[----:B------:R-:W-:Y:S01]  /*25b0*/  IADD3.X R5, PT, PT, R17, UR54, R13, P0, !PT ;  /* 0x0000003611057c10 */ /* 0x000fe200087fe40d */
[----:B------:R-:W-:Y:S01]  /*25c0*/  @!P3 IMAD R17, R26, UR14, RZ ;  /* 0x0000000e1a11bc24 */ /* 0x000fe2000f8e02ff */
[----:B------:R-:W-:Y:S01]  /*25d0*/  @!P4 LEA R20, P0, R18, R6, 0x7 ;  /* 0x000000061214c211 */ /* 0x000fe200078038ff */
[----:B------:R-:W-:Y:S01]  /*25e0*/  @P5 STS.128 [R239+0x2000], RZ ;  /* 0x002000ffef005388 */ /* 0x000fe20000000c00 */
[----:B------:R-:W-:Y:S01]  /*25f0*/  CS2R R124, SRZ ;  /* 0x00000000007c7805 */ /* 0x000fe2000001ff00 */
[----:B------:R-:W-:Y:S01]  /*2600*/  IMAD.WIDE.U32 R4, R16, UR4, R4 ;  /* 0x0000000410047c25 */ /* 0x000fe2000f8e0004 */
[----:B------:R-:W-:Y:S01]  /*2610*/  @!P4 LEA.HI.X R21, R18, R7, R19, 0x7, P0 ;  /* 0x000000071215c211 */ /* 0x000fe200000f3c13 */
[----:B------:R-:W-:Y:S01]  /*2620*/  @!PT LDS RZ, [RZ] ;  /* 0x00000000fffff984 */ /* 0x000fe20000000800 */
[----:B------:R-:W-:Y:S01]  /*2630*/  @!PT LDS RZ, [RZ] ;  /* 0x00000000fffff984 */ /* 0x000fe20000000800 */
[----:B------:R-:W-:Y:S01]  /*2640*/  @!PT LDS RZ, [RZ] ;  /* 0x00000000fffff984 */ /* 0x000fe20000000800 */
[----:B------:R3:W-:Y:S01]  /*2650*/  @!P5 LDGSTS.E.BYPASS.LTC128B.128 [R239+0x2000], desc[UR34][R24.64] ;  /* 0x0200000018efdfae */ /* 0x0007e2000b981a22 */
[----:B------:R-:W-:Y:S01]  /*2660*/  CS2R R130, SRZ ;  /* 0x0000000000827805 */ /* 0x000fe2000001ff00 */
[----:B------:R-:W-:Y:S01]  /*2670*/  IMAD.IADD R5, R5, 0x1, R9 ;  /* 0x0000000105057824 */ /* 0x000fe200078e0209 */
[----:B------:R-:W-:-:S02]  /*2680*/  CS2R R128, SRZ ;  /* 0x0000000000807805 */ /* 0x000fc4000001ff00 */
[----:B-1----:R-:W-:Y:S01]  /*2690*/  IADD3 R2, P1, PT, R10, UR44, RZ ;  /* 0x0000002c0a027c10 */ /* 0x002fe2000ff3e0ff */
[----:B------:R-:W-:Y:S01]  /*26a0*/  @!P2 IMAD.MOV.U32 R10, RZ, RZ, R4 ;  /* 0x000000ffff0aa224 */ /* 0x000fe200078e0004 */
[----:B------:R-:W-:Y:S01]  /*26b0*/  @P4 STS.128 [R239+0x3000], RZ ;  /* 0x003000ffef004388 */ /* 0x000fe20000000c00 */
[----:B------:R-:W-:Y:S01]  /*26c0*/  @!P3 IMAD R36, R28, UR15, R17 ;  /* 0x0000000f1c24bc24 */ /* 0x000fe2000f8e0211 */
[----:B------:R-:W-:Y:S01]  /*26d0*/  IADD3.X R3, PT, PT, R27, UR53, R11, P1, !PT ;  /* 0x000000351b037c10 */ /* 0x000fe20008ffe40b */
[----:B------:R-:W-:Y:S01]  /*26e0*/  @!P2 IMAD.MOV.U32 R11, RZ, RZ, R5 ;  /* 0x000000ffff0ba224 */ /* 0x000fe200078e0005 */
[----:B------:R-:W-:Y:S01]  /*26f0*/  ISETP.GE.AND P1, PT, R32, UR43, PT ;  /* 0x0000002b20007c0c */ /* 0x000fe2000bf26270 */
[----:B------:R-:W-:Y:S01]  /*2700*/  @!P2 IMAD R27, R31, UR14, RZ ;  /* 0x0000000e1f1bac24 */ /* 0x000fe2000f8e02ff */
[----:B------:R-:W1:Y:S01]  /*2710*/  @!P6 LDC.64 R32, c[0x0][0x388] ;  /* 0x0000e200ff20eb82 */ /* 0x000e620000000a00 */
[----:B------:R-:W-:Y:S01]  /*2720*/  IMAD.WIDE.U32 R2, R16, UR8, R2 ;  /* 0x0000000810027c25 */ /* 0x000fe2000f8e0002 */
[----:B------:R-:W-:Y:S01]  /*2730*/  @!PT LDS RZ, [RZ] ;  /* 0x00000000fffff984 */ /* 0x000fe20000000800 */
[----:B------:R-:W-:Y:S01]  /*2740*/  @!PT LDS RZ, [RZ] ;  /* 0x00000000fffff984 */ /* 0x000fe20000000800 */
[----:B------:R-:W-:Y:S01]  /*2750*/  @!PT LDS RZ, [RZ] ;  /* 0x00000000fffff984 */ /* 0x000fe20000000800 */
[----:B------:R4:W-:Y:S01]  /*2760*/  @!P4 LDGSTS.E.BYPASS.LTC128B.128 [R239+0x3000], desc[UR34][R20.64] ;  /* 0x0300000014efcfae */ /* 0x0009e2000b981a22 */
[----:B------:R-:W-:-:S02]  /*2770*/  USHF.R.S32.HI UR4, URZ, 0x1f, UR45 ;  /* 0x0000001fff047899 */ /* 0x000fc4000801142d */
[----:B------:R-:W-:Y:S01]  /*2780*/  IMAD.IADD R3, R3, 0x1, R8 ;  /* 0x0000000103037824 */ /* 0x000fe200078e0208 */
[----:B------:R-:W1:Y:S01]  /*2790*/  LDCU UR44, c[0x0][0x594] ;  /* 0x0000b280ff2c77ac */ /* 0x000e620008000800 */
[----:B------:R-:W-:Y:S02]  /*27a0*/  @!P3 IMAD R16, R26, UR12, RZ ;  /* 0x0000000c1a10bc24 */ /* 0x000fe4000f8e02ff */
[----:B------:R-:W-:Y:S01]  /*27b0*/  @!P2 IMAD.MOV.U32 R8, RZ, RZ, R2 ;  /* 0x000000ffff08a224 */ /* 0x000fe200078e0002 */
[----:B------:R-:W-:Y:S01]  /*27c0*/  CS2R R122, SRZ ;  /* 0x00000000007a7805 */ /* 0x000fe2000001ff00 */
[----:B------:R-:W-:Y:S01]  /*27d0*/  @!P2 IMAD.MOV.U32 R9, RZ, RZ, R3 ;  /* 0x000000ffff09a224 */ /* 0x000fe200078e0003 */
[----:B------:R-:W-:Y:S01]  /*27e0*/  CS2R R120, SRZ ;  /* 0x0000000000787805 */ /* 0x000fe2000001ff00 */
[----:B--2---:R-:W-:Y:S01]  /*27f0*/  @!P3 IMAD.MOV.U32 R6, RZ, RZ, R4 ;  /* 0x000000ffff06b224 */ /* 0x004fe200078e0004 */
[----:B------:R-:W-:Y:S01]  /*2800*/  CS2R R118, SRZ ;  /* 0x0000000000767805 */ /* 0x000fe2000001ff00 */
[----:B------:R-:W-:Y:S01]  /*2810*/  @!P3 IMAD.MOV.U32 R7, RZ, RZ, R5 ;  /* 0x000000ffff07b224 */ /* 0x000fe200078e0005 */
[----:B---3--:R-:W2:Y:S01]  /*2820*/  @!P1 LDC.64 R24, c[0x0][0x390] ;  /* 0x0000e400ff189b82 */ /* 0x008ea20000000a00 */
[----:B------:R-:W-:Y:S01]  /*2830*/  @!P2 IMAD R26, R31, UR12, RZ ;  /* 0x0000000c1f1aac24 */ /* 0x000fe2000f8e02ff */
[----:B------:R-:W-:Y:S01]  /*2840*/  CS2R R116, SRZ ;  /* 0x0000000000747805 */ /* 0x000fe2000001ff00 */
[--C-:B------:R-:W-:Y:S01]  /*2850*/  @!P6 IMAD.MOV.U32 R12, RZ, RZ, R2.reuse ;  /* 0x000000ffff0ce224 */ /* 0x100fe200078e0002 */
[----:B------:R-:W-:Y:S01]  /*2860*/  CS2R R110, SRZ ;  /* 0x00000000006e7805 */ /* 0x000fe2000001ff00 */
[--C-:B------:R-:W-:Y:S01]  /*2870*/  @!P6 IMAD.MOV.U32 R13, RZ, RZ, R3.reuse ;  /* 0x000000ffff0de224 */ /* 0x100fe200078e0003 */
[----:B------:R-:W-:Y:S01]  /*2880*/  CS2R R108, SRZ ;  /* 0x00000000006c7805 */ /* 0x000fe2000001ff00 */
[----:B------:R-:W-:Y:S01]  /*2890*/  @!P1 IMAD.MOV.U32 R14, RZ, RZ, R2 ;  /* 0x000000ffff0e9224 */ /* 0x000fe200078e0002 */
[----:B------:R-:W-:Y:S01]  /*28a0*/  CS2R R114, SRZ ;  /* 0x0000000000727805 */ /* 0x000fe2000001ff00 */
[--C-:B------:R-:W-:Y:S01]  /*28b0*/  @!P1 IMAD.MOV.U32 R15, RZ, RZ, R3.reuse ;  /* 0x000000ffff0f9224 */ /* 0x100fe200078e0003 */
[----:B------:R-:W-:Y:S01]  /*28c0*/  CS2R R112, SRZ ;  /* 0x0000000000707805 */ /* 0x000fe2000001ff00 */
[C---:B------:R-:W-:Y:S01]  /*28d0*/  @!P3 IMAD R42, R28.reuse, UR13, R16 ;  /* 0x0000000d1c2abc24 */ /* 0x040fe2000f8e0210 */
[----:B------:R-:W-:Y:S01]  /*28e0*/  CS2R R106, SRZ ;  /* 0x00000000006a7805 */ /* 0x000fe2000001ff00 */
[----:B------:R-:W-:Y:S01]  /*28f0*/  @!P3 IMAD.WIDE.U32 R2, R28, UR14, R2 ;  /* 0x0000000e1c02bc25 */ /* 0x000fe2000f8e0002 */
[----:B----4-:R-:W3:Y:S01]  /*2900*/  @!P3 LDC.64 R20, c[0x0][0x390] ;  /* 0x0000e400ff14bb82 */ /* 0x010ee20000000a00 */
[----:B------:R-:W-:-:S02]  /*2910*/  CS2R R104, SRZ ;  /* 0x0000000000687805 */ /* 0x000fc4000001ff00 */
[----:B------:R-:W-:Y:S01]  /*2920*/  CS2R R102, SRZ ;  /* 0x0000000000667805 */ /* 0x000fe2000001ff00 */
[----:B------:R-:W-:Y:S01]  /*2930*/  @!P3 IMAD.WIDE.U32 R18, R28, UR12, R6 ;  /* 0x0000000c1c12bc25 */ /* 0x000fe2000f8e0006 */
[----:B------:R-:W-:Y:S02]  /*2940*/  CS2R R100, SRZ ;  /* 0x0000000000647805 */ /* 0x000fe4000001ff00 */
[----:B------:R-:W-:Y:S02]  /*2950*/  CS2R R94, SRZ ;  /* 0x00000000005e7805 */ /* 0x000fe4000001ff00 */
[----:B------:R-:W-:Y:S01]  /*2960*/  CS2R R92, SRZ ;  /* 0x00000000005c7805 */ /* 0x000fe2000001ff00 */
[C---:B------:R-:W-:Y:S01]  /*2970*/  @!P2 IMAD R40, R29.reuse, UR15, R27 ;  /* 0x0000000f1d28ac24 */ /* 0x040fe2000f8e021b */
[----:B------:R-:W-:Y:S01]  /*2980*/  CS2R R98, SRZ ;  /* 0x0000000000627805 */ /* 0x000fe2000001ff00 */
[C---:B------:R-:W-:Y:S01]  /*2990*/  @!P2 IMAD R41, R29.reuse, UR13, R26 ;  /* 0x0000000d1d29ac24 */ /* 0x040fe2000f8e021a */
[----:B------:R-:W-:Y:S01]  /*29a0*/  CS2R R96, SRZ ;  /* 0x0000000000607805 */ /* 0x000fe2000001ff00 */
[----:B------:R-:W-:Y:S01]  /*29b0*/  @!P2 IMAD.WIDE.U32 R8, R29, UR14, R8 ;  /* 0x0000000e1d08ac25 */ /* 0x000fe2000f8e0008 */
[----:B------:R-:W4:Y:S01]  /*29c0*/  @!P6 LDC.64 R26, c[0x0][0x390] ;  /* 0x0000e400ff1aeb82 */ /* 0x000f220000000a00 */
[----:B------:R-:W-:-:S02]  /*29d0*/  CS2R R90, SRZ ;  /* 0x00000000005a7805 */ /* 0x000fc4000001ff00 */
[----:B------:R-:W-:Y:S01]  /*29e0*/  CS2R R88, SRZ ;  /* 0x0000000000587805 */ /* 0x000fe2000001ff00 */
[----:B------:R-:W-:Y:S01]  /*29f0*/  @!P2 IMAD.WIDE.U32 R16, R29, UR12, R10 ;  /* 0x0000000c1d10ac25 */ /* 0x000fe2000f8e000a */
[----:B------:R-:W-:Y:S02]  /*2a00*/  CS2R R86, SRZ ;  /* 0x0000000000567805 */ /* 0x000fe4000001ff00 */
[----:B------:R-:W-:Y:S02]  /*2a10*/  CS2R R84, SRZ ;  /* 0x0000000000547805 */ /* 0x000fe4000001ff00 */
[----:B------:R-:W-:Y:S01]  /*2a20*/  CS2R R78, SRZ ;  /* 0x00000000004e7805 */ /* 0x000fe2000001ff00 */
[----:B------:R-:W-:Y:S01]  /*2a30*/  @!P6 IMAD.WIDE.U32 R6, R43, UR14, R12 ;  /* 0x0000000e2b06ec25 */ /* 0x000fe2000f8e000c */
[----:B------:R-:W2:Y:S01]  /*2a40*/  @!P1 LDC.64 R28, c[0x0][0x388] ;  /* 0x0000e200ff1c9b82 */ /* 0x000ea20000000a00 */
        /* <DEDUP_REMOVED lines=11> */
[----:B------:R-:W-:Y:S01]  /*2b00*/  CS2R R70, SRZ ;  /* 0x0000000000467805 */ /* 0x000fe2000001ff00 */
[----:B------:R-:W-:Y:S01]  /*2b10*/  @!P3 IMAD.IADD R3, R3, 0x1, R36 ;  /* 0x000000010303b824 */ /* 0x000fe200078e0224 */
[----:B------:R-:W-:Y:S01]  /*2b20*/  @!P6 LEA.HI.X R11, R6, R33, R7, 0x1, P0 ;  /* 0x00000021060be211 */ /* 0x000fe200000f0c07 */
[----:B------:R-:W-:Y:S01]  /*2b30*/  @!P1 IMAD.MOV.U32 R23, RZ, RZ, R5 ;  /* 0x000000ffff179224 */ /* 0x000fe200078e0005 */
[----:B------:R-:W-:Y:S01]  /*2b40*/  @!P3 LEA R6, P0, R2, R38, 0x1 ;  /* 0x000000260206b211 */ /* 0x000fe200078008ff */
[----:B------:R-:W-:Y:S01]  /*2b50*/  @!P1 IMAD.MOV.U32 R22, RZ, RZ, R4 ;  /* 0x000000ffff169224 */ /* 0x000fe200078e0004 */
[----:B------:R-:W-:Y:S01]  /*2b60*/  CS2R R68, SRZ ;  /* 0x0000000000447805 */ /* 0x000fe2000001ff00 */
[----:B------:R-:W-:Y:S01]  /*2b70*/  @!P1 IMAD.WIDE.U32 R12, R30, UR14, R14 ;  /* 0x0000000e1e0c9c25 */ /* 0x000fe2000f8e000e */
[----:B------:R-:W-:Y:S01]  /*2b80*/  @!P3 LEA.HI.X R7, R2, R39, R3, 0x1, P0 ;  /* 0x000000270207b211 */ /* 0x000fe200000f0c03 */
[----:B------:R4:W-:Y:S01]  /*2b90*/  @!P6 LDGSTS.E.BYPASS.LTC128B.128 [R0+0xc000], desc[UR34][R10.64] ;  /* 0x0c0000000a00efae */ /* 0x0009e2000b981a22 */
[----:B------:R-:W-:Y:S01]  /*2ba0*/  UIADD3 UR42, UPT, UPT, -UR49, UR42, URZ ;  /* 0x0000002a312a7290 */ /* 0x000fe2000fffe1ff */
[----:B------:R-:W-:Y:S01]  /*2bb0*/  @!P6 IMAD.WIDE.U32 R2, R43, UR12, R4 ;  /* 0x0000000c2b02ec25 */ /* 0x000fe2000f8e0004 */
[----:B------:R-:W-:Y:S01]  /*2bc0*/  @!P2 LEA R4, P0, R8, R34, 0x1 ;  /* 0x000000220804a211 */ /* 0x000fe200078008ff */
[----:B------:R-:W-:Y:S01]  /*2bd0*/  @P6 STS.128 [R0+0xc000], RZ ;  /* 0x00c000ff00006388 */ /* 0x000fe20000000c00 */
[----:B------:R-:W-:Y:S01]  /*2be0*/  USHF.L.U32 UR15, UR39, 0x7, URZ ;  /* 0x00000007270f7899 */ /* 0x000fe200080006ff */
[----:B------:R-:W-:Y:S01]  /*2bf0*/  @!P2 IMAD.IADD R5, R9, 0x1, R40 ;  /* 0x000000010905a824 */ /* 0x000fe200078e0228 */
[----:B------:R-:W-:Y:S01]  /*2c00*/  USHF.L.U64.HI UR31, UR39, 0x6, UR31 ;  /* 0x00000006271f7899 */ /* 0x000fe2000801021f */
[----:B------:R-:W-:Y:S01]  /*2c10*/  @P3 STS.128 [R0+0xd000], RZ ;  /* 0x00d000ff00003388 */ /* 0x000fe20000000c00 */
[----:B------:R-:W-:Y:S01]  /*2c20*/  @!P1 IMAD.WIDE.U32 R14, R30, UR12, R22 ;  /* 0x0000000c1e0e9c25 */ /* 0x000fe2000f8e0016 */
[----:B------:R-:W1:Y:S01]  /*2c30*/  LDCU UR12, c[0x0][0x504] ;  /* 0x0000a080ff0c77ac */ /* 0x000e620008000800 */
[----:B------:R-:W-:Y:S01]  /*2c40*/  @!P2 LEA.HI.X R5, R8, R35, R5, 0x1, P0 ;  /* 0x000000230805a211 */ /* 0x000fe200000f0c05 */
[----:B------:R-:W-:Y:S01]  /*2c50*/  @!PT LDS RZ, [RZ] ;  /* 0x00000000fffff984 */ /* 0x000fe20000000800 */
[----:B------:R-:W-:Y:S01]  /*2c60*/  @!PT LDS RZ, [RZ] ;  /* 0x00000000fffff984 */ /* 0x000fe20000000800 */
[----:B------:R-:W-:Y:S01]  /*2c70*/  @!PT LDS RZ, [RZ] ;  /* 0x00000000fffff984 */ /* 0x000fe20000000800 */
[----:B------:R3:W-:Y:S01]  /*2c80*/  @!P3 LDGSTS.E.BYPASS.LTC128B.128 [R0+0xd000], desc[UR34][R6.64] ;  /* 0x0d0000000600bfae */ /* 0x0007e2000b981a22 */
[----:B--2---:R-:W-:Y:S01]  /*2c90*/  @!P1 LEA R8, P4, R12, R28, 0x1 ;  /* 0x0000001c0c089211 */ /* 0x004fe200078808ff */
[----:B------:R-:W2:Y:S01]  /*2ca0*/  @!P2 LDC.64 R22, c[0x0][0x390] ;  /* 0x0000e400ff16ab82 */ /* 0x000ea20000000a00 */
[----:B------:R-:W1:Y:S01]  /*2cb0*/  LDCU UR9, c[0x0][0x508] ;  /* 0x0000a100ff0977ac */ /* 0x000e620008000800 */
[----:B------:R-:W-:Y:S01]  /*2cc0*/  @P2 STS.128 [R0+0xe000], RZ ;  /* 0x00e000ff00002388 */ /* 0x000fe20000000c00 */
[----:B------:R-:W1:Y:S03]  /*2cd0*/  LDCU UR8, c[0x0][0x3e0] ;  /* 0x00007c00ff0877ac */ /* 0x000e660008000800 */
[----:B------:R-:W-:Y:S01]  /*2ce0*/  @!PT LDS RZ, [RZ] ;  /* 0x00000000fffff984 */ /* 0x000fe20000000800 */
[----:B------:R-:W-:Y:S01]  /*2cf0*/  @!PT LDS RZ, [RZ] ;  /* 0x00000000fffff984 */ /* 0x000fe20000000800 */
[----:B------:R-:W-:Y:S01]  /*2d00*/  @!PT LDS RZ, [RZ] ;  /* 0x00000000fffff984 */ /* 0x000fe20000000800 */
[----:B------:R2:W-:Y:S01]  /*2d10*/  @!P2 LDGSTS.E.BYPASS.LTC128B.128 [R0+0xe000], desc[UR34][R4.64] ;  /* 0x0e0000000400afae */ /* 0x0005e2000b981a22 */
[----:B------:R-:W1:Y:S03]  /*2d20*/  LDCU UR14, c[0x0][0x45c] ;  /* 0x00008b80ff0e77ac */ /* 0x000e660008000800 */
[----:B------:R-:W-:Y:S01]  /*2d30*/  @P1 STS.128 [R0+0xf000], RZ ;  /* 0x00f000ff00001388 */ /* 0x000fe20000000c00 */
[----:B----4-:R-:W-:Y:S01]  /*2d40*/  @!P6 LEA R10, P0, R2, R26, 0x1 ;  /* 0x0000001a020ae211 */ /* 0x010fe200078008ff */
[----:B---3--:R-:W-:Y:S01]  /*2d50*/  @!P6 IMAD R6, R43, UR13, R3 ;  /* 0x0000000d2b06ec24 */ /* 0x008fe2000f8e0203 */
[----:B------:R-:W3:Y:S01]  /*2d60*/  LDCU.U8 UR13, c[0x0][0x4f8] ;  /* 0x00009f00ff0d77ac */ /* 0x000ee20008000000 */
[----:B------:R-:W-:-:S03]  /*2d70*/  @!P1 IMAD.IADD R3, R13, 0x1, R31 ;  /* 0x000000010d039824 */ /* 0x000fc600078e021f */
[----:B------:R-:W-:Y:S01]  /*2d80*/  @!P6 LEA.HI.X R11, R2, R27, R6, 0x1, P0 ;  /* 0x0000001b020be211 */ /* 0x000fe200000f0c06 */
[----:B------:R-:W-:Y:S01]  /*2d90*/  @!P3 IMAD.IADD R2, R19, 0x1, R42 ;  /* 0x000000011302b824 */ /* 0x000fe200078e022a */
[----:B------:R-:W-:Y:S01]  /*2da0*/  @!P1 LEA.HI.X R9, R12, R29, R3, 0x1, P4 ;  /* 0x0000001d0c099211 */ /* 0x000fe200020f0c03 */
[----:B------:R-:W-:Y:S01]  /*2db0*/  @!P2 IMAD.IADD R3, R17, 0x1, R41 ;  /* 0x000000011103a824 */ /* 0x000fe200078e0229 */
[----:B------:R-:W4:Y:S01]  /*2dc0*/  LDC.64 R12, c[0x0][0x528] ;  /* 0x00014a00ff0c7b82 */ /* 0x000f220000000a00 */
[----:B------:R-:W-:Y:S02]  /*2dd0*/  @!P3 LEA R6, P0, R18, R20, 0x1 ;  /* 0x000000141206b211 */ /* 0x000fe400078008ff */
[----:B------:R-:W-:Y:S01]  /*2de0*/  @!PT LDS RZ, [RZ] ;  /* 0x00000000fffff984 */ /* 0x000fe20000000800 */
[----:B------:R-:W-:Y:S01]  /*2df0*/  @!PT LDS RZ, [RZ] ;  /* 0x00000000fffff984 */ /* 0x000fe20000000800 */
[----:B------:R-:W-:Y:S01]  /*2e00*/  @!PT LDS RZ, [RZ] ;  /* 0x00000000fffff984 */ /* 0x000fe20000000800 */
[----:B------:R1:W-:Y:S01]  /*2e10*/  @!P1 LDGSTS.E.BYPASS.LTC128B.128 [R0+0xf000], desc[UR34][R8.64] ;  /* 0x0f00000008009fae */ /* 0x0003e2000b981a22 */
[----:B--2---:R-:W-:Y:S02]  /*2e20*/  @!P2 LEA R4, P4, R16, R22, 0x1 ;  /* 0x000000161004a211 */ /* 0x004fe400078808ff */
        /* <DEDUP_REMOVED lines=18> */
[----:B----4-:R-:W4:Y:S04]  /*2f50*/  LDG.E.64 R8, desc[UR34][R12.64] ;  /* 0x000000220c087981 */ /* 0x010f28000c1e1b00 */
[----:B------:R-:W-:Y:S01]  /*2f60*/  @!PT LDS RZ, [RZ] ;  /* 0x00000000fffff984 */ /* 0x000fe20000000800 */
[----:B------:R-:W-:Y:S01]  /*2f70*/  @!PT LDS RZ, [RZ] ;  /* 0x00000000fffff984 */ /* 0x000fe20000000800 */
[----:B------:R-:W-:Y:S01]  /*2f80*/  @!PT LDS RZ, [RZ] ;  /* 0x00000000fffff984 */ /* 0x000fe20000000800 */
[----:B------:R1:W-:Y:S04]  /*2f90*/  @!P1 LDGSTS.E.BYPASS.LTC128B.128 [R0+0x13000], desc[UR34][R2.64] ;  /* 0x1300000002009fae */ /* 0x0003e8000b981a22 */
[----:B------:R-:W0:Y:S04]  /*2fa0*/  LDGDEPBAR ;  /* 0x00000000000079af */ /* 0x000e280000000000 */
[----:B------:R-:W3:Y:S01]  /*2fb0*/  LDG.E.64 R6, desc[UR34][R12.64+0x8] ;  /* 0x000008220c067981 */ /* 0x000ee2000c1e1b00 */
[----:B--2---:R-:W-:-:S04]  /*2fc0*/  SHF.R.U32.HI R11, RZ, 0x1, R44 ;  /* 0x00000001ff0b7819 */ /* 0x004fc8000001162c */
        /* <DEDUP_REMOVED lines=10> */
[----:B------:R-:W-:-:S02]  /*3070*/  IMAD.MOV.U32 R2, RZ, RZ, 0x4 ;  /* 0x00000004ff027424 */ /* 0x000fc400078e00ff */
[----:B------:R-:W-:Y:S01]  /*3080*/  IMAD.SHL.U32 R10, R44, 0x40, RZ ;  /* 0x000000402c0a7824 */ /* 0x000fe200078e00ff */
[----:B------:R-:W-:Y:S01]  /*3090*/  SHF.R.U32.HI R5, RZ, 0x6, R44 ;  /* 0x00000006ff057819 */ /* 0x000fe2000001162c */
[----:B------:R-:W-:-:S03]  /*30a0*/  IMAD.WIDE.U32 R2, R242, R2, UR50 ;  /* 0x00000032f2027e25 */ /* 0x000fc6000f8e0002 */
[----:B------:R-:W-:Y:S02]  /*30b0*/  LOP3.LUT R0, R10, 0x1c0, RZ, 0xc0, !PT ;  /* 0x000001c00a007812 */ /* 0x000fe400078ec0ff */
[----:B------:R-:W5:Y:S01]  /*30c0*/  @!P3 LDG.E R250, desc[UR34][R2.64] ;  /* 0x0000002202fab981 */ /* 0x000f62000c1e1900 */
[----:B------:R-:W-:-:S03]  /*30d0*/  LOP3.LUT R5, R5, 0xe, RZ, 0xc0, !PT ;  /* 0x0000000e05057812 */ /* 0x000fc600078ec0ff */
[----:B------:R-:W5:Y:S01]  /*30e0*/  @!P2 LDG.E R249, desc[UR34][R2.64+0x20] ;  /* 0x0000202202f9a981 */ /* 0x000f62000c1e1900 */
[----:B------:R-:W-:-:S03]  /*30f0*/  LOP3.LUT R0, R0, 0x38, R45, 0xf8, !PT ;  /* 0x0000003800007812 */ /* 0x000fc600078ef82d */
[----:B------:R-:W5:Y:S01]  /*3100*/  @!P1 LDG.E R248, desc[UR34][R2.64+0x100] ;  /* 0x0001002202f89981 */ /* 0x000f62000c1e1900 */
[----:B------:R-:W-:-:S03]  /*3110*/  LOP3.LUT R4, R10, 0x200, RZ, 0xc0, !PT ;  /* 0x000002000a047812 */ /* 0x000fc600078ec0ff */
[----:B------:R1:W5:Y:S01]  /*3120*/  @!P0 LDG.E R247, desc[UR34][R2.64+0x120] ;  /* 0x0001202202f78981 */ /* 0x000362000c1e1900 */
[----:B------:R-:W-:Y:S02]  /*3130*/  LOP3.LUT R4, R4, 0xc00, R153, 0xf8, !PT ;  /* 0x00000c0004047812 */ /* 0x000fe400078ef899 */
[----:B------:R-:W-:Y:S01]  /*3140*/  R2P PR, R44, 0x6 ;  /* 0x000000062c007804 */ /* 0x000fe20000000000 */
[----:B-1----:R-:W-:Y:S01]  /*3150*/  IMAD.U32 R2, RZ, RZ, UR28 ;  /* 0x0000001cff027e24 */ /* 0x002fe2000f8e00ff */
[----:B------:R-:W-:-:S03]  /*3160*/  SHF.R.U32.HI R3, RZ, 0x4, R44 ;  /* 0x00000004ff037819 */ /* 0x000fc6000001162c */
[----:B------:R-:W-:Y:S01]  /*3170*/  IMAD R5, R2, 0x4, R5 ;  /* 0x0000000402057824 */ /* 0x000fe200078e0205 */
[----:B------:R-:W-:Y:S02]  /*3180*/  LOP3.LUT R2, R3, 0x8, RZ, 0xc0, !PT ;  /* 0x0000000803027812 */ /* 0x000fe400078ec0ff */
[----:B------:R-:W-:-:S04]  /*3190*/  LOP3.LUT R3, R0, 0x8, R11, 0x78, !PT ;  /* 0x0000000800037812 */ /* 0x000fc800078e780b */
[----:B------:R-:W-:Y:S02]  /*31a0*/  LOP3.LUT R4, R4, R3, RZ, 0xfc, !PT ;  /* 0x0000000304047212 */ /* 0x000fe400078efcff */
[----:B------:R-:W-:-:S04]  /*31b0*/  LOP3.LUT R2, R2, 0x10, R44, 0xf8, !PT ;  /* 0x0000001002027812 */ /* 0x000fc800078ef82c */
[----:B------:R-:W-:Y:S02]  /*31c0*/  LOP3.LUT R2, R2, R0, RZ, 0x3c, !PT ;  /* 0x0000000002027212 */ /* 0x000fe400078e3cff */
[----:B------:R-:W-:-:S04]  /*31d0*/  LOP3.LUT R0, R0, 0x8, R44, 0x78, !PT ;  /* 0x0000000800007812 */ /* 0x000fc800078e782c */
[----:B------:R-:W-:Y:S01]  /*31e0*/  LOP3.LUT R153, R0, 0x7200, R153, 0xf8, !PT ;  /* 0x0000720000997812 */ /* 0x000fe200078ef899 */
[----:B------:R-:W-:Y:S01]  /*31f0*/  VIADD R0, R5, 0x1 ;  /* 0x0000000105007836 */ /* 0x000fe20000000000 */
[----:B------:R-:W-:Y:S02]  /*3200*/  LOP3.LUT R2, R2, 0x200, R10, 0xf8, !PT ;  /* 0x0000020002027812 */ /* 0x000fe400078ef80a */
[----:B------:R-:W-:Y:S02]  /*3210*/  SEL R160, R160, 0xffffffc0, !P2 ;  /* 0xffffffc0a0a07807 */ /* 0x000fe40005000000 */
[----:B------:R-:W-:Y:S02]  /*3220*/  LEA R153, R153, UR25, 0x1 ;  /* 0x0000001999997c11 */ /* 0x000fe4000f8e08ff */
[----:B------:R-:W-:Y:S02]  /*3230*/  SEL R168, R168, 0xffffffe0, !P1 ;  /* 0xffffffe0a8a87807 */ /* 0x000fe40004800000 */
[----:B------:R-:W-:Y:S01]  /*3240*/  LEA R186, R4, UR25, 0x1 ;  /* 0x0000001904ba7c11 */ /* 0x000fe2000f8e08ff */
[--C-:B------:R-:W-:Y:S01]  /*3250*/  IMAD.IADD R164, R160, 0x1, R153.reuse ;  /* 0x00000001a0a47824 */ /* 0x100fe200078e0299 */
[----:B------:R-:W-:Y:S01]  /*3260*/  LEA R184, R2, UR25, 0x1 ;  /* 0x0000001902b87c11 */ /* 0x000fe2000f8e08ff */
[----:B------:R-:W-:-:S02]  /*3270*/  IMAD.IADD R156, R168, 0x1, R153 ;  /* 0x00000001a89c7824 */ /* 0x000fc400078e0299 */
[----:B------:R-:W-:Y:S02]  /*3280*/  VIADD R186, R186, UR40 ;  /* 0x00000028baba7c36 */ /* 0x000fe40008000000 */
[----:B------:R-:W-:Y:S02]  /*3290*/  VIADD R184, R184, UR40 ;  /* 0x00000028b8b87c36 */ /* 0x000fe40008000000 */
[----:B------:R-:W-:Y:S01]  /*32a0*/  IMAD.IADD R185, R168, 0x1, R164 ;  /* 0x00000001a8b97824 */ /* 0x000fe200078e02a4 */
[----:B------:R-:W-:Y:S01]  /*32b0*/  USHF.L.U32 UR39, UR39, 0x6, URZ ;  /* 0x0000000627277899 */ /* 0x000fe200080006ff */
[----:B---3--:R-:W-:Y:S01]  /*32c0*/  IADD3 R3, P3, P0, R6, UR45, R46 ;  /* 0x0000002d06037c10 */ /* 0x008fe2000f87e02e */
[----:B------:R-:W1:Y:S03]  /*32d0*/  LDCU UR45, c[0x0][0x590] ;  /* 0x0000b200ff2d77ac */ /* 0x000e660008000800 */
[----:B------:R-:W-:-:S02]  /*32e0*/  IADD3.X R251, PT, PT, R7, UR4, RZ, P3, P0 ;  /* 0x0000000407fb7c10 */ /* 0x000fc40009fe04ff */
[----:B----4-:R-:W-:Y:S01]  /*32f0*/  R2UR UR4, R9 ;  /* 0x00000000090472ca */ /* 0x010fe200000e0000 */
[----:B------:R-:W-:-:S12]  /*3300*/  IMAD.WIDE.U32 R6, R3, -0x2daee0ad, RZ ;  /* 0xd2511f5303067825 */ /* 0x000fd800078e00ff */
[----:B------:R-:W-:-:S04]  /*3310*/  LOP3.LUT R5, R5, UR4, RZ, 0x3c, !PT ;  /* 0x0000000405057c12 */ /* 0x000fc8000f8e3cff */
[----:B------:R-:W-:Y:S01]  /*3320*/  LOP3.LUT R3, R7, R5, RZ, 0x3c, !PT ;  /* 0x0000000507037212 */ /* 0x000fe200078e3cff */
[----:B------:R2:W-:Y:S04]  /*3330*/  STL.64 [R1], R6 ;  /* 0x0000000601007387 */ /* 0x0005e80000100a00 */
[----:B------:R2:W-:Y:S01]  /*3340*/  STL [R1+0x8], R3 ;  /* 0x0000080301007387 */ /* 0x0005e20000100800 */
[----:B------:R-:W-:Y:S02]  /*3350*/  R2UR UR56, R8 ;  /* 0x00000000083872ca */ /* 0x000fe400000e0000 */
[----:B------:R-:W-:Y:S01]  /*3360*/  LOP3.LUT R0, R0, UR4, RZ, 0x3c, !PT ;  /* 0x0000000400007c12 */ /* 0x000fe2000f8e3cff */
[----:B-1----:R-:W-:-:S03]  /*3370*/  USHF.L.U32 UR43, UR45, 0x7, URZ ;  /* 0x000000072d2b7899 */ /* 0x002fc600080006ff */
[----:B------:R-:W-:Y:S01]  /*3380*/  LOP3.LUT R252, R7, R0, RZ, 0x3c, !PT ;  /* 0x0000000007fc7212 */ /* 0x000fe200078e3cff */
[----:B------:R-:W-:Y:S02]  /*3390*/  USHF.L.U64.HI UR44, UR45, 0x6, UR44 ;  /* 0x000000062d2c7899 */ /* 0x000fe4000801022c */
[----:B------:R-:W-:Y:S02]  /*33a0*/  USHF.L.U32 UR45, UR45, 0x6, URZ ;  /* 0x000000062d2d7899 */ /* 0x000fe400080006ff */
[----:B------:R-:W-:Y:S02]  /*33b0*/  UIADD3 UR55, UPT, UPT, UR4, -0x4498517b, URZ ;  /* 0xbb67ae8504377890 */ /* 0x000fe4000fffe0ff */
[----:B------:R-:W-:Y:S02]  /*33c0*/  UIADD3 UR54, UPT, UPT, UR4, 0x76cf5d0a, URZ ;  /* 0x76cf5d0a04367890 */ /* 0x000fe4000fffe0ff */
[----:B------:R-:W-:Y:S02]  /*33d0*/  UIADD3 UR53, UPT, UPT, UR4, 0x32370b8f, URZ ;  /* 0x32370b8f04357890 */ /* 0x000fe4000fffe0ff */
[----:B------:R-:W-:-:S02]  /*33e0*/  UIADD3 UR52, UPT, UPT, UR4, -0x126145ec, URZ ;  /* 0xed9eba1404347890 */ /* 0x000fc4000fffe0ff */
[----:B------:R-:W-:Y:S02]  /*33f0*/  UIADD3 UR49, UPT, UPT, UR4, -0x56f99767, URZ ;  /* 0xa906689904317890 */ /* 0x000fe4000fffe0ff */
[----:B------:R-:W-:-:S12]  /*3400*/  UIADD3 UR46, UPT, UPT, UR4, 0x646e171e, URZ ;  /* 0x646e171e042e7890 */ /* 0x000fd8000fffe0ff */
.L_x_2493:
[----:B------:R-:W0:Y:S01]  /*3410*/  LDGDEPBAR ;  /* 0x00000000000079af */ /* 0x000e220000000000 */
[C---:B------:R-:W-:Y:S01]  /*3420*/  IMAD.IADD R144, R186.reuse, 0x1, R168 ;  /* 0x00000001ba907824 */ /* 0x040fe200078e02a8 */
[----:B------:R-:W-:Y:S01]  /*3430*/  IADD3 R0, PT, PT, R186, R160, RZ ;  /* 0x000000a0ba007210 */ /* 0x000fe20007ffe0ff */
[----:B------:R-:W-:Y:S01]  /*3440*/  IMAD.U32 R2, RZ, RZ, UR10 ;  /* 0x0000000aff027e24 */ /* 0x000fe2000f8e00ff */
[----:B--2---:R-:W-:Y:S01]  /*3450*/  MOV R3, UR11 ;  /* 0x0000000b00037c02 */ /* 0x004fe20008000f00 */
        /* <DEDUP_REMOVED lines=114> */
.L_x_2489:
        /* <DEDUP_REMOVED lines=295> */
.L_x_2490:
[C---:B------:R-:W-:Y:S01]  /*4df0*/  FSETP.NEU.FTZ.AND P0, PT, R250.reuse, -INF , PT ;  /* 0xff800000fa00780b */ /* 0x040fe20003f1d000 */
[----:B------:R-:W-:Y:S01]  /*4e00*/  FMUL.FTZ R132, R250, 1.4426950216293334961 ;  /* 0x3fb8aa3bfa847820 */ /* 0x000fe20000410000 */
[C---:B------:R-:W-:Y:S01]  /*4e10*/  FSETP.NEU.FTZ.AND P1, PT, R248.reuse, -INF , PT ;  /* 0xff800000f800780b */ /* 0x040fe20003f3d000 */
[----:B------:R-:W2:Y:S01]  /*4e20*/  LDL R133, [R1+0x8] ;  /* 0x0000080001857983 */ /* 0x000ea20000100800 */
[C---:B------:R-:W-:Y:S01]  /*4e30*/  FMUL.FTZ R3, R249.reuse, 1.4426950216293334961 ;  /* 0x3fb8aa3bf9037820 */ /* 0x040fe20000410000 */
[----:B------:R-:W-:Y:S01]  /*4e40*/  FMUL.FTZ R0, R248, 1.4426950216293334961 ;  /* 0x3fb8aa3bf8007820 */ /* 0x000fe20000410000 */
[----:B------:R-:W-:Y:S01]  /*4e50*/  FSEL R132, R132, RZ, P0 ;  /* 0x000000ff84847208 */ /* 0x000fe20000000000 */
[----:B------:R-:W1:Y:S01]  /*4e60*/  S2R R157, SR_TID.X ;  /* 0x00000000009d7919 */ /* 0x000e620000002100 */
[----:B------:R-:W-:Y:S01]  /*4e70*/  FSETP.NEU.FTZ.AND P0, PT, R249, -INF , PT ;  /* 0xff800000f900780b */ /* 0x000fe20003f1d000 */
[----:B------:R-:W3:Y:S01]  /*4e80*/  S2UR UR4, SR_CgaCtaId ;  /* 0x00000000000479c3 */ /* 0x000ee20000008800 */
[----:B------:R-:W-:Y:S01]  /*4e90*/  FSEL R0, R0, RZ, P1 ;  /* 0x000000ff00007208 */ /* 0x000fe20000800000 */
[--C-:B------:R-:W-:Y:S01]  /*4ea0*/  FFMA.FTZ R16, R16, UR14, -R132.reuse ;  /* 0x0000000e10107c23 */ /* 0x100fe20008010884 */
[----:B------:R-:W-:Y:S01]  /*4eb0*/  FSEL R3, R3, RZ, P0 ;  /* 0x000000ff03037208 */ /* 0x000fe20000000000 */
[--C-:B------:R-:W-:Y:S01]  /*4ec0*/  FFMA.FTZ R17, R17, UR14, -R132.reuse ;  /* 0x0000000e11117c23 */ /* 0x100fe20008010884 */
[----:B------:R-:W-:Y:S01]  /*4ed0*/  FSETP.NEU.FTZ.AND P0, PT, R247, -INF , PT ;  /* 0xff800000f700780b */ /* 0x000fe20003f1d000 */
[----:B------:R-:W-:Y:S01]  /*4ee0*/  MUFU.EX2 R213, R16 ;  /* 0x0000001000d57308 */ /* 0x000fe20000000800 */
[----:B------:R-:W-:Y:S01]  /*4ef0*/  FFMA.FTZ R169, R5, UR14, -R132 ;  /* 0x0000000e05a97c23 */ /* 0x000fe20008010884 */
[--C-:B------:R-:W-:Y:S01]  /*4f00*/  FFMA.FTZ R34, R34, UR14, -R3.reuse ;  /* 0x0000000e22227c23 */ /* 0x100fe20008010803 */
        /* <DEDUP_REMOVED lines=21> */
[----:B-1----:R-:W-:Y:S01]  /*5060*/  SHF.R.U32.HI R6, RZ, 0x5, R157 ;  /* 0x00000005ff067819 */ /* 0x002fe2000001169d */
[----:B----4-:R-:W4:Y:S01]  /*5070*/  LDL.64 R16, [R1] ;  /* 0x0000000001107983 */ /* 0x010f220000100a00 */
[----:B------:R-:W-:Y:S02]  /*5080*/  IMAD.SHL.U32 R5, R157, 0x10, RZ ;  /* 0x000000109d057824 */ /* 0x000fe400078e00ff */
[--C-:B------:R-:W-:Y:S01]  /*5090*/  FFMA.FTZ R167, R9, UR14, -R0.reuse ;  /* 0x0000000e09a77c23 */ /* 0x100fe20008010800 */
[----:B------:R-:W-:Y:S01]  /*50a0*/  LOP3.LUT R6, R6, 0x3, RZ, 0xc0, !PT ;  /* 0x0000000306067812 */ /* 0x000fe200078ec0ff */
[--C-:B------:R-:W-:Y:S01]  /*50b0*/  FFMA.FTZ R44, R44, UR14, -R0.reuse ;  /* 0x0000000e2c2c7c23 */ /* 0x100fe20008010800 */
[--C-:B------:R-:W-:Y:S01]  /*50c0*/  FFMA.FTZ R45, R45, UR14, -R0.reuse ;  /* 0x0000000e2d2d7c23 */ /* 0x100fe20008010800 */
[----:B------:R-:W-:Y:S01]  /*50d0*/  LOP3.LUT R5, R5, 0x1c0, RZ, 0xc0, !PT ;  /* 0x000001c005057812 */ /* 0x000fe200078ec0ff */
        /* <DEDUP_REMOVED lines=8> */
[----:B------:R-:W-:Y:S02]  /*5160*/  IMAD.SHL.U32 R3, R157, 0x2, RZ ;  /* 0x000000029d037824 */ /* 0x000fe400078e00ff */
        /* <DEDUP_REMOVED lines=47> */
[----:B------:R-:W-:Y:S01]  /*5460*/  LOP3.LUT R2, R2, R3, RZ, 0xfc, !PT ;  /* 0x0000000302027212 */ /* 0x000fe200078efcff */
[----:B------:R-:W-:Y:S01]  /*5470*/  IMAD.WIDE.U32 R10, R12, -0x326172a9, RZ ;  /* 0xcd9e8d570c0a7825 */ /* 0x000fe200078e00ff */
[----:B------:R-:W-:Y:S01]  /*5480*/  LOP3.LUT R153, R0, 0x7200, R4, 0xf8, !PT ;  /* 0x0000720000997812 */ /* 0x000fe200078ef804 */
[----:B---3--:R-:W-:Y:S02]  /*5490*/  ULEA UR4, UR4, UR5, 0x18 ;  /* 0x0000000504047291 */ /* 0x008fe4000f8ec0ff */
[--C-:B------:R-:W-:Y:S01]  /*54a0*/  FFMA.FTZ R48, R48, UR14, -R132.reuse ;  /* 0x0000000e30307c23 */ /* 0x100fe20008010884 */
[----:B------:R-:W-:Y:S01]  /*54b0*/  VIADD R12, R12, 0x4 ;  /* 0x000000040c0c7836 */ /* 0x000fe20000000000 */
[----:B------:R-:W-:Y:S02]  /*54c0*/  LOP3.LUT R5, R251, UR56, R11, 0x96, !PT ;  /* 0x00000038fb057c12 */ /* 0x000fe4000f8e960b */
[----:B------:R-:W-:Y:S01]  /*54d0*/  MUFU.EX2 R238, R65 ;  /* 0x0000004100ee7308 */ /* 0x000fe20000000800 */
[----:B------:R-:W-:Y:S01]  /*54e0*/  LOP3.LUT R13, R10, UR40, R7, 0x96, !PT ;  /* 0x000000280a0d7c12 */ /* 0x000fe2000f8e9607 */
[--C-:B------:R-:W-:Y:S01]  /*54f0*/  FFMA.FTZ R49, R49, UR14, -R132.reuse ;  /* 0x0000000e31317c23 */ /* 0x100fe20008010884 */
[----:B------:R-:W-:Y:S01]  /*5500*/  LEA R161, R15, UR4, 0x1 ;  /* 0x000000040fa17c11 */ /* 0x000fe2000f8e08ff */
[----:B-1----:R-:W-:Y:S01]  /*5510*/  IMAD.WIDE.U32 R18, R5, -0x2daee0ad, RZ ;  /* 0xd2511f5305127825 */ /* 0x002fe200078e00ff */
[----:B------:R-:W-:Y:S01]  /*5520*/  LEA R152, R2, UR4, 0x1 ;  /* 0x0000000402987c11 */ /* 0x000fe2000f8e08ff */
[----:B------:R-:W-:Y:S01]  /*5530*/  UIADD3 UR57, UPT, UPT, UR56, 0x3c6ef372, URZ ;  /* 0x3c6ef37238397890 */ /* 0x000fe2000fffe0ff */
[----:B------:R-:W-:Y:S03]  /*5540*/  LEA R153, R153, UR4, 0x1 ;  /* 0x0000000499997c11 */ /* 0x000fe6000f8e08ff */
[----:B------:R1:W-:Y:S01]  /*5550*/  MUFU.EX2 R215, R27 ;  /* 0x0000001b00d77308 */ /* 0x0003e20000000800 */
[C---:B------:R-:W-:Y:S02]  /*5560*/  VIADD R0, R161.reuse, 0x1c000 ;  /* 0x0001c000a1007836 */ /* 0x040fe40000000000 */
[--C-:B------:R-:W-:Y:S01]  /*5570*/  FFMA.FTZ R32, R32, UR14, -R132.reuse ;  /* 0x0000000e20207c23 */ /* 0x100fe20008010884 */
[----:B------:R-:W-:Y:S02]  /*5580*/  VIADD R162, R161, 0x1c040 ;  /* 0x0001c040a1a27836 */ /* 0x000fe40000000000 */
[--C-:B------:R-:W-:Y:S01]  /*5590*/  FFMA.FTZ R183, R21, UR14, -R132.reuse ;  /* 0x0000000e15b77c23 */ /* 0x100fe20008010884 */
[----:B------:R-:W-:Y:S01]  /*55a0*/  @P0 VIADD R162, R0, 0xffffffc0 ;  /* 0xffffffc000a20836 */ /* 0x000fe20000000000 */
[----:B------:R-:W-:Y:S01]  /*55b0*/  LOP3.LUT P0, RZ, R157, 0x8, RZ, 0xc0, !PT ;  /* 0x000000089dff7812 */ /* 0x000fe2000780c0ff */
[--C-:B------:R-:W-:Y:S01]  /*55c0*/  FFMA.FTZ R33, R33, UR14, -R132.reuse ;  /* 0x0000000e21217c23 */ /* 0x100fe20008010884 */
[----:B------:R-:W-:Y:S01]  /*55d0*/  MUFU.EX2 R227, R28 ;  /* 0x0000001c00e37308 */ /* 0x000fe20000000800 */
[----:B------:R-:W-:Y:S02]  /*55e0*/  IMAD.MOV.U32 R168, RZ, RZ, 0x20 ;  /* 0x00000020ffa87424 */ /* 0x000fe400078e00ff */
[--C-:B------:R-:W-:Y:S01]  /*55f0*/  FFMA.FTZ R52, R52, UR14, -R132.reuse ;  /* 0x0000000e34347c23 */ /* 0x100fe20008010884 */
[--C-:B------:R-:W-:Y:S01]  /*5600*/  FFMA.FTZ R36, R36, UR14, -R132.reuse ;  /* 0x0000000e24247c23 */ /* 0x100fe20008010884 */
[--C-:B------:R-:W-:Y:S01]  /*5610*/  FFMA.FTZ R53, R53, UR14, -R132.reuse ;  /* 0x0000000e35357c23 */ /* 0x100fe20008010884 */
[----:B------:R-:W-:Y:S01]  /*5620*/  FFMA.FTZ R132, R37, UR14, -R132 ;  /* 0x0000000e25847c23 */ /* 0x000fe20008010884 */
[----:B------:R-:W-:Y:S01]  /*5630*/  SEL R158, R168, 0xffffffe0, !P0 ;  /* 0xffffffe0a89e7807 */ /* 0x000fe20004000000 */
[----:B------:R-:W-:Y:S02]  /*5640*/  IMAD.MOV.U32 R163, RZ, RZ, 0x10 ;  /* 0x00000010ffa37424 */ /* 0x000fe400078e00ff */
[----:B------:R3:W-:Y:S01]  /*5650*/  MUFU.EX2 R225, R29 ;  /* 0x0000001d00e17308 */ /* 0x0007e20000000800 */
[----:B------:R-:W-:Y:S01]  /*5660*/  IMAD.MOV.U32 R160, RZ, RZ, 0x40 ;  /* 0x00000040ffa07424 */ /* 0x000fe200078e00ff */
[----:B------:R-:W-:Y:S01]  /*5670*/  UISETP.GT.AND UP0, UPT, UR48, UR47, UPT ;  /* 0x0000002f3000728c */ /* 0x000fe2000bf04270 */
[----:B------:R-:W-:Y:S02]  /*5680*/  IMAD.IADD R159, R161, 0x1, R158 ;  /* 0x00000001a19f7824 */ /* 0x000fe400078e029e */
[----:B------:R-:W-:Y:S05]  /*5690*/  IMAD.IADD R158, R158, 0x1, R162 ;  /* 0x000000019e9e7824 */ /* 0x000fea00078e02a2 */
[----:B------:R3:W-:Y:S10]  /*56a0*/  MUFU.EX2 R214, R22 ;  /* 0x0000001600d67308 */ /* 0x0007f40000000800 */
[----:B------:R3:W-:Y:S10]  /*56b0*/  MUFU.EX2 R217, R23 ;  /* 0x0000001700d97308 */ /* 0x0007f40000000800 */
[----:B------:R3:W-:Y:S10]  /*56c0*/  MUFU.EX2 R221, R30 ;  /* 0x0000001e00dd7308 */ /* 0x0007f40000000800 */
[----:B------:R3:W3:Y:S10]  /*56d0*/  MUFU.EX2 R232, R32 ;  /* 0x0000002000e87308 */ /* 0x0006f40000000800 */
[----:B------:R-:W-:Y:S10]  /*56e0*/  MUFU.EX2 R219, R31 ;  /* 0x0000001f00db7308 */ /* 0x000ff40000000800 */
[----:B------:R3:W3:Y:S10]  /*56f0*/  MUFU.EX2 R231, R33 ;  /* 0x0000002100e77308 */ /* 0x0006f40000000800 */
[----:B------:R-:W3:Y:S10]  /*5700*/  MUFU.EX2 R230, R34 ;  /* 0x0000002200e67308 */ /* 0x000ef40000000800 */
[----:B------:R-:W-:Y:S10]  /*5710*/  MUFU.EX2 R235, R66 ;  /* 0x0000004200eb7308 */ /* 0x000ff40000000800 */
[----:B------:R-:W-:Y:S10]  /*5720*/  MUFU.EX2 R237, R67 ;  /* 0x0000004300ed7308 */ /* 0x000ff40000000800 */
[----:B------:R-:W3:Y:S10]  /*5730*/  MUFU.EX2 R229, R35 ;  /* 0x0000002300e57308 */ /* 0x000ef40000000800 */
        /* <DEDUP_REMOVED lines=10> */
[----:B------:R-:W3:Y:S01]  /*57e0*/  MUFU.EX2 R181, R181 ;  /* 0x000000b500b57308 */ /* 0x000ee20000000800 */
[----:B--2---:R-:W-:Y:S05]  /*57f0*/  IMAD.WIDE.U32 R8, R133, -0x326172a9, RZ ;  /* 0xcd9e8d5785087825 */ /* 0x004fea00078e00ff */
        /* <DEDUP_REMOVED lines=9> */
[C---:B------:R-:W-:Y:S01]  /*5890*/  LOP3.LUT R20, R18.reuse, UR54, R15, 0x96, !PT ;  /* 0x0000003612147c12 */ /* 0x040fe2000f8e960f */
        /* <DEDUP_REMOVED lines=8> */
[----:B----4-:R-:W-:Y:S01]  /*5920*/  LOP3.LUT R7, R16, UR55, R19, 0x96, !PT ;  /* 0x0000003710077c12 */ /* 0x010fe2000f8e9613 */
[----:B------:R-:W-:Y:S01]  /*5930*/  IMAD.WIDE.U32 R18, R18, -0x326172a9, RZ ;  /* 0xcd9e8d5712127825 */ /* 0x000fe200078e00ff */
[----:B------:R-:W-:Y:S07]  /*5940*/  LOP3.LUT R0, R16, UR55, R25, 0x96, !PT ;  /* 0x0000003710007c12 */ /* 0x000fee000f8e9619 */
[----:B------:R-:W-:Y:S01]  /*5950*/  MUFU.EX2 R199, R63 ;  /* 0x0000003f00c77308 */ /* 0x000fe20000000800 */
[C---:B------:R-:W-:Y:S01]  /*5960*/  LOP3.LUT R16, R24.reuse, UR54, R11, 0x96, !PT ;  /* 0x0000003618107c12 */ /* 0x040fe2000f8e960b */
[----:B-1----:R-:W-:Y:S01]  /*5970*/  IMAD.WIDE.U32 R26, R7, -0x326172a9, RZ ;  /* 0xcd9e8d57071a7825 */ /* 0x002fe200078e00ff */
[----:B------:R-:W-:Y:S03]  /*5980*/  LOP3.LUT R24, R24, UR54, R5, 0x96, !PT ;  /* 0x0000003618187c12 */ /* 0x000fe6000f8e9605 */
[----:B---3--:R-:W-:Y:S01]  /*5990*/  IMAD.WIDE.U32 R28, R0, -0x326172a9, RZ ;  /* 0xcd9e8d57001c7825 */ /* 0x008fe200078e00ff */
[----:B------:R-:W-:Y:S03]  /*59a0*/  LOP3.LUT R9, R8, UR57, R27, 0x96, !PT ;  /* 0x0000003908097c12 */ /* 0x000fe6000f8e961b */
[----:B------:R-:W-:Y:S01]  /*59b0*/  MUFU.EX2 R209, R53 ;  /* 0x0000003500d17308 */ /* 0x000fe20000000800 */
[----:B------:R-:W-:Y:S01]  /*59c0*/  LOP3.LUT R22, R26, UR40, R21, 0x96, !PT ;  /* 0x000000281a167c12 */ /* 0x000fe2000f8e9615 */
[----:B------:R-:W-:Y:S01]  /*59d0*/  IMAD.WIDE.U32 R16, R16, -0x326172a9, RZ ;  /* 0xcd9e8d5710107825 */ /* 0x000fe200078e00ff */
[----:B------:R-:W-:Y:S02]  /*59e0*/  LOP3.LUT R7, R6, UR57, R27, 0x96, !PT ;  /* 0x0000003906077c12 */ /* 0x000fe4000f8e961b */
[----:B------:R-:W-:Y:S01]  /*59f0*/  LOP3.LUT R26, R26, UR40, R19, 0x96, !PT ;  /* 0x000000281a1a7c12 */ /* 0x000fe2000f8e9613 */
[----:B------:R-:W-:Y:S01]  /*5a00*/  IMAD.WIDE.U32 R24, R24, -0x326172a9, RZ ;  /* 0xcd9e8d5718187825 */ /* 0x000fe200078e00ff */
[--C-:B------:R-:W-:Y:S03]  /*5a10*/  LOP3.LUT R3, R8, UR57, R29.reuse, 0x96, !PT ;  /* 0x0000003908037c12 */ /* 0x100fe6000f8e961d */
[----:B------:R-:W-:Y:S01]  /*5a20*/  MUFU.EX2 R207, R57 ;  /* 0x0000003900cf7308 */ /* 0x000fe20000000800 */
[----:B------:R-:W-:Y:S01]  /*5a30*/  LOP3.LUT R11, R6, UR57, R29, 0x96, !PT ;  /* 0x00000039060b7c12 */ /* 0x000fe2000f8e961d */
[----:B------:R-:W-:Y:S01]  /*5a40*/  IMAD.WIDE.U32 R8, R9, -0x2daee0ad, RZ ;  /* 0xd2511f5309087825 */ /* 0x000fe200078e00ff */
[C---:B------:R-:W-:Y:S01]  /*5a50*/  LOP3.LUT R15, R28.reuse, UR40, R17, 0x96, !PT ;  /* 0x000000281c0f7c12 */ /* 0x040fe2000f8e9611 */
[----:B------:R-:W-:Y:S01]  /*5a60*/  UIADD3 UR57, UPT, UPT, UR56, 0x78dde6e4, URZ ;  /* 0x78dde6e438397890 */ /* 0x000fe2000fffe0ff */
[----:B------:R-:W-:Y:S01]  /*5a70*/  LOP3.LUT R28, R28, UR40, R25, 0x96, !PT ;  /* 0x000000281c1c7c12 */ /* 0x000fe2000f8e9619 */
[----:B------:R-:W-:Y:S01]  /*5a80*/  IMAD.WIDE.U32 R22, R22, -0x2daee0ad, RZ ;  /* 0xd2511f5316167825 */ /* 0x000fe200078e00ff */
[----:B------:R-:W-:Y:S01]  /*5a90*/  LOP3.LUT R0, R14, UR53, R9, 0x96, !PT ;  /* 0x000000350e007c12 */ /* 0x000fe2000f8e9609 */
[----:B------:R-:W-:Y:S02]  /*5aa0*/  UIADD3 UR40, UPT, UPT, UR56, 0x1715609d, URZ ;  /* 0x1715609d38287890 */ /* 0x000fe4000fffe0ff */
[----:B------:R-:W-:Y:S01]  /*5ab0*/  MUFU.EX2 R197, R59 ;  /* 0x0000003b00c57308 */ /* 0x000fe20000000800 */
[----:B------:R-:W-:Y:S01]  /*5ac0*/  IMAD.WIDE.U32 R6, R7, -0x2daee0ad, RZ ;  /* 0xd2511f5307067825 */ /* 0x000fe200078e00ff */
[----:B------:R-:W-:Y:S03]  /*5ad0*/  LOP3.LUT R30, R8, UR52, R23, 0x96, !PT ;  /* 0x00000034081e7c12 */ /* 0x000fe6000f8e9617 */
[----:B------:R-:W-:Y:S01]  /*5ae0*/  IMAD.WIDE.U32 R26, R26, -0x2daee0ad, RZ ;  /* 0xd2511f531a1a7825 */ /* 0x000fe200078e00ff */
[----:B------:R-:W-:Y:S04]  /*5af0*/  LOP3.LUT R5, R12, UR53, R7, 0x96, !PT ;  /* 0x000000350c057c12 */ /* 0x000fe8000f8e9607 */
[----:B------:R-:W-:Y:S01]  /*5b00*/  MUFU.EX2 R196, R58 ;  /* 0x0000003a00c47308 */ /* 0x000fe20000000800 */
[----:B------:R-:W-:Y:S01]  /*5b10*/  IMAD.WIDE.U32 R28, R28, -0x2daee0ad, RZ ;  /* 0xd2511f531c1c7825 */ /* 0x000fe200078e00ff */
[----:B------:R-:W-:Y:S03]  /*5b20*/  LOP3.LUT R32, R6, UR52, R27, 0x96, !PT ;  /* 0x0000003406207c12 */ /* 0x000fe6000f8e961b */
[----:B------:R-:W-:Y:S05]  /*5b30*/  IMAD.WIDE.U32 R8, R3, -0x2daee0ad, RZ ;  /* 0xd2511f5303087825 */ /* 0x000fea00078e00ff */
[----:B------:R-:W1:Y:S01]  /*5b40*/  MUFU.EX2 R179, R179 ;  /* 0x000000b300b37308 */ /* 0x000e620000000800 */
[----:B------:R-:W-:Y:S01]  /*5b50*/  IMAD.WIDE.U32 R6, R11, -0x2daee0ad, RZ ;  /* 0xd2511f530b067825 */ /* 0x000fe200078e00ff */
[----:B------:R-:W-:Y:S03]  /*5b60*/  LOP3.LUT R10, R10, UR53, R9, 0x96, !PT ;  /* 0x000000350a0a7c12 */ /* 0x000fe6000f8e9609 */
[----:B------:R-:W-:Y:S01]  /*5b70*/  IMAD.WIDE.U32 R32, R32, -0x326172a9, RZ ;  /* 0xcd9e8d5720207825 */ /* 0x000fe200078e00ff */
[----:B------:R-:W-:Y:S02]  /*5b80*/  LOP3.LUT R9, R4, UR53, R7, 0x96, !PT ;  /* 0x0000003504097c12 */ /* 0x000fe4000f8e9607 */
[----:B------:R-:W-:Y:S01]  /*5b90*/  LOP3.LUT R19, R6, UR52, R29, 0x96, !PT ;  /* 0x0000003406137c12 */ /* 0x000fe2000f8e961d */
[----:B------:R-:W-:Y:S01]  /*5ba0*/  IMAD.WIDE.U32 R14, R15, -0x2daee0ad, RZ ;  /* 0xd2511f530f0e7825 */ /* 0x000fe200078e00ff */
[----:B------:R-:W2:Y:S03]  /*5bb0*/  MUFU.EX2 R177, R177 ;  /* 0x000000b100b17308 */ /* 0x000ea60000000800 */
[----:B------:R-:W-:Y:S01]  /*5bc0*/  IMAD.WIDE.U32 R6, R0, -0x326172a9, RZ ;  /* 0xcd9e8d5700067825 */ /* 0x000fe200078e00ff */
[----:B------:R-:W-:Y:S03]  /*5bd0*/  LOP3.LUT R17, R8, UR52, R15, 0x96, !PT ;  /* 0x0000003408117c12 */ /* 0x000fe6000f8e960f */
[----:B------:R-:W-:Y:S01]  /*5be0*/  IMAD.WIDE.U32 R30, R30, -0x326172a9, RZ ;  /* 0xcd9e8d571e1e7825 */ /* 0x000fe200078e00ff */
[----:B------:R-:W-:Y:S02]  /*5bf0*/  LOP3.LUT R8, R20, UR57, R7, 0x96, !PT ;  /* 0x0000003914087c12 */ /* 0x000fe4000f8e9607 */
[----:B------:R-:W3:Y:S01]  /*5c00*/  MUFU.EX2 R176, R176 ;  /* 0x000000b000b07308 */ /* 0x000ee20000000800 */
        /* <DEDUP_REMOVED lines=170> */
[----:B------:R-:W-:Y:S01]  /*66b0*/  @!P4 FADD.FTZ R181, -R181, -RZ ;  /* 0x800000ffb5b5c221 */ /* 0x000fe20000010100 */
[----:B------:R-:W-:Y:S01]  /*66c0*/  PRMT R5, R11, 0x7632, R5 ;  /* 0x000076320b057816 */ /* 0x000fe20000000005 */
[----:B-1----:R-:W-:Y:S01]  /*66d0*/  @P3 FADD.FTZ R179, -R179, -RZ ;  /* 0x800000ffb3b33221 */ /* 0x002fe20000010100 */
[----:B------:R-:W-:Y:S02]  /*66e0*/  ISETP.GT.U32.AND P0, PT, R6, UR13, PT ;  /* 0x0000000d06007c0c */ /* 0x000fe4000bf04070 */
[----:B------:R-:W-:Y:S02]  /*66f0*/  ISETP.LE.U32.AND P2, PT, R4, UR13, PT ;  /* 0x0000000d04007c0c */ /* 0x000fe4000bf43070 */
[----:B------:R-:W-:Y:S02]  /*6700*/  LOP3.LUT R4, R5, 0xff, RZ, 0xc0, !PT ;  /* 0x000000ff05047812 */ /* 0x000fe400078ec0ff */
[----:B------:R-:W-:Y:S02]  /*6710*/  LOP3.LUT R5, R8, 0xff, RZ, 0xc0, !PT ;  /* 0x000000ff08057812 */ /* 0x000fe400078ec0ff */
[----:B------:R-:W-:Y:S01]  /*6720*/  ISETP.LE.U32.AND P4, PT, R4, UR13, PT ;  /* 0x0000000d04007c0c */ /* 0x000fe2000bf83070 */
[----:B--2---:R-:W-:Y:S01]  /*6730*/  @P5 FADD.FTZ R177, -R177, -RZ ;  /* 0x800000ffb1b15221 */ /* 0x004fe20000010100 */
[----:B------:R-:W-:Y:S02]  /*6740*/  ISETP.LE.U32.AND P3, PT, R5, UR13, PT ;  /* 0x0000000d05007c0c */ /* 0x000fe4000bf63070 */
[----:B------:R-:W-:Y:S01]  /*6750*/  SHF.R.U32.HI R4, RZ, 0x18, R8 ;  /* 0x00000018ff047819 */ /* 0x000fe20000011608 */
[----:B---3--:R-:W-:Y:S01]  /*6760*/  @P0 FADD.FTZ R176, -R176, -RZ ;  /* 0x800000ffb0b00221 */ /* 0x008fe20000010100 */
[----:B------:R-:W-:Y:S01]  /*6770*/  LOP3.LUT R12, R12, 0xffff, RZ, 0xc0, !PT ;  /* 0x0000ffff0c0c7812 */ /* 0x000fe200078ec0ff */
[----:B----4-:R-:W-:Y:S01]  /*6780*/  @!P2 FADD.FTZ R183, -R183, -RZ ;  /* 0x800000ffb7b7a221 */ /* 0x010fe20000010100 */
        /* <DEDUP_REMOVED lines=169> */
[----:B--2---:R-:W-:Y:S05]  /*7220*/  F2FP.RELU.BF16.F32.PACK_AB R3, R201, R200 ;  /* 0x000000c8c903723e */ /* 0x004fea00000018ff */
[----:B------:R2:W-:Y:S04]  /*7230*/  STS [R163+0x2000], R3 ;  /* 0x00200003a3007388 */ /* 0x0005e80000000800 */
[----:B------:R-:W-:Y:S08]  /*7240*/  LDSM.16.M88.4 R64, [R152+0x8000] ;  /* 0x008000009840783b */ /* 0x000ff00000000200 */
[----:B------:R-:W3:Y:S01]  /*7250*/  LDSM.16.M88.4 R16, [R153+0x10000] ;  /* 0x010000009910783b */ /* 0x000ee20000000200 */
[----:B-1----:R-:W-:Y:S07]  /*7260*/  SHF.R.U32.HI R0, RZ, 0x4, R157 ;  /* 0x00000004ff007819 */ /* 0x002fee000001169d */
[----:B------:R-:W1:Y:S01]  /*7270*/  LDSM.16.M88.4 R60, [R152+0xa000] ;  /* 0x00a00000983c783b */ /* 0x000e620000000200 */
[----:B--2---:R-:W-:Y:S07]  /*7280*/  IMAD.SHL.U32 R3, R157, 0x40, RZ ;  /* 0x000000409d037824 */ /* 0x004fee00078e00ff */
[----:B------:R-:W2:Y:S01]  /*7290*/  LDSM.16.M88.4 R32, [R153+0x10800] ;  /* 0x010800009920783b */ /* 0x000ea20000000200 */
[----:B------:R-:W-:Y:S04]  /*72a0*/  LOP3.LUT R2, R3, 0x1c0, RZ, 0xc0, !PT ;  /* 0x000001c003027812 */ /* 0x000fe800078ec0ff */
[----:B------:R-:W-:Y:S03]  /*72b0*/  LOP3.LUT R2, R2, 0x38, R155, 0xf8, !PT ;  /* 0x0000003802027812 */ /* 0x000fe600078ef89b */
        /* <DEDUP_REMOVED lines=60> */
[C---:B------:R-:W-:Y:S04]  /*7680*/  HMMA.16816.F32.BF16 R56, R136.reuse, R140, R56 ;  /* 0x0000008c8838723c */ /* 0x040fe80000041838 */
[----:B------:R-:W-:Y:S04]  /*7690*/  IMAD.IADD R140, R168, 0x1, R148 ;  /* 0x00000001a88c7824 */ /* 0x000fe800078e0294 */
[-C--:B------:R-:W-:Y:S01]  /*76a0*/  HMMA.16816.F32.BF16 R60, R136, R142.reuse, R60 ;  /* 0x0000008e883c723c */ /* 0x080fe2000004183c */
[----:B------:R-:W-:Y:S07]  /*76b0*/  LDSM.16.M88.4 R144, [R140+0x8000] ;  /* 0x008000008c90783b */ /* 0x000fee0000000200 */
[----:B------:R-:W-:Y:S01]  /*76c0*/  HMMA.16816.F32.BF16 R64, R132, R142, R64 ;  /* 0x0000008e8440723c */ /* 0x000fe20000041840 */
[----:B------:R-:W1:Y:S03]  /*76d0*/  LDSM.16.M88.4 R136, [R185+0x10000] ;  /* 0x01000000b988783b */ /* 0x000e660000000200 */
[----:B------:R-:W-:Y:S04]  /*76e0*/  LOP3.LUT R142, R0, 0x8, RZ, 0xc0, !PT ;  /* 0x00000008008e7812 */ /* 0x000fe800078ec0ff */
[--C-:B------:R-:W-:Y:S01]  /*76f0*/  LOP3.LUT R0, R142, 0x10, R157.reuse, 0xf8, !PT ;  /* 0x000000108e007812 */ /* 0x100fe200078ef89d */
[----:B------:R-:W2:Y:S03]  /*7700*/  LDSM.16.M88.4 R132, [R140+0xa000] ;  /* 0x00a000008c84783b */ /* 0x000ea60000000200 */
[----:B------:R-:W-:Y:S02]  /*7710*/  LOP3.LUT R2, R0, R2, RZ, 0x3c, !PT ;  /* 0x0000000200027212 */ /* 0x000fe400078e3cff */
[----:B------:R-:W-:Y:S02]  /*7720*/  SHF.R.U32.HI R0, RZ, 0x1, R157 ;  /* 0x00000001ff007819 */ /* 0x000fe4000001169d */
[----:B------:R-:W-:Y:S02]  /*7730*/  LOP3.LUT R2, R2, 0x200, R3, 0xf8, !PT ;  /* 0x0000020002027812 */ /* 0x000fe400078ef803 */
[----:B------:R-:W-:Y:S04]  /*7740*/  LOP3.LUT R141, R0, 0x30, RZ, 0xc0, !PT ;  /* 0x00000030008d7812 */ /* 0x000fe800078ec0ff */
[----:B------:R-:W-:Y:S04]  /*7750*/  LOP3.LUT R0, R141, 0x8, R157, 0xf8, !PT ;  /* 0x000000088d007812 */ /* 0x000fe800078ef89d */
[----:B------:R-:W-:Y:S01]  /*7760*/  LOP3.LUT R0, R0, 0x1c0, R3, 0xf8, !PT ;  /* 0x000001c000007812 */ /* 0x000fe200078ef803 */
[-C--:B-1----:R-:W-:Y:S08]  /*7770*/  HMMA.16816.F32.BF16 R4, R144, R136.reuse, R4 ;  /* 0x000000889004723c */ /* 0x082ff00000041804 */
[C---:B--2---:R-:W-:Y:S08]  /*7780*/  HMMA.16816.F32.BF16 R8, R132.reuse, R136, R8 ;  /* 0x000000888408723c */ /* 0x044ff00000041808 */
[-C--:B------:R-:W-:Y:S03]  /*7790*/  HMMA.16816.F32.BF16 R12, R132, R138.reuse, R12 ;  /* 0x0000008a840c723c */ /* 0x080fe6000004180c */
[C---:B-----5:R-:W-:Y:S01]  /*77a0*/  FADD.FTZ R6, -R189.reuse, R6 ;  /* 0x00000006bd067221 */ /* 0x060fe20000010100 */
[----:B------:R-:W-:Y:S01]  /*77b0*/  FADD.FTZ R7, -R189, R7 ;  /* 0x00000007bd077221 */ /* 0x000fe20000010100 */
[C---:B------:R-:W-:Y:S01]  /*77c0*/  FADD.FTZ R4, -R190.reuse, R4 ;  /* 0x00000004be047221 */ /* 0x040fe20000010100 */
[----:B------:R-:W-:Y:S02]  /*77d0*/  FADD.FTZ R5, -R190, R5 ;  /* 0x00000005be057221 */ /* 0x000fe40000010100 */
[C---:B------:R-:W-:Y:S01]  /*77e0*/  HMMA.16816.F32.BF16 R16, R144.reuse, R138, R16 ;  /* 0x0000008a9010723c */ /* 0x040fe20000041810 */
[----:B------:R-:W1:Y:S03]  /*77f0*/  LDSM.16.M88.4 R136, [R185+0x10800] ;  /* 0x01080000b988783b */ /* 0x000e660000000200 */
[-C--:B------:R-:W-:Y:S01]  /*7800*/  FSEL R4, R4, R190.reuse, P1 ;  /* 0x000000be04047208 */ /* 0x080fe20000800000 */
[----:B------:R-:W-:Y:S01]  /*7810*/  FADD.FTZ R8, -R188, R8 ;  /* 0x00000008bc087221 */ /* 0x000fe20000010100 */
[----:B------:R-:W-:Y:S02]  /*7820*/  FSEL R5, R5, R190, P0 ;  /* 0x000000be05057208 */ /* 0x000fe40000000000 */
[----:B------:R-:W-:Y:S01]  /*7830*/  FSETP.GE.FTZ.AND P1, PT, R173, RZ, PT ;  /* 0x000000ffad00720b */ /* 0x000fe20003f36000 */
[----:B------:R-:W-:Y:S01]  /*7840*/  FMUL.FTZ R175, R175, R4 ;  /* 0x00000004afaf7220 */ /* 0x000fe20000410000 */
[----:B------:R-:W-:Y:S01]  /*7850*/  FSETP.GE.FTZ.AND P0, PT, R182, RZ, PT ;  /* 0x000000ffb600720b */ /* 0x000fe20003f16000 */
[----:B------:R-:W-:Y:S01]  /*7860*/  FADD.FTZ R15, -R187, R15 ;  /* 0x0000000fbb0f7221 */ /* 0x000fe20000010100 */
[-C--:B------:R-:W-:Y:S01]  /*7870*/  FSEL R4, R6, R189.reuse, P1 ;  /* 0x000000bd06047208 */ /* 0x080fe20000800000 */
[C---:B------:R-:W-:Y:S01]  /*7880*/  FADD.FTZ R12, -R188.reuse, R12 ;  /* 0x0000000cbc0c7221 */ /* 0x040fe20000010100 */
        /* <DEDUP_REMOVED lines=12> */
[----:B------:R-:W-:Y:S01]  /*7950*/  FADD.FTZ R6, -R187, R10 ;  /* 0x0000000abb067221 */ /* 0x000fe20000010100 */
[----:B------:R-:W-:Y:S01]  /*7960*/  FMUL.FTZ R172, R172, R8 ;  /* 0x00000008acac7220 */ /* 0x000fe20000410000 */
[----:B------:R-:W-:Y:S01]  /*7970*/  FSEL R7, R7, R188, P2 ;  /* 0x000000bc07077208 */ /* 0x000fe20001000000 */
[----:B------:R-:W-:Y:S01]  /*7980*/  FADD.FTZ R8, -R189, R18 ;  /* 0x00000012bd087221 */ /* 0x000fe20000010100 */
[----:B------:R-:W-:Y:S01]  /*7990*/  FSETP.GE.FTZ.AND P2, PT, R179, RZ, PT ;  /* 0x000000ffb300720b */ /* 0x000fe20003f56000 */
[----:B------:R-:W-:Y:S01]  /*79a0*/  FADD.FTZ R10, -R190, R16 ;  /* 0x00000010be0a7221 */ /* 0x000fe20000010100 */
[----:B------:R-:W-:Y:S01]  /*79b0*/  FSEL R6, R6, R187, P1 ;  /* 0x000000bb06067208 */ /* 0x000fe20000800000 */
[----:B------:R-:W-:Y:S01]  /*79c0*/  FMUL.FTZ R167, R167, R7 ;  /* 0x00000007a7a77220 */ /* 0x000fe20000410000 */
[----:B------:R-:W-:Y:S01]  /*79d0*/  FSETP.GE.FTZ.AND P1, PT, R177, RZ, PT ;  /* 0x000000ffb100720b */ /* 0x000fe20003f36000 */
[----:B------:R-:W-:Y:S01]  /*79e0*/  FADD.FTZ R7, -R189, R19 ;  /* 0x00000013bd077221 */ /* 0x000fe20000010100 */
[----:B------:R-:W-:Y:S01]  /*79f0*/  FMUL.FTZ R169, R169, R5 ;  /* 0x00000005a9a97220 */ /* 0x000fe20000410000 */
[----:B------:R-:W-:Y:S01]  /*7a00*/  FMUL.FTZ R170, R170, R6 ;  /* 0x00000006aaaa7220 */ /* 0x000fe20000410000 */
[----:B------:R-:W-:Y:S01]  /*7a10*/  FSEL R6, R12, R188, P3 ;  /* 0x000000bc0c067208 */ /* 0x000fe20001800000 */
[----:B------:R-:W-:Y:S01]  /*7a20*/  FADD.FTZ R5, -R187, R11 ;  /* 0x0000000bbb057221 */ /* 0x000fe20000010100 */
[-C--:B------:R-:W-:Y:S01]  /*7a30*/  FSEL R4, R14, R187.reuse, P1 ;  /* 0x000000bb0e047208 */ /* 0x080fe20000800000 */
[-C--:B-1----:R-:W-:Y:S03]  /*7a40*/  HMMA.16816.F32.BF16 R20, R144, R136.reuse, R20 ;  /* 0x000000889014723c */ /* 0x082fe60000041814 */
[----:B------:R-:W-:Y:S01]  /*7a50*/  FSEL R5, R5, R187, P0 ;  /* 0x000000bb05057208 */ /* 0x000fe20000000000 */
[----:B------:R-:W-:Y:S01]  /*7a60*/  FMUL.FTZ R6, R181, R6 ;  /* 0x00000006b5067220 */ /* 0x000fe20000410000 */
[----:B------:R-:W-:Y:S01]  /*7a70*/  FSETP.GE.FTZ.AND P0, PT, R176, RZ, PT ;  /* 0x000000ffb000720b */ /* 0x000fe20003f16000 */
[----:B------:R-:W-:Y:S01]  /*7a80*/  FMUL.FTZ R4, R177, R4 ;  /* 0x00000004b1047220 */ /* 0x000fe20000410000 */
[----:B------:R-:W-:Y:S01]  /*7a90*/  FSETP.GE.FTZ.AND P1, PT, R211, RZ, PT ;  /* 0x000000ffd300720b */ /* 0x000fe20003f36000 */
[----:B------:R-:W-:Y:S01]  /*7aa0*/  FMUL.FTZ R171, R171, R5 ;  /* 0x00000005abab7220 */ /* 0x000fe20000410000 */
[----:B------:R-:W-:Y:S01]  /*7ab0*/  FSEL R5, R13, R188, P2 ;  /* 0x000000bc0d057208 */ /* 0x000fe20001000000 */
[C---:B------:R-:W-:Y:S04]  /*7ac0*/  HMMA.16816.F32.BF16 R24, R132.reuse, R136, R24 ;  /* 0x000000888418723c */ /* 0x040fe80000041818 */
[----:B------:R-:W-:Y:S01]  /*7ad0*/  FSEL R3, R15, R187, P0 ;  /* 0x000000bb0f037208 */ /* 0x000fe20000000000 */
[----:B------:R-:W-:Y:S01]  /*7ae0*/  FMUL.FTZ R5, R179, R5 ;  /* 0x00000005b3057220 */ /* 0x000fe20000410000 */
[----:B------:R-:W-:Y:S02]  /*7af0*/  FSETP.GE.FTZ.AND P0, PT, R210, RZ, PT ;  /* 0x000000ffd200720b */ /* 0x000fe40003f16000 */
[----:B------:R-:W-:Y:S01]  /*7b00*/  FSETP.GE.FTZ.AND P3, PT, R213, RZ, PT ;  /* 0x000000ffd500720b */ /* 0x000fe20003f76000 */
[----:B------:R-:W-:Y:S01]  /*7b10*/  FMUL.FTZ R3, R176, R3 ;  /* 0x00000003b0037220 */ /* 0x000fe20000410000 */
[----:B------:R-:W-:Y:S01]  /*7b20*/  FSEL R7, R7, R189, P0 ;  /* 0x000000bd07077208 */ /* 0x000fe20000000000 */
[-C--:B------:R-:W-:Y:S03]  /*7b30*/  HMMA.16816.F32.BF16 R28, R132, R138.reuse, R28 ;  /* 0x0000008a841c723c */ /* 0x080fe6000004181c */
[----:B------:R-:W-:Y:S01]  /*7b40*/  F2FP.BF16.F32.PACK_AB R150, R5, R6 ;  /* 0x000000060596723e */ /* 0x000fe200000010ff */
[----:B------:R-:W-:Y:S01]  /*7b50*/  FMUL.FTZ R15, R210, R7 ;  /* 0x00000007d20f7220 */ /* 0x000fe20000410000 */
[----:B------:R-:W-:Y:S01]  /*7b60*/  F2FP.BF16.F32.PACK_AB R149, R3, R4 ;  /* 0x000000040395723e */ /* 0x000fe200000010ff */
[----:B------:R-:W-:Y:S01]  /*7b70*/  FADD.FTZ R22, -R189, R22 ;  /* 0x00000016bd167221 */ /* 0x000fe20000010100 */
[----:B------:R-:W-:Y:S01]  /*7b80*/  FSETP.GE.FTZ.AND P2, PT, R212, RZ, PT ;  /* 0x000000ffd400720b */ /* 0x000fe20003f56000 */
[----:B------:R-:W1:Y:S01]  /*7b90*/  LDSM.16.M88.4 R4, [R185+0x11000] ;  /* 0x01100000b904783b */ /* 0x000e620000000200 */
[----:B------:R-:W-:Y:S01]  /*7ba0*/  FSEL R8, R8, R189, P1 ;  /* 0x000000bd08087208 */ /* 0x000fe20000800000 */
        /* <DEDUP_REMOVED lines=13> */
[----:B------:R-:W-:Y:S01]  /*7c80*/  FSEL R8, R22, R189, P1 ;  /* 0x000000bd16087208 */ /* 0x000fe20000800000 */
[----:B------:R-:W-:Y:S01]  /*7c90*/  FADD.FTZ R14, -R188, R24 ;  /* 0x00000018bc0e7221 */ /* 0x000fe20000010100 */
[----:B------:R-:W-:Y:S01]  /*7ca0*/  FSETP.GE.FTZ.AND P1, PT, R192, RZ, PT ;  /* 0x000000ffc000720b */ /* 0x000fe20003f36000 */
[----:B------:R-:W-:Y:S01]  /*7cb0*/  FADD.FTZ R33, -R190, R33 ;  /* 0x00000021be217221 */ /* 0x000fe20000010100 */
[----:B------:R-:W-:Y:S01]  /*7cc0*/  F2FP.BF16.F32.PACK_AB R139, R15, R16 ;  /* 0x000000100f8b723e */ /* 0x000fe200000010ff */
[----:B------:R-:W-:Y:S01]  /*7cd0*/  FADD.FTZ R34, -R189, R34 ;  /* 0x00000022bd227221 */ /* 0x000fe20000010100 */
[----:B------:R-:W-:Y:S01]  /*7ce0*/  F2FP.BF16.F32.PACK_AB R143, R17, R18 ;  /* 0x00000012118f723e */ /* 0x000fe200000010ff */
[----:B------:R-:W-:Y:S01]  /*7cf0*/  FMUL.FTZ R8, R214, R8 ;  /* 0x00000008d6087220 */ /* 0x000fe20000410000 */
[----:B------:R-:W-:Y:S01]  /*7d00*/  F2FP.BF16.F32.PACK_AB R169, R169, R175 ;  /* 0x000000afa9a9723e */ /* 0x000fe200000010ff */
[C---:B------:R-:W-:Y:S01]  /*7d10*/  FADD.FTZ R13, -R188.reuse, R25 ;  /* 0x00000019bc0d7221 */ /* 0x040fe20000010100 */
[----:B------:R-:W-:Y:S01]  /*7d20*/  F2FP.BF16.F32.PACK_AB R167, R167, R172 ;  /* 0x000000aca7a7723e */ /* 0x000fe200000010ff */
[----:B------:R-:W-:Y:S01]  /*7d30*/  FADD.FTZ R12, -R187, R26 ;  /* 0x0000001abb0c7221 */ /* 0x000fe20000010100 */
[----:B------:R-:W-:Y:S01]  /*7d40*/  F2FP.BF16.F32.PACK_AB R170, R171, R170 ;  /* 0x000000aaabaa723e */ /* 0x000fe200000010ff */
[----:B------:R-:W-:Y:S01]  /*7d50*/  FADD.FTZ R28, -R188, R28 ;  /* 0x0000001cbc1c7221 */ /* 0x000fe20000010100 */
[----:B------:R-:W-:Y:S01]  /*7d60*/  FADD.FTZ R23, -R189, R23 ;  /* 0x00000017bd177221 */ /* 0x000fe20000010100 */
[----:B------:R-:W-:Y:S01]  /*7d70*/  FADD.FTZ R20, -R190, R20 ;  /* 0x00000014be147221 */ /* 0x000fe20000010100 */
[----:B------:R-:W-:Y:S01]  /*7d80*/  FSEL R12, R12, R187, P1 ;  /* 0x000000bb0c0c7208 */ /* 0x000fe20000800000 */
[----:B------:R-:W-:Y:S01]  /*7d90*/  FADD.FTZ R21, -R190, R21 ;  /* 0x00000015be157221 */ /* 0x000fe20000010100 */
[----:B------:R-:W-:Y:S01]  /*7da0*/  FSETP.GE.FTZ.AND P1, PT, R221, RZ, PT ;  /* 0x000000ffdd00720b */ /* 0x000fe20003f36000 */
[----:B------:R-:W-:Y:S01]  /*7db0*/  FADD.FTZ R31, -R187, R31 ;  /* 0x0000001fbb1f7221 */ /* 0x000fe20000010100 */
        /* <DEDUP_REMOVED lines=10> */
[-C--:B------:R-:W-:Y:S01]  /*7e60*/  FSEL R14, R14, R188.reuse, P3 ;  /* 0x000000bc0e0e7208 */ /* 0x080fe20001800000 */
[C---:B------:R-:W-:Y:S04]  /*7e70*/  HMMA.16816.F32.BF16 R40, R132.reuse, R4, R40 ;  /* 0x000000048428723c */ /* 0x040fe80000041828 */
        /* <DEDUP_REMOVED lines=8> */
[----:B------:R-:W-:Y:S01]  /*7f00*/  F2FP.BF16.F32.PACK_AB R137, R3, R8 ;  /* 0x000000080389723e */ /* 0x000fe200000010ff */
[C---:B------:R-:W-:Y:S01]  /*7f10*/  FADD.FTZ R36, -R190.reuse, R36 ;  /* 0x00000024be247221 */ /* 0x040fe20000010100 */
[----:B------:R-:W-:Y:S01]  /*7f20*/  F2FP.BF16.F32.PACK_AB R138, R9, R10 ;  /* 0x0000000a098a723e */ /* 0x000fe200000010ff */
[----:B------:R-:W-:Y:S01]  /*7f30*/  FADD.FTZ R10, -R190, R32 ;  /* 0x00000020be0a7221 */ /* 0x000fe20000010100 */
[-C--:B------:R-:W-:Y:S01]  /*7f40*/  FSEL R3, R28, R188.reuse, P3 ;  /* 0x000000bc1c037208 */ /* 0x080fe20001800000 */
[----:B------:R-:W-:Y:S01]  /*7f50*/  FADD.FTZ R38, -R189, R38 ;  /* 0x00000026bd267221 */ /* 0x000fe20000010100 */
[----:B------:R-:W-:Y:S01]  /*7f60*/  FSEL R8, R29, R188, P2 ;  /* 0x000000bc1d087208 */ /* 0x000fe20001000000 */
[C---:B------:R-:W-:Y:S04]  /*7f70*/  HMMA.16816.F32.BF16 R48, R144.reuse, R6, R48 ;  /* 0x000000069030723c */ /* 0x040fe80000041830 */
        /* <DEDUP_REMOVED lines=25> */
[----:B------:R-:W-:Y:S01]  /*8110*/  FADD.FTZ R14, -R188, R40 ;  /* 0x00000028bc0e7221 */ /* 0x000fe20000010100 */
[----:B------:R-:W-:Y:S01]  /*8120*/  FSETP.GE.FTZ.AND P0, PT, R229, RZ, PT ;  /* 0x000000ffe500720b */ /* 0x000fe20003f16000 */
[----:B------:R-:W-:Y:S01]  /*8130*/  FADD.FTZ R47, -R187, R47 ;  /* 0x0000002fbb2f7221 */ /* 0x000fe20000010100 */
[----:B------:R-:W-:Y:S01]  /*8140*/  FSETP.GE.FTZ.AND P1, PT, R193, RZ, PT ;  /* 0x000000ffc100720b */ /* 0x000fe20003f36000 */
        /* <DEDUP_REMOVED lines=22> */
[C---:B------:R-:W-:Y:S01]  /*82b0*/  FADD.FTZ R48, -R190.reuse, R48 ;  /* 0x00000030be307221 */ /* 0x040fe20000010100 */
[----:B------:R-:W-:Y:S01]  /*82c0*/  FSEL R7, R43, R187, P0 ;  /* 0x000000bb2b077208 */ /* 0x000fe20000000000 */
[----:B------:R-:W-:Y:S01]  /*82d0*/  FADD.FTZ R49, -R190, R49 ;  /* 0x00000031be317221 */ /* 0x000fe20000010100 */
[----:B------:R-:W-:Y:S01]  /*82e0*/  FSETP.GE.FTZ.AND P3, PT, R195, RZ, PT ;  /* 0x000000ffc300720b */ /* 0x000fe20003f76000 */
[----:B------:R-:W-:Y:S01]  /*82f0*/  FMUL.FTZ R5, R180, R5 ;  /* 0x00000005b4057220 */ /* 0x000fe20000410000 */
[----:B------:R-:W-:Y:S01]  /*8300*/  FSETP.GE.FTZ.AND P2, PT, R178, RZ, PT ;  /* 0x000000ffb200720b */ /* 0x000fe20003f56000 */
[----:B------:R-:W-:Y:S01]  /*8310*/  FMUL.FTZ R22, R194, R7 ;  /* 0x00000007c2167220 */ /* 0x000fe20000410000 */
[-C--:B------:R-:W-:Y:S02]  /*8320*/  FSEL R12, R42, R187.reuse, P1 ;  /* 0x000000bb2a0c7208 */ /* 0x080fe40000800000 */
[----:B------:R-:W-:Y:S01]  /*8330*/  FSETP.GE.FTZ.AND P0, PT, R204, RZ, PT ;  /* 0x000000ffcc00720b */ /* 0x000fe20003f16000 */
[-C--:B-1----:R-:W-:Y:S03]  /*8340*/  HMMA.16816.F32.BF16 R52, R144, R8.reuse, R52 ;  /* 0x000000089034723c */ /* 0x082fe60000041834 */
[----:B------:R-:W-:Y:S01]  /*8350*/  F2FP.BF16.F32.PACK_AB R26, R3, R4 ;  /* 0x00000004031a723e */ /* 0x000fe200000010ff */
[----:B------:R-:W-:Y:S01]  /*8360*/  FMUL.FTZ R12, R191, R12 ;  /* 0x0000000cbf0c7220 */ /* 0x000fe20000410000 */
[-C--:B------:R-:W-:Y:S02]  /*8370*/  FSEL R14, R14, R188.reuse, P3 ;  /* 0x000000bc0e0e7208 */ /* 0x080fe40001800000 */
[----:B------:R-:W-:Y:S01]  /*8380*/  FSEL R13, R13, R188, P2 ;  /* 0x000000bc0d0d7208 */ /* 0x000fe20001000000 */
[C---:B------:R-:W-:Y:S04]  /*8390*/  HMMA.16816.F32.BF16 R56, R132.reuse, R8, R56 ;  /* 0x000000088438723c */ /* 0x040fe80000041838 */
[----:B------:R-:W-:Y:S01]  /*83a0*/  FSEL R3, R47, R187, P0 ;  /* 0x000000bb2f037208 */ /* 0x000fe20000000000 */
[----:B------:R-:W-:Y:S01]  /*83b0*/  FMUL.FTZ R14, R195, R14 ;  /* 0x0000000ec30e7220 */ /* 0x000fe20000410000 */
[----:B------:R-:W-:Y:S01]  /*83c0*/  FSETP.GE.FTZ.AND P1, PT, R205, RZ, PT ;  /* 0x000000ffcd00720b */ /* 0x000fe20003f36000 */
[----:B------:R-:W-:Y:S01]  /*83d0*/  FMUL.FTZ R13, R178, R13 ;  /* 0x0000000db20d7220 */ /* 0x000fe20000410000 */
[----:B------:R-:W-:Y:S01]  /*83e0*/  FSETP.GE.FTZ.AND P0, PT, R220, RZ, PT ;  /* 0x000000ffdc00720b */ /* 0x000fe20003f16000 */
[-C--:B------:R-:W-:Y:S03]  /*83f0*/  HMMA.16816.F32.BF16 R60, R132, R10.reuse, R60 ;  /* 0x0000000a843c723c */ /* 0x080fe6000004183c */
[----:B------:R-:W-:Y:S01]  /*8400*/  FSETP.GE.FTZ.AND P3, PT, R208, RZ, PT ;  /* 0x000000ffd000720b */ /* 0x000fe20003f76000 */
        /* <DEDUP_REMOVED lines=14> */
[----:B------:R-:W-:Y:S04]  /*84f0*/  HMMA.16816.F32.BF16 R64, R144, R10, R64 ;  /* 0x0000000a9040723c */ /* 0x000fe80000041840 */
[----:B------:R-:W-:Y:S01]  /*8500*/  FSEL R5, R45, R188, P2 ;  /* 0x000000bc2d057208 */ /* 0x000fe20001000000 */
[----:B------:R-:W-:Y:S01]  /*8510*/  FMUL.FTZ R8, R208, R6 ;  /* 0x00000006d0087220 */ /* 0x000fe20000410000 */
[----:B------:R-:W-:Y:S02]  /*8520*/  FSETP.GE.FTZ.AND P1, PT, R224, RZ, PT ;  /* 0x000000ffe000720b */ /* 0x000fe40003f36000 */
[----:B------:R-:W-:Y:S02]  /*8530*/  FSETP.GE.FTZ.AND P0, PT, R233, RZ, PT ;  /* 0x000000ffe900720b */ /* 0x000fe40003f16000 */
        /* <DEDUP_REMOVED lines=98> */
.L_x_2491:
[----:B------:R-:W-:Y:S01]  /*8b60*/  STS [R161+0x14000], R169 ;  /* 0x014000a9a1007388 */ /* 0x000fe20000000800 */
[----:B------:R-:W-:Y:S01]  /*8b70*/  IMAD.MOV.U32 R3, RZ, RZ, 0x10 ;  /* 0x00000010ff037424 */ /* 0x000fe200078e00ff */
[----:B------:R-:W-:Y:S01]  /*8b80*/  LOP3.LUT P0, RZ, R157, 0x4, RZ, 0xc0, !PT ;  /* 0x000000049dff7812 */ /* 0x000fe2000780c0ff */
[----:B-1----:R-:W-:Y:S01]  /*8b90*/  FMUL.FTZ R4, R238, R190 ;  /* 0x000000beee047220 */ /* 0x002fe20000410000 */
[----:B------:R-:W-:Y:S01]  /*8ba0*/  STS [R161+0x14400], R151 ;  /* 0x01440097a1007388 */ /* 0x000fe20000000800 */
[----:B------:R-:W-:Y:S01]  /*8bb0*/  FMUL.FTZ R5, R237, R189 ;  /* 0x000000bded057220 */ /* 0x000fe20000410000 */
[----:B------:R-:W-:Y:S02]  /*8bc0*/  SEL R3, R3, 0xfffffff0, !P0 ;  /* 0xfffffff003037807 */ /* 0x000fe40004000000 */
[----:B------:R-:W-:Y:S01]  /*8bd0*/  STS [R166+0x14000], R143 ;  /* 0x0140008fa6007388 */ /* 0x000fe20000000800 */
        /* <DEDUP_REMOVED lines=9> */
[----:B------:R-:W-:Y:S03]  /*8c70*/  LEA R2, R2, UR4, 0x1 ;  /* 0x0000000402027c11 */ /* 0x000fe6000f8e08ff */
[----:B------:R-:W-:Y:S04]  /*8c80*/  STS [R166+0x16000], R150 ;  /* 0x01600096a6007388 */ /* 0x000fe80000000800 */
[----:B------:R-:W-:Y:S04]  /*8c90*/  STS [R166+0x16400], R149 ;  /* 0x01640095a6007388 */ /* 0x000fe80000000800 */
[----:B------:R-:W-:Y:S04]  /*8ca0*/  STS [R159+0x14000], R138 ;  /* 0x0140008a9f007388 */ /* 0x000fe80000000800 */
[----:B------:R1:W-:Y:S04]  /*8cb0*/  STS [R159+0x14400], R137 ;  /* 0x014400899f007388 */ /* 0x0003e80000000800 */
[----:B------:R-:W-:Y:S04]  /*8cc0*/  STS [R165+0x14000], R29 ;  /* 0x0140001da5007388 */ /* 0x000fe80000000800 */
[----:B------:R-:W-:Y:S04]  /*8cd0*/  STS [R165+0x14400], R28 ;  /* 0x0144001ca5007388 */ /* 0x000fe80000000800 */
[----:B------:R2:W-:Y:S04]  /*8ce0*/  STS [R159+0x16000], R136 ;  /* 0x016000889f007388 */ /* 0x0005e80000000800 */
[----:B------:R-:W-:Y:S04]  /*8cf0*/  STS [R159+0x16400], R32 ;  /* 0x016400209f007388 */ /* 0x000fe80000000800 */
[----:B------:R-:W-:Y:S04]  /*8d00*/  STS [R165+0x16000], R31 ;  /* 0x0160001fa5007388 */ /* 0x000fe80000000800 */
[----:B------:R-:W-:Y:S01]  /*8d10*/  STS [R165+0x16400], R30 ;  /* 0x0164001ea5007388 */ /* 0x000fe20000000800 */
[----:B-1----:R-:W1:Y:S03]  /*8d20*/  LDC R137, c[0x0][0x44c] ;  /* 0x00011300ff897b82 */ /* 0x002e660000000800 */
[----:B------:R-:W-:Y:S04]  /*8d30*/  STS [R162+-0x8000], R27 ;  /* 0xff80001ba2007388 */ /* 0x000fe80000000800 */
[----:B------:R-:W-:Y:S04]  /*8d40*/  STS [R162+-0x7c00], R26 ;  /* 0xff84001aa2007388 */ /* 0x000fe80000000800 */
[----:B------:R-:W-:Y:S01]  /*8d50*/  STS [R3+-0x8000], R14 ;  /* 0xff80000e03007388 */ /* 0x000fe20000000800 */
[----:B--2---:R-:W-:Y:S03]  /*8d60*/  IMAD.SHL.U32 R136, R157, 0x20, RZ ;  /* 0x000000209d887824 */ /* 0x004fe600078e00ff */
[----:B------:R-:W-:Y:S02]  /*8d70*/  STS [R3+-0x7c00], R13 ;  /* 0xff84000d03007388 */ /* 0x000fe40000000800 */
[----:B------:R-:W-:Y:S02]  /*8d80*/  LOP3.LUT R0, R0, 0x200, R136, 0xf8, !PT ;  /* 0x0000020000007812 */ /* 0x000fe400078ef888 */
[----:B------:R-:W-:Y:S02]  /*8d90*/  STS [R162+-0x6000], R23 ;  /* 0xffa00017a2007388 */ /* 0x000fe40000000800 */
[----:B------:R-:W-:Y:S02]  /*8da0*/  LEA R0, R0, UR4, 0x1 ;  /* 0x0000000400007c11 */ /* 0x000fe4000f8e08ff */
[----:B------:R-:W-:Y:S01]  /*8db0*/  STS [R162+-0x5c00], R22 ;  /* 0xffa40016a2007388 */ /* 0x000fe20000000800 */
[----:B-1----:R-:W-:Y:S03]  /*8dc0*/  IMAD R137, R137, UR8, RZ ;  /* 0x0000000889897c24 */ /* 0x002fe6000f8e02ff */
        /* <DEDUP_REMOVED lines=141> */
.L_x_2492:
        /* <DEDUP_REMOVED lines=141> */
[C---:B------:R-:W-:Y:S04]  /*9f70*/  LEA R52, P0, R137.reuse, R60, 0x5 ;  /* 0x0000003c89347211 */ /* 0x040fe800078028ff */
        /* <DEDUP_REMOVED lines=329> */
[----:B-1----:R-:W-:Y:S01]  /*b410*/  MOV R0, UR5 ;  /* 0x0000000500007c02 */ /* 0x002fe20008000f00 */
[----:B------:R-:W-:Y:S05]  /*b420*/  BRA `(.L_x_2495) ;  /* 0x0000000000187947 */ /* 0x000fea0003800000 */
.L_x_2494:
[----:B------:R-:W2:Y:S01]  /*b430*/  LDCU.64 UR10, c[0x0][0x5c0] ;  /* 0x0000b800ff0a77ac */ /* 0x000ea20008000a00 */
[----:B------:R-:W-:-:S04]  /*b440*/  UIADD3 UR4, UPT, UPT, UR27, UR38, URZ ;  /* 0x000000261b047290 */ /* 0x000fc8000fffe0ff */
[----:B--2---:R-:W-:Y:S02]  /*b450*/  UIMAD.WIDE.U32 UR40, UR4, UR10, URZ ;  /* 0x0000000a042872a5 */ /* 0x004fe4000f8e00ff */
[----:B------:R-:W-:-:S04]  /*b460*/  UIMAD UR4, UR4, UR11, URZ ;  /* 0x0000000b040472a4 */ /* 0x000fc8000f8e02ff */
[----:B------:R-:W-:-:S06]  /*b470*/  UIADD3 UR4, UPT, UPT, UR41, UR4, URZ ;  /* 0x0000000429047290 */ /* 0x000fcc000fffe0ff */
[----:B-1----:R-:W-:Y:S02]  /*b480*/  MOV R0, UR4 ;  /* 0x0000000400007c02 */ /* 0x002fe40008000f00 */
.L_x_2495:
        /* <DEDUP_REMOVED lines=12> */
.L_x_2496:
[----:B------:R-:W1:Y:S01]  /*b550*/  LDCU.64 UR8, c[0x0][0x5c8] ;  /* 0x0000b900ff0877ac */ /* 0x000e620008000a00 */
[----:B------:R-:W-:-:S04]  /*b560*/  UIADD3 UR4, UPT, UPT, UR27, UR38, URZ ;  /* 0x000000261b047290 */ /* 0x000fc8000fffe0ff */
[----:B-1----:R-:W-:Y:S02]  /*b570*/  UIMAD.WIDE.U32 UR14, UR4, UR8, URZ ;  /* 0x00000008040e72a5 */ /* 0x002fe4000f8e00ff */
[----:B------:R-:W-:-:S04]  /*b580*/  UIMAD UR4, UR4, UR9, URZ ;  /* 0x00000009040472a4 */ /* 0x000fc8000f8e02ff */
[----:B------:R-:W-:-:S06]  /*b590*/  UIADD3 UR4, UPT, UPT, UR15, UR4, URZ ;  /* 0x000000040f047290 */ /* 0x000fcc000fffe0ff */
[----:B------:R-:W-:-:S07]  /*b5a0*/  MOV R20, UR4 ;  /* 0x0000000400147c02 */ /* 0x000fce0008000f00 */
.L_x_2497:
        /* <DEDUP_REMOVED lines=19> */
[----:B------:R-:W-:Y:S01]  /*b6e0*/  VIADD R8, R157, 0x20 ;  /* 0x000000209d087836 */ /* 0x000fe20000000000 */
[----:B------:R-:W-:Y:S01]  /*b6f0*/  IADD3 R2, P0, PT, R2, UR40, RZ ;  /* 0x0000002802027c10 */ /* 0x000fe2000ff1e0ff */
[----:B------:R-:W-:Y:S01]  /*b700*/  IMAD.U32 R3, RZ, RZ, UR4 ;  /* 0x00000004ff037e24 */ /* 0x000fe2000f8e00ff */
[----:B------:R-:W-:Y:S01]  /*b710*/  ISETP.GE.AND P4, PT, R7, UR26, PT ;  /* 0x0000001a07007c0c */ /* 0x000fe2000bf86270 */
[----:B------:R4:W2:Y:S01]  /*b720*/  LDS.128 R16, [R143+0xd000] ;  /* 0x00d000008f107984 */ /* 0x0008a20000000c00 */
[----:B------:R-:W-:Y:S01]  /*b730*/  ISETP.GE.AND P3, PT, R6, UR26, PT ;  /* 0x0000001a06007c0c */ /* 0x000fe2000bf66270 */
[----:B------:R-:W-:Y:S01]  /*b740*/  BSSY.RECONVERGENT B0, `(.L_x_2498) ;  /* 0x0000011000007945 */ /* 0x000fe20003800200 */
[----:B------:R-:W-:Y:S01]  /*b750*/  IADD3.X R3, PT, PT, R0, UR39, R3, P0, !PT ;  /* 0x0000002700037c10 */ /* 0x000fe200087fe403 */
[----:B------:R-:W-:Y:S01]  /*b760*/  IMAD.X R33, RZ, RZ, RZ, P1 ;  /* 0x000000ffff217224 */ /* 0x000fe200008e06ff */
[----:B------:R-:W-:-:S02]  /*b770*/  ISETP.GE.AND P5, PT, R8, UR26, PT ;  /* 0x0000001a08007c0c */ /* 0x000fc4000bfa6270 */
[----:B------:R-:W-:Y:S01]  /*b780*/  IADD3 R26, P0, PT, R157, 0x40, RZ ;  /* 0x000000409d1a7810 */ /* 0x000fe20007f1e0ff */
[----:B-1----:R-:W-:-:S04]  /*b790*/  IMAD.WIDE.U32 R6, R4, UR18, R2 ;  /* 0x0000001204067c25 */ /* 0x002fc8000f8e0002 */
[----:B------:R-:W-:Y:S01]  /*b7a0*/  IMAD R12, R5, UR18, R7 ;  /* 0x00000012050c7c24 */ /* 0x000fe2000f8e0207 */
[----:B----4-:R-:W-:Y:S07]  /*b7b0*/  @P2 BRA `(.L_x_2499) ;  /* 0x0000000000242947 */ /* 0x010fee0003800000 */
        /* <DEDUP_REMOVED lines=9> */
.L_x_2499:
[----:B------:R-:W-:Y:S05]  /*b850*/  BSYNC.RECONVERGENT B0 ;  /* 0x0000000000007941 */ /* 0x000fea0003800200 */
.L_x_2498:
        /* <DEDUP_REMOVED lines=12> */
.L_x_2501:
[----:B------:R-:W-:Y:S05]  /*b920*/  BSYNC.RECONVERGENT B0 ;  /* 0x0000000000007941 */ /* 0x000fea0003800200 */
.L_x_2500:
        /* <DEDUP_REMOVED lines=14> */
.L_x_2503:
[----:B------:R-:W-:Y:S05]  /*ba10*/  BSYNC.RECONVERGENT B0 ;  /* 0x0000000000007941 */ /* 0x000fea0003800200 */
.L_x_2502:
        /* <DEDUP_REMOVED lines=18> */
.L_x_2505:
[----:B------:R-:W-:Y:S05]  /*bb40*/  BSYNC.RECONVERGENT B0 ;  /* 0x0000000000007941 */ /* 0x000fea0003800200 */
.L_x_2504:
        /* <DEDUP_REMOVED lines=10> */
[----:B------:R-:W-:-:S04]  /*bbf0*/  IADD3 R2, P0, PT, R2, UR14, RZ ;  /* 0x0000000e02027c10 */ /* 0x000fc8000ff1e0ff */
        /* <DEDUP_REMOVED lines=21> */
.L_x_2507:
[----:B------:R-:W-:Y:S05]  /*bd50*/  BSYNC.RECONVERGENT B0 ;  /* 0x0000000000007941 */ /* 0x000fea0003800200 */
.L_x_2506:
        /* <DEDUP_REMOVED lines=12> */
.L_x_2509:
[----:B------:R-:W-:Y:S05]  /*be20*/  BSYNC.RECONVERGENT B0 ;  /* 0x0000000000007941 */ /* 0x000fea0003800200 */
.L_x_2508:
        /* <DEDUP_REMOVED lines=11> */
.L_x_2488:
[----:B------:R-:W-:Y:S05]  /*bee0*/  BSYNC.RECONVERGENT B1 ;  /* 0x0000000000017941 */ /* 0x000fea0003800200 */
.L_x_2462:
        /* <DEDUP_REMOVED lines=11> */
.L_x_2511:
        /* <DEDUP_REMOVED lines=14> */
.L_x_2795:


//--------------------- .text._ZN5flash44flash_bwd_dq_dk_dv_loop_seqk_parallel_kernelI23Flash_bwd_kernel_traitsILi64ELi128ELi128ELi8ELi4ELi4ELi4ELb0ELb0EN7cutlass10bfloat16_tE19Flash_kernel_traitsILi64ELi128ELi128ELi8ES3_EELb0ELb0ELb1ELb0ELb0ELb1ELb1EEEvNS_16Flash_bwd_paramsE --------------------------
	.section	.text._ZN5flash44flash_bwd_dq_dk_dv_loop_seqk_parallel_kernelI23Flash_bwd_kernel_traitsILi64ELi128ELi128ELi8ELi4ELi4ELi4ELb0ELb0EN7cutlass10bfloat16_tE19Flash_kernel_traitsILi64ELi128ELi128ELi8ES3_EELb0ELb0ELb1ELb0ELb0ELb1ELb1EEEvNS_16Flash_bwd_paramsE,"ax",@progbits
	.align	128
        .global         _ZN5flash44flash_bwd_dq_dk_dv_loop_seqk_parallel_kernelI23Flash_bwd_kernel_traitsILi64ELi128ELi128ELi8ELi4ELi4ELi4ELb0ELb0EN7cutlass10bfloat16_tE19Flash_kernel_traitsILi64ELi128ELi128ELi8ES3_EELb0ELb0ELb1ELb0ELb0ELb1ELb1EEEvNS_16Flash_bwd_paramsE
        .type           _ZN5flash44flash_bwd_dq_dk_dv_loop_seqk_parallel_kernelI23Flash_bwd_kernel_traitsILi64ELi128ELi128ELi8ELi4ELi4ELi4ELb0ELb0EN7cutlass10bfloat16_tE19Flash_kernel_traitsILi64ELi128ELi128ELi8ES3_EELb0ELb0ELb1ELb0ELb0ELb1ELb1EEEvNS_16Flash_bwd_paramsE,@function
        .size           _ZN5flash44flash_bwd_dq_dk_dv_loop_seqk_parallel_kernelI23Flash_bwd_kernel_traitsILi64ELi128ELi128ELi8ELi4ELi4ELi4ELb0ELb0EN7cutlass10bfloat16_tE19Flash_kernel_traitsILi64ELi128ELi128ELi8ES3_EELb0ELb0ELb1ELb0ELb0ELb1ELb1EEEvNS_16Flash_bwd_paramsE,(.L_x_2796 - _ZN5flash44flash_bwd_dq_dk_dv_loop_seqk_parallel_kernelI23Flash_bwd_kernel_traitsILi64ELi128ELi128ELi8ELi4ELi4ELi4ELb0ELb0EN7cutlass10bfloat16_tE19Flash_kernel_traitsILi64ELi128ELi128ELi8ES3_EELb0ELb0ELb1ELb0ELb0ELb1ELb1EEEvNS_16Flash_bwd_paramsE)
        .other          _ZN5flash44flash_bwd_dq_dk_dv_loop_seqk_parallel_kernelI23Flash_bwd_kernel_traitsILi64ELi128ELi128ELi8ELi4ELi4ELi4ELb0ELb0EN7cutlass10bfloat16_tE19Flash_kernel_traitsILi64ELi128ELi128ELi8ES3_EELb0ELb0ELb1ELb0ELb0ELb1ELb1EEEvNS_16Flash_bwd_paramsE,@"STO_CUDA_ENTRY STV_DEFAULT"
_ZN5flash44flash_bwd_dq_dk_dv_loop_seqk_parallel_kernelI23Flash_bwd_kernel_traitsILi64ELi128ELi128ELi8ELi4ELi4ELi4ELb0ELb0EN7cutlass10bfloat16_tE19Flash_kernel_traitsILi64ELi128ELi128ELi8ES3_EELb0ELb0ELb1ELb0ELb0ELb1ELb1EEEvNS_16Flash_bwd_paramsE:
.text._ZN5flash44flash_bwd_dq_dk_dv_loop_seqk_parallel_kernelI23Flash_bwd_kernel_traitsILi64ELi128ELi128ELi8ELi4ELi4ELi4ELb0ELb0EN7cutlass10bfloat16_tE19Flash_kernel_traitsILi64ELi128ELi128ELi8ES3_EELb0ELb0ELb1ELb0ELb0ELb1ELb1EEEvNS_16Flash_bwd_paramsE:
        /* <DEDUP_REMOVED lines=49> */
.L_x_2561:
[----:B------:R-:W1:Y:S01]  /*0310*/  LDCU.64 UR8, c[0x0][0x478] ;  /* 0x00008f00ff0877ac */ /* 0x000e620008000a00 */
[----:B------:R-:W-:Y:S02]  /*0320*/  PLOP3.LUT P1, PT, PT, PT, UP3, 0x80, 0x8 ;  /* 0x000000000008781c */ /* 0x000fe40003f2f038 */
[----:B------:R-:W-:Y:S01]  /*0330*/  PLOP3.LUT P4, PT, PT, PT, UP5, 0x80, 0x8 ;  /* 0x000000000008781c */ /* 0x000fe20003f8f058 */
[----:B------:R-:W-:Y:S01]  /*0340*/  @UP3 ULEA UR12, UP0, UR38, UR6, 0x2 ;  /* 0x00000006260c3291 */ /* 0x000fe2000f8010ff */
[----:B------:R-:W-:Y:S01]  /*0350*/  PLOP3.LUT P2, PT, PT, PT, UP4, 0x80, 0x8 ;  /* 0x000000000008781c */ /* 0x000fe20003f4f048 */
[----:B------:R-:W-:Y:S02]  /*0360*/  UISETP.NE.AND UP2, UPT, UR26, URZ, UPT ;  /* 0x000000ff1a00728c */ /* 0x000fe4000bf45270 */
[----:B------:R-:W-:Y:S02]  /*0370*/  @UP3 ULEA.HI.X UR13, UR38, UR7, URZ, 0x2, UP0 ;  /* 0x00000007260d3291 */ /* 0x000fe400080f14ff */
[----:B--234-:R-:W-:-:S04]  /*0380*/  IMAD.U32 R4, RZ, RZ, UR12 ;  /* 0x0000000cff047e24 */ /* 0x01cfc8000f8e00ff */
        /* <DEDUP_REMOVED lines=15> */
[----:B------:R-:W-:Y:S01]  /*0480*/  UMOV UR45, 0xffffffff ;  /* 0xffffffff002d7882 */ /* 0x000fe20000000000 */
[----:B------:R-:W-:Y:S01]  /*0490*/  UMOV UR41, 0xffffffff ;  /* 0xffffffff00297882 */ /* 0x000fe20000000000 */
[----:B----4-:R-:W-:-:S04]  /*04a0*/  @!UP0 UISETP.NE.U32.AND UP1, UPT, UR8, URZ, UPT ;  /* 0x000000ff0800828c */ /* 0x010fc8000bf25070 */
[----:B------:R-:W-:-:S04]  /*04b0*/  @!UP0 UISETP.NE.AND.EX UP1, UPT, UR9, URZ, UPT, UP1 ;  /* 0x000000ff0900828c */ /* 0x000fc8000bf25310 */
        /* <DEDUP_REMOVED lines=25> */
.L_x_2512:
        /* <DEDUP_REMOVED lines=43> */
.L_x_2514:
[----:B------:R-:W1:Y:S01]  /*0900*/  LDCU.64 UR16, c[0x0][0x3b8] ;  /* 0x00007700ff1077ac */ /* 0x000e620008000a00 */
[----:B------:R-:W-:-:S04]  /*0910*/  UIADD3 UR8, UPT, UPT, UR40, UR41, URZ ;  /* 0x0000002928087290 */ /* 0x000fc8000fffe0ff */
[----:B-1----:R-:W-:Y:S02]  /*0920*/  UIMAD.WIDE.U32 UR46, UR8, UR16, URZ ;  /* 0x00000010082e72a5 */ /* 0x002fe4000f8e00ff */
[----:B------:R-:W-:-:S04]  /*0930*/  UIMAD UR8, UR8, UR17, URZ ;  /* 0x00000011080872a4 */ /* 0x000fc8000f8e02ff */
[----:B------:R-:W-:-:S06]  /*0940*/  UIADD3 UR8, UPT, UPT, UR47, UR8, URZ ;  /* 0x000000082f087290 */ /* 0x000fcc000fffe0ff */
[----:B------:R-:W-:Y:S02]  /*0950*/  MOV R26, UR8 ;  /* 0x00000008001a7c02 */ /* 0x000fe40008000f00 */
.L_x_2515:
        /* <DEDUP_REMOVED lines=43> */
.L_x_2516:
[----:B------:R-:W1:Y:S01]  /*0c10*/  LDCU.64 UR14, c[0x0][0x3c0] ;  /* 0x00007800ff0e77ac */ /* 0x000e620008000a00 */
[----:B------:R-:W-:-:S04]  /*0c20*/  UIADD3 UR8, UPT, UPT, UR40, UR41, URZ ;  /* 0x0000002928087290 */ /* 0x000fc8000fffe0ff */
[----:B-1----:R-:W-:Y:S02]  /*0c30*/  UIMAD.WIDE.U32 UR48, UR8, UR14, URZ ;  /* 0x0000000e083072a5 */ /* 0x002fe4000f8e00ff */
[----:B------:R-:W-:-:S04]  /*0c40*/  UIMAD UR8, UR8, UR15, URZ ;  /* 0x0000000f080872a4 */ /* 0x000fc8000f8e02ff */
[----:B------:R-:W-:-:S06]  /*0c50*/  UIADD3 UR8, UPT, UPT, UR49, UR8, URZ ;  /* 0x0000000831087290 */ /* 0x000fcc000fffe0ff */
[----:B------:R-:W-:-:S07]  /*0c60*/  MOV R22, UR8 ;  /* 0x0000000800167c02 */ /* 0x000fce0008000f00 */
.L_x_2517:
        /* <DEDUP_REMOVED lines=27> */
.L_x_2518:
[----:B------:R-:W-:Y:S02]  /*0e20*/  UIMAD.WIDE.U32 UR54, UR62, UR45, URZ ;  /* 0x0000002d3e3672a5 */ /* 0x000fe4000f8e00ff */
[----:B------:R-:W-:-:S04]  /*0e30*/  UIMAD UR8, UR63, UR45, URZ ;  /* 0x0000002d3f0872a4 */ /* 0x000fc8000f8e02ff */
[----:B------:R-:W-:Y:S02]  /*0e40*/  UIADD3 UR8, UPT, UPT, UR55, UR8, URZ ;  /* 0x0000000837087290 */ /* 0x000fe4000fffe0ff */
.L_x_2519:
        /* <DEDUP_REMOVED lines=20> */
.L_x_2520:
[----:B------:R-:W1:Y:S01]  /*0f90*/  LDCU UR52, c[0x0][0x434] ;  /* 0x00008680ff3477ac */ /* 0x000e620008000800 */
[----:B------:R-:W-:-:S04]  /*0fa0*/  UIMAD UR47, UR38, UR57, UR23 ;  /* 0x00000039262f72a4 */ /* 0x000fc8000f8e0217 */
[----:B-1----:R-:W-:Y:S02]  /*0fb0*/  UIMAD UR52, UR47, UR52, URZ ;  /* 0x000000342f3472a4 */ /* 0x002fe4000f8e02ff */
.L_x_2521:
        /* <DEDUP_REMOVED lines=11> */
.L_x_2522:
[----:B------:R-:W1:Y:S01]  /*1070*/  LDCU UR55, c[0x0][0x444] ;  /* 0x00008880ff3777ac */ /* 0x000e620008000800 */
[----:B------:R-:W-:-:S04]  /*1080*/  UIMAD UR45, UR38, UR57, UR23 ;  /* 0x00000039262d72a4 */ /* 0x000fc8000f8e0217 */
[----:B-1----:R-:W-:-:S12]  /*1090*/  UIMAD UR55, UR45, UR55, URZ ;  /* 0x000000372d3772a4 */ /* 0x002fd8000f8e02ff */
.L_x_2523:
        /* <DEDUP_REMOVED lines=31> */
[----:B------:R-:W-:Y:S02]  /*1290*/  USEL UR45, URZ, UR45, !UP0 ;  /* 0x0000002dff2d7287 */ /* 0x000fe4000c000000 */
[C---:B------:R-:W-:Y:S01]  /*12a0*/  IADD3 R24, P3, PT, R38.reuse, 0x20, RZ ;  /* 0x0000002026187810 */ /* 0x040fe20007f7e0ff */
[----:B------:R-:W-:Y:S01]  /*12b0*/  VIADD R27, R38, 0x60 ;  /* 0x00000060261b7836 */ /* 0x000fe20000000000 */
[----:B------:R-:W-:Y:S01]  /*12c0*/  IADD3 R4, P0, PT, R2, UR50, RZ ;  /* 0x0000003202047c10 */ /* 0x000fe2000ff1e0ff */
[----:B------:R-:W4:Y:S02]  /*12d0*/  LDCU.64 UR50, c[0x0][0x5e8] ;  /* 0x0000bd00ff3277ac */ /* 0x000f240008000a00 */
[----:B------:R-:W-:Y:S01]  /*12e0*/  IMAD.X R29, RZ, RZ, RZ, P3 ;  /* 0x000000ffff1d7224 */ /* 0x000fe200018e06ff */
[----:B------:R-:W-:Y:S01]  /*12f0*/  IADD3.X R5, PT, PT, R3, UR13, R0, P0, !PT ;  /* 0x0000000d03057c10 */ /* 0x000fe200087fe400 */
[----:B------:R-:W-:Y:S01]  /*1300*/  UISETP.GT.AND UP0, UPT, UR44, UR45, UPT ;  /* 0x0000002d2c00728c */ /* 0x000fe2000bf04270 */
[----:B------:R-:W-:Y:S01]  /*1310*/  IADD3 R2, P0, PT, R12, UR58, RZ ;  /* 0x0000003a0c027c10 */ /* 0x000fe2000ff1e0ff */
[----:B------:R-:W5:Y:S03]  /*1320*/  LDCU.64 UR58, c[0x0][0x420] ;  /* 0x00008400ff3a77ac */ /* 0x000f660008000a00 */
[----:B------:R-:W-:Y:S01]  /*1330*/  IADD3.X R3, PT, PT, RZ, UR11, RZ, P0, !PT ;  /* 0x0000000bff037c10 */ /* 0x000fe200087fe4ff */
[----:B--2---:R-:W-:Y:S01]  /*1340*/  IMAD.U32 R0, RZ, RZ, UR8 ;  /* 0x00000008ff007e24 */ /* 0x004fe2000f8e00ff */
[----:B------:R-:W2:Y:S01]  /*1350*/  LDCU.64 UR10, c[0x0][0x550] ;  /* 0x0000aa00ff0a77ac */ /* 0x000ea20008000a00 */
[----:B------:R-:W-:-:S02]  /*1360*/  IMAD.U32 R6, RZ, RZ, UR9 ;  /* 0x00000009ff067e24 */ /* 0x000fc4000f8e00ff */
[----:B------:R-:W-:Y:S01]  /*1370*/  IMAD.WIDE.U32 R4, R0, UR23, R4 ;  /* 0x0000001700047c25 */ /* 0x000fe2000f8e0004 */
[----:B------:R-:W4:Y:S03]  /*1380*/  LDCU.64 UR8, c[0x0][0x570] ;  /* 0x0000ae00ff0877ac */ /* 0x000f260008000a00 */
[----:B------:R-:W-:Y:S02]  /*1390*/  IMAD R0, R11, UR12, R7 ;  /* 0x0000000c0b007c24 */ /* 0x000fe4000f8e0207 */
[----:B------:R-:W-:Y:S01]  /*13a0*/  IMAD.WIDE.U32 R2, R10, UR12, R2 ;  /* 0x0000000c0a027c25 */ /* 0x000fe2000f8e0002 */
[----:B------:R-:W2:Y:S03]  /*13b0*/  LDCU.64 UR12, c[0x0][0x380] ;  /* 0x00007000ff0c77ac */ /* 0x000ea60008000a00 */
[----:B------:R-:W-:Y:S01]  /*13c0*/  IMAD R7, R6, UR23, R5 ;  /* 0x0000001706077c24 */ /* 0x000fe2000f8e0205 */
[----:B------:R-:W-:Y:S01]  /*13d0*/  MOV R6, R4 ;  /* 0x0000000400067202 */ /* 0x000fe20000000f00 */
[----:B-1----:R-:W-:Y:S01]  /*13e0*/  IMAD.WIDE.U32 R4, R8, UR21, RZ ;  /* 0x0000001508047c25 */ /* 0x002fe2000f8e00ff */
[----:B-----5:R-:W-:-:S03]  /*13f0*/  UIMAD.WIDE UR58, UR52, 0x4, UR58 ;  /* 0x00000004343a78a5 */ /* 0x020fc6000f8e023a */
[----:B------:R-:W-:Y:S01]  /*1400*/  IMAD.IADD R3, R3, 0x1, R0 ;  /* 0x0000000103037824 */ /* 0x000fe200078e0200 */
[----:B------:R-:W-:Y:S01]  /*1410*/  SEL R4, R4, RZ, P2 ;  /* 0x000000ff04047207 */ /* 0x000fe20001000000 */
[----:B------:R-:W-:Y:S01]  /*1420*/  IMAD R0, R20, UR56, R19 ;  /* 0x0000003814007c24 */ /* 0x000fe2000f8e0213 */
[----:B------:R-:W-:Y:S01]  /*1430*/  USHF.L.U32 UR56, UR56, 0x7, URZ ;  /* 0x0000000738387899 */ /* 0x000fe200080006ff */
[----:B------:R-:W-:Y:S02]  /*1440*/  IMAD R5, R9, UR21, R5 ;  /* 0x0000001509057c24 */ /* 0x000fe4000f8e0205 */
        /* <DEDUP_REMOVED lines=9> */
[----:B--2---:R-:W-:Y:S01]  /*14e0*/  LEA R31, P1, R4, UR12, 0x1 ;  /* 0x0000000c041f7c11 */ /* 0x004fe2000f8208ff */
[----:B------:R-:W-:Y:S01]  /*14f0*/  IMAD.U32 R0, RZ, RZ, UR56 ;  /* 0x00000038ff007e24 */ /* 0x000fe2000f8e00ff */
[----:B------:R-:W-:Y:S01]  /*1500*/  IADD3 R5, P0, PT, R9, UR56, RZ ;  /* 0x0000003809057c10 */ /* 0x000fe2000ff1e0ff */
[----:B------:R-:W-:Y:S01]  /*1510*/  IMAD.WIDE.U32 R2, R38, R10, R2 ;  /* 0x0000000a26027225 */ /* 0x000fe200078e0002 */
[----:B------:R-:W-:Y:S01]  /*1520*/  LEA.HI.X R32, R4, UR13, R6, 0x1, P1 ;  /* 0x0000000d04207c11 */ /* 0x000fe200088f0c06 */
[----:B------:R1:W-:Y:S01]  /*1530*/  STL [R1+0xc], R31 ;  /* 0x00000c1f01007387 */ /* 0x0003e20000100800 */
[----:B------:R-:W-:Y:S01]  /*1540*/  LEA.HI.X.SX32 R4, R0, R7, 0x1, P0 ;  /* 0x0000000700047211 */ /* 0x000fe200000f0eff */
[----:B------:R-:W-:Y:S01]  /*1550*/  IMAD R0, R38, R11, R3 ;  /* 0x0000000b26007224 */ /* 0x000fe200078e0203 */
[----:B------:R-:W-:Y:S01]  /*1560*/  LEA R33, P1, R2, UR10, 0x1 ;  /* 0x0000000a02217c11 */ /* 0x000fe2000f8208ff */
[----:B------:R1:W-:Y:S01]  /*1570*/  STL [R1+0x8], R32 ;  /* 0x0000082001007387 */ /* 0x0003e20000100800 */
[C---:B----4-:R-:W-:Y:S01]  /*1580*/  LEA R242, P0, R5.reuse, UR8, 0x2 ;  /* 0x0000000805f27c11 */ /* 0x050fe2000f8010ff */
[----:B------:R-:W-:Y:S01]  /*1590*/  VIADD R19, R38, 0x40 ;  /* 0x0000004026137836 */ /* 0x000fe20000000000 */
[----:B------:R-:W-:Y:S01]  /*15a0*/  LEA.HI.X R34, R2, UR11, R0, 0x1, P1 ;  /* 0x0000000b02227c11 */ /* 0x000fe200088f0c00 */
[----:B------:R1:W-:Y:S01]  /*15b0*/  STL [R1+0x4], R33 ;  /* 0x0000042101007387 */ /* 0x0003e20000100800 */
[----:B------:R-:W-:Y:S01]  /*15c0*/  LEA.HI.X R243, R5, UR9, R4, 0x2, P0 ;  /* 0x0000000905f37c11 */ /* 0x000fe200080f1404 */
[----:B------:R-:W-:Y:S01]  /*15d0*/  IMAD.SHL.U32 R5, R14, 0x20, RZ ;  /* 0x000000200e057824 */ /* 0x000fe200078e00ff */
[C---:B------:R-:W-:Y:S01]  /*15e0*/  IADD3 R25, P1, PT, R38.reuse, 0x40, RZ ;  /* 0x0000004026197810 */ /* 0x040fe20007f3e0ff */
[----:B------:R1:W-:Y:S01]  /*15f0*/  STL [R1], R34 ;  /* 0x0000002201007387 */ /* 0x0003e20000100800 */
[----:B------:R-:W-:Y:S01]  /*1600*/  IADD3 R28, P0, PT, R38, 0x60, RZ ;  /* 0x00000060261c7810 */ /* 0x000fe20007f1e0ff */
[----:B------:R-:W-:Y:S01]  /*1610*/  UIMAD.WIDE UR12, UR55, 0x4, UR50 ;  /* 0x00000004370c78a5 */ /* 0x000fe2000f8e0232 */
[----:B------:R-:W-:Y:S01]  /*1620*/  SHF.L.U64.HI R9, R14, 0x5, R15 ;  /* 0x000000050e097819 */ /* 0x000fe2000001020f */
[----:B------:R-:W-:Y:S01]  /*1630*/  IMAD.X R30, RZ, RZ, RZ, P1 ;  /* 0x000000ffff1e7224 */ /* 0x000fe200008e06ff */
[----:B------:R-:W-:-:S02]  /*1640*/  SHF.L.U64.HI R3, R10, 0x5, R11 ;  /* 0x000000050a037819 */ /* 0x000fc4000001020b */
[----:B------:R-:W-:Y:S02]  /*1650*/  SHF.L.U32 R0, R10, 0x5, RZ ;  /* 0x000000050a007819 */ /* 0x000fe400000006ff */
        /* <DEDUP_REMOVED lines=15> */
.L_x_2525:
[----:B------:R-:W2:Y:S01]  /*1750*/  LDCU.64 UR12, c[0x0][0x5c0] ;  /* 0x0000b800ff0c77ac */ /* 0x000ea20008000a00 */
[----:B------:R-:W-:-:S04]  /*1760*/  UIADD3 UR8, UPT, UPT, UR40, UR41, URZ ;  /* 0x0000002928087290 */ /* 0x000fc8000fffe0ff */
[----:B--2---:R-:W-:Y:S02]  /*1770*/  UIMAD.WIDE.U32 UR16, UR8, UR12, URZ ;  /* 0x0000000c081072a5 */ /* 0x004fe4000f8e00ff */
[----:B------:R-:W-:-:S04]  /*1780*/  UIMAD UR8, UR8, UR13, URZ ;  /* 0x0000000d080872a4 */ /* 0x000fc8000f8e02ff */
[----:B------:R-:W-:-:S06]  /*1790*/  UIADD3 UR8, UPT, UPT, UR17, UR8, URZ ;  /* 0x0000000811087290 */ /* 0x000fcc000fffe0ff */
[----:B------:R-:W-:Y:S02]  /*17a0*/  MOV R0, UR8 ;  /* 0x0000000800007c02 */ /* 0x000fe40008000f00 */
.L_x_2526:
        /* <DEDUP_REMOVED lines=13> */
.L_x_2527:
[----:B------:R-:W2:Y:S01]  /*1880*/  LDCU.64 UR10, c[0x0][0x5c8] ;  /* 0x0000b900ff0a77ac */ /* 0x000ea20008000a00 */
[----:B------:R-:W-:-:S04]  /*1890*/  UIADD3 UR40, UPT, UPT, UR40, UR41, URZ ;  /* 0x0000002928287290 */ /* 0x000fc8000fffe0ff */
[----:B--2---:R-:W-:Y:S02]  /*18a0*/  UIMAD.WIDE.U32 UR14, UR40, UR10, URZ ;  /* 0x0000000a280e72a5 */ /* 0x004fe4000f8e00ff */
[----:B------:R-:W-:-:S04]  /*18b0*/  UIMAD UR40, UR40, UR11, URZ ;  /* 0x0000000b282872a4 */ /* 0x000fc8000f8e02ff */
[----:B------:R-:W-:-:S06]  /*18c0*/  UIADD3 UR40, UPT, UPT, UR15, UR40, URZ ;  /* 0x000000280f287290 */ /* 0x000fcc000fffe0ff */
[----:B------:R-:W-:-:S07]  /*18d0*/  MOV R10, UR40 ;  /* 0x00000028000a7c02 */ /* 0x000fce0008000f00 */
.L_x_2528:
[----:B------:R-:W-:Y:S01]  /*18e0*/  UIADD3 UR39, UPT, UPT, -UR5, UR39, URZ ;  /* 0x0000002705277290 */ /* 0x000fe2000fffe1ff */
[----:B------:R-:W-:Y:S01]  /*18f0*/  IMAD.U32 R2, RZ, RZ, UR12 ;  /* 0x0000000cff027e24 */ /* 0x000fe2000f8e00ff */
[----:B------:R-:W2:Y:S01]  /*1900*/  LDCU.64 UR8, c[0x0][0x5d8] ;  /* 0x0000bb00ff0877ac */ /* 0x000ea20008000a00 */
        /* <DEDUP_REMOVED lines=10> */
[----:B------:R-:W3:Y:S01]  /*19b0*/  @!P4 LDC.64 R4, c[0x0][0x560] ;  /* 0x00015800ff04cb82 */ /* 0x000ee20000000a00 */
[----:B--2---:R-:W-:Y:S01]  /*19c0*/  IMAD.U32 R0, RZ, RZ, UR8 ;  /* 0x00000008ff007e24 */ /* 0x004fe2000f8e00ff */
[----:B------:R-:W-:-:S03]  /*19d0*/  MOV R6, UR9 ;  /* 0x0000000900067c02 */ /* 0x000fc60008000f00 */
        /* <DEDUP_REMOVED lines=19> */
.L_x_2530:
[----:B------:R-:W-:Y:S05]  /*1b10*/  BSYNC.RECONVERGENT B0 ;  /* 0x0000000000007941 */ /* 0x000fea0003800200 */
.L_x_2529:
        /* <DEDUP_REMOVED lines=12> */
.L_x_2532:
[----:B------:R-:W-:Y:S05]  /*1be0*/  BSYNC.RECONVERGENT B0 ;  /* 0x0000000000007941 */ /* 0x000fea0003800200 */
.L_x_2531:
        /* <DEDUP_REMOVED lines=12> */
.L_x_2534:
[----:B------:R-:W-:Y:S05]  /*1cb0*/  BSYNC.RECONVERGENT B0 ;  /* 0x0000000000007941 */ /* 0x000fea0003800200 */
.L_x_2533:
        /* <DEDUP_REMOVED lines=30> */
.L_x_2536:
[----:B------:R-:W-:Y:S05]  /*1ea0*/  BSYNC.RECONVERGENT B0 ;  /* 0x0000000000007941 */ /* 0x000fea0003800200 */
.L_x_2535:
        /* <DEDUP_REMOVED lines=12> */
.L_x_2538:
[----:B------:R-:W-:Y:S05]  /*1f70*/  BSYNC.RECONVERGENT B0 ;  /* 0x0000000000007941 */ /* 0x000fea0003800200 */
.L_x_2537:
        /* <DEDUP_REMOVED lines=12> */
.L_x_2524:
        /* <DEDUP_REMOVED lines=18> */
[----:B------:R-:W2:Y:S01]  /*2160*/  LDCU.64 UR10, c[0x0][0x3d0] ;  /* 0x00007a00ff0a77ac */ /* 0x000ea20008000a00 */
[----:B------:R-:W-:Y:S01]  /*2170*/  ISETP.GE.AND P2, PT, R19, UR38, PT ;  /* 0x0000002613007c0c */ /* 0x000fe2000bf46270 */
[----:B------:R-:W-:Y:S01]  /*2180*/  IMAD.U32 R19, RZ, RZ, UR14 ;  /* 0x0000000eff137e24 */ /* 0x000fe2000f8e00ff */
[----:B------:R-:W-:Y:S01]  /*2190*/  @!P5 IADD3 R8, P3, PT, R2, R6, RZ ;  /* 0x000000060208d210 */ /* 0x000fe20007f7e0ff */
[----:B------:R-:W3:Y:S01]  /*21a0*/  LDCU.64 UR8, c[0x0][0x3d8] ;  /* 0x00007b00ff0877ac */ /* 0x000ee20008000a00 */
[----:B------:R-:W-:Y:S01]  /*21b0*/  @!P0 LEA R6, P1, R10, R2, 0x7 ;  /* 0x000000020a068211 */ /* 0x000fe200078238ff */
[----:B------:R-:W-:Y:S01]  /*21c0*/  IMAD.MOV.U32 R43, RZ, RZ, 0x7f800000 ;  /* 0x7f800000ff2b7424 */ /* 0x000fe200078e00ff */
[----:B------:R-:W-:Y:S01]  /*21d0*/  @!P5 IADD3.X R9, PT, PT, R3, R7, R0, P3, !PT ;  /* 0x000000070309d210 */ /* 0x000fe20001ffe400 */
[----:B------:R-:W-:Y:S01]  /*21e0*/  UIMAD UR35, UR5, UR15, UR35 ;  /* 0x0000000f052372a4 */ /* 0x000fe2000f8e0223 */
        /* <DEDUP_REMOVED lines=9> */
[----:B------:R-:W-:Y:S01]  /*2280*/  IMAD.MOV.U32 R42, RZ, RZ, 0x7f800000 ;  /* 0x7f800000ff2a7424 */ /* 0x000fe200078e00ff */
        /* <DEDUP_REMOVED lines=10> */
[----:B------:R-:W-:Y:S01]  /*2330*/  SHF.R.U32.HI R251, RZ, 0x2, R186 ;  /* 0x00000002fffb7819 */ /* 0x000fe200000116ba */
[----:B------:R-:W-:Y:S02]  /*2340*/  IMAD.MOV.U32 R41, RZ, RZ, 0x7f800000 ;  /* 0x7f800000ff297424 */ /* 0x000fe400078e00ff */
[----:B------:R-:W-:Y:S01]  /*2350*/  IMAD.MOV.U32 R40, RZ, RZ, 0x7f800000 ;  /* 0x7f800000ff287424 */ /* 0x000fe200078e00ff */
[----:B------:R-:W-:Y:S01]  /*2360*/  @!PT LDS RZ, [RZ] ;  /* 0x00000000fffff984 */ /* 0x000fe20000000800 */
[----:B------:R-:W-:Y:S01]  /*2370*/  @!PT LDS RZ, [RZ] ;  /* 0x00000000fffff984 */ /* 0x000fe20000000800 */
[----:B------:R-:W-:Y:S01]  /*2380*/  @!PT LDS RZ, [RZ] ;  /* 0x00000000fffff984 */ /* 0x000fe20000000800 */
[----:B------:R4:W-:Y:S01]  /*2390*/  @!P4 LDGSTS.E.BYPASS.LTC128B.128 [R0+0x8000], desc[UR32][R14.64] ;  /* 0x080000000e00cfae */ /* 0x0009e2000b981a20 */
[----:B------:R-:W-:-:S02]  /*23a0*/  VIADD R244, R0, UR50 ;  /* 0x0000003200f47c36 */ /* 0x000fc40008000000 */
[----:B------:R-:W-:Y:S01]  /*23b0*/  IMAD.MOV.U32 R185, RZ, RZ, 0x40 ;  /* 0x00000040ffb97424 */ /* 0x000fe200078e00ff */
[----:B------:R-:W-:Y:S01]  /*23c0*/  @P4 STS.128 [R0+0x8000], RZ ;  /* 0x008000ff00004388 */ /* 0x000fe20000000c00 */
[----:B------:R-:W-:Y:S01]  /*23d0*/  IMAD.MOV.U32 R172, RZ, RZ, 0x20 ;  /* 0x00000020ffac7424 */ /* 0x000fe200078e00ff */
[----:B------:R-:W-:Y:S02]  /*23e0*/  CS2R R126, SRZ ;  /* 0x00000000007e7805 */ /* 0x000fe4000001ff00 */
[----:B------:R-:W-:Y:S01]  /*23f0*/  CS2R R124, SRZ ;  /* 0x00000000007c7805 */ /* 0x000fe2000001ff00 */
[----:B------:R-:W-:Y:S01]  /*2400*/  @P6 STS.128 [R0+0x9000], RZ ;  /* 0x009000ff00006388 */ /* 0x000fe20000000c00 */
        /* <DEDUP_REMOVED lines=23> */
[----:B------:R-:W-:Y:S01]  /*2580*/  CS2R R100, SRZ ;  /* 0x0000000000647805 */ /* 0x000fe2000001ff00 */
[----:B----4-:R-:W4:Y:S01]  /*2590*/  @!P3 LDC.64 R14, c[0x0][0x388] ;  /* 0x0000e200ff0ebb82 */ /* 0x010f220000000a00 */
[----:B------:R-:W-:Y:S01]  /*25a0*/  @!PT LDS RZ, [RZ] ;  /* 0x00000000fffff984 */ /* 0x000fe20000000800 */
[----:B------:R-:W-:Y:S01]  /*25b0*/  @!PT LDS RZ, [RZ] ;  /* 0x00000000fffff984 */ /* 0x000fe20000000800 */
[----:B------:R-:W-:Y:S01]  /*25c0*/  @!PT LDS RZ, [RZ] ;  /* 0x00000000fffff984 */ /* 0x000fe20000000800 */
[----:B------:R1:W-:Y:S01]  /*25d0*/  @!P0 LDGSTS.E.BYPASS.LTC128B.128 [R0+0xb000], desc[UR32][R6.64] ;  /* 0x0b00000006008fae */ /* 0x0003e2000b981a20 */
        /* <DEDUP_REMOVED lines=10> */
[----:B-----5:R-:W-:Y:S01]  /*2680*/  @!P4 IMAD.MOV.U32 R2, RZ, RZ, R31 ;  /* 0x000000ffff02c224 */ /* 0x020fe200078e001f */
[----:B------:R-:W-:Y:S01]  /*2690*/  CS2R R82, SRZ ;  /* 0x0000000000527805 */ /* 0x000fe2000001ff00 */
[----:B------:R-:W-:Y:S01]  /*26a0*/  @!P4 IMAD.MOV.U32 R3, RZ, RZ, R32 ;  /* 0x000000ffff03c224 */ /* 0x000fe200078e0020 */
[----:B------:R-:W-:Y:S02]  /*26b0*/  CS2R R80, SRZ ;  /* 0x0000000000507805 */ /* 0x000fe4000001ff00 */
[----:B------:R-:W-:Y:S02]  /*26c0*/  CS2R R74, SRZ ;  /* 0x00000000004a7805 */ /* 0x000fe4000001ff00 */
[----:B------:R-:W-:-:S02]  /*26d0*/  CS2R R72, SRZ ;  /* 0x0000000000487805 */ /* 0x000fc4000001ff00 */
[----:B------:R-:W-:Y:S01]  /*26e0*/  CS2R R70, SRZ ;  /* 0x0000000000467805 */ /* 0x000fe2000001ff00 */
[----:B------:R5:W-:Y:S01]  /*26f0*/  @!P4 LDGSTS.E.BYPASS.LTC128B.128 [R244], desc[UR32][R2.64] ;  /* 0x0000000002f4cfae */ /* 0x000be2000b981a20 */
[----:B--2---:R-:W-:Y:S01]  /*2700*/  IMAD R8, R23, UR10, RZ ;  /* 0x0000000a17087c24 */ /* 0x004fe2000f8e02ff */
[----:B------:R-:W-:Y:S01]  /*2710*/  CS2R R68, SRZ ;  /* 0x0000000000447805 */ /* 0x000fe2000001ff00 */
[----:B------:R-:W-:Y:S01]  /*2720*/  UIADD3 UR42, UPT, UPT, -UR47, UR42, URZ ;  /* 0x0000002a2f2a7290 */ /* 0x000fe2000fffe1ff */
[----:B------:R-:W-:Y:S01]  /*2730*/  @P4 STS.128 [R244], RZ ;  /* 0x000000fff4004388 */ /* 0x000fe20000000c00 */
[----:B------:R-:W-:Y:S01]  /*2740*/  IMAD R9, R18, UR11, R8 ;  /* 0x0000000b12097c24 */ /* 0x000fe2000f8e0208 */
[----:B------:R-:W2:Y:S02]  /*2750*/  LDCU UR5, c[0x0][0x3e0] ;  /* 0x00007c00ff0577ac */ /* 0x000ea40008000800 */
[----:B------:R-:W-:Y:S01]  /*2760*/  @P6 STS.128 [R244+0x1000], RZ ;  /* 0x001000fff4006388 */ /* 0x000fe20000000c00 */
[----:B-1----:R-:W-:Y:S01]  /*2770*/  LOP3.LUT R7, R182, 0x30, RZ, 0xc0, !PT ;  /* 0x00000030b6077812 */ /* 0x002fe200078ec0ff */
[----:B------:R-:W1:Y:S01]  /*2780*/  LDCU UR11, c[0x0][0x50c] ;  /* 0x0000a180ff0b77ac */ /* 0x000e620008000800 */
[----:B------:R-:W-:Y:S01]  /*2790*/  IADD3 R6, P4, PT, R12, UR48, RZ ;  /* 0x000000300c067c10 */ /* 0x000fe2000ff9e0ff */
[----:B------:R-:W-:Y:S01]  /*27a0*/  @!PT LDS RZ, [RZ] ;  /* 0x00000000fffff984 */ /* 0x000fe20000000800 */
[----:B------:R-:W-:Y:S01]  /*27b0*/  @!PT LDS RZ, [RZ] ;  /* 0x00000000fffff984 */ /* 0x000fe20000000800 */
[----:B------:R-:W-:Y:S01]  /*27c0*/  @!PT LDS RZ, [RZ] ;  /* 0x00000000fffff984 */ /* 0x000fe20000000800 */
[----:B------:R3:W-:Y:S01]  /*27d0*/  @!P6 LDGSTS.E.BYPASS.LTC128B.128 [R244+0x1000], desc[UR32][R4.64] ;  /* 0x0100000004f4efae */ /* 0x0007e2000b981a20 */
[----:B------:R-:W-:-:S02]  /*27e0*/  LOP3.LUT R251, R7, 0x7, R251, 0xf8, !PT ;  /* 0x0000000707fb7812 */ /* 0x000fc400078ef8fb */
[----:B------:R-:W-:Y:S01]  /*27f0*/  IADD3.X R7, PT, PT, R22, UR35, R13, P4, !PT ;  /* 0x0000002316077c10 */ /* 0x000fe2000a7fe40d */
[----:B------:R-:W-:Y:S01]  /*2800*/  @P5 STS.128 [R244+0x2000], RZ ;  /* 0x002000fff4005388 */ /* 0x000fe20000000c00 */
[----:B------:R-:W-:Y:S01]  /*2810*/  ISETP.GE.AND P4, PT, R38, UR38, PT ;  /* 0x0000002626007c0c */ /* 0x000fe2000bf86270 */
[----:B------:R-:W-:Y:S01]  /*2820*/  VIADD R8, R251, 0x8 ;  /* 0x00000008fb087836 */ /* 0x000fe20000000000 */
[----:B------:R-:W2:Y:S01]  /*2830*/  LDCU UR35, c[0x0][0x594] ;  /* 0x0000b280ff2377ac */ /* 0x000ea20008000800 */
[----:B------:R-:W-:Y:S01]  /*2840*/  @!PT LDS RZ, [RZ] ;  /* 0x00000000fffff984 */ /* 0x000fe20000000800 */
[----:B------:R-:W-:Y:S01]  /*2850*/  @!PT LDS RZ, [RZ] ;  /* 0x00000000fffff984 */ /* 0x000fe20000000800 */
[----:B------:R-:W-:Y:S01]  /*2860*/  @!PT LDS RZ, [RZ] ;  /* 0x00000000fffff984 */ /* 0x000fe20000000800 */
[----:B------:R4:W-:Y:S03]  /*2870*/  @!P5 LDGSTS.E.BYPASS.LTC128B.128 [R244+0x2000], desc[UR32][R16.64] ;  /* 0x0200000010f4dfae */ /* 0x0009e6000b981a20 */
[----:B------:R-:W-:Y:S01]  /*2880*/  ISETP.GE.AND P6, PT, R8, UR44, PT ;  /* 0x0000002c08007c0c */ /* 0x000fe2000bfc6270 */
[----:B------:R-:W-:Y:S01]  /*2890*/  @P0 STS.128 [R244+0x3000], RZ ;  /* 0x003000fff4000388 */ /* 0x000fe20000000c00 */
[----:B-----5:R-:W-:Y:S01]  /*28a0*/  IADD3 R2, P1, PT, R10, UR46, RZ ;  /* 0x0000002e0a027c10 */ /* 0x020fe2000ff3e0ff */
[----:B------:R-:W-:-:S02]  /*28b0*/  @!P3 IMAD R10, R29, UR16, RZ ;  /* 0x000000101d0abc24 */ /* 0x000fc4000f8e02ff */
        /* <DEDUP_REMOVED lines=8> */
[----:B------:R-:W2:Y:S01]  /*2940*/  LDCU UR38, c[0x0][0x590] ;  /* 0x0000b200ff2677ac */ /* 0x000ea20008000800 */
[----:B------:R-:W-:-:S03]  /*2950*/  IMAD.WIDE.U32 R2, R18, UR10, R2 ;  /* 0x0000000a12027c25 */ /* 0x000fc6000f8e0002 */
[----:B------:R-:W2:Y:S01]  /*2960*/  @!P2 LDC.64 R26, c[0x0][0x388] ;  /* 0x0000e200ff1aab82 */ /* 0x000ea20000000a00 */
[----:B---3--:R-:W-:Y:S01]  /*2970*/  LOP3.LUT R5, R251, 0x40, RZ, 0xfc, !PT ;  /* 0x00000040fb057812 */ /* 0x008fe200078efcff */
[----:B------:R-:W-:Y:S01]  /*2980*/  IMAD R4, R23, UR8, RZ ;  /* 0x0000000817047c24 */ /* 0x000fe2000f8e02ff */
[----:B------:R-:W3:Y:S01]  /*2990*/  LDCU UR10, c[0x0][0x45c] ;  /* 0x00008b80ff0a77ac */ /* 0x000ee20008000800 */
[----:B------:R-:W-:Y:S01]  /*29a0*/  IMAD.IADD R3, R3, 0x1, R9 ;  /* 0x0000000103037824 */ /* 0x000fe200078e0209 */
[----:B------:R-:W-:Y:S01]  /*29b0*/  ISETP.GE.AND P5, PT, R5, UR44, PT ;  /* 0x0000002c05007c0c */ /* 0x000fe2000bfa6270 */
[C---:B------:R-:W-:Y:S01]  /*29c0*/  IMAD R11, R18.reuse, UR9, R4 ;  /* 0x00000009120b7c24 */ /* 0x040fe2000f8e0204 */
[----:B------:R-:W1:Y:S01]  /*29d0*/  LDCU UR9, c[0x0][0x504] ;  /* 0x0000a080ff0977ac */ /* 0x000e620008000800 */
[----:B------:R-:W-:Y:S01]  /*29e0*/  IMAD.WIDE.U32 R4, R18, UR8, R6 ;  /* 0x0000000812047c25 */ /* 0x000fe2000f8e0006 */
[----:B------:R-:W3:Y:S01]  /*29f0*/  @!P1 LDC.64 R32, c[0x0][0x388] ;  /* 0x0000e200ff209b82 */ /* 0x000ee20000000a00 */
[----:B------:R-:W1:Y:S02]  /*2a00*/  LDCU UR8, c[0x0][0x508] ;  /* 0x0000a100ff0877ac */ /* 0x000e640008000800 */
[----:B------:R-:W-:-:S02]  /*2a10*/  @!P4 IMAD.MOV.U32 R6, RZ, RZ, R2 ;  /* 0x000000ffff06c224 */ /* 0x000fc400078e0002 */
[--C-:B------:R-:W-:Y:S02]  /*2a20*/  @!P4 IMAD.MOV.U32 R7, RZ, RZ, R3.reuse ;  /* 0x000000ffff07c224 */ /* 0x100fe400078e0003 */
[--C-:B------:R-:W-:Y:S01]  /*2a30*/  @!P2 IMAD.MOV.U32 R8, RZ, RZ, R2.reuse ;  /* 0x000000ffff08a224 */ /* 0x100fe200078e0002 */
[----:B------:R-:W1:Y:S01]  /*2a40*/  @!P4 LDC.64 R18, c[0x0][0x388] ;  /* 0x0000e200ff12cb82 */ /* 0x000e620000000a00 */
[--C-:B------:R-:W-:Y:S02]  /*2a50*/  @!P2 IMAD.MOV.U32 R9, RZ, RZ, R3.reuse ;  /* 0x000000ffff09a224 */ /* 0x100fe400078e0003 */
[--C-:B----4-:R-:W-:Y:S02]  /*2a60*/  @!P1 IMAD.MOV.U32 R16, RZ, RZ, R2.reuse ;  /* 0x000000ffff109224 */ /* 0x110fe400078e0002 */
[--C-:B------:R-:W-:Y:S02]  /*2a70*/  @!P1 IMAD.MOV.U32 R17, RZ, RZ, R3.reuse ;  /* 0x000000ffff119224 */ /* 0x100fe400078e0003 */
[----:B------:R-:W-:-:S04]  /*2a80*/  @!P3 IMAD.WIDE.U32 R2, R24, UR16, R2 ;  /* 0x000000101802bc25 */ /* 0x000fc8000f8e0002 */
[----:B------:R-:W-:Y:S01]  /*2a90*/  @!P3 IMAD.IADD R3, R3, 0x1, R10 ;  /* 0x000000010303b824 */ /* 0x000fe200078e020a */
[----:B-----5:R-:W-:Y:S01]  /*2aa0*/  @!P3 LEA R20, P0, R2, R14, 0x1 ;  /* 0x0000000e0214b211 */ /* 0x020fe200078008ff */
[----:B------:R-:W-:-:S03]  /*2ab0*/  @!P4 IMAD.WIDE.U32 R6, R38, UR16, R6 ;  /* 0x000000102606cc25 */ /* 0x000fc6000f8e0006 */
[----:B------:R-:W-:Y:S01]  /*2ac0*/  @!P3 LEA.HI.X R21, R2, R15, R3, 0x1, P0 ;  /* 0x0000000f0215b211 */ /* 0x000fe200000f0c03 */
[----:B------:R-:W-:Y:S02]  /*2ad0*/  @!P2 IMAD R3, R30, UR16, RZ ;  /* 0x000000101e03ac24 */ /* 0x000fe4000f8e02ff */
[----:B------:R-:W-:Y:S02]  /*2ae0*/  @!P3 IMAD R2, R29, UR14, RZ ;  /* 0x0000000e1d02bc24 */ /* 0x000fe4000f8e02ff */
[C---:B------:R-:W-:Y:S02]  /*2af0*/  @!P2 IMAD R15, R25.reuse, UR17, R3 ;  /* 0x00000011190fac24 */ /* 0x040fe4000f8e0203 */
[----:B------:R-:W-:Y:S02]  /*2b00*/  @!P3 IMAD R36, R24, UR15, R2 ;  /* 0x0000000f1824bc24 */ /* 0x000fe4000f8e0202 */
[----:B------:R-:W-:Y:S01]  /*2b10*/  @!P2 IMAD.WIDE.U32 R2, R25, UR16, R8 ;  /* 0x000000101902ac25 */ /* 0x000fe2000f8e0008 */
[----:B-1----:R-:W-:-:S03]  /*2b20*/  @!P4 LEA R8, P0, R6, R18, 0x1 ;  /* 0x000000120608c211 */ /* 0x002fc600078008ff */
[----:B------:R-:W-:Y:S02]  /*2b30*/  @!P4 IMAD R7, R38, UR17, R7 ;  /* 0x000000112607cc24 */ /* 0x000fe4000f8e0207 */
[----:B------:R-:W-:Y:S02]  /*2b40*/  @!P2 IMAD R14, R30, UR14, RZ ;  /* 0x0000000e1e0eac24 */ /* 0x000fe4000f8e02ff */
[----:B------:R-:W-:Y:S01]  /*2b50*/  IMAD.IADD R5, R5, 0x1, R11 ;  /* 0x0000000105057824 */ /* 0x000fe200078e020b */
[----:B------:R-:W-:Y:S01]  /*2b60*/  @!P4 LEA.HI.X R9, R6, R19, R7, 0x1, P0 ;  /* 0x000000130609c211 */ /* 0x000fe200000f0c07 */
[----:B------:R-:W-:Y:S01]  /*2b70*/  @!P2 IMAD.IADD R3, R3, 0x1, R15 ;  /* 0x000000010303a824 */ /* 0x000fe200078e020f */
[----:B------:R-:W1:Y:S01]  /*2b80*/  @!P3 LDC.64 R30, c[0x0][0x390] ;  /* 0x0000e400ff1ebb82 */ /* 0x000e620000000a00 */
[C---:B--2---:R-:W-:Y:S01]  /*2b90*/  @!P2 LEA R18, P0, R2.reuse, R26, 0x1 ;  /* 0x0000001a0212a211 */ /* 0x044fe200078008ff */
[--C-:B------:R-:W-:Y:S01]  /*2ba0*/  @!P3 IMAD.MOV.U32 R12, RZ, RZ, R4.reuse ;  /* 0x000000ffff0cb224 */ /* 0x100fe200078e0004 */
[----:B------:R1:W-:Y:S01]  /*2bb0*/  @!P4 LDGSTS.E.BYPASS.LTC128B.128 [R0+0xc000], desc[UR32][R8.64] ;  /* 0x0c0000000800cfae */ /* 0x0003e2000b981a20 */
[----:B------:R-:W-:Y:S01]  /*2bc0*/  @!P3 IMAD.MOV.U32 R13, RZ, RZ, R5 ;  /* 0x000000ffff0db224 */ /* 0x000fe200078e0005 */
[----:B------:R-:W-:Y:S01]  /*2bd0*/  @!P2 LEA.HI.X R19, R2, R27, R3, 0x1, P0 ;  /* 0x0000001b0213a211 */ /* 0x000fe200000f0c03 */
[--C-:B------:R-:W-:Y:S01]  /*2be0*/  @!P1 IMAD.MOV.U32 R22, RZ, RZ, R4.reuse ;  /* 0x000000ffff169224 */ /* 0x100fe200078e0004 */
[----:B------:R-:W-:Y:S01]  /*2bf0*/  @P4 STS.128 [R0+0xc000], RZ ;  /* 0x00c000ff00004388 */ /* 0x000fe20000000c00 */
[----:B------:R-:W-:Y:S01]  /*2c00*/  @!P1 IMAD.MOV.U32 R23, RZ, RZ, R5 ;  /* 0x000000ffff179224 */ /* 0x000fe200078e0005 */
[----:B------:R-:W2:Y:S01]  /*2c10*/  @!P2 LDC.64 R26, c[0x0][0x390] ;  /* 0x0000e400ff1aab82 */ /* 0x000ea20000000a00 */
[----:B------:R-:W-:Y:S01]  /*2c20*/  @!P1 IMAD R6, R37, UR14, RZ ;  /* 0x0000000e25069c24 */ /* 0x000fe2000f8e02ff */
[----:B------:R-:W-:Y:S01]  /*2c30*/  @P3 STS.128 [R0+0xd000], RZ ;  /* 0x00d000ff00003388 */ /* 0x000fe20000000c00 */
[----:B------:R-:W-:-:S02]  /*2c40*/  @!P2 IMAD.MOV.U32 R10, RZ, RZ, R4 ;  /* 0x000000ffff0aa224 */ /* 0x000fc400078e0004 */
[----:B------:R-:W-:Y:S01]  /*2c50*/  @!P2 IMAD.MOV.U32 R11, RZ, RZ, R5 ;  /* 0x000000ffff0ba224 */ /* 0x000fe200078e0005 */
[----:B------:R-:W-:Y:S01]  /*2c60*/  @!PT LDS RZ, [RZ] ;  /* 0x00000000fffff984 */ /* 0x000fe20000000800 */
[----:B------:R-:W-:Y:S01]  /*2c70*/  @!PT LDS RZ, [RZ] ;  /* 0x00000000fffff984 */ /* 0x000fe20000000800 */
[----:B------:R-:W-:Y:S01]  /*2c80*/  @!PT LDS RZ, [RZ] ;  /* 0x00000000fffff984 */ /* 0x000fe20000000800 */
[----:B------:R-:W-:Y:S01]  /*2c90*/  @!P3 LDGSTS.E.BYPASS.LTC128B.128 [R0+0xd000], desc[UR32][R20.64] ;  /* 0x0d0000001400bfae */ /* 0x000fe2000b981a20 */
[----:B------:R-:W-:Y:S02]  /*2ca0*/  @!P1 IMAD R2, R37, UR16, RZ ;  /* 0x0000001025029c24 */ /* 0x000fe4000f8e02ff */
[----:B------:R-:W-:Y:S01]  /*2cb0*/  @!P3 IMAD.WIDE.U32 R12, R24, UR14, R12 ;  /* 0x0000000e180cbc25 */ /* 0x000fe2000f8e000c */
[----:B------:R-:W-:Y:S03]  /*2cc0*/  @P2 STS.128 [R0+0xe000], RZ ;  /* 0x00e000ff00002388 */ /* 0x000fe60000000c00 */
[----:B------:R-:W-:Y:S01]  /*2cd0*/  @!P4 IMAD.WIDE.U32 R4, R38, UR14, R4 ;  /* 0x0000000e2604cc25 */ /* 0x000fe2000f8e0004 */
[----:B------:R-:W-:Y:S01]  /*2ce0*/  @!PT LDS RZ, [RZ] ;  /* 0x00000000fffff984 */ /* 0x000fe20000000800 */
[----:B------:R-:W-:Y:S01]  /*2cf0*/  @!PT LDS RZ, [RZ] ;  /* 0x00000000fffff984 */ /* 0x000fe20000000800 */
[----:B------:R-:W-:Y:S01]  /*2d00*/  @!PT LDS RZ, [RZ] ;  /* 0x00000000fffff984 */ /* 0x000fe20000000800 */
[----:B------:R-:W-:Y:S03]  /*2d10*/  @!P2 LDGSTS.E.BYPASS.LTC128B.128 [R0+0xe000], desc[UR32][R18.64] ;  /* 0x0e0000001200afae */ /* 0x000fe6000b981a20 */
[----:B------:R-:W-:Y:S01]  /*2d20*/  @!P1 IMAD R24, R28, UR15, R6 ;  /* 0x0000000f1c189c24 */ /* 0x000fe2000f8e0206 */
[----:B------:R-:W-:Y:S01]  /*2d30*/  @P1 STS.128 [R0+0xf000], RZ ;  /* 0x00f000ff00001388 */ /* 0x000fe20000000c00 */
[----:B------:R-:W-:-:S02]  /*2d40*/  @!P2 IMAD R29, R25, UR15, R14 ;  /* 0x0000000f191dac24 */ /* 0x000fc4000f8e020e */
[C---:B------:R-:W-:Y:S02]  /*2d50*/  @!P1 IMAD.WIDE.U32 R6, R28.reuse, UR14, R22 ;  /* 0x0000000e1c069c25 */ /* 0x040fe4000f8e0016 */
[----:B------:R-:W4:Y:S02]  /*2d60*/  @!P1 LDC.64 R22, c[0x0][0x390] ;  /* 0x0000e400ff169b82 */ /* 0x000f240000000a00 */
[C---:B------:R-:W-:Y:S02]  /*2d70*/  @!P1 IMAD R14, R28.reuse, UR17, R2 ;  /* 0x000000111c0e9c24 */ /* 0x040fe4000f8e0202 */
[----:B------:R-:W-:Y:S01]  /*2d80*/  @!P1 IMAD.WIDE.U32 R2, R28, UR16, R16 ;  /* 0x000000101c029c25 */ /* 0x000fe2000f8e0010 */
[----:B------:R-:W-:Y:S01]  /*2d90*/  @!P4 LEA R16, P0, R4, R34, 0x1 ;  /* 0x000000220410c211 */ /* 0x000fe200078008ff */
[----:B------:R-:W5:Y:S02]  /*2da0*/  LDCU UR16, c[0x0][0x3b0] ;  /* 0x00007600ff1077ac */ /* 0x000f640008000800 */
[----:B------:R-:W-:-:S02]  /*2db0*/  @!P4 IMAD R5, R38, UR15, R5 ;  /* 0x0000000f2605cc24 */ /* 0x000fc4000f8e0205 */
[----:B------:R-:W-:Y:S01]  /*2dc0*/  @!P1 IMAD.IADD R3, R3, 0x1, R14 ;  /* 0x0000000103039824 */ /* 0x000fe200078e020e */
[----:B------:R-:W5:Y:S01]  /*2dd0*/  LDCU UR15, c[0x0][0x3b4] ;  /* 0x00007680ff0f77ac */ /* 0x000f620008000800 */
[----:B------:R-:W-:Y:S01]  /*2de0*/  @!P2 IMAD.WIDE.U32 R10, R25, UR14, R10 ;  /* 0x0000000e190aac25 */ /* 0x000fe2000f8e000a */
[----:B------:R-:W-:Y:S02]  /*2df0*/  @!P4 LEA.HI.X R17, R4, R35, R5, 0x1, P0 ;  /* 0x000000230411c211 */ /* 0x000fe400000f0c05 */
[----:B---3--:R-:W-:-:S04]  /*2e00*/  @!P1 LEA R14, P0, R2, R32, 0x1 ;  /* 0x00000020020e9211 */ /* 0x008fc800078008ff */
[----:B------:R-:W-:Y:S01]  /*2e10*/  @!P1 LEA.HI.X R15, R2, R33, R3, 0x1, P0 ;  /* 0x00000021020f9211 */ /* 0x000fe200000f0c03 */
[----:B------:R-:W-:Y:S01]  /*2e20*/  @!P3 IMAD.IADD R2, R13, 0x1, R36 ;  /* 0x000000010d02b824 */ /* 0x000fe200078e0224 */
[C---:B-1----:R-:W-:Y:S01]  /*2e30*/  @!P3 LEA R8, P0, R12.reuse, R30, 0x1 ;  /* 0x0000001e0c08b211 */ /* 0x042fe200078008ff */
[----:B------:R-:W-:Y:S02]  /*2e40*/  @!P1 IMAD.IADD R3, R7, 0x1, R24 ;  /* 0x0000000107039824 */ /* 0x000fe400078e0218 */
[----:B------:R-:W-:Y:S01]  /*2e50*/  @!PT LDS RZ, [RZ] ;  /* 0x00000000fffff984 */ /* 0x000fe20000000800 */
[----:B------:R-:W-:Y:S01]  /*2e60*/  @!PT LDS RZ, [RZ] ;  /* 0x00000000fffff984 */ /* 0x000fe20000000800 */
[----:B------:R-:W-:Y:S01]  /*2e70*/  @!PT LDS RZ, [RZ] ;  /* 0x00000000fffff984 */ /* 0x000fe20000000800 */
[----:B------:R-:W-:Y:S01]  /*2e80*/  @!P1 LDGSTS.E.BYPASS.LTC128B.128 [R0+0xf000], desc[UR32][R14.64] ;  /* 0x0f0000000e009fae */ /* 0x000fe2000b981a20 */
[----:B------:R-:W-:Y:S01]  /*2e90*/  @!P3 LEA.HI.X R9, R12, R31, R2, 0x1, P0 ;  /* 0x0000001f0c09b211 */ /* 0x000fe200000f0c02 */
[----:B------:R-:W-:Y:S01]  /*2ea0*/  @!P2 IMAD.IADD R2, R11, 0x1, R29 ;  /* 0x000000010b02a824 */ /* 0x000fe200078e021d */
[C---:B--2---:R-:W-:Y:S01]  /*2eb0*/  @!P2 LEA R4, P0, R10.reuse, R26, 0x1 ;  /* 0x0000001a0a04a211 */ /* 0x044fe200078008ff */
[----:B------:R-:W-:Y:S03]  /*2ec0*/  @!P4 LDGSTS.E.BYPASS.LTC128B.128 [R0+0x10000], desc[UR32][R16.64] ;  /* 0x100000001000cfae */ /* 0x000fe6000b981a20 */
[----:B------:R-:W-:Y:S01]  /*2ed0*/  @!P2 LEA.HI.X R5, R10, R27, R2, 0x1, P0 ;  /* 0x0000001b0a05a211 */ /* 0x000fe200000f0c02 */
[C---:B------:R-:W-:Y:S01]  /*2ee0*/  VIADD R10, R251.reuse, 0x48 ;  /* 0x00000048fb0a7836 */ /* 0x040fe20000000000 */
[C---:B----4-:R-:W-:Y:S01]  /*2ef0*/  @!P1 LEA R2, P0, R6.reuse, R22, 0x1 ;  /* 0x0000001606029211 */ /* 0x050fe200078008ff */
[----:B------:R-:W-:Y:S03]  /*2f00*/  @P4 STS.128 [R0+0x10000], RZ ;  /* 0x010000ff00004388 */ /* 0x000fe60000000c00 */
[----:B------:R-:W-:Y:S01]  /*2f10*/  @!P1 LEA.HI.X R3, R6, R23, R3, 0x1, P0 ;  /* 0x0000001706039211 */ /* 0x000fe200000f0c03 */
[----:B------:R-:W-:Y:S01]  /*2f20*/  @P3 STS.128 [R0+0x11000], RZ ;  /* 0x011000ff00003388 */ /* 0x000fe20000000c00 */
[----:B------:R-:W-:-:S03]  /*2f30*/  ISETP.GE.AND P0, PT, R251, UR44, PT ;  /* 0x0000002cfb007c0c */ /* 0x000fc6000bf06270 */
[----:B------:R-:W-:Y:S01]  /*2f40*/  @!PT LDS RZ, [RZ] ;  /* 0x00000000fffff984 */ /* 0x000fe20000000800 */
[----:B------:R-:W-:Y:S01]  /*2f50*/  @!PT LDS RZ, [RZ] ;  /* 0x00000000fffff984 */ /* 0x000fe20000000800 */
[----:B------:R-:W-:Y:S01]  /*2f60*/  @!PT LDS RZ, [RZ] ;  /* 0x00000000fffff984 */ /* 0x000fe20000000800 */
[----:B------:R-:W-:Y:S01]  /*2f70*/  @!P3 LDGSTS.E.BYPASS.LTC128B.128 [R0+0x11000], desc[UR32][R8.64] ;  /* 0x110000000800bfae */ /* 0x000fe2000b981a20 */
[----:B------:R-:W-:-:S03]  /*2f80*/  ISETP.GE.AND P3, PT, R10, UR44, PT ;  /* 0x0000002c0a007c0c */ /* 0x000fc6000bf66270 */
[----:B------:R-:W-:Y:S04]  /*2f90*/  @P2 STS.128 [R0+0x12000], RZ ;  /* 0x012000ff00002388 */ /* 0x000fe80000000c00 */
        /* <DEDUP_REMOVED lines=9> */
[----:B------:R-:W-:-:S03]  /*3030*/  IMAD.SHL.U32 R6, R186, 0x20, RZ ;  /* 0x00000020ba067824 */ /* 0x000fc600078e00ff */
[----:B------:R-:W0:Y:S01]  /*3040*/  LDGDEPBAR ;  /* 0x00000000000079af */ /* 0x000e220000000000 */
[----:B-1----:R-:W-:-:S04]  /*3050*/  IMAD.MOV.U32 R4, RZ, RZ, 0x4 ;  /* 0x00000004ff047424 */ /* 0x002fc800078e00ff */
[----:B---3--:R-:W-:-:S05]  /*3060*/  IMAD.WIDE.U32 R2, R251, R4, UR58 ;  /* 0x0000003afb027e25 */ /* 0x008fca000f8e0004 */
[----:B------:R-:W3:Y:S04]  /*3070*/  @!P0 LDG.E R43, desc[UR32][R2.64] ;  /* 0x00000020022b8981 */ /* 0x000ee8000c1e1900 */
[----:B------:R-:W4:Y:S04]  /*3080*/  @!P6 LDG.E R42, desc[UR32][R2.64+0x20] ;  /* 0x00002020022ae981 */ /* 0x000f28000c1e1900 */
[----:B------:R-:W4:Y:S04]  /*3090*/  @!P5 LDG.E R41, desc[UR32][R2.64+0x100] ;  /* 0x000100200229d981 */ /* 0x000f28000c1e1900 */
[----:B------:R1:W4:Y:S01]  /*30a0*/  @!P3 LDG.E R40, desc[UR32][R2.64+0x120] ;  /* 0x000120200228b981 */ /* 0x000322000c1e1900 */
[C---:B------:R-:W-:Y:S01]  /*30b0*/  IMAD.SHL.U32 R5, R186.reuse, 0x40, RZ ;  /* 0x00000040ba057824 */ /* 0x040fe200078e00ff */
[----:B------:R-:W-:Y:S01]  /*30c0*/  R2P PR, R186, 0x6 ;  /* 0x00000006ba007804 */ /* 0x000fe20000000000 */
[----:B-----5:R-:W-:-:S02]  /*30d0*/  USHF.L.U32 UR14, UR16, 0x7, URZ ;  /* 0x00000007100e7899 */ /* 0x020fc400080006ff */
[----:B------:R-:W-:Y:S01]  /*30e0*/  USHF.L.U64.HI UR15, UR16, 0x6, UR15 ;  /* 0x00000006100f7899 */ /* 0x000fe2000801020f */
[C---:B--2---:R-:W-:Y:S01]  /*30f0*/  LOP3.LUT R0, R5.reuse, 0x1c0, RZ, 0xc0, !PT ;  /* 0x000001c005007812 */ /* 0x044fe200078ec0ff */
[----:B------:R-:W-:Y:S01]  /*3100*/  USHF.L.U32 UR17, UR38, 0x7, URZ ;  /* 0x0000000726117899 */ /* 0x000fe200080006ff */
[----:B------:R-:W-:Y:S01]  /*3110*/  LOP3.LUT R4, R5, 0x200, RZ, 0xc0, !PT ;  /* 0x0000020005047812 */ /* 0x000fe200078ec0ff */
[----:B------:R-:W-:Y:S01]  /*3120*/  USHF.L.U64.HI UR35, UR38, 0x6, UR35 ;  /* 0x0000000626237899 */ /* 0x000fe20008010223 */
[----:B------:R-:W-:Y:S01]  /*3130*/  LOP3.LUT R0, R0, 0x38, R39, 0xf8, !PT ;  /* 0x0000003800007812 */ /* 0x000fe200078ef827 */
[----:B------:R-:W-:Y:S01]  /*3140*/  USHF.L.U32 UR16, UR16, 0x6, URZ ;  /* 0x0000000610107899 */ /* 0x000fe200080006ff */
[----:B------:R-:W-:Y:S01]  /*3150*/  LOP3.LUT R4, R4, 0xc00, R6, 0xf8, !PT ;  /* 0x00000c0004047812 */ /* 0x000fe200078ef806 */
[----:B------:R-:W-:Y:S01]  /*3160*/  USHF.L.U32 UR38, UR38, 0x6, URZ ;  /* 0x0000000626267899 */ /* 0x000fe200080006ff */
[----:B------:R-:W-:Y:S02]  /*3170*/  SEL R185, R185, 0xffffffc0, !P2 ;  /* 0xffffffc0b9b97807 */ /* 0x000fe40005000000 */
[----:B------:R-:W-:-:S02]  /*3180*/  SEL R172, R172, 0xffffffe0, !P1 ;  /* 0xffffffe0acac7807 */ /* 0x000fc40004800000 */
[----:B-1----:R-:W-:Y:S02]  /*3190*/  SHF.R.U32.HI R2, RZ, 0x4, R186 ;  /* 0x00000004ff027819 */ /* 0x002fe400000116ba */
[----:B------:R-:W-:Y:S02]  /*31a0*/  LOP3.LUT R3, R0, 0x8, R182, 0x78, !PT ;  /* 0x0000000800037812 */ /* 0x000fe400078e78b6 */
[----:B------:R-:W-:Y:S02]  /*31b0*/  LOP3.LUT R2, R2, 0x8, RZ, 0xc0, !PT ;  /* 0x0000000802027812 */ /* 0x000fe400078ec0ff */
[----:B------:R-:W-:Y:S02]  /*31c0*/  LOP3.LUT R3, R4, R3, RZ, 0xfc, !PT ;  /* 0x0000000304037212 */ /* 0x000fe400078efcff */
[----:B------:R-:W-:Y:S02]  /*31d0*/  LOP3.LUT R2, R2, 0x10, R186, 0xf8, !PT ;  /* 0x0000001002027812 */ /* 0x000fe400078ef8ba */
[----:B------:R-:W-:-:S02]  /*31e0*/  LEA R181, R3, UR24, 0x1 ;  /* 0x0000001803b57c11 */ /* 0x000fc4000f8e08ff */
[----:B------:R-:W-:Y:S02]  /*31f0*/  LOP3.LUT R2, R2, R0, RZ, 0x3c, !PT ;  /* 0x0000000002027212 */ /* 0x000fe400078e3cff */
[----:B------:R-:W-:Y:S01]  /*3200*/  LOP3.LUT R0, R0, 0x8, R186, 0x78, !PT ;  /* 0x0000000800007812 */ /* 0x000fe200078e78ba */
[----:B------:R-:W-:Y:S01]  /*3210*/  VIADD R181, R181, UR50 ;  /* 0x00000032b5b57c36 */ /* 0x000fe20008000000 */
[----:B------:R-:W-:Y:S02]  /*3220*/  LOP3.LUT R2, R2, 0x200, R5, 0xf8, !PT ;  /* 0x0000020002027812 */ /* 0x000fe400078ef805 */
[----:B------:R-:W-:Y:S02]  /*3230*/  LOP3.LUT R0, R0, 0x7200, R6, 0xf8, !PT ;  /* 0x0000720000007812 */ /* 0x000fe400078ef806 */
[----:B------:R-:W-:Y:S02]  /*3240*/  LEA R180, R2, UR24, 0x1 ;  /* 0x0000001802b47c11 */ /* 0x000fe4000f8e08ff */
[----:B------:R-:W-:-:S03]  /*3250*/  LEA R146, R0, UR24, 0x1 ;  /* 0x0000001800927c11 */ /* 0x000fc6000f8e08ff */
[----:B------:R-:W-:Y:S02]  /*3260*/  VIADD R180, R180, UR50 ;  /* 0x00000032b4b47c36 */ /* 0x000fe40008000000 */
[--C-:B------:R-:W-:Y:S02]  /*3270*/  IMAD.IADD R183, R185, 0x1, R146.reuse ;  /* 0x00000001b9b77824 */ /* 0x100fe400078e0292 */
[C---:B------:R-:W-:Y:S02]  /*3280*/  IMAD.IADD R152, R172.reuse, 0x1, R146 ;  /* 0x00000001ac987824 */ /* 0x040fe400078e0292 */
[----:B------:R-:W-:Y:S01]  /*3290*/  IMAD.IADD R184, R172, 0x1, R183 ;  /* 0x00000001acb87824 */ /* 0x000fe200078e02b7 */
[----:B---3--:R1:W-:Y:S04]  /*32a0*/  STL [R1+0x20], R43 ;  /* 0x0000202b01007387 */ /* 0x0083e80000100800 */
[----:B----4-:R1:W-:Y:S04]  /*32b0*/  STL [R1+0x1c], R42 ;  /* 0x00001c2a01007387 */ /* 0x0103e80000100800 */
[----:B------:R1:W-:Y:S04]  /*32c0*/  STL [R1+0x18], R41 ;  /* 0x0000182901007387 */ /* 0x0003e80000100800 */
[----:B------:R1:W-:Y:S02]  /*32d0*/  STL [R1+0x14], R40 ;  /* 0x0000142801007387 */ /* 0x0003e40000100800 */
.L_x_2544:
[----:B------:R-:W0:Y:S01]  /*32e0*/  LDGDEPBAR ;  /* 0x00000000000079af */ /* 0x000e220000000000 */
[C---:B------:R-:W-:Y:S01]  /*32f0*/  IADD3 R144, PT, PT, R181.reuse, R172, RZ ;  /* 0x000000acb5907210 */ /* 0x040fe20007ffe0ff */
[----:B------:R-:W-:Y:S01]  /*3300*/  USHF.L.U32 UR47, UR49, 0x7, URZ ;  /* 0x00000007312f7899 */ /* 0x000fe200080006ff */
[----:B------:R-:W-:Y:S01]  /*3310*/  IADD3 R0, PT, PT, R181, R185, RZ ;  /* 0x000000b9b5007210 */ /* 0x000fe20007ffe0ff */
[----:B------:R-:W-:Y:S01]  /*3320*/  USHF.L.U32 UR46, UR34, 0x7, URZ ;  /* 0x00000007222e7899 */ /* 0x000fe200080006ff */
[----:B------:R-:W-:Y:S01]  /*3330*/  MOV R2, UR12 ;  /* 0x0000000c00027c02 */ /* 0x000fe20008000f00 */
[----:B------:R-:W-:Y:S01]  /*3340*/  UISETP.GE.AND UP0, UPT, UR47, UR42, UPT ;  /* 0x0000002a2f00728c */ /* 0x000fe2000bf06270 */
[----:B------:R-:W-:Y:S02]  /*3350*/  MOV R3, UR13 ;  /* 0x0000000d00037c02 */ /* 0x000fe40008000f00 */
[C---:B------:R-:W-:Y:S04]  /*3360*/  LEA R2, P0, R251.reuse, R2, 0x2 ;  /* 0x00000002fb027211 */ /* 0x040fe800078010ff */
[----:B------:R-:W-:Y:S01]  /*3370*/  LEA.HI.X R3, R251, R3, RZ, 0x2, P0 ;  /* 0x00000003fb037211 */ /* 0x000fe200000f14ff */
[----:B------:R-:W-:Y:S04]  /*3380*/  DEPBAR.LE SB0, 0x0 ;  /* 0x000080000000791a */ /* 0x000fe80000000000 */
[----:B------:R-:W-:Y:S06]  /*3390*/  BAR.SYNC.DEFER_BLOCKING 0x0 ;  /* 0x0000000000007b1d */ /* 0x000fec0000010000 */
[----:B------:R-:W-:Y:S08]  /*33a0*/  LDSM.16.M88.4 R64, [R181] ;  /* 0x00000000b540783b */ /* 0x000ff00000000200 */
[----:B------:R-:W2:Y:S08]  /*33b0*/  LDSM.16.M88.4 R16, [R146+0xc000] ;  /* 0x00c000009210783b */ /* 0x000eb00000000200 */
[----:B------:R-:W3:Y:S08]  /*33c0*/  LDSM.16.M88.4 R60, [R181+0x2000] ;  /* 0x00200000b53c783b */ /* 0x000ef00000000200 */
[----:B------:R-:W4:Y:S08]  /*33d0*/  LDSM.16.M88.4 R32, [R146+0xc800] ;  /* 0x00c800009220783b */ /* 0x000f300000000200 */
[----:B------:R-:W1:Y:S08]  /*33e0*/  LDSM.16.M88.4 R48, [R146+0xd000] ;  /* 0x00d000009230783b */ /* 0x000e700000000200 */
[----:B------:R-:W1:Y:S01]  /*33f0*/  LDSM.16.M88.4 R132, [R146+0xd800] ;  /* 0x00d800009284783b */ /* 0x000e620000000200 */
[-C--:B--2---:R-:W-:Y:S07]  /*3400*/  HMMA.16816.F32.BF16 R4, R64, R16.reuse, RZ ;  /* 0x000000104004723c */ /* 0x084fee00000418ff */
[----:B------:R-:W-:Y:S01]  /*3410*/  LDSM.16.M88.4 R136, [R144] ;  /* 0x000000009088783b */ /* 0x000fe20000000200 */
[C---:B---3--:R-:W-:Y:S07]  /*3420*/  HMMA.16816.F32.BF16 R8, R60.reuse, R16, RZ ;  /* 0x000000103c08723c */ /* 0x048fee00000418ff */
[----:B------:R-:W2:Y:S01]  /*3430*/  LDSM.16.M88.4 R140, [R152+0xc000] ;  /* 0x00c00000988c783b */ /* 0x000ea20000000200 */
        /* <DEDUP_REMOVED lines=12> */
[-C--:B-1----:R-:W-:Y:S07]  /*3500*/  HMMA.16816.F32.BF16 R36, R64, R48.reuse, RZ ;  /* 0x000000304024723c */ /* 0x082fee00000418ff */
[----:B------:R-:W-:Y:S01]  /*3510*/  LDSM.16.M88.4 R176, [R184+0xc000] ;  /* 0x00c00000b8b0783b */ /* 0x000fe20000000200 */
[C---:B------:R-:W-:Y:S02]  /*3520*/  HMMA.16816.F32.BF16 R40, R60.reuse, R48, RZ ;  /* 0x000000303c28723c */ /* 0x040fe400000418ff */
[----:B----4-:R-:W-:Y:S05]  /*3530*/  IADD3 R0, PT, PT, R172, R0, RZ ;  /* 0x00000000ac007210 */ /* 0x010fea0007ffe0ff */
        /* <DEDUP_REMOVED lines=8> */
[-C--:B--2---:R-:W-:Y:S01]  /*35c0*/  HMMA.16816.F32.BF16 R4, R136, R140.reuse, R4 ;  /* 0x0000008c8804723c */ /* 0x084fe20000041804 */
[----:B------:R-:W2:Y:S07]  /*35d0*/  LDSM.16.M88.4 R152, [R152+0xd800] ;  /* 0x00d800009898783b */ /* 0x000eae0000000200 */
        /* <DEDUP_REMOVED lines=8> */
[----:B------:R-:W4:Y:S07]  /*3660*/  LDSM.16.M88.4 R148, [R0] ;  /* 0x000000000094783b */ /* 0x000f2e0000000200 */
        /* <DEDUP_REMOVED lines=26> */
[----:B------:R2:W5:Y:S04]  /*3810*/  LDG.E R159, desc[UR32][R2.64+0x20] ;  /* 0x00002020029f7981 */ /* 0x000568000c1e1900 */
[----:B------:R2:W5:Y:S03]  /*3820*/  LDG.E R158, desc[UR32][R2.64+0x100] ;  /* 0x00010020029e7981 */ /* 0x000566000c1e1900 */
[-C--:B----4-:R-:W-:Y:S01]  /*3830*/  HMMA.16816.F32.BF16 R4, R148, R176.reuse, R4 ;  /* 0x000000b09404723c */ /* 0x090fe20000041804 */
[----:B------:R2:W5:Y:S07]  /*3840*/  LDG.E R157, desc[UR32][R2.64+0x120] ;  /* 0x00012020029d7981 */ /* 0x00056e000c1e1900 */
        /* <DEDUP_REMOVED lines=23> */
[----:B------:R-:W1:Y:S10]  /*39c0*/  MUFU.TANH R187, R8 ;  /* 0x0000000800bb7308 */ /* 0x000e740000002400 */
[----:B------:R-:W1:Y:S01]  /*39d0*/  MUFU.TANH R177, R9 ;  /* 0x0000000900b17308 */ /* 0x000e620000002400 */
[----:B--2---:R-:W2:Y:S09]  /*39e0*/  LDSM.16.M88.4 R4, [R184+0xc800] ;  /* 0x00c80000b804783b */ /* 0x004eb20000000200 */
[----:B------:R-:W1:Y:S10]  /*39f0*/  MUFU.TANH R176, R10 ;  /* 0x0000000a00b07308 */ /* 0x000e740000002400 */
[----:B------:R3:W1:Y:S10]  /*3a00*/  MUFU.TANH R175, R11 ;  /* 0x0000000b00af7308 */ /* 0x0006740000002400 */
[----:B------:R1:W1:Y:S10]  /*3a10*/  MUFU.TANH R189, R12 ;  /* 0x0000000c00bd7308 */ /* 0x0002740000002400 */
[----:B------:R1:W1:Y:S01]  /*3a20*/  MUFU.TANH R188, R13 ;  /* 0x0000000d00bc7308 */ /* 0x0002620000002400 */
[----:B---3--:R-:W3:Y:S09]  /*3a30*/  LDSM.16.M88.4 R8, [R184+0xd000] ;  /* 0x00d00000b808783b */ /* 0x008ef20000000200 */
[----:B------:R1:W1:Y:S01]  /*3a40*/  MUFU.TANH R179, R14 ;  /* 0x0000000e00b37308 */ /* 0x0002620000002400 */
[-C--:B--2---:R-:W-:Y:S09]  /*3a50*/  HMMA.16816.F32.BF16 R20, R148, R4.reuse, R20 ;  /* 0x000000049414723c */ /* 0x084ff20000041814 */
        /* <DEDUP_REMOVED lines=20> */
[----:B------:R2:W3:Y:S01]  /*3ba0*/  MUFU.TANH R190, R19 ;  /* 0x0000001300be7308 */ /* 0x0004e20000002400 */
        /* <DEDUP_REMOVED lines=92> */
[----:B---34-:R-:W-:Y:S05]  /*4170*/  BRA.U !UP0, `(.L_x_2540) ;  /* 0x0000000508307547 */ /* 0x018fea000b800000 */
[----:B-12---:R-:W-:Y:S01]  /*4180*/  MOV R20, R230 ;  /* 0x000000e600147202 */ /* 0x006fe20000000f00 */
        /* <DEDUP_REMOVED lines=75> */
.L_x_2540:
        /* <DEDUP_REMOVED lines=16> */
[C---:B--2---:R-:W-:Y:S01]  /*4740*/  VIADD R23, R9.reuse, 0x1 ;  /* 0x0000000109177836 */ /* 0x044fe20000000000 */
[----:B------:R-:W-:Y:S01]  /*4750*/  VIADDMNMX R0, R0, R4, UR39, PT ;  /* 0x0000002700007e46 */ /* 0x000fe2000b800104 */
[C---:B------:R-:W-:Y:S01]  /*4760*/  VIADD R22, R9.reuse, 0x8 ;  /* 0x0000000809167836 */ /* 0x040fe20000000000 */
[----:B------:R-:W-:Y:S01]  /*4770*/  VIMNMX R8, PT, PT, RZ, R2, !PT ;  /* 0x00000002ff087248 */ /* 0x000fe20007fe0100 */
[C---:B------:R-:W-:Y:S01]  /*4780*/  VIADD R21, R9.reuse, 0x9 ;  /* 0x0000000909157836 */ /* 0x040fe20000000000 */
[C---:B------:R-:W-:Y:S01]  /*4790*/  VIADDMNMX R6, R2.reuse, 0x8, RZ, !PT ;  /* 0x0000000802067846 */ /* 0x040fe200078001ff */
[C---:B------:R-:W-:Y:S01]  /*47a0*/  VIADD R19, R9.reuse, 0x11 ;  /* 0x0000001109137836 */ /* 0x040fe20000000000 */
[C---:B------:R-:W-:Y:S01]  /*47b0*/  VIADDMNMX R4, R2.reuse, 0x40, RZ, !PT ;  /* 0x0000004002047846 */ /* 0x040fe200078001ff */
[C---:B------:R-:W-:Y:S01]  /*47c0*/  VIADD R20, R9.reuse, 0x10 ;  /* 0x0000001009147836 */ /* 0x040fe20000000000 */
        /* <DEDUP_REMOVED lines=9> */
[C---:B-1----:R-:W-:Y:S01]  /*4860*/  VIADD R14, R9.reuse, 0x28 ;  /* 0x00000028090e7836 */ /* 0x042fe20000000000 */
[C---:B------:R-:W-:Y:S01]  /*4870*/  ISETP.GE.AND P6, PT, R9.reuse, R5, PT ;  /* 0x000000050900720c */ /* 0x040fe20003fc6270 */
[C---:B------:R-:W-:Y:S01]  /*4880*/  VIADD R12, R9.reuse, 0x30 ;  /* 0x00000030090c7836 */ /* 0x040fe20000000000 */
[----:B------:R-:W-:Y:S01]  /*4890*/  FSEL R41, R174, -INF , P4 ;  /* 0xff800000ae297808 */ /* 0x000fe20002000000 */
[----:B------:R-:W-:Y:S01]  /*48a0*/  VIADD R13, R9, 0x29 ;  /* 0x00000029090d7836 */ /* 0x000fe20000000000 */
[----:B------:R-:W-:Y:S01]  /*48b0*/  FSEL R42, R171, -INF , P3 ;  /* 0xff800000ab2a7808 */ /* 0x000fe20001800000 */
[C---:B------:R-:W-:Y:S01]  /*48c0*/  VIADD R11, R9.reuse, 0x31 ;  /* 0x00000031090b7836 */ /* 0x040fe20000000000 */
[C---:B------:R-:W-:Y:S01]  /*48d0*/  ISETP.GE.AND P0, PT, R9.reuse, R7, PT ;  /* 0x000000070900720c */ /* 0x040fe20003f06270 */
[C---:B------:R-:W-:Y:S01]  /*48e0*/  VIADD R10, R9.reuse, 0x38 ;  /* 0x00000038090a7836 */ /* 0x040fe20000000000 */
[C---:B------:R-:W-:Y:S02]  /*48f0*/  ISETP.GE.AND P5, PT, R9.reuse, R3, PT ;  /* 0x000000030900720c */ /* 0x040fe40003fa6270 */
[C---:B------:R-:W-:Y:S01]  /*4900*/  ISETP.GE.AND P4, PT, R9.reuse, R0, PT ;  /* 0x000000000900720c */ /* 0x040fe20003f86270 */
[----:B------:R-:W-:Y:S01]  /*4910*/  VIADD R9, R9, 0x39 ;  /* 0x0000003909097836 */ /* 0x000fe20000000000 */
[----:B------:R-:W-:Y:S02]  /*4920*/  FSEL R43, R187, -INF , P2 ;  /* 0xff800000bb2b7808 */ /* 0x000fe40001000000 */
[----:B------:R-:W-:Y:S02]  /*4930*/  FSEL R44, R176, -INF , P1 ;  /* 0xff800000b02c7808 */ /* 0x000fe40000800000 */
[-C--:B------:R-:W-:Y:S02]  /*4940*/  ISETP.GE.AND P3, PT, R23, R8.reuse, PT ;  /* 0x000000081700720c */ /* 0x080fe40003f66270 */
[-C--:B------:R-:W-:Y:S02]  /*4950*/  ISETP.GE.AND P2, PT, R22, R8.reuse, PT ;  /* 0x000000081600720c */ /* 0x080fe40003f46270 */
[-C--:B------:R-:W-:Y:S02]  /*4960*/  ISETP.GE.AND P1, PT, R21, R8.reuse, PT ;  /* 0x000000081500720c */ /* 0x080fe40003f26270 */
[----:B------:R-:W-:Y:S02]  /*4970*/  FSEL R42, R42, -INF , !P6 ;  /* 0xff8000002a2a7808 */ /* 0x000fe40007000000 */
[----:B------:R-:W-:Y:S02]  /*4980*/  FSEL R41, R41, -INF , !P0 ;  /* 0xff80000029297808 */ /* 0x000fe40004000000 */
[-C--:B------:R-:W-:Y:S02]  /*4990*/  ISETP.GE.AND P6, PT, R19, R8.reuse, PT ;  /* 0x000000081300720c */ /* 0x080fe40003fc6270 */
        /* <DEDUP_REMOVED lines=10> */
[-C--:B------:R-:W-:Y:S02]  /*4a40*/  ISETP.GE.AND P1, PT, R14, R8.reuse, PT ;  /* 0x000000080e00720c */ /* 0x080fe40003f26270 */
[----:B------:R-:W-:Y:S02]  /*4a50*/  FSEL R38, R196, -INF , P6 ;  /* 0xff800000c4267808 */ /* 0x000fe40003000000 */
[----:B------:R-:W-:Y:S02]  /*4a60*/  FSEL R37, R197, -INF , P0 ;  /* 0xff800000c5257808 */ /* 0x000fe40000000000 */
[-C--:B------:R-:W-:Y:S02]  /*4a70*/  ISETP.GE.AND P6, PT, R12, R8.reuse, PT ;  /* 0x000000080c00720c */ /* 0x080fe40003fc6270 */
        /* <DEDUP_REMOVED lines=37> */
[----:B------:R-:W-:Y:S02]  /*4cd0*/  ISETP.GE.AND P2, PT, R9, R6, PT ;  /* 0x000000060900720c */ /* 0x000fe40003f46270 */
        /* <DEDUP_REMOVED lines=28> */
[----:B------:R-:W-:Y:S02]  /*4ea0*/  ISETP.GE.AND P1, PT, R9, R4, PT ;  /* 0x000000040900720c */ /* 0x000fe40003f26270 */
        /* <DEDUP_REMOVED lines=11> */
[-C--:B------:R-:W-:Y:S02]  /*4f60*/  ISETP.GE.AND P2, PT, R18, R2.reuse, PT ;  /* 0x000000021200720c */ /* 0x080fe40003f46270 */
[----:B------:R-:W-:Y:S02]  /*4f70*/  FSEL R143, R179, -INF , P6 ;  /* 0xff800000b38f7808 */ /* 0x000fe40003000000 */
        /* <DEDUP_REMOVED lines=20> */
[----:B------:R-:W-:Y:S02]  /*50c0*/  ISETP.GE.AND P0, PT, R9, R2, PT ;  /* 0x000000020900720c */ /* 0x000fe40003f06270 */
[-C--:B------:R-:W-:Y:S02]  /*50d0*/  ISETP.GE.AND P5, PT, R22, R7.reuse, PT ;  /* 0x000000071600720c */ /* 0x080fe40003fa6270 */
[-C--:B------:R-:W-:Y:S02]  /*50e0*/  ISETP.GE.AND P4, PT, R21, R7.reuse, PT ;  /* 0x000000071500720c */ /* 0x080fe40003f86270 */
[----:B------:R-:W-:Y:S02]  /*50f0*/  FSEL R153, R233, -INF , P3 ;  /* 0xff800000e9997808 */ /* 0x000fe40001800000 */
[-C--:B------:R-:W-:Y:S02]  /*5100*/  ISETP.GE.AND P3, PT, R20, R7.reuse, PT ;  /* 0x000000071400720c */ /* 0x080fe40003f66270 */
[----:B------:R-:W-:Y:S02]  /*5110*/  FSEL R154, R231, -INF , P2 ;  /* 0xff800000e79a7808 */ /* 0x000fe40001000000 */
[-C--:B------:R-:W-:Y:S02]  /*5120*/  ISETP.GE.AND P2, PT, R19, R7.reuse, PT ;  /* 0x000000071300720c */ /* 0x080fe40003f46270 */
[----:B------:R-:W-:Y:S02]  /*5130*/  FSEL R26, R26, -INF , !P6 ;  /* 0xff8000001a1a7808 */ /* 0x000fe40007000000 */
[----:B------:R-:W-:Y:S02]  /*5140*/  FSEL R155, R232, -INF , P1 ;  /* 0xff800000e89b7808 */ /* 0x000fe40000800000 */
[----:B------:R-:W-:Y:S02]  /*5150*/  FSEL R156, R230, -INF , P0 ;  /* 0xff800000e69c7808 */ /* 0x000fe40000000000 */
[-C--:B------:R-:W-:Y:S02]  /*5160*/  ISETP.GE.AND P6, PT, R16, R7.reuse, PT ;  /* 0x000000071000720c */ /* 0x080fe40003fc6270 */
[----:B------:R-:W-:Y:S02]  /*5170*/  FSEL R28, R28, -INF , !P5 ;  /* 0xff8000001c1c7808 */ /* 0x000fe40006800000 */
[----:B------:R-:W-:Y:S02]  /*5180*/  FSEL R29, R29, -INF , !P4 ;  /* 0xff8000001d1d7808 */ /* 0x000fe40006000000 */
[-C--:B------:R-:W-:Y:S02]  /*5190*/  ISETP.GE.AND P1, PT, R18, R7.reuse, PT ;  /* 0x000000071200720c */ /* 0x080fe40003f26270 */
[-C--:B------:R-:W-:Y:S02]  /*51a0*/  ISETP.GE.AND P0, PT, R17, R7.reuse, PT ;  /* 0x000000071100720c */ /* 0x080fe40003f06270 */
[-C--:B------:R-:W-:Y:S02]  /*51b0*/  ISETP.GE.AND P5, PT, R15, R7.reuse, PT ;  /* 0x000000070f00720c */ /* 0x080fe40003fa6270 */
[-C--:B------:R-:W-:Y:S02]  /*51c0*/  ISETP.GE.AND P4, PT, R14, R7.reuse, PT ;  /* 0x000000070e00720c */ /* 0x080fe40003f86270 */
[----:B------:R-:W-:Y:S02]  /*51d0*/  FSEL R37, R37, -INF , !P3 ;  /* 0xff80000025257808 */ /* 0x000fe40005800000 */
[-C--:B------:R-:W-:Y:S02]  /*51e0*/  ISETP.GE.AND P3, PT, R13, R7.reuse, PT ;  /* 0x000000070d00720c */ /* 0x080fe40003f66270 */
[----:B------:R-:W-:Y:S02]  /*51f0*/  FSEL R38, R38, -INF , !P2 ;  /* 0xff80000026267808 */ /* 0x000fe40005000000 */
[-C--:B------:R-:W-:Y:S02]  /*5200*/  ISETP.GE.AND P2, PT, R12, R7.reuse, PT ;  /* 0x000000070c00720c */ /* 0x080fe40003f46270 */
[----:B------:R-:W-:Y:S02]  /*5210*/  FSEL R55, R34, -INF , !P6 ;  /* 0xff80000022377808 */ /* 0x000fe40007000000 */
[----:B------:R-:W-:Y:S02]  /*5220*/  FSEL R39, R39, -INF , !P1 ;  /* 0xff80000027277808 */ /* 0x000fe40004800000 */
[----:B------:R-:W-:Y:S02]  /*5230*/  FSEL R40, R40, -INF , !P0 ;  /* 0xff80000028287808 */ /* 0x000fe40004000000 */
[-C--:B------:R-:W-:Y:S02]  /*5240*/  ISETP.GE.AND P6, PT, R9, R7.reuse, PT ;  /* 0x000000070900720c */ /* 0x080fe40003fc6270 */
[----:B------:R-:W-:Y:S02]  /*5250*/  FSEL R54, R33, -INF , !P5 ;  /* 0xff80000021367808 */ /* 0x000fe40006800000 */
[----:B------:R-:W-:Y:S02]  /*5260*/  FSEL R56, R32, -INF , !P4 ;  /* 0xff80000020387808 */ /* 0x000fe40006000000 */
[-C--:B------:R-:W-:Y:S02]  /*5270*/  ISETP.GE.AND P1, PT, R11, R7.reuse, PT ;  /* 0x000000070b00720c */ /* 0x080fe40003f26270 */
[----:B------:R-:W-:Y:S02]  /*5280*/  ISETP.GE.AND P0, PT, R10, R7, PT ;  /* 0x000000070a00720c */ /* 0x000fe40003f06270 */
        /* <DEDUP_REMOVED lines=15> */
[----:B------:R-:W-:Y:S02]  /*5380*/  FSEL R25, R36, -INF , !P3 ;  /* 0xff80000024197808 */ /* 0x000fe40005800000 */
[-C--:B------:R-:W-:Y:S02]  /*5390*/  ISETP.GE.AND P3, PT, R14, R5.reuse, PT ;  /* 0x000000050e00720c */ /* 0x080fe40003f66270 */
[-C--:B------:R-:W-:Y:S02]  /*53a0*/  ISETP.GE.AND P0, PT, R18, R5.reuse, PT ;  /* 0x000000051200720c */ /* 0x080fe40003f06270 */
[----:B------:R-:W-:Y:S02]  /*53b0*/  FSEL R33, R45, -INF , !P2 ;  /* 0xff8000002d217808 */ /* 0x000fe40005000000 */
[-C--:B------:R-:W-:Y:S02]  /*53c0*/  ISETP.GE.AND P2, PT, R13, R5.reuse, PT ;  /* 0x000000050d00720c */ /* 0x080fe40003f46270 */
[----:B------:R-:W-:Y:S02]  /*53d0*/  FSEL R36, R48, -INF , !P6 ;  /* 0xff80000030247808 */ /* 0x000fe40007000000 */
[----:B------:R-:W-:Y:S02]  /*53e0*/  FSEL R34, R46, -INF , !P1 ;  /* 0xff8000002e227808 */ /* 0x000fe40004800000 */
[----:B------:R-:W-:Y:S02]  /*53f0*/  FSEL R48, R50, -INF , !P5 ;  /* 0xff80000032307808 */ /* 0x000fe40006800000 */
[----:B------:R-:W-:Y:S02]  /*5400*/  FSEL R49, R49, -INF , !P4 ;  /* 0xff80000031317808 */ /* 0x000fe40006000000 */
[-C--:B------:R-:W-:Y:S02]  /*5410*/  ISETP.GE.AND P1, PT, R12, R5.reuse, PT ;  /* 0x000000050c00720c */ /* 0x080fe40003f26270 */
[----:B------:R-:W-:Y:S02]  /*5420*/  ISETP.GE.AND P5, PT, R9, R5, PT ;  /* 0x000000050900720c */ /* 0x000fe40003fa6270 */
[-C--:B------:R-:W-:Y:S02]  /*5430*/  ISETP.GE.AND P4, PT, R23, R3.reuse, PT ;  /* 0x000000031700720c */ /* 0x080fe40003f86270 */
[----:B------:R-:W-:Y:S02]  /*5440*/  FSEL R50, R6, -INF , !P3 ;  /* 0xff80000006327808 */ /* 0x000fe40005800000 */
[----:B------:R-:W-:Y:S02]  /*5450*/  FSEL R35, R47, -INF , !P0 ;  /* 0xff8000002f237808 */ /* 0x000fe40004000000 */
[----:B------:R-:W-:Y:S02]  /*5460*/  ISETP.GE.AND P3, PT, R22, R3, PT ;  /* 0x000000031600720c */ /* 0x000fe40003f66270 */
[-C--:B------:R-:W-:Y:S02]  /*5470*/  ISETP.GE.AND P0, PT, R11, R5.reuse, PT ;  /* 0x000000050b00720c */ /* 0x080fe40003f06270 */
[----:B------:R-:W-:Y:S02]  /*5480*/  ISETP.GE.AND P6, PT, R10, R5, PT ;  /* 0x000000050a00720c */ /* 0x000fe40003fc6270 */
[----:B------:R-:W-:Y:S02]  /*5490*/  FSEL R51, R51, -INF , !P2 ;  /* 0xff80000033337808 */ /* 0x000fe40005000000 */
        /* <DEDUP_REMOVED lines=62> */
.L_x_2541:
[----:B------:R-:W2:Y:S01]  /*5880*/  LDL R0, [R1+0x20] ;  /* 0x0000200001007983 */ /* 0x000ea20000100800 */
[----:B------:R-:W-:Y:S01]  /*5890*/  MOV R136, 0x20 ;  /* 0x0000002000887802 */ /* 0x000fe20000000f00 */
[----:B------:R-:W-:Y:S01]  /*58a0*/  UISETP.GT.AND UP0, UPT, UR49, UR45, UPT ;  /* 0x0000002d3100728c */ /* 0x000fe2000bf04270 */
[----:B------:R-:W-:Y:S01]  /*58b0*/  MOV R148, 0x40 ;  /* 0x0000004000947802 */ /* 0x000fe20000000f00 */
[----:B------:R-:W3:Y:S04]  /*58c0*/  LDL R134, [R1+0x1c] ;  /* 0x00001c0001867983 */ /* 0x000ee80000100800 */
[----:B------:R-:W4:Y:S04]  /*58d0*/  LDL R9, [R1+0x18] ;  /* 0x0000180001097983 */ /* 0x000f280000100800 */
[----:B------:R-:W4:Y:S01]  /*58e0*/  LDL R133, [R1+0x14] ;  /* 0x0000140001857983 */ /* 0x000f220000100800 */
[----:B------:R-:W1:Y:S03]  /*58f0*/  S2R R186, SR_TID.X ;  /* 0x0000000000ba7919 */ /* 0x000e660000002100 */
[----:B------:R4:W-:Y:S04]  /*5900*/  STL [R1+0xe8], R117 ;  /* 0x0000e87501007387 */ /* 0x0009e80000100800 */
[----:B------:R4:W-:Y:S04]  /*5910*/  STL [R1+0xe4], R116 ;  /* 0x0000e47401007387 */ /* 0x0009e80000100800 */
[----:B------:R4:W-:Y:S04]  /*5920*/  STL [R1+0xe0], R115 ;  /* 0x0000e07301007387 */ /* 0x0009e80000100800 */
        /* <DEDUP_REMOVED lines=32> */
[----:B------:R-:W-:Y:S04]  /*5b30*/  STL [R1+0x5c], R82 ;  /* 0x00005c5201007387 */ /* 0x000fe80000100800 */
[----:B------:R4:W-:Y:S04]  /*5b40*/  STL [R1+0x58], R81 ;  /* 0x0000585101007387 */ /* 0x0009e80000100800 */
[----:B------:R4:W-:Y:S04]  /*5b50*/  STL [R1+0x54], R80 ;  /* 0x0000545001007387 */ /* 0x0009e80000100800 */
[----:B------:R-:W-:Y:S04]  /*5b60*/  STL [R1+0x50], R79 ;  /* 0x0000504f01007387 */ /* 0x000fe80000100800 */
[----:B------:R-:W-:Y:S04]  /*5b70*/  STL [R1+0x4c], R78 ;  /* 0x00004c4e01007387 */ /* 0x000fe80000100800 */
[----:B------:R4:W-:Y:S04]  /*5b80*/  STL [R1+0x48], R77 ;  /* 0x0000484d01007387 */ /* 0x0009e80000100800 */
[----:B------:R4:W-:Y:S04]  /*5b90*/  STL [R1+0x44], R76 ;  /* 0x0000444c01007387 */ /* 0x0009e80000100800 */
[----:B------:R-:W-:Y:S04]  /*5ba0*/  STL [R1+0x40], R75 ;  /* 0x0000404b01007387 */ /* 0x000fe80000100800 */
[----:B------:R4:W-:Y:S04]  /*5bb0*/  STL [R1+0x3c], R74 ;  /* 0x00003c4a01007387 */ /* 0x0009e80000100800 */
[----:B------:R4:W-:Y:S04]  /*5bc0*/  STL [R1+0x38], R73 ;  /* 0x0000384901007387 */ /* 0x0009e80000100800 */
[----:B------:R4:W-:Y:S04]  /*5bd0*/  STL [R1+0x34], R72 ;  /* 0x0000344801007387 */ /* 0x0009e80000100800 */
[----:B------:R-:W-:Y:S04]  /*5be0*/  STL [R1+0x30], R71 ;  /* 0x0000304701007387 */ /* 0x000fe80000100800 */
        /* <DEDUP_REMOVED lines=17> */
[C---:B----4-:R-:W-:Y:S01]  /*5d00*/  FSETP.NEU.FTZ.AND P0, PT, R9.reuse, -INF , PT ;  /* 0xff8000000900780b */ /* 0x050fe20003f1d000 */
[----:B------:R1:W-:Y:S02]  /*5d10*/  MUFU.EX2 R169, R0 ;  /* 0x0000000000a97308 */ /* 0x0003e40000000800 */
[--C-:B-1----:R-:W-:Y:S08]  /*5d20*/  FFMA.FTZ R0, R26, UR10, -R4.reuse ;  /* 0x0000000a1a007c23 */ /* 0x102ff00008010804 */
[----:B------:R1:W-:Y:S02]  /*5d30*/  MUFU.EX2 R168, R0 ;  /* 0x0000000000a87308 */ /* 0x0003e40000000800 */
[--C-:B-1----:R-:W-:Y:S08]  /*5d40*/  FFMA.FTZ R0, R42, UR10, -R3.reuse ;  /* 0x0000000a2a007c23 */ /* 0x102ff00008010803 */
[----:B------:R1:W-:Y:S02]  /*5d50*/  MUFU.EX2 R163, R0 ;  /* 0x0000000000a37308 */ /* 0x0003e40000000800 */
[--C-:B-1----:R-:W-:Y:S01]  /*5d60*/  FFMA.FTZ R0, R2, UR10, -R3.reuse ;  /* 0x0000000a02007c23 */ /* 0x102fe20008010803 */
[----:B------:R-:W-:Y:S01]  /*5d70*/  FMUL.FTZ R2, R9, 1.4426950216293334961 ;  /* 0x3fb8aa3b09027820 */ /* 0x000fe20000410000 */
[C---:B------:R-:W-:Y:S06]  /*5d80*/  FMUL.FTZ R9, R133.reuse, 1.4426950216293334961 ;  /* 0x3fb8aa3b85097820 */ /* 0x040fec0000410000 */
[----:B------:R1:W-:Y:S01]  /*5d90*/  MUFU.EX2 R245, R0 ;  /* 0x0000000000f57308 */ /* 0x0003e20000000800 */
[----:B------:R-:W-:Y:S02]  /*5da0*/  FSEL R2, R2, RZ, P0 ;  /* 0x000000ff02027208 */ /* 0x000fe40000000000 */
[----:B------:R-:W-:Y:S01]  /*5db0*/  FSETP.NEU.FTZ.AND P0, PT, R133, -INF , PT ;  /* 0xff8000008500780b */ /* 0x000fe20003f1d000 */
[--C-:B-1----:R-:W-:Y:S06]  /*5dc0*/  FFMA.FTZ R0, R28, UR10, -R4.reuse ;  /* 0x0000000a1c007c23 */ /* 0x102fec0008010804 */
[----:B------:R1:W-:Y:S02]  /*5dd0*/  MUFU.EX2 R117, R0 ;  /* 0x0000000000757308 */ /* 0x0003e40000000800 */
[----:B-1----:R-:W-:Y:S08]  /*5de0*/  FFMA.FTZ R0, R29, UR10, -R4 ;  /* 0x0000000a1d007c23 */ /* 0x002ff00008010804 */
        /* <DEDUP_REMOVED lines=12> */
[----:B------:R-:W-:Y:S03]  /*5eb0*/  LOP3.LUT P0, R164, R186, 0x4, RZ, 0xc0, !PT ;  /* 0x00000004baa47812 */ /* 0x000fe6000780c0ff */
[--C-:B------:R-:W-:Y:S03]  /*5ec0*/  FFMA.FTZ R5, R5, UR10, -R0.reuse ;  /* 0x0000000a05057c23 */ /* 0x100fe60008010800 */
[----:B------:R1:W-:Y:S01]  /*5ed0*/  MUFU.EX2 R166, R9 ;  /* 0x0000000900a67308 */ /* 0x0003e20000000800 */
[--C-:B------:R-:W-:Y:S01]  /*5ee0*/  FFMA.FTZ R7, R7, UR10, -R0.reuse ;  /* 0x0000000a07077c23 */ /* 0x100fe20008010800 */
[--C-:B------:R-:W-:Y:S01]  /*5ef0*/  FFMA.FTZ R6, R6, UR10, -R0.reuse ;  /* 0x0000000a06067c23 */ /* 0x100fe20008010800 */
[--C-:B------:R-:W-:Y:S01]  /*5f00*/  FFMA.FTZ R8, R8, UR10, -R0.reuse ;  /* 0x0000000a08087c23 */ /* 0x100fe20008010800 */
[----:B------:R-:W-:Y:S06]  /*5f10*/  SEL R148, R148, 0xffffffc0, !P0 ;  /* 0xffffffc094947807 */ /* 0x000fec0004000000 */
        /* <DEDUP_REMOVED lines=52> */
[----:B--2---:R-:W-:Y:S01]  /*6260*/  FFMA.FTZ R5, R11, UR10, -R0 ;  /* 0x0000000a0b057c23 */ /* 0x004fe20008010800 */
[--C-:B------:R-:W-:Y:S08]  /*6270*/  FFMA.FTZ R11, R62, UR10, -R2.reuse ;  /* 0x0000000a3e0b7c23 */ /* 0x100ff00008010802 */
        /* <DEDUP_REMOVED lines=15> */
[----:B------:R3:W-:Y:S01]  /*6370*/  MUFU.EX2 R78, R6 ;  /* 0x00000006004e7308 */ /* 0x0007e20000000800 */
[----:B-1----:R-:W-:Y:S09]  /*6380*/  FFMA.FTZ R9, R40, UR10, -R4 ;  /* 0x0000000a28097c23 */ /* 0x002ff20008010804 */
[----:B------:R1:W-:Y:S01]  /*6390*/  MUFU.EX2 R101, R9 ;  /* 0x0000000900657308 */ /* 0x0003e20000000800 */
[--C-:B--2---:R-:W-:Y:S01]  /*63a0*/  FFMA.FTZ R5, R12, UR10, -R0.reuse ;  /* 0x0000000a0c057c23 */ /* 0x104fe20008010800 */
[--C-:B------:R-:W-:Y:S08]  /*63b0*/  FFMA.FTZ R12, R19, UR10, -R0.reuse ;  /* 0x0000000a130c7c23 */ /* 0x100ff00008010800 */
[----:B------:R2:W-:Y:S01]  /*63c0*/  MUFU.EX2 R88, R5 ;  /* 0x0000000500587308 */ /* 0x0005e20000000800 */
[----:B---3--:R-:W-:Y:S09]  /*63d0*/  F2FP.BF16.F32.PACK_AB R6, R249, R250 ;  /* 0x000000faf906723e */ /* 0x008ff200000010ff */
[----:B------:R-:W-:Y:S01]  /*63e0*/  MUFU.EX2 R76, R8 ;  /* 0x00000008004c7308 */ /* 0x000fe20000000800 */
[--C-:B-1----:R-:W-:Y:S09]  /*63f0*/  FFMA.FTZ R9, R35, UR10, -R3.reuse ;  /* 0x0000000a23097c23 */ /* 0x102ff20008010803 */
[----:B------:R1:W-:Y:S01]  /*6400*/  MUFU.EX2 R100, R9 ;  /* 0x0000000900647308 */ /* 0x0003e20000000800 */
[--C-:B--2---:R-:W-:Y:S01]  /*6410*/  FFMA.FTZ R5, R13, UR10, -R0.reuse ;  /* 0x0000000a0d057c23 */ /* 0x104fe20008010800 */
[----:B------:R-:W-:Y:S08]  /*6420*/  FFMA.FTZ R13, R20, UR10, -R0 ;  /* 0x0000000a140d7c23 */ /* 0x000ff00008010800 */
[----:B------:R2:W-:Y:S10]  /*6430*/  MUFU.EX2 R87, R5 ;  /* 0x0000000500577308 */ /* 0x0005f40000000800 */
[----:B------:R-:W-:Y:S01]  /*6440*/  MUFU.EX2 R74, R10 ;  /* 0x0000000a004a7308 */ /* 0x000fe20000000800 */
[--C-:B-1----:R-:W-:Y:S09]  /*6450*/  FFMA.FTZ R9, R36, UR10, -R3.reuse ;  /* 0x0000000a24097c23 */ /* 0x102ff20008010803 */
[----:B------:R1:W-:Y:S01]  /*6460*/  MUFU.EX2 R99, R9 ;  /* 0x0000000900637308 */ /* 0x0003e20000000800 */
[----:B--2---:R-:W-:Y:S09]  /*6470*/  FFMA.FTZ R5, R65, UR10, -R4 ;  /* 0x0000000a41057c23 */ /* 0x004ff20008010804 */
        /* <DEDUP_REMOVED lines=9> */
[--C-:B--2---:R-:W-:Y:S01]  /*6510*/  FFMA.FTZ R5, R67, UR10, -R4.reuse ;  /* 0x0000000a43057c23 */ /* 0x104fe20008010804 */
[----:B------:R-:W-:Y:S08]  /*6520*/  FFMA.FTZ R4, R132, UR10, -R4 ;  /* 0x0000000a84047c23 */ /* 0x000ff00008010804 */
[----:B------:R2:W-:Y:S10]  /*6530*/  MUFU.EX2 R70, R5 ;  /* 0x0000000500467308 */ /* 0x0005f40000000800 */
[----:B------:R3:W-:Y:S01]  /*6540*/  MUFU.EX2 R69, R4 ;  /* 0x0000000400457308 */ /* 0x0007e20000000800 */
        /* <DEDUP_REMOVED lines=8> */
[----:B------:R1:W2:Y:S01]  /*65d0*/  MUFU.EX2 R2, R3 ;  /* 0x0000000300027308 */ /* 0x0002a20000000800 */
[----:B---3--:R-:W-:Y:S04]  /*65e0*/  SHF.L.U32 R4, R186, 0x4, RZ ;  /* 0x00000004ba047819 */ /* 0x008fe800000006ff */
[----:B------:R-:W-:Y:S05]  /*65f0*/  LOP3.LUT R4, R4, 0x1c0, RZ, 0xc0, !PT ;  /* 0x000001c004047812 */ /* 0x000fea00078ec0ff */
[----:B------:R3:W4:Y:S01]  /*6600*/  MUFU.EX2 R68, R5 ;  /* 0x0000000500447308 */ /* 0x0007220000000800 */
[----:B------:R-:W-:Y:S04]  /*6610*/  LOP3.LUT R4, R4, 0x38, R24, 0xf8, !PT ;  /* 0x0000003804047812 */ /* 0x000fe800078ef818 */
[----:B------:R-:W-:Y:S05]  /*6620*/  LOP3.LUT R155, R155, R4, RZ, 0xfc, !PT ;  /* 0x000000049b9b7212 */ /* 0x000fea00078efcff */
[----:B------:R-:W4:Y:S01]  /*6630*/  MUFU.EX2 R71, R13 ;  /* 0x0000000d00477308 */ /* 0x000f220000000800 */
[----:B-1----:R-:W-:Y:S01]  /*6640*/  LOP3.LUT R3, R149, 0x200, RZ, 0xc0, !PT ;  /* 0x0000020095037812 */ /* 0x002fe200078ec0ff */
[----:B--2---:R1:W-:Y:S01]  /*6650*/  STL [R1+0x10], R2 ;  /* 0x0000100201007387 */ /* 0x0043e20000100800 */
[----:B------:R-:W-:Y:S02]  /*6660*/  LEA R155, R155, UR4, 0x1 ;  /* 0x000000049b9b7c11 */ /* 0x000fe4000f8e08ff */
[----:B------:R-:W-:Y:S02]  /*6670*/  LOP3.LUT R3, R3, 0xc00, R153, 0xf8, !PT ;  /* 0x00000c0003037812 */ /* 0x000fe400078ef899 */
[----:B------:R-:W4:Y:S01]  /*6680*/  LDL.LU R153, [R1+0x10] ;  /* 0x0000100001997983 */ /* 0x000f220000300800 */
[C---:B------:R-:W-:Y:S02]  /*6690*/  IADD3 R4, PT, PT, R155.reuse, 0x1c000, RZ ;  /* 0x0001c0009b047810 */ /* 0x040fe40007ffe0ff */
[----:B---3--:R-:W-:Y:S02]  /*66a0*/  MOV R5, 0x10 ;  /* 0x0000001000057802 */ /* 0x008fe40000000f00 */
[----:B------:R-:W-:Y:S02]  /*66b0*/  IADD3 R156, PT, PT, R155, 0x1c040, RZ ;  /* 0x0001c0409b9c7810 */ /* 0x000fe40007ffe0ff */
[----:B------:R-:W-:Y:S02]  /*66c0*/  SEL R14, R5, 0xfffffff0, !P0 ;  /* 0xfffffff0050e7807 */ /* 0x000fe40004000000 */
[----:B------:R-:W-:Y:S02]  /*66d0*/  @P1 IADD3 R156, PT, PT, R4, -0x40, RZ ;  /* 0xffffffc0049c1810 */ /* 0x000fe40007ffe0ff */
[----:B------:R-:W-:Y:S02]  /*66e0*/  F2FP.BF16.F32.PACK_AB R4, R116, R117 ;  /* 0x000000757404723e */ /* 0x000fe400000010ff */
[----:B------:R-:W-:Y:S02]  /*66f0*/  F2FP.BF16.F32.PACK_AB R5, R166, R246 ;  /* 0x000000f6a605723e */ /* 0x000fe400000010ff */
[----:B------:R-:W-:Y:S02]  /*6700*/  LOP3.LUT P1, RZ, R186, 0x8, RZ, 0xc0, !PT ;  /* 0x00000008baff7812 */ /* 0x000fe4000782c0ff */
[----:B------:R-:W-:Y:S02]  /*6710*/  ISETP.NE.AND P0, PT, R164, RZ, PT ;  /* 0x000000ffa400720c */ /* 0x000fe40003f05270 */
[----:B------:R-:W-:Y:S02]  /*6720*/  SEL R161, R136, 0xffffffe0, !P1 ;  /* 0xffffffe088a17807 */ /* 0x000fe40004800000 */
        /* <DEDUP_REMOVED lines=8> */
[----:B------:R-:W-:Y:S01]  /*67b0*/  LOP3.LUT P1, RZ, R186, 0x2, RZ, 0xc0, !PT ;  /* 0x00000002baff7812 */ /* 0x000fe2000782c0ff */
[----:B------:R2:W-:Y:S01]  /*67c0*/  STS [R155+0x1c400], R0 ;  /* 0x01c400009b007388 */ /* 0x0005e20000000800 */
[----:B------:R-:W-:Y:S02]  /*67d0*/  IADD3 R145, PT, PT, R144, R148, RZ ;  /* 0x0000009490917210 */ /* 0x000fe40007ffe0ff */
[----:B------:R-:W-:Y:S02]  /*67e0*/  SEL R172, R136, 0xffffffe0, !P1 ;  /* 0xffffffe088ac7807 */ /* 0x000fe40004800000 */
[----:B------:R-:W-:Y:S02]  /*67f0*/  SHF.R.U32.HI R2, RZ, 0x4, R186 ;  /* 0x00000004ff027819 */ /* 0x000fe400000116ba */
[----:B------:R-:W-:Y:S02]  /*6800*/  IADD3 R147, PT, PT, R144, R172, RZ ;  /* 0x000000ac90937210 */ /* 0x000fe40007ffe0ff */
[----:B------:R-:W-:Y:S02]  /*6810*/  IADD3 R152, PT, PT, R172, R146, RZ ;  /* 0x00000092ac987210 */ /* 0x000fe40007ffe0ff */
[----:B-1----:R-:W-:Y:S02]  /*6820*/  F2FP.BF16.F32.PACK_AB R3, R114, R115 ;  /* 0x000000737203723e */ /* 0x002fe400000010ff */
[----:B--2---:R-:W-:Y:S05]  /*6830*/  IADD3 R0, PT, PT, R155, R14, RZ ;  /* 0x0000000e9b007210 */ /* 0x004fea0007ffe0ff */
[----:B------:R1:W-:Y:S04]  /*6840*/  STS [R0+0x1c000], R4 ;  /* 0x01c0000400007388 */ /* 0x0003e80000000800 */
[----:B------:R2:W-:Y:S04]  /*6850*/  STS [R0+0x1c400], R3 ;  /* 0x01c4000300007388 */ /* 0x0005e80000000800 */
[----:B------:R3:W-:Y:S04]  /*6860*/  STS [R155+0x1e000], R5 ;  /* 0x01e000059b007388 */ /* 0x0007e80000000800 */
[----:B------:R3:W-:Y:S04]  /*6870*/  STS [R155+0x1e400], R7 ;  /* 0x01e400079b007388 */ /* 0x0007e80000000800 */
[----:B------:R3:W-:Y:S01]  /*6880*/  STS [R0+0x1e000], R6 ;  /* 0x01e0000600007388 */ /* 0x0007e20000000800 */
[----:B-1----:R-:W-:Y:S02]  /*6890*/  F2FP.BF16.F32.PACK_AB R4, R112, R113 ;  /* 0x000000717004723e */ /* 0x002fe400000010ff */
[----:B--2---:R-:W-:Y:S02]  /*68a0*/  F2FP.BF16.F32.PACK_AB R3, R252, R111 ;  /* 0x0000006ffc03723e */ /* 0x004fe400000010ff */
[----:B---3--:R-:W-:Y:S02]  /*68b0*/  F2FP.BF16.F32.PACK_AB R5, R247, R248 ;  /* 0x000000f8f705723e */ /* 0x008fe400000010ff */
[----:B------:R-:W-:Y:S03]  /*68c0*/  F2FP.BF16.F32.PACK_AB R7, R109, R110 ;  /* 0x0000006e6d07723e */ /* 0x000fe600000010ff */
[----:B------:R1:W-:Y:S01]  /*68d0*/  STS [R0+0x1e400], R5 ;  /* 0x01e4000500007388 */ /* 0x0003e20000000800 */
[----:B------:R-:W-:Y:S03]  /*68e0*/  F2FP.BF16.F32.PACK_AB R6, R107, R108 ;  /* 0x0000006c6b06723e */ /* 0x000fe600000010ff */
[----:B------:R2:W-:Y:S04]  /*68f0*/  STS [R162+0x1c000], R4 ;  /* 0x01c00004a2007388 */ /* 0x0005e80000000800 */
[----:B------:R3:W-:Y:S01]  /*6900*/  STS [R162+0x1c400], R3 ;  /* 0x01c40003a2007388 */ /* 0x0007e20000000800 */
[----:B-1----:R-:W-:Y:S02]  /*6910*/  F2FP.BF16.F32.PACK_AB R5, R101, R102 ;  /* 0x000000666505723e */ /* 0x002fe400000010ff */
[C---:B------:R-:W-:Y:S02]  /*6920*/  IADD3 R0, PT, PT, R14.reuse, R162, RZ ;  /* 0x000000a20e007210 */ /* 0x040fe40007ffe0ff */
[----:B--2---:R-:W-:Y:S03]  /*6930*/  F2FP.BF16.F32.PACK_AB R4, R99, R100 ;  /* 0x000000646304723e */ /* 0x004fe600000010ff */
[----:B------:R1:W-:Y:S01]  /*6940*/  STS [R0+0x1c000], R5 ;  /* 0x01c0000500007388 */ /* 0x0003e20000000800 */
[----:B---3--:R-:W-:Y:S03]  /*6950*/  F2FP.BF16.F32.PACK_AB R3, R105, R106 ;  /* 0x0000006a6903723e */ /* 0x008fe600000010ff */
        /* <DEDUP_REMOVED lines=9> */
[C---:B------:R-:W-:Y:S03]  /*69f0*/  IADD3 R3, PT, PT, R14.reuse, R156, RZ ;  /* 0x0000009c0e037210 */ /* 0x040fe60007ffe0ff */
[----:B------:R2:W-:Y:S04]  /*6a00*/  STS [R156], R5 ;  /* 0x000000059c007388 */ /* 0x0005e80000000800 */
[----:B------:R3:W-:Y:S04]  /*6a10*/  STS [R156+0x400], R4 ;  /* 0x000400049c007388 */ /* 0x0007e80000000800 */
[----:B------:R3:W-:Y:S01]  /*6a20*/  STS [R3], R7 ;  /* 0x0000000703007388 */ /* 0x0007e20000000800 */
[----:B-1----:R-:W-:Y:S02]  /*6a30*/  F2FP.BF16.F32.PACK_AB R0, R83, R84 ;  /* 0x000000545300723e */ /* 0x002fe400000010ff */
[----:B------:R-:W-:Y:S02]  /*6a40*/  F2FP.BF16.F32.PACK_AB R6, R93, R94 ;  /* 0x0000005e5d06723e */ /* 0x000fe400000010ff */
[----:B--2---:R-:W-:Y:S01]  /*6a50*/  F2FP.BF16.F32.PACK_AB R5, R91, R92 ;  /* 0x0000005c5b05723e */ /* 0x004fe200000010ff */
[----:B------:R1:W-:Y:S01]  /*6a60*/  STS [R3+0x400], R0 ;  /* 0x0004000003007388 */ /* 0x0003e20000000800 */
[----:B---3--:R-:W-:Y:S03]  /*6a70*/  F2FP.BF16.F32.PACK_AB R4, R89, R90 ;  /* 0x0000005a5904723e */ /* 0x008fe600000010ff */
[----:B------:R2:W-:Y:S01]  /*6a80*/  STS [R156+0x2000], R6 ;  /* 0x002000069c007388 */ /* 0x0005e20000000800 */
[----:B------:R-:W-:Y:S03]  /*6a90*/  F2FP.BF16.F32.PACK_AB R7, R81, R82 ;  /* 0x000000525107723e */ /* 0x000fe600000010ff */
[----:B------:R3:W-:Y:S04]  /*6aa0*/  STS [R156+0x2400], R5 ;  /* 0x002400059c007388 */ /* 0x0007e80000000800 */
[----:B------:R3:W-:Y:S01]  /*6ab0*/  STS [R3+0x2000], R4 ;  /* 0x0020000403007388 */ /* 0x0007e20000000800 */
[----:B-1----:R-:W-:Y:S02]  /*6ac0*/  F2FP.BF16.F32.PACK_AB R0, R87, R88 ;  /* 0x000000585700723e */ /* 0x002fe400000010ff */
[----:B--2---:R-:W-:Y:S03]  /*6ad0*/  F2FP.BF16.F32.PACK_AB R6, R79, R80 ;  /* 0x000000504f06723e */ /* 0x004fe600000010ff */
[----:B------:R1:W-:Y:S01]  /*6ae0*/  STS [R3+0x2400], R0 ;  /* 0x0024000003007388 */ /* 0x0003e20000000800 */
[----:B---3--:R-:W-:Y:S03]  /*6af0*/  F2FP.BF16.F32.PACK_AB R5, R77, R78 ;  /* 0x0000004e4d05723e */ /* 0x008fe600000010ff */
[----:B------:R-:W-:Y:S01]  /*6b00*/  STS [R161], R7 ;  /* 0x00000007a1007388 */ /* 0x000fe20000000800 */
[----:B------:R-:W-:Y:S03]  /*6b10*/  F2FP.BF16.F32.PACK_AB R4, R69, R70 ;  /* 0x000000464504723e */ /* 0x000fe600000010ff */
[----:B------:R-:W-:Y:S01]  /*6b20*/  STS [R161+0x400], R6 ;  /* 0x00040006a1007388 */ /* 0x000fe20000000800 */
[----:B-1----:R-:W-:Y:S05]  /*6b30*/  IADD3 R0, PT, PT, R14, R161, RZ ;  /* 0x000000a10e007210 */ /* 0x002fea0007ffe0ff */
[----:B------:R1:W-:Y:S02]  /*6b40*/  STS [R0], R4 ;  /* 0x0000000400007388 */ /* 0x0003e40000000800 */
[----:B-1----:R-:W-:Y:S02]  /*6b50*/  F2FP.BF16.F32.PACK_AB R4, R73, R74 ;  /* 0x0000004a4904723e */ /* 0x002fe400000010ff */
[----:B----4-:R-:W-:Y:S05]  /*6b60*/  F2FP.BF16.F32.PACK_AB R3, R153, R68 ;  /* 0x000000449903723e */ /* 0x010fea00000010ff */
[----:B------:R1:W-:Y:S04]  /*6b70*/  STS [R0+0x400], R3 ;  /* 0x0004000300007388 */ /* 0x0003e80000000800 */
[----:B------:R2:W-:Y:S01]  /*6b80*/  STS [R161+0x2000], R5 ;  /* 0x00200005a1007388 */ /* 0x0005e20000000800 */
[----:B-1----:R-:W-:Y:S02]  /*6b90*/  F2FP.BF16.F32.PACK_AB R3, R71, R72 ;  /* 0x000000484703723e */ /* 0x002fe400000010ff */
[----:B--2---:R-:W-:Y:S05]  /*6ba0*/  F2FP.BF16.F32.PACK_AB R5, R75, R76 ;  /* 0x0000004c4b05723e */ /* 0x004fea00000010ff */
[----:B------:R-:W-:Y:S04]  /*6bb0*/  STS [R161+0x2400], R5 ;  /* 0x00240005a1007388 */ /* 0x000fe80000000800 */
[----:B------:R-:W-:Y:S04]  /*6bc0*/  STS [R0+0x2000], R4 ;  /* 0x0020000400007388 */ /* 0x000fe80000000800 */
[----:B------:R1:W-:Y:S04]  /*6bd0*/  STS [R0+0x2400], R3 ;  /* 0x0024000300007388 */ /* 0x0003e80000000800 */
[----:B------:R-:W-:Y:S04]  /*6be0*/  LDSM.16.M88.4 R64, [R144+0x8000] ;  /* 0x008000009040783b */ /* 0x000fe80000000200 */
[----:B------:R-:W2:Y:S04]  /*6bf0*/  LDSM.16.M88.4 R16, [R146+0x10000] ;  /* 0x010000009210783b */ /* 0x000ea80000000200 */
[----:B------:R-:W3:Y:S04]  /*6c00*/  LDSM.16.M88.4 R60, [R144+0xa000] ;  /* 0x00a00000903c783b */ /* 0x000ee80000000200 */
[----:B------:R-:W4:Y:S04]  /*6c10*/  LDSM.16.M88.4 R32, [R146+0x10800] ;  /* 0x010800009220783b */ /* 0x000f280000000200 */
[----:B------:R-:W4:Y:S04]  /*6c20*/  LDSM.16.M88.4 R48, [R146+0x11000] ;  /* 0x011000009230783b */ /* 0x000f280000000200 */
[----:B------:R-:W4:Y:S01]  /*6c30*/  LDSM.16.M88.4 R132, [R146+0x11800] ;  /* 0x011800009284783b */ /* 0x000f220000000200 */
[----:B-1----:R-:W-:Y:S02]  /*6c40*/  IADD3 R0, PT, PT, R146, R148, RZ ;  /* 0x0000009492007210 */ /* 0x002fe40007ffe0ff */
[----:B------:R-:W-:Y:S01]  /*6c50*/  LOP3.LUT R3, R149, 0x1c0, RZ, 0xc0, !PT ;  /* 0x000001c095037812 */ /* 0x000fe200078ec0ff */
[----:B------:R-:W-:Y:S03]  /*6c60*/  LDSM.16.M88.4 R136, [R147+0x8000] ;  /* 0x008000009388783b */ /* 0x000fe60000000200 */
[----:B------:R-:W-:Y:S01]  /*6c70*/  LOP3.LUT R3, R3, 0x38, R151, 0xf8, !PT ;  /* 0x0000003803037812 */ /* 0x000fe200078ef897 */
[----:B------:R-:W1:Y:S01]  /*6c80*/  LDSM.16.M88.4 R140, [R152+0x10000] ;  /* 0x01000000988c783b */ /* 0x000e620000000200 */
[-C--:B--2---:R-:W-:Y:S08]  /*6c90*/  HMMA.16816.F32.BF16 R4, R64, R16.reuse, RZ ;  /* 0x000000104004723c */ /* 0x084ff000000418ff */
[C---:B---3--:R-:W-:Y:S08]  /*6ca0*/  HMMA.16816.F32.BF16 R8, R60.reuse, R16, RZ ;  /* 0x000000103c08723c */ /* 0x048ff000000418ff */
        /* <DEDUP_REMOVED lines=51> */
[----:B------:R1:W2:Y:S03]  /*6fe0*/  LDSM.16.M88.4 R136, [R0+0x11800] ;  /* 0x011800000088783b */ /* 0x0002a60000000200 */
[C---:B-1----:R-:W-:Y:S04]  /*6ff0*/  IADD3 R0, PT, PT, R172.reuse, R0, RZ ;  /* 0x00000000ac007210 */ /* 0x042fe80007ffe0ff */
[-C--:B--2---:R-:W-:Y:S08]  /*7000*/  HMMA.16816.F32.BF16 R52, R132, R136.reuse, R52 ;  /* 0x000000888434723c */ /* 0x084ff00000041834 */
[C---:B------:R-:W-:Y:S08]  /*7010*/  HMMA.16816.F32.BF16 R56, R140.reuse, R136, R56 ;  /* 0x000000888c38723c */ /* 0x040ff00000041838 */
[-C--:B------:R-:W-:Y:S03]  /*7020*/  HMMA.16816.F32.BF16 R60, R140, R138.reuse, R60 ;  /* 0x0000008a8c3c723c */ /* 0x080fe6000004183c */
[----:B------:R-:W-:Y:S05]  /*7030*/  IADD3 R140, PT, PT, R172, R145, RZ ;  /* 0x00000091ac8c7210 */ /* 0x000fea0007ffe0ff */
[----:B------:R-:W-:Y:S01]  /*7040*/  HMMA.16816.F32.BF16 R64, R132, R138, R64 ;  /* 0x0000008a8440723c */ /* 0x000fe20000041840 */
[----:B------:R-:W-:Y:S04]  /*7050*/  LDSM.16.M88.4 R132, [R140+0x8000] ;  /* 0x008000008c84783b */ /* 0x000fe80000000200 */
[----:B------:R-:W1:Y:S04]  /*7060*/  LDSM.16.M88.4 R136, [R0+0x10000] ;  /* 0x010000000088783b */ /* 0x000e680000000200 */
[----:B------:R-:W2:Y:S01]  /*7070*/  LDSM.16.M88.4 R140, [R140+0xa000] ;  /* 0x00a000008c8c783b */ /* 0x000ea20000000200 */
[-C--:B-1----:R-:W-:Y:S08]  /*7080*/  HMMA.16816.F32.BF16 R4, R132, R136.reuse, R4 ;  /* 0x000000888404723c */ /* 0x082ff00000041804 */
[C---:B--2---:R-:W-:Y:S04]  /*7090*/  HMMA.16816.F32.BF16 R8, R140.reuse, R136, R8 ;  /* 0x000000888c08723c */ /* 0x044fe80000041808 */
[----:B------:R-:W-:Y:S02]  /*70a0*/  LOP3.LUT R137, R2, 0x8, RZ, 0xc0, !PT ;  /* 0x0000000802897812 */ /* 0x000fe400078ec0ff */
[----:B------:R-:W-:Y:S02]  /*70b0*/  LOP3.LUT R2, R154, 0x30, R182, 0xf8, !PT ;  /* 0x000000309a027812 */ /* 0x000fe400078ef8b6 */
[----:B------:R-:W-:Y:S01]  /*70c0*/  LOP3.LUT R3, R3, R137, R150, 0x1e, !PT ;  /* 0x0000008903037212 */ /* 0x000fe200078e1e96 */
[-C--:B------:R-:W-:Y:S03]  /*70d0*/  HMMA.16816.F32.BF16 R12, R140, R138.reuse, R12 ;  /* 0x0000008a8c0c723c */ /* 0x080fe6000004180c */
[C---:B-----5:R-:W-:Y:S01]  /*70e0*/  FADD.FTZ R4, -R160.reuse, R4 ;  /* 0x00000004a0047221 */ /* 0x060fe20000010100 */
[----:B------:R-:W-:Y:S01]  /*70f0*/  FADD.FTZ R5, -R160, R5 ;  /* 0x00000005a0057221 */ /* 0x000fe20000010100 */
[C---:B------:R-:W-:Y:S01]  /*7100*/  FADD.FTZ R6, -R159.reuse, R6 ;  /* 0x000000069f067221 */ /* 0x040fe20000010100 */
[----:B------:R-:W-:Y:S01]  /*7110*/  FADD.FTZ R7, -R159, R7 ;  /* 0x000000079f077221 */ /* 0x000fe20000010100 */
[--C-:B------:R-:W-:Y:S01]  /*7120*/  LOP3.LUT R2, R2, 0x1c0, R149.reuse, 0xf8, !PT ;  /* 0x000001c002027812 */ /* 0x100fe200078ef895 */
[----:B------:R-:W-:Y:S01]  /*7130*/  FMUL.FTZ R169, R169, R4 ;  /* 0x00000004a9a97220 */ /* 0x000fe20000410000 */
[----:B------:R-:W-:Y:S01]  /*7140*/  LOP3.LUT R3, R3, 0x200, R149, 0xf8, !PT ;  /* 0x0000020003037812 */ /* 0x000fe200078ef895 */
[----:B------:R-:W-:Y:S01]  /*7150*/  FMUL.FTZ R168, R168, R5 ;  /* 0x00000005a8a87220 */ /* 0x000fe20000410000 */
[----:B------:R-:W-:Y:S01]  /*7160*/  FMUL.FTZ R163, R163, R6 ;  /* 0x00000006a3a37220 */ /* 0x000fe20000410000 */
[----:B------:R-:W-:Y:S01]  /*7170*/  FMUL.FTZ R149, R245, R7 ;  /* 0x00000007f5957220 */ /* 0x000fe20000410000 */
[C---:B------:R-:W-:Y:S01]  /*7180*/  HMMA.16816.F32.BF16 R16, R132.reuse, R138, R16 ;  /* 0x0000008a8410723c */ /* 0x040fe20000041810 */
[----:B------:R-:W1:Y:S01]  /*7190*/  LDSM.16.M88.4 R4, [R0+0x10800] ;  /* 0x010800000004783b */ /* 0x000e620000000200 */
[----:B------:R-:W-:Y:S02]  /*71a0*/  MOV R245, 0x10 ;  /* 0x0000001000f57802 */ /* 0x000fe40000000f00 */
[C---:B------:R-:W-:Y:S01]  /*71b0*/  FADD.FTZ R10, -R157.reuse, R10 ;  /* 0x0000000a9d0a7221 */ /* 0x040fe20000010100 */
[C---:B------:R-:W-:Y:S01]  /*71c0*/  FADD.FTZ R11, -R157.reuse, R11 ;  /* 0x0000000b9d0b7221 */ /* 0x040fe20000010100 */
[C---:B------:R-:W-:Y:S01]  /*71d0*/  FADD.FTZ R14, -R157.reuse, R14 ;  /* 0x0000000e9d0e7221 */ /* 0x040fe20000010100 */
[----:B------:R-:W-:Y:S01]  /*71e0*/  FADD.FTZ R15, -R157, R15 ;  /* 0x0000000f9d0f7221 */ /* 0x000fe20000010100 */
[----:B------:R-:W-:Y:S01]  /*71f0*/  FMUL.FTZ R165, R165, R10 ;  /* 0x0000000aa5a57220 */ /* 0x000fe20000410000 */
[----:B------:R-:W-:Y:S01]  /*7200*/  FMUL.FTZ R167, R167, R11 ;  /* 0x0000000ba7a77220 */ /* 0x000fe20000410000 */
[----:B------:R-:W-:Y:S01]  /*7210*/  FFMA.FTZ R10, -R173, R173, 1 ;  /* 0x3f800000ad0a7423 */ /* 0x000fe200000101ad */
[C---:B------:R-:W-:Y:S01]  /*7220*/  FADD.FTZ R8, -R158.reuse, R8 ;  /* 0x000000089e087221 */ /* 0x040fe20000010100 */
[----:B------:R-:W-:Y:S01]  /*7230*/  FADD.FTZ R9, -R158, R9 ;  /* 0x000000099e097221 */ /* 0x000fe20000010100 */
[----:B------:R-:W-:Y:S01]  /*7240*/  FFMA.FTZ R11, -R174, R174, 1 ;  /* 0x3f800000ae0b7423 */ /* 0x000fe200000101ae */
[----:B------:R-:W-:Y:S01]  /*7250*/  FMUL.FTZ R10, R10, UR11 ;  /* 0x0000000b0a0a7c20 */ /* 0x000fe20008410000 */
[----:B------:R-:W-:Y:S01]  /*7260*/  FMUL.FTZ R164, R246, R8 ;  /* 0x00000008f6a47220 */ /* 0x000fe20000410000 */
[----:B------:R-:W-:Y:S01]  /*7270*/  FMUL.FTZ R166, R166, R9 ;  /* 0x00000009a6a67220 */ /* 0x000fe20000410000 */
[----:B------:R-:W-:Y:S01]  /*7280*/  FMUL.FTZ R11, R11, UR11 ;  /* 0x0000000b0b0b7c20 */ /* 0x000fe20008410000 */
[----:B------:R-:W-:Y:S01]  /*7290*/  FMUL.FTZ R138, R168, R10 ;  /* 0x0000000aa88a7220 */ /* 0x000fe20000410000 */
[----:B------:R-:W-:Y:S01]  /*72a0*/  FMUL.FTZ R168, R247, R15 ;  /* 0x0000000ff7a87220 */ /* 0x000fe20000410000 */
[C---:B------:R-:W-:Y:S01]  /*72b0*/  FADD.FTZ R16, -R160.reuse, R16 ;  /* 0x00000010a0107221 */ /* 0x040fe20000010100 */
[----:B------:R-:W-:Y:S01]  /*72c0*/  FADD.FTZ R17, -R160, R17 ;  /* 0x00000011a0117221 */ /* 0x000fe20000010100 */
[C---:B------:R-:W-:Y:S01]  /*72d0*/  FADD.FTZ R18, -R159.reuse, R18 ;  /* 0x000000129f127221 */ /* 0x040fe20000010100 */
[----:B------:R-:W-:Y:S01]  /*72e0*/  FADD.FTZ R19, -R159, R19 ;  /* 0x000000139f137221 */ /* 0x000fe20000010100 */
[----:B------:R-:W-:Y:S01]  /*72f0*/  FFMA.FTZ R9, -R171, R171, 1 ;  /* 0x3f800000ab097423 */ /* 0x000fe200000101ab */
[----:B------:R-:W-:Y:S01]  /*7300*/  FMUL.FTZ R139, R169, R11 ;  /* 0x0000000ba98b7220 */ /* 0x000fe20000410000 */
[----:B------:R-:W-:Y:S01]  /*7310*/  FMUL.FTZ R169, R248, R14 ;  /* 0x0000000ef8a97220 */ /* 0x000fe20000410000 */
[----:B------:R-:W-:Y:S01]  /*7320*/  FFMA.FTZ R10, -R177, R177, 1 ;  /* 0x3f800000b10a7423 */ /* 0x000fe200000101b1 */
[----:B------:R-:W-:Y:S01]  /*7330*/  FMUL.FTZ R9, R9, UR11 ;  /* 0x0000000b09097c20 */ /* 0x000fe20008410000 */
[----:B------:R-:W-:Y:S01]  /*7340*/  FFMA.FTZ R8, -R170, R170, 1 ;  /* 0x3f800000aa087423 */ /* 0x000fe200000101aa */
[----:B------:R-:W-:Y:S01]  /*7350*/  F2FP.BF16.F32.PACK_AB R173, R138, R139 ;  /* 0x0000008b8aad723e */ /* 0x000fe200000010ff */
[----:B------:R-:W-:Y:S01]  /*7360*/  FMUL.FTZ R138, R117, R16 ;  /* 0x00000010758a7220 */ /* 0x000fe20000410000 */
[----:B------:R-:W-:Y:S01]  /*7370*/  FMUL.FTZ R16, R114, R19 ;  /* 0x0000001372107220 */ /* 0x000fe20000410000 */
[----:B------:R2:W5:Y:S01]  /*7380*/  LDL.LU R117, [R1+0xe8] ;  /* 0x0000e80001757983 */ /* 0x0005620000300800 */
[----:B------:R-:W-:Y:S01]  /*7390*/  FMUL.FTZ R136, R163, R9 ;  /* 0x00000009a3887220 */ /* 0x000fe20000410000 */
[----:B------:R-:W-:Y:S01]  /*73a0*/  FMUL.FTZ R10, R10, UR11 ;  /* 0x0000000b0a0a7c20 */ /* 0x000fe20008410000 */
[----:B------:R-:W-:Y:S01]  /*73b0*/  FMUL.FTZ R8, R8, UR11 ;  /* 0x0000000b08087c20 */ /* 0x000fe20008410000 */
[----:B------:R-:W-:Y:S01]  /*73c0*/  FFMA.FTZ R9, -R176, R176, 1 ;  /* 0x3f800000b0097423 */ /* 0x000fe200000101b0 */
[C---:B------:R-:W-:Y:S01]  /*73d0*/  FADD.FTZ R12, -R158.reuse, R12 ;  /* 0x0000000c9e0c7221 */ /* 0x040fe20000010100 */
[----:B------:R-:W-:Y:S01]  /*73e0*/  FADD.FTZ R13, -R158, R13 ;  /* 0x0000000d9e0d7221 */ /* 0x000fe20000010100 */
[----:B------:R-:W-:Y:S01]  /*73f0*/  FMUL.FTZ R11, R149, R8 ;  /* 0x00000008950b7220 */ /* 0x000fe20000410000 */
[----:B------:R-:W-:Y:S01]  /*7400*/  FMUL.FTZ R149, R166, R10 ;  /* 0x0000000aa6957220 */ /* 0x000fe20000410000 */
[----:B------:R-:W-:Y:S01]  /*7410*/  FMUL.FTZ R9, R9, UR11 ;  /* 0x0000000b09097c20 */ /* 0x000fe20008410000 */
[-C--:B-1----:R-:W-:Y:S03]  /*7420*/  HMMA.16816.F32.BF16 R20, R132, R4.reuse, R20 ;  /* 0x000000048414723c */ /* 0x082fe60000041814 */
[----:B------:R-:W-:Y:S01]  /*7430*/  FMUL.FTZ R15, R165, R9 ;  /* 0x00000009a50f7220 */ /* 0x000fe20000410000 */
[----:B------:R-:W-:Y:S01]  /*7440*/  F2FP.BF16.F32.PACK_AB R171, R11, R136 ;  /* 0x000000880bab723e */ /* 0x000fe200000010ff */
[----:B------:R-:W-:Y:S01]  /*7450*/  FMUL.FTZ R136, R116, R17 ;  /* 0x0000001174887220 */ /* 0x000fe20000410000 */
[----:B------:R-:W-:Y:S01]  /*7460*/  FMUL.FTZ R17, R115, R18 ;  /* 0x0000001273117220 */ /* 0x000fe20000410000 */
[----:B------:R2:W5:Y:S01]  /*7470*/  LDL.LU R116, [R1+0xe4] ;  /* 0x0000e40001747983 */ /* 0x0005620000300800 */
[C---:B------:R-:W-:Y:S03]  /*7480*/  HMMA.16816.F32.BF16 R24, R140.reuse, R4, R24 ;  /* 0x000000048c18723c */ /* 0x040fe60000041818 */
[----:B------:R2:W5:Y:S01]  /*7490*/  LDL.LU R115, [R1+0xe0] ;  /* 0x0000e00001737983 */ /* 0x0005620000300800 */
[----:B------:R-:W-:Y:S01]  /*74a0*/  FFMA.FTZ R5, -R179, R179, 1 ;  /* 0x3f800000b3057423 */ /* 0x000fe200000101b3 */
[----:B------:R-:W-:Y:S01]  /*74b0*/  FFMA.FTZ R4, -R178, R178, 1 ;  /* 0x3f800000b2047423 */ /* 0x000fe200000101b2 */
[----:B------:R-:W-:Y:S01]  /*74c0*/  FFMA.FTZ R9, -R189, R189, 1 ;  /* 0x3f800000bd097423 */ /* 0x000fe200000101bd */
[----:B------:R2:W5:Y:S01]  /*74d0*/  LDL.LU R114, [R1+0xdc] ;  /* 0x0000dc0001727983 */ /* 0x0005620000300800 */
[----:B------:R-:W-:Y:S01]  /*74e0*/  FMUL.FTZ R5, R5, UR11 ;  /* 0x0000000b05057c20 */ /* 0x000fe20008410000 */
[----:B------:R-:W-:Y:S01]  /*74f0*/  FMUL.FTZ R4, R4, UR11 ;  /* 0x0000000b04047c20 */ /* 0x000fe20008410000 */
[----:B------:R-:W-:Y:S01]  /*7500*/  FMUL.FTZ R9, R9, UR11 ;  /* 0x0000000b09097c20 */ /* 0x000fe20008410000 */
[----:B------:R-:W-:Y:S01]  /*7510*/  FADD.FTZ R20, -R160, R20 ;  /* 0x00000014a0147221 */ /* 0x000fe20000010100 */
[----:B------:R-:W-:Y:S01]  /*7520*/  FMUL.FTZ R11, R169, R5 ;  /* 0x00000005a90b7220 */ /* 0x000fe20000410000 */
[----:B------:R-:W-:Y:S01]  /*7530*/  FMUL.FTZ R10, R168, R4 ;  /* 0x00000004a80a7220 */ /* 0x000fe20000410000 */
[----:B------:R-:W-:Y:S01]  /*7540*/  FADD.FTZ R21, -R160, R21 ;  /* 0x00000015a0157221 */ /* 0x000fe20000010100 */
[----:B------:R-:W-:Y:S01]  /*7550*/  FADD.FTZ R22, -R159, R22 ;  /* 0x000000169f167221 */ /* 0x000fe20000010100 */
[-C--:B------:R-:W-:Y:S03]  /*7560*/  HMMA.16816.F32.BF16 R28, R140, R6.reuse, R28 ;  /* 0x000000068c1c723c */ /* 0x080fe6000004181c */
[----:B------:R-:W-:Y:S01]  /*7570*/  F2FP.BF16.F32.PACK_AB R165, R10, R11 ;  /* 0x0000000b0aa5723e */ /* 0x000fe200000010ff */
[----:B------:R-:W-:Y:S01]  /*7580*/  FMUL.FTZ R22, R111, R22 ;  /* 0x000000166f167220 */ /* 0x000fe20000410000 */
[C---:B------:R-:W-:Y:S01]  /*7590*/  FADD.FTZ R25, -R158.reuse, R25 ;  /* 0x000000199e197221 */ /* 0x040fe20000010100 */
[C---:B------:R-:W-:Y:S01]  /*75a0*/  FADD.FTZ R26, -R157.reuse, R26 ;  /* 0x0000001a9d1a7221 */ /* 0x040fe20000010100 */
[----:B------:R-:W-:Y:S01]  /*75b0*/  FADD.FTZ R27, -R157, R27 ;  /* 0x0000001b9d1b7221 */ /* 0x000fe20000010100 */
[----:B------:R-:W-:Y:S01]  /*75c0*/  FADD.FTZ R24, -R158, R24 ;  /* 0x000000189e187221 */ /* 0x000fe20000010100 */
[----:B------:R-:W-:Y:S01]  /*75d0*/  FMUL.FTZ R25, R109, R25 ;  /* 0x000000196d197220 */ /* 0x000fe20000410000 */
[----:B------:R-:W-:Y:S01]  /*75e0*/  FMUL.FTZ R26, R108, R26 ;  /* 0x0000001a6c1a7220 */ /* 0x000fe20000410000 */
[C---:B------:R-:W-:Y:S04]  /*75f0*/  HMMA.16816.F32.BF16 R32, R132.reuse, R6, R32 ;  /* 0x000000068420723c */ /* 0x040fe80000041820 */
[----:B------:R-:W-:Y:S01]  /*7600*/  FMUL.FTZ R24, R110, R24 ;  /* 0x000000186e187220 */ /* 0x000fe20000410000 */
[----:B------:R-:W-:Y:S01]  /*7610*/  FADD.FTZ R23, -R159, R23 ;  /* 0x000000179f177221 */ /* 0x000fe20000010100 */
[----:B------:R-:W-:Y:S01]  /*7620*/  FMUL.FTZ R170, R250, R12 ;  /* 0x0000000cfaaa7220 */ /* 0x000fe20000410000 */
[----:B------:R-:W-:Y:S01]  /*7630*/  FMUL.FTZ R12, R249, R13 ;  /* 0x0000000df90c7220 */ /* 0x000fe20000410000 */
[----:B------:R-:W-:Y:S01]  /*7640*/  FADD.FTZ R28, -R158, R28 ;  /* 0x0000001c9e1c7221 */ /* 0x000fe20000010100 */
[----:B------:R-:W-:Y:S01]  /*7650*/  FMUL.FTZ R23, R252, R23 ;  /* 0x00000017fc177220 */ /* 0x000fe20000410000 */
[----:B------:R-:W-:Y:S01]  /*7660*/  FADD.FTZ R29, -R158, R29 ;  /* 0x0000001d9e1d7221 */ /* 0x000fe20000010100 */
[C---:B------:R-:W-:Y:S01]  /*7670*/  FADD.FTZ R30, -R157.reuse, R30 ;  /* 0x0000001e9d1e7221 */ /* 0x040fe20000010100 */
[----:B------:R-:W-:Y:S01]  /*7680*/  FMUL.FTZ R28, R106, R28 ;  /* 0x0000001c6a1c7220 */ /* 0x000fe20000410000 */
[----:B------:R-:W-:Y:S01]  /*7690*/  FADD.FTZ R31, -R157, R31 ;  /* 0x0000001f9d1f7221 */ /* 0x000fe20000010100 */
[----:B------:R-:W-:Y:S01]  /*76a0*/  FMUL.FTZ R29, R105, R29 ;  /* 0x0000001d691d7220 */ /* 0x000fe20000410000 */
[----:B------:R-:W-:Y:S01]  /*76b0*/  FMUL.FTZ R30, R104, R30 ;  /* 0x0000001e681e7220 */ /* 0x000fe20000410000 */
[----:B------:R-:W-:Y:S01]  /*76c0*/  FMUL.FTZ R13, R170, R9 ;  /* 0x00000009aa0d7220 */ /* 0x000fe20000410000 */
[----:B------:R-:W-:Y:S01]  /*76d0*/  FMUL.FTZ R31, R103, R31 ;  /* 0x0000001f671f7220 */ /* 0x000fe20000410000 */
[----:B------:R-:W-:Y:S01]  /*76e0*/  FFMA.FTZ R9, -R193, R193, 1 ;  /* 0x3f800000c1097423 */ /* 0x000fe200000101c1 */
[C---:B------:R-:W-:Y:S01]  /*76f0*/  FADD.FTZ R32, -R160.reuse, R32 ;  /* 0x00000020a0207221 */ /* 0x040fe20000010100 */
[----:B------:R-:W-:Y:S01]  /*7700*/  FADD.FTZ R33, -R160, R33 ;  /* 0x00000021a0217221 */ /* 0x000fe20000010100 */
[----:B------:R-:W-:Y:S01]  /*7710*/  FADD.FTZ R34, -R159, R34 ;  /* 0x000000229f227221 */ /* 0x000fe20000010100 */
[----:B------:R-:W-:Y:S01]  /*7720*/  FMUL.FTZ R9, R9, UR11 ;  /* 0x0000000b09097c20 */ /* 0x000fe20008410000 */
[----:B------:R-:W-:Y:S01]  /*7730*/  FADD.FTZ R35, -R159, R35 ;  /* 0x000000239f237221 */ /* 0x000fe20000010100 */
[----:B------:R-:W-:Y:S01]  /*7740*/  FMUL.FTZ R33, R101, R33 ;  /* 0x0000002165217220 */ /* 0x000fe20000410000 */
        /* <DEDUP_REMOVED lines=15> */
[----:B------:R-:W-:Y:S01]  /*7840*/  FFMA.FTZ R4, -R194, R194, 1 ;  /* 0x3f800000c2047423 */ /* 0x000fe200000101c2 */
[----:B------:R-:W-:Y:S01]  /*7850*/  FMUL.FTZ R14, R167, R8 ;  /* 0x00000008a70e7220 */ /* 0x000fe20000410000 */
[----:B------:R-:W-:Y:S01]  /*7860*/  F2FP.BF16.F32.PACK_AB R168, R149, R163 ;  /* 0x000000a395a8723e */ /* 0x000fe200000010ff */
[----:B------:R-:W-:Y:S01]  /*7870*/  FMUL.FTZ R17, R17, R5 ;  /* 0x0000000511117220 */ /* 0x000fe20000410000 */
[----:B------:R-:W-:Y:S01]  /*7880*/  FMUL.FTZ R4, R4, UR11 ;  /* 0x0000000b04047c20 */ /* 0x000fe20008410000 */
[----:B------:R-:W-:Y:S01]  /*7890*/  FFMA.FTZ R8, -R188, R188, 1 ;  /* 0x3f800000bc087423 */ /* 0x000fe200000101bc */
[----:B------:R-:W-:Y:S01]  /*78a0*/  F2FP.BF16.F32.PACK_AB R167, R14, R15 ;  /* 0x0000000f0ea7723e */ /* 0x000fe200000010ff */
[----:B------:R-:W-:Y:S01]  /*78b0*/  FMUL.FTZ R15, R113, R20 ;  /* 0x00000014710f7220 */ /* 0x000fe20000410000 */
[----:B------:R-:W-:Y:S01]  /*78c0*/  FMUL.FTZ R14, R112, R21 ;  /* 0x00000015700e7220 */ /* 0x000fe20000410000 */
[----:B------:R2:W5:Y:S01]  /*78d0*/  LDL.LU R113, [R1+0xd8] ;  /* 0x0000d80001717983 */ /* 0x0005620000300800 */
[----:B------:R-:W-:Y:S01]  /*78e0*/  FMUL.FTZ R8, R8, UR11 ;  /* 0x0000000b08087c20 */ /* 0x000fe20008410000 */
[----:B------:R-:W-:Y:S01]  /*78f0*/  FMUL.FTZ R15, R15, R7 ;  /* 0x000000070f0f7220 */ /* 0x000fe20000410000 */
[----:B------:R-:W-:Y:S01]  /*7900*/  FMUL.FTZ R7, R23, R4 ;  /* 0x0000000417077220 */ /* 0x000fe20000410000 */
[----:B------:R2:W5:Y:S01]  /*7910*/  LDL.LU R112, [R1+0xd4] ;  /* 0x0000d40001707983 */ /* 0x0005620000300800 */
[----:B------:R-:W-:Y:S01]  /*7920*/  FMUL.FTZ R12, R12, R8 ;  /* 0x000000080c0c7220 */ /* 0x000fe20000410000 */
[----:B------:R-:W-:Y:S01]  /*7930*/  FFMA.FTZ R8, -R192, R192, 1 ;  /* 0x3f800000c0087423 */ /* 0x000fe200000101c0 */
[----:B------:R-:W-:Y:S01]  /*7940*/  FMUL.FTZ R14, R14, R6 ;  /* 0x000000060e0e7220 */ /* 0x000fe20000410000 */
[----:B------:R2:W5:Y:S01]  /*7950*/  LDL.LU R111, [R1+0xd0] ;  /* 0x0000d000016f7983 */ /* 0x0005620000300800 */
[----:B------:R-:W-:Y:S01]  /*7960*/  F2FP.BF16.F32.PACK_AB R163, R16, R17 ;  /* 0x0000001110a3723e */ /* 0x000fe200000010ff */
[----:B------:R-:W-:Y:S01]  /*7970*/  FMUL.FTZ R8, R8, UR11 ;  /* 0x0000000b08087c20 */ /* 0x000fe20008410000 */
[----:B------:R-:W-:Y:S01]  /*7980*/  F2FP.BF16.F32.PACK_AB R166, R12, R13 ;  /* 0x0000000d0ca6723e */ /* 0x000fe200000010ff */
[----:B------:R2:W5:Y:S01]  /*7990*/  LDL.LU R110, [R1+0xcc] ;  /* 0x0000cc00016e7983 */ /* 0x0005620000300800 */
[----:B------:R-:W-:Y:S01]  /*79a0*/  FMUL.FTZ R12, R107, R27 ;  /* 0x0000001b6b0c7220 */ /* 0x000fe20000410000 */
[----:B------:R-:W-:Y:S01]  /*79b0*/  FMUL.FTZ R18, R136, R8 ;  /* 0x0000000888127220 */ /* 0x000fe20000410000 */
[----:B------:R-:W-:Y:S01]  /*79c0*/  F2FP.BF16.F32.PACK_AB R149, R14, R15 ;  /* 0x0000000f0e95723e */ /* 0x000fe200000010ff */
[----:B------:R-:W1:Y:S01]  /*79d0*/  LDSM.16.M88.4 R8, [R0+0x11000] ;  /* 0x011000000008783b */ /* 0x000e620000000200 */
[----:B------:R-:W-:Y:S01]  /*79e0*/  FMUL.FTZ R14, R102, R32 ;  /* 0x00000020660e7220 */ /* 0x000fe20000410000 */
[----:B------:R-:W-:Y:S01]  /*79f0*/  FMUL.FTZ R32, R99, R35 ;  /* 0x0000002363207220 */ /* 0x000fe20000410000 */
[----:B------:R-:W-:Y:S01]  /*7a00*/  F2FP.BF16.F32.PACK_AB R164, R18, R19 ;  /* 0x0000001312a4723e */ /* 0x000fe200000010ff */
        /* <DEDUP_REMOVED lines=8> */
[----:B------:R2:W5:Y:S01]  /*7a90*/  LDL.LU R107, [R1+0xc0] ;  /* 0x0000c000016b7983 */ /* 0x0005620000300800 */
[----:B------:R-:W-:Y:S01]  /*7aa0*/  FMUL.FTZ R13, R22, R5 ;  /* 0x00000005160d7220 */ /* 0x000fe20000410000 */
[----:B------:R-:W-:Y:S01]  /*7ab0*/  FMUL.FTZ R18, R24, R18 ;  /* 0x0000001218127220 */ /* 0x000fe20000410000 */
[----:B------:R-:W-:Y:S01]  /*7ac0*/  FMUL.FTZ R17, R25, R6 ;  /* 0x0000000619117220 */ /* 0x000fe20000410000 */
[----:B------:R2:W5:Y:S01]  /*7ad0*/  LDL.LU R106, [R1+0xbc] ;  /* 0x0000bc00016a7983 */ /* 0x0005620000300800 */
[----:B------:R-:W-:Y:S01]  /*7ae0*/  FFMA.FTZ R5, -R199, R199, 1 ;  /* 0x3f800000c7057423 */ /* 0x000fe200000101c7 */
[----:B------:R-:W-:Y:S01]  /*7af0*/  F2FP.BF16.F32.PACK_AB R139, R7, R13 ;  /* 0x0000000d078b723e */ /* 0x000fe200000010ff */
[----:B------:R-:W-:Y:S01]  /*7b00*/  FMUL.FTZ R13, R100, R34 ;  /* 0x00000022640d7220 */ /* 0x000fe20000410000 */
[----:B------:R2:W5:Y:S01]  /*7b10*/  LDL.LU R105, [R1+0xb8] ;  /* 0x0000b80001697983 */ /* 0x0005620000300800 */
[----:B------:R-:W-:Y:S01]  /*7b20*/  F2FP.BF16.F32.PACK_AB R138, R17, R18 ;  /* 0x00000012118a723e */ /* 0x000fe200000010ff */
[----:B------:R-:W-:Y:S01]  /*7b30*/  FMUL.FTZ R5, R5, UR11 ;  /* 0x0000000b05057c20 */ /* 0x000fe20008410000 */
[----:B------:R-:W-:Y:S01]  /*7b40*/  FFMA.FTZ R4, -R198, R198, 1 ;  /* 0x3f800000c6047423 */ /* 0x000fe200000101c6 */
[----:B------:R2:W5:Y:S01]  /*7b50*/  LDL.LU R104, [R1+0xb4] ;  /* 0x0000b40001687983 */ /* 0x0005620000300800 */
[----:B------:R-:W-:Y:S01]  /*7b60*/  FFMA.FTZ R7, -R205, R205, 1 ;  /* 0x3f800000cd077423 */ /* 0x000fe200000101cd */
[----:B------:R-:W-:Y:S01]  /*7b70*/  FMUL.FTZ R16, R26, R5 ;  /* 0x000000051a107220 */ /* 0x000fe20000410000 */
[----:B------:R-:W-:Y:S01]  /*7b80*/  FMUL.FTZ R4, R4, UR11 ;  /* 0x0000000b04047c20 */ /* 0x000fe20008410000 */
[----:B------:R2:W5:Y:S01]  /*7b90*/  LDL.LU R103, [R1+0xb0] ;  /* 0x0000b00001677983 */ /* 0x0005620000300800 */
[----:B------:R-:W-:Y:S01]  /*7ba0*/  FMUL.FTZ R7, R7, UR11 ;  /* 0x0000000b07077c20 */ /* 0x000fe20008410000 */
[----:B------:R-:W-:Y:S01]  /*7bb0*/  FFMA.FTZ R6, -R204, R204, 1 ;  /* 0x3f800000cc067423 */ /* 0x000fe200000101cc */
[----:B------:R-:W-:Y:S01]  /*7bc0*/  FMUL.FTZ R12, R12, R4 ;  /* 0x000000040c0c7220 */ /* 0x000fe20000410000 */
[----:B------:R2:W5:Y:S01]  /*7bd0*/  LDL.LU R102, [R1+0xac] ;  /* 0x0000ac0001667983 */ /* 0x0005620000300800 */
[----:B------:R-:W-:Y:S01]  /*7be0*/  FFMA.FTZ R5, -R203, R203, 1 ;  /* 0x3f800000cb057423 */ /* 0x000fe200000101cb */
[----:B------:R-:W-:Y:S01]  /*7bf0*/  FMUL.FTZ R6, R6, UR11 ;  /* 0x0000000b06067c20 */ /* 0x000fe20008410000 */
[----:B------:R-:W-:Y:S01]  /*7c00*/  FFMA.FTZ R4, -R202, R202, 1 ;  /* 0x3f800000ca047423 */ /* 0x000fe200000101ca */
[----:B------:R2:W5:Y:S01]  /*7c10*/  LDL.LU R101, [R1+0xa8] ;  /* 0x0000a80001657983 */ /* 0x0005620000300800 */
[----:B------:R-:W-:Y:S01]  /*7c20*/  F2FP.BF16.F32.PACK_AB R136, R12, R16 ;  /* 0x000000100c88723e */ /* 0x000fe200000010ff */
[----:B------:R-:W-:Y:S01]  /*7c30*/  FMUL.FTZ R35, R29, R6 ;  /* 0x000000061d237220 */ /* 0x000fe20000410000 */
[----:B------:R-:W-:Y:S01]  /*7c40*/  FFMA.FTZ R6, -R208, R208, 1 ;  /* 0x3f800000d0067423 */ /* 0x000fe200000101d0 */
[-C--:B-1----:R-:W-:Y:S01]  /*7c50*/  HMMA.16816.F32.BF16 R36, R132, R8.reuse, R36 ;  /* 0x000000088424723c */ /* 0x082fe20000041824 */
[----:B------:R2:W5:Y:S02]  /*7c60*/  LDL.LU R100, [R1+0xa4] ;  /* 0x0000a40001647983 */ /* 0x0005640000300800 */
[----:B------:R-:W-:Y:S01]  /*7c70*/  FMUL.FTZ R6, R6, UR11 ;  /* 0x0000000b06067c20 */ /* 0x000fe20008410000 */
[----:B------:R-:W-:Y:S01]  /*7c80*/  FMUL.FTZ R5, R5, UR11 ;  /* 0x0000000b05057c20 */ /* 0x000fe20008410000 */
[----:B------:R2:W5:Y:S01]  /*7c90*/  LDL.LU R99, [R1+0xa0] ;  /* 0x0000a00001637983 */ /* 0x0005620000300800 */
[----:B------:R-:W-:Y:S01]  /*7ca0*/  FMUL.FTZ R4, R4, UR11 ;  /* 0x0000000b04047c20 */ /* 0x000fe20008410000 */
[----:B------:R-:W-:Y:S01]  /*7cb0*/  FMUL.FTZ R33, R33, R6 ;  /* 0x0000000621217220 */ /* 0x000fe20000410000 */
[C---:B------:R-:W-:Y:S04]  /*7cc0*/  HMMA.16816.F32.BF16 R40, R140.reuse, R8, R40 ;  /* 0x000000088c28723c */ /* 0x040fe80000041828 */
[----:B------:R-:W-:Y:S01]  /*7cd0*/  FMUL.FTZ R8, R28, R7 ;  /* 0x000000071c087220 */ /* 0x000fe20000410000 */
[----:B------:R-:W-:Y:S01]  /*7ce0*/  FMUL.FTZ R9, R30, R5 ;  /* 0x000000051e097220 */ /* 0x000fe20000410000 */
[----:B------:R-:W-:Y:S01]  /*7cf0*/  FMUL.FTZ R34, R31, R4 ;  /* 0x000000041f227220 */ /* 0x000fe20000410000 */
[----:B------:R-:W-:Y:S01]  /*7d00*/  FFMA.FTZ R7, -R209, R209, 1 ;  /* 0x3f800000d1077423 */ /* 0x000fe200000101d1 */
[----:B------:R-:W-:Y:S01]  /*7d10*/  FFMA.FTZ R5, -R207, R207, 1 ;  /* 0x3f800000cf057423 */ /* 0x000fe200000101cf */
[----:B------:R-:W-:Y:S01]  /*7d20*/  FFMA.FTZ R4, -R206, R206, 1 ;  /* 0x3f800000ce047423 */ /* 0x000fe200000101ce */
[-C--:B------:R-:W-:Y:S03]  /*7d30*/  HMMA.16816.F32.BF16 R44, R140, R10.reuse, R44 ;  /* 0x0000000a8c2c723c */ /* 0x080fe6000004182c */
[----:B------:R-:W-:Y:S01]  /*7d40*/  FMUL.FTZ R7, R7, UR11 ;  /* 0x0000000b07077c20 */ /* 0x000fe20008410000 */
[----:B------:R-:W-:Y:S01]  /*7d50*/  FMUL.FTZ R5, R5, UR11 ;  /* 0x0000000b05057c20 */ /* 0x000fe20008410000 */
[----:B------:R-:W-:Y:S01]  /*7d60*/  FMUL.FTZ R4, R4, UR11 ;  /* 0x0000000b04047c20 */ /* 0x000fe20008410000 */
[----:B------:R-:W-:Y:S01]  /*7d70*/  FADD.FTZ R36, -R160, R36 ;  /* 0x00000024a0247221 */ /* 0x000fe20000010100 */
[----:B------:R-:W-:Y:S01]  /*7d80*/  FMUL.FTZ R12, R14, R7 ;  /* 0x000000070e0c7220 */ /* 0x000fe20000410000 */
[----:B------:R-:W-:Y:S01]  /*7d90*/  FMUL.FTZ R13, R13, R5 ;  /* 0x000000050d0d7220 */ /* 0x000fe20000410000 */
[----:B------:R-:W-:Y:S01]  /*7da0*/  FMUL.FTZ R32, R32, R4 ;  /* 0x0000000420207220 */ /* 0x000fe20000410000 */
[----:B------:R-:W-:Y:S01]  /*7db0*/  FMUL.FTZ R36, R98, R36 ;  /* 0x0000002462247220 */ /* 0x000fe20000410000 */
[----:B------:R-:W1:Y:S01]  /*7dc0*/  LDSM.16.M88.4 R4, [R0+0x11800] ;  /* 0x011800000004783b */ /* 0x000e620000000200 */
[----:B------:R-:W-:Y:S01]  /*7dd0*/  FADD.FTZ R37, -R160, R37 ;  /* 0x00000025a0257221 */ /* 0x000fe20000010100 */
[C---:B------:R-:W-:Y:S01]  /*7de0*/  FADD.FTZ R38, -R159.reuse, R38 ;  /* 0x000000269f267221 */ /* 0x040fe20000010100 */
[----:B------:R-:W-:Y:S01]  /*7df0*/  FADD.FTZ R39, -R159, R39 ;  /* 0x000000279f277221 */ /* 0x000fe20000010100 */
[----:B------:R2:W5:Y:S01]  /*7e00*/  LDL.LU R98, [R1+0x9c] ;  /* 0x00009c0001627983 */ /* 0x0005620000300800 */
[----:B------:R-:W-:Y:S01]  /*7e10*/  FMUL.FTZ R31, R97, R37 ;  /* 0x00000025611f7220 */ /* 0x000fe20000410000 */
[----:B------:R-:W-:Y:S01]  /*7e20*/  FMUL.FTZ R38, R96, R38 ;  /* 0x0000002660267220 */ /* 0x000fe20000410000 */
[----:B------:R-:W-:Y:S01]  /*7e30*/  FMUL.FTZ R30, R95, R39 ;  /* 0x000000275f1e7220 */ /* 0x000fe20000410000 */
[----:B------:R2:W5:Y:S01]  /*7e40*/  LDL.LU R97, [R1+0x98] ;  /* 0x0000980001617983 */ /* 0x0005620000300800 */
[C---:B------:R-:W-:Y:S01]  /*7e50*/  FADD.FTZ R40, -R158.reuse, R40 ;  /* 0x000000289e287221 */ /* 0x040fe20000010100 */
[----:B------:R-:W-:Y:S01]  /*7e60*/  FADD.FTZ R41, -R158, R41 ;  /* 0x000000299e297221 */ /* 0x000fe20000010100 */
[----:B------:R-:W-:Y:S01]  /*7e70*/  FADD.FTZ R42, -R157, R42 ;  /* 0x0000002a9d2a7221 */ /* 0x000fe20000010100 */
[----:B------:R2:W5:Y:S01]  /*7e80*/  LDL.LU R96, [R1+0x94] ;  /* 0x0000940001607983 */ /* 0x0005620000300800 */
[----:B------:R-:W-:Y:S01]  /*7e90*/  FMUL.FTZ R40, R94, R40 ;  /* 0x000000285e287220 */ /* 0x000fe20000410000 */
[----:B------:R-:W-:Y:S01]  /*7ea0*/  FMUL.FTZ R29, R93, R41 ;  /* 0x000000295d1d7220 */ /* 0x000fe20000410000 */
[----:B------:R-:W-:Y:S01]  /*7eb0*/  FMUL.FTZ R42, R92, R42 ;  /* 0x0000002a5c2a7220 */ /* 0x000fe20000410000 */
[----:B------:R2:W5:Y:S01]  /*7ec0*/  LDL.LU R95, [R1+0x90] ;  /* 0x00009000015f7983 */ /* 0x0005620000300800 */
[----:B------:R-:W-:Y:S01]  /*7ed0*/  FADD.FTZ R43, -R157, R43 ;  /* 0x0000002b9d2b7221 */ /* 0x000fe20000010100 */
[C---:B------:R-:W-:Y:S02]  /*7ee0*/  HMMA.16816.F32.BF16 R48, R132.reuse, R10, R48 ;  /* 0x0000000a8430723c */ /* 0x040fe40000041830 */
[----:B------:R2:W5:Y:S02]  /*7ef0*/  LDL.LU R94, [R1+0x8c] ;  /* 0x00008c00015e7983 */ /* 0x0005640000300800 */
        /* <DEDUP_REMOVED lines=9> */
[----:B------:R-:W-:Y:S01]  /*7f90*/  FADD.FTZ R47, -R157, R47 ;  /* 0x0000002f9d2f7221 */ /* 0x000fe20000010100 */
[----:B------:R2:W5:Y:S01]  /*7fa0*/  LDL.LU R91, [R1+0x80] ;  /* 0x00008000015b7983 */ /* 0x0005620000300800 */
[----:B------:R-:W-:Y:S01]  /*7fb0*/  F2FP.BF16.F32.PACK_AB R35, R35, R8 ;  /* 0x000000082323723e */ /* 0x000fe200000010ff */
[----:B------:R-:W-:Y:S01]  /*7fc0*/  FFMA.FTZ R8, -R211, R211, 1 ;  /* 0x3f800000d3087423 */ /* 0x000fe200000101d3 */
[----:B------:R-:W-:Y:S01]  /*7fd0*/  FMUL.FTZ R23, R87, R47 ;  /* 0x0000002f57177220 */ /* 0x000fe20000410000 */
[----:B------:R2:W5:Y:S01]  /*7fe0*/  LDL.LU R90, [R1+0x7c] ;  /* 0x00007c00015a7983 */ /* 0x0005620000300800 */
[C---:B------:R-:W-:Y:S01]  /*7ff0*/  FADD.FTZ R48, -R160.reuse, R48 ;  /* 0x00000030a0307221 */ /* 0x040fe20000010100 */
[----:B------:R-:W-:Y:S01]  /*8000*/  FADD.FTZ R49, -R160, R49 ;  /* 0x00000031a0317221 */ /* 0x000fe20000010100 */
[----:B------:R-:W-:Y:S01]  /*8010*/  FADD.FTZ R50, -R159, R50 ;  /* 0x000000329f327221 */ /* 0x000fe20000010100 */
[----:B------:R2:W5:Y:S01]  /*8020*/  LDL.LU R89, [R1+0x78] ;  /* 0x0000780001597983 */ /* 0x0005620000300800 */
[-C--:B-1----:R-:W-:Y:S03]  /*8030*/  HMMA.16816.F32.BF16 R52, R132, R4.reuse, R52 ;  /* 0x000000048434723c */ /* 0x082fe60000041834 */
[----:B------:R2:W5:Y:S01]  /*8040*/  LDL.LU R88, [R1+0x74] ;  /* 0x0000740001587983 */ /* 0x0005620000300800 */
[----:B------:R-:W-:Y:S01]  /*8050*/  FMUL.FTZ R48, R86, R48 ;  /* 0x0000003056307220 */ /* 0x000fe20000410000 */
[----:B------:R-:W-:Y:S01]  /*8060*/  FMUL.FTZ R17, R85, R49 ;  /* 0x0000003155117220 */ /* 0x000fe20000410000 */
[----:B------:R-:W-:Y:S01]  /*8070*/  FADD.FTZ R51, -R159, R51 ;  /* 0x000000339f337221 */ /* 0x000fe20000010100 */
[----:B------:R2:W5:Y:S01]  /*8080*/  LDL.LU R87, [R1+0x70] ;  /* 0x0000700001577983 */ /* 0x0005620000300800 */
[----:B------:R-:W-:Y:S01]  /*8090*/  FMUL.FTZ R8, R8, UR11 ;  /* 0x0000000b08087c20 */ /* 0x000fe20008410000 */
[C---:B------:R-:W-:Y:S02]  /*80a0*/  HMMA.16816.F32.BF16 R56, R140.reuse, R4, R56 ;  /* 0x000000048c38723c */ /* 0x040fe40000041838 */
[----:B------:R2:W5:Y:S02]  /*80b0*/  LDL.LU R86, [R1+0x6c] ;  /* 0x00006c0001567983 */ /* 0x0005640000300800 */
[----:B------:R-:W-:Y:S01]  /*80c0*/  FMUL.FTZ R16, R83, R51 ;  /* 0x0000003353107220 */ /* 0x000fe20000410000 */
[----:B------:R-:W-:Y:S01]  /*80d0*/  FMUL.FTZ R11, R38, R8 ;  /* 0x00000008260b7220 */ /* 0x000fe20000410000 */
[----:B------:R2:W5:Y:S01]  /*80e0*/  LDL.LU R85, [R1+0x68] ;  /* 0x0000680001557983 */ /* 0x0005620000300800 */
[----:B------:R-:W-:Y:S01]  /*80f0*/  F2FP.BF16.F32.PACK_AB R33, R33, R12 ;  /* 0x0000000c2121723e */ /* 0x000fe200000010ff */
[-C--:B------:R-:W-:Y:S03]  /*8100*/  HMMA.16816.F32.BF16 R60, R140, R6.reuse, R60 ;  /* 0x000000068c3c723c */ /* 0x080fe6000004183c */
[C---:B------:R-:W-:Y:S01]  /*8110*/  FADD.FTZ R52, -R160.reuse, R52 ;  /* 0x00000034a0347221 */ /* 0x040fe20000010100 */
[----:B------:R-:W-:Y:S01]  /*8120*/  FADD.FTZ R53, -R160, R53 ;  /* 0x00000035a0357221 */ /* 0x000fe20000010100 */
[C---:B------:R-:W-:Y:S01]  /*8130*/  FADD.FTZ R54, -R159.reuse, R54 ;  /* 0x000000369f367221 */ /* 0x040fe20000010100 */
[----:B------:R-:W-:Y:S01]  /*8140*/  FADD.FTZ R55, -R159, R55 ;  /* 0x000000379f377221 */ /* 0x000fe20000010100 */
[----:B------:R-:W-:Y:S01]  /*8150*/  FMUL.FTZ R52, R82, R52 ;  /* 0x0000003452347220 */ /* 0x000fe20000410000 */
        /* <DEDUP_REMOVED lines=16> */
[C---:B------:R-:W-:Y:S01]  /*8260*/  FADD.FTZ R64, -R160.reuse, R64 ;  /* 0x00000040a0407221 */ /* 0x040fe20000010100 */
[----:B------:R-:W-:Y:S01]  /*8270*/  FMUL.FTZ R18, R71, R63 ;  /* 0x0000003f47127220 */ /* 0x000fe20000410000 */
[----:B------:R-:W-:Y:S01]  /*8280*/  FADD.FTZ R65, -R160, R65 ;  /* 0x00000041a0417221 */ /* 0x000fe20000010100 */
[----:B------:R-:W-:Y:S01]  /*8290*/  FADD.FTZ R66, -R159, R66 ;  /* 0x000000429f427221 */ /* 0x000fe20000010100 */
[----:B------:R-:W-:Y:S01]  /*82a0*/  FMUL.FTZ R25, R70, R64 ;  /* 0x0000004046197220 */ /* 0x000fe20000410000 */
[----:B------:R-:W-:Y:S01]  /*82b0*/  F2FP.BF16.F32.PACK_AB R32, R32, R13 ;  /* 0x0000000d2020723e */ /* 0x000fe200000010ff */
[----:B------:R-:W-:Y:S01]  /*82c0*/  FMUL.FTZ R24, R69, R65 ;  /* 0x0000004145187220 */ /* 0x000fe20000410000 */
[----:B------:R-:W-:Y:S01]  /*82d0*/  FMUL.FTZ R27, R68, R66 ;  /* 0x00000042441b7220 */ /* 0x000fe20000410000 */
[----:B------:R-:W-:Y:S01]  /*82e0*/  FFMA.FTZ R8, -R215, R215, 1 ;  /* 0x3f800000d7087423 */ /* 0x000fe200000101d7 */
[----:B------:R-:W-:Y:S01]  /*82f0*/  FFMA.FTZ R0, -R210, R210, 1 ;  /* 0x3f800000d2007423 */ /* 0x000fe200000101d2 */
[----:B------:R-:W-:Y:S01]  /*8300*/  F2FP.BF16.F32.PACK_AB R34, R34, R9 ;  /* 0x000000092222723e */ /* 0x000fe200000010ff */
[----:B------:R-:W-:Y:S01]  /*8310*/  FFMA.FTZ R4, -R219, R219, 1 ;  /* 0x3f800000db047423 */ /* 0x000fe200000101db */
[----:B------:R-:W-:Y:S01]  /*8320*/  FMUL.FTZ R8, R8, UR11 ;  /* 0x0000000b08087c20 */ /* 0x000fe20008410000 */
[----:B------:R-:W-:Y:S01]  /*8330*/  FMUL.FTZ R0, R0, UR11 ;  /* 0x0000000b00007c20 */ /* 0x000fe20008410000 */
[----:B------:R-:W-:Y:S01]  /*8340*/  FFMA.FTZ R9, -R212, R212, 1 ;  /* 0x3f800000d4097423 */ /* 0x000fe200000101d4 */
[----:B------:R-:W-:Y:S01]  /*8350*/  FMUL.FTZ R4, R4, UR11 ;  /* 0x0000000b04047c20 */ /* 0x000fe20008410000 */
[----:B------:R-:W-:Y:S01]  /*8360*/  FMUL.FTZ R12, R42, R8 ;  /* 0x000000082a0c7220 */ /* 0x000fe20000410000 */
[----:B------:R-:W-:Y:S01]  /*8370*/  FMUL.FTZ R30, R30, R0 ;  /* 0x000000001e1e7220 */ /* 0x000fe20000410000 */
[----:B------:R-:W-:Y:S01]  /*8380*/  FFMA.FTZ R0, -R217, R217, 1 ;  /* 0x3f800000d9007423 */ /* 0x000fe200000101d9 */
[----:B------:R-:W-:Y:S01]  /*8390*/  FMUL.FTZ R9, R9, UR11 ;  /* 0x0000000b09097c20 */ /* 0x000fe20008410000 */
[----:B------:R-:W-:Y:S01]  /*83a0*/  FFMA.FTZ R10, -R213, R213, 1 ;  /* 0x3f800000d50a7423 */ /* 0x000fe200000101d5 */
[----:B------:R-:W-:Y:S01]  /*83b0*/  FFMA.FTZ R5, -R220, R220, 1 ;  /* 0x3f800000dc057423 */ /* 0x000fe200000101dc */
[----:B------:R-:W-:Y:S01]  /*83c0*/  F2FP.BF16.F32.PACK_AB R30, R30, R11 ;  /* 0x0000000b1e1e723e */ /* 0x000fe200000010ff */
[----:B------:R-:W-:Y:S01]  /*83d0*/  FMUL.FTZ R11, R84, R50 ;  /* 0x00000032540b7220 */ /* 0x000fe20000410000 */
[----:B------:R-:W-:Y:S01]  /*83e0*/  FMUL.FTZ R13, R0, UR11 ;  /* 0x0000000b000d7c20 */ /* 0x000fe20008410000 */
[----:B------:R2:W5:Y:S01]  /*83f0*/  LDL.LU R84, [R1+0x64] ;  /* 0x0000640001547983 */ /* 0x0005620000300800 */
[----:B------:R-:W-:Y:S01]  /*8400*/  FFMA.FTZ R0, -R214, R214, 1 ;  /* 0x3f800000d6007423 */ /* 0x000fe200000101d6 */
[----:B------:R-:W-:Y:S01]  /*8410*/  FMUL.FTZ R31, R31, R9 ;  /* 0x000000091f1f7220 */ /* 0x000fe20000410000 */
[----:B------:R-:W-:Y:S01]  /*8420*/  FMUL.FTZ R13, R40, R13 ;  /* 0x0000000d280d7220 */ /* 0x000fe20000410000 */
[----:B------:R2:W5:Y:S01]  /*8430*/  LDL.LU R83, [R1+0x60] ;  /* 0x0000600001537983 */ /* 0x0005620000300800 */
[----:B------:R-:W-:Y:S01]  /*8440*/  FMUL.FTZ R0, R0, UR11 ;  /* 0x0000000b00007c20 */ /* 0x000fe20008410000 */
[----:B------:R-:W-:Y:S01]  /*8450*/  FFMA.FTZ R9, -R216, R216, 1 ;  /* 0x3f800000d8097423 */ /* 0x000fe200000101d8 */
[----:B------:R-:W-:Y:S01]  /*8460*/  FMUL.FTZ R10, R10, UR11 ;  /* 0x0000000b0a0a7c20 */ /* 0x000fe20008410000 */
[----:B------:R2:W5:Y:S01]  /*8470*/  LDL.LU R82, [R1+0x5c] ;  /* 0x00005c0001527983 */ /* 0x0005620000300800 */
[----:B------:R-:W-:Y:S01]  /*8480*/  FMUL.FTZ R28, R28, R0 ;  /* 0x000000001c1c7220 */ /* 0x000fe20000410000 */
[----:B------:R-:W-:Y:S01]  /*8490*/  FMUL.FTZ R9, R9, UR11 ;  /* 0x0000000b09097c20 */ /* 0x000fe20008410000 */
[----:B------:R-:W-:Y:S01]  /*84a0*/  FMUL.FTZ R10, R36, R10 ;  /* 0x0000000a240a7220 */ /* 0x000fe20000410000 */
[----:B------:R-:W-:Y:S01]  /*84b0*/  FFMA.FTZ R0, -R218, R218, 1 ;  /* 0x3f800000da007423 */ /* 0x000fe200000101da */
[----:B------:R-:W-:Y:S01]  /*84c0*/  FMUL.FTZ R5, R5, UR11 ;  /* 0x0000000b05057c20 */ /* 0x000fe20008410000 */
[----:B------:R-:W-:Y:S01]  /*84d0*/  F2FP.BF16.F32.PACK_AB R28, R28, R12 ;  /* 0x0000000c1c1c723e */ /* 0x000fe200000010ff */
[----:B------:R-:W-:Y:S01]  /*84e0*/  FMUL.FTZ R12, R79, R55 ;  /* 0x000000374f0c7220 */ /* 0x000fe20000410000 */
[----:B------:R-:W-:Y:S01]  /*84f0*/  FMUL.FTZ R29, R29, R9 ;  /* 0x000000091d1d7220 */ /* 0x000fe20000410000 */
[----:B------:R-:W-:Y:S01]  /*8500*/  FMUL.FTZ R0, R0, UR11 ;  /* 0x0000000b00007c20 */ /* 0x000fe20008410000 */
[----:B------:R-:W-:Y:S01]  /*8510*/  F2FP.BF16.F32.PACK_AB R31, R31, R10 ;  /* 0x0000000a1f1f723e */ /* 0x000fe200000010ff */
[----:B------:R-:W-:Y:S01]  /*8520*/  FMUL.FTZ R10, R46, R4 ;  /* 0x000000042e0a7220 */ /* 0x000fe20000410000 */
[----:B------:R-:W-:Y:S01]  /*8530*/  FFMA.FTZ R4, -R223, R223, 1 ;  /* 0x3f800000df047423 */ /* 0x000fe200000101df */
[----:B------:R-:W-:Y:S01]  /*8540*/  F2FP.BF16.F32.PACK_AB R29, R29, R13 ;  /* 0x0000000d1d1d723e */ /* 0x000fe200000010ff */
[----:B------:R-:W-:Y:S01]  /*8550*/  FMUL.FTZ R13, R81, R53 ;  /* 0x00000035510d7220 */ /* 0x000fe20000410000 */
[----:B------:R-:W-:Y:S01]  /*8560*/  FMUL.FTZ R23, R23, R0 ;  /* 0x0000000017177220 */ /* 0x000fe20000410000 */
[----:B------:R2:W5:Y:S01]  /*8570*/  LDL.LU R81, [R1+0x58] ;  /* 0x0000580001517983 */ /* 0x0005620000300800 */
[----:B------:R-:W-:Y:S01]  /*8580*/  FMUL.FTZ R4, R4, UR11 ;  /* 0x0000000b04047c20 */ /* 0x000fe20008410000 */
[----:B------:R-:W-:Y:S01]  /*8590*/  FFMA.FTZ R0, -R222, R222, 1 ;  /* 0x3f800000de007423 */ /* 0x000fe200000101de */
[----:B------:R-:W-:Y:S01]  /*85a0*/  FMUL.FTZ R22, R22, R5 ;  /* 0x0000000516167220 */ /* 0x000fe20000410000 */
[----:B------:R2:W5:Y:S01]  /*85b0*/  LDL.LU R80, [R1+0x54] ;  /* 0x0000540001507983 */ /* 0x0005620000300800 */
[----:B------:R-:W-:Y:S01]  /*85c0*/  FMUL.FTZ R11, R11, R4 ;  /* 0x000000040b0b7220 */ /* 0x000fe20000410000 */
        /* <DEDUP_REMOVED lines=9> */
[----:B------:R-:W-:Y:S01]  /*8660*/  F2FP.BF16.F32.PACK_AB R16, R16, R11 ;  /* 0x0000000b1010723e */ /* 0x000fe200000010ff */
[----:B------:R2:W5:Y:S01]  /*8670*/  LDL.LU R77, [R1+0x48] ;  /* 0x00004800014d7983 */ /* 0x0005620000300800 */
[----:B------:R-:W-:Y:S01]  /*8680*/  FMUL.FTZ R11, R72, R62 ;  /* 0x0000003e480b7220 */ /* 0x000fe20000410000 */
[----:B------:R-:W-:Y:S01]  /*8690*/  FMUL.FTZ R17, R17, R5 ;  /* 0x0000000511117220 */ /* 0x000fe20000410000 */
[----:B------:R-:W-:Y:S01]  /*86a0*/  FFMA.FTZ R5, -R228, R228, 1 ;  /* 0x3f800000e4057423 */ /* 0x000fe200000101e4 */
[----:B------:R2:W5:Y:S01]  /*86b0*/  LDL.LU R76, [R1+0x44] ;  /* 0x00004400014c7983 */ /* 0x0005620000300800 */
[----:B------:R-:W-:Y:S01]  /*86c0*/  FFMA.FTZ R4, -R227, R227, 1 ;  /* 0x3f800000e3047423 */ /* 0x000fe200000101e3 */
        /* <DEDUP_REMOVED lines=8> */
[----:B------:R-:W-:Y:S01]  /*8750*/  FMUL.FTZ R0, R0, UR11 ;  /* 0x0000000b00007c20 */ /* 0x000fe20008410000 */
[----:B------:R-:W-:Y:S01]  /*8760*/  FMUL.FTZ R8, R8, UR11 ;  /* 0x0000000b08087c20 */ /* 0x000fe20008410000 */
[----:B------:R2:W5:Y:S01]  /*8770*/  LDL.LU R73, [R1+0x38] ;  /* 0x0000380001497983 */ /* 0x0005620000300800 */
[----:B------:R-:W-:Y:S01]  /*8780*/  F2FP.BF16.F32.PACK_AB R22, R22, R9 ;  /* 0x000000091616723e */ /* 0x000fe200000010ff */
[----:B------:R-:W-:Y:S01]  /*8790*/  FMUL.FTZ R9, R52, R6 ;  /* 0x0000000634097220 */ /* 0x000fe20000410000 */
[----:B------:R-:W-:Y:S01]  /*87a0*/  F2FP.BF16.F32.PACK_AB R23, R23, R10 ;  /* 0x0000000a1717723e */ /* 0x000fe200000010ff */
[----:B------:R2:W5:Y:S01]  /*87b0*/  LDL.LU R72, [R1+0x34] ;  /* 0x0000340001487983 */ /* 0x0005620000300800 */
[----:B------:R-:W-:Y:S01]  /*87c0*/  FMUL.FTZ R13, R13, R5 ;  /* 0x000000050d0d7220 */ /* 0x000fe20000410000 */
[----:B------:R-:W-:Y:S01]  /*87d0*/  FMUL.FTZ R10, R54, R4 ;  /* 0x00000004360a7220 */ /* 0x000fe20000410000 */
[----:B------:R-:W-:Y:S01]  /*87e0*/  FMUL.FTZ R12, R12, R0 ;  /* 0x000000000c0c7220 */ /* 0x000fe20000410000 */
[----:B------:R2:W5:Y:S01]  /*87f0*/  LDL.LU R71, [R1+0x30] ;  /* 0x0000300001477983 */ /* 0x0005620000300800 */
[----:B------:R-:W-:Y:S01]  /*8800*/  FFMA.FTZ R6, -R237, R237, 1 ;  /* 0x3f800000ed067423 */ /* 0x000fe200000101ed */
[----:B------:R-:W-:Y:S01]  /*8810*/  FFMA.FTZ R5, -R235, R235, 1 ;  /* 0x3f800000eb057423 */ /* 0x000fe200000101eb */
[----:B------:R-:W-:Y:S01]  /*8820*/  FFMA.FTZ R4, -R233, R233, 1 ;  /* 0x3f800000e9047423 */ /* 0x000fe200000101e9 */
[----:B------:R2:W5:Y:S01]  /*8830*/  LDL.LU R70, [R1+0x2c] ;  /* 0x00002c0001467983 */ /* 0x0005620000300800 */
[----:B------:R-:W-:Y:S01]  /*8840*/  FFMA.FTZ R0, -R231, R231, 1 ;  /* 0x3f800000e7007423 */ /* 0x000fe200000101e7 */
[----:B------:R-:W-:Y:S01]  /*8850*/  FMUL.FTZ R8, R48, R8 ;  /* 0x0000000830087220 */ /* 0x000fe20000410000 */
        /* <DEDUP_REMOVED lines=8> */
[----:B------:R-:W-:Y:S01]  /*88e0*/  FMUL.FTZ R15, R15, R5 ;  /* 0x000000050f0f7220 */ /* 0x000fe20000410000 */
[----:B------:R-:W-:Y:S01]  /*88f0*/  FMUL.FTZ R8, R58, R4 ;  /* 0x000000043a087220 */ /* 0x000fe20000410000 */
[----:B------:R-:W-:Y:S01]  /*8900*/  FMUL.FTZ R14, R14, R0 ;  /* 0x000000000e0e7220 */ /* 0x000fe20000410000 */
        /* <DEDUP_REMOVED lines=8> */
[----:B------:R-:W-:Y:S01]  /*8990*/  F2FP.BF16.F32.PACK_AB R12, R12, R10 ;  /* 0x0000000a0c0c723e */ /* 0x000fe200000010ff */
[----:B------:R-:W-:Y:S01]  /*89a0*/  FMUL.FTZ R10, R60, R6 ;  /* 0x000000063c0a7220 */ /* 0x000fe20000410000 */
[----:B------:R-:W-:Y:S01]  /*89b0*/  FMUL.FTZ R19, R19, R5 ;  /* 0x0000000513137220 */ /* 0x000fe20000410000 */
[----:B------:R-:W-:Y:S01]  /*89c0*/  FMUL.FTZ R11, R11, R4 ;  /* 0x000000040b0b7220 */ /* 0x000fe20000410000 */
[----:B------:R-:W-:Y:S01]  /*89d0*/  F2FP.BF16.F32.PACK_AB R13, R13, R9 ;  /* 0x000000090d0d723e */ /* 0x000fe200000010ff */
[----:B------:R-:W-:Y:S01]  /*89e0*/  FMUL.FTZ R18, R18, R0 ;  /* 0x0000000012127220 */ /* 0x000fe20000410000 */
[----:B------:R-:W-:Y:S01]  /*89f0*/  FADD.FTZ R67, -R159, R67 ;  /* 0x000000439f437221 */ /* 0x000fe20000010100 */
[----:B------:R-:W-:Y:S01]  /*8a00*/  SEL R9, R245, 0xfffffff0, !P0 ;  /* 0xfffffff0f5097807 */ /* 0x000fe20004000000 */
[----:B------:R-:W-:Y:S01]  /*8a10*/  FFMA.FTZ R6, -R241, R241, 1 ;  /* 0x3f800000f1067423 */ /* 0x000fe200000101f1 */
[----:B------:R-:W-:Y:S01]  /*8a20*/  FFMA.FTZ R5, -R240, R240, 1 ;  /* 0x3f800000f0057423 */ /* 0x000fe200000101f0 */
[----:B------:R-:W-:Y:S01]  /*8a30*/  F2FP.BF16.F32.PACK_AB R14, R14, R8 ;  /* 0x000000080e0e723e */ /* 0x000fe200000010ff */
[----:B------:R-:W-:Y:S01]  /*8a40*/  FFMA.FTZ R4, -R239, R239, 1 ;  /* 0x3f800000ef047423 */ /* 0x000fe200000101ef */
[----:B------:R-:W-:Y:S01]  /*8a50*/  FFMA.FTZ R0, -R238, R238, 1 ;  /* 0x3f800000ee007423 */ /* 0x000fe200000101ee */
[----:B------:R-:W-:Y:S01]  /*8a60*/  F2FP.BF16.F32.PACK_AB R15, R15, R7 ;  /* 0x000000070f0f723e */ /* 0x000fe200000010ff */
[----:B------:R-:W-:Y:S01]  /*8a70*/  FMUL.FTZ R26, R153, R67 ;  /* 0x00000043991a7220 */ /* 0x000fe20000410000 */
[----:B------:R-:W-:Y:S01]  /*8a80*/  FMUL.FTZ R6, R6, UR11 ;  /* 0x0000000b06067c20 */ /* 0x000fe20008410000 */
        /* <DEDUP_REMOVED lines=9> */
[----:B------:R-:W-:Y:S01]  /*8b20*/  IADD3 R8, PT, PT, R155, R9, RZ ;  /* 0x000000099b087210 */ /* 0x000fe20007ffe0ff */
[----:B------:R-:W-:Y:S01]  /*8b30*/  FMUL.FTZ R26, R26, R0 ;  /* 0x000000001a1a7220 */ /* 0x000fe20000410000 */
[----:B--2---:R-:W-:Y:S06]  /*8b40*/  BRA.U !UP0, `(.L_x_2542) ;  /* 0x0000000108707547 */ /* 0x004fec000b800000 */
[----:B------:R-:W2:Y:S01]  /*8b50*/  LDL.LU R21, [R1+0x8] ;  /* 0x0000080001157983 */ /* 0x000ea20000300800 */
[----:B------:R-:W-:Y:S01]  /*8b60*/  IADD3 R4, P0, PT, RZ, -UR30, RZ ;  /* 0x8000001eff047c10 */ /* 0x000fe2000ff1e0ff */
[----:B------:R-:W-:Y:S02]  /*8b70*/  ULOP3.LUT UR44, UR49, 0x1, URZ, 0xc0, !UPT ;  /* 0x00000001312c7892 */ /* 0x000fe4000f8ec0ff */
[----:B------:R-:W3:Y:S02]  /*8b80*/  LDL.LU R20, [R1+0xc] ;  /* 0x00000c0001147983 */ /* 0x000ee40000300800 */
[----:B------:R-:W-:Y:S01]  /*8b90*/  IMAD.X R0, RZ, RZ, ~UR14, P0 ;  /* 0x8000000eff007e24 */ /* 0x000fe200080e06ff */
[----:B------:R-:W-:Y:S04]  /*8ba0*/  UISETP.NE.U32.AND UP1, UPT, UR44, 0x1, UPT ;  /* 0x000000012c00788c */ /* 0x000fe8000bf25070 */
[----:B------:R-:W-:Y:S01]  /*8bb0*/  SHF.R.S64 R4, R4, 0x1f, R0 ;  /* 0x0000001f04047819 */ /* 0x000fe20000001000 */
[----:B------:R-:W-:Y:S06]  /*8bc0*/  USEL UR44, UR27, 0x4000, !UP1 ;  /* 0x000040001b2c7887 */ /* 0x000fec000c800000 */
[----:B------:R-:W-:Y:S02]  /*8bd0*/  VIADD R244, R244, UR44 ;  /* 0x0000002cf4f47c36 */ /* 0x000fe40008000000 */
[----:B------:R-:W-:Y:S01]  /*8be0*/  VIADD R181, R181, UR44 ;  /* 0x0000002cb5b57c36 */ /* 0x000fe20008000000 */
[----:B---3--:R-:W-:Y:S04]  /*8bf0*/  IADD3 R20, P0, PT, R4, R20, RZ ;  /* 0x0000001404147210 */ /* 0x008fe80007f1e0ff */
[----:B--2---:R-:W-:Y:S01]  /*8c00*/  LEA.HI.X.SX32 R21, R0, R21, 0x1, P0 ;  /* 0x0000001500157211 */ /* 0x004fe200000f0eff */
[----:B------:R1:W-:Y:S01]  /*8c10*/  STL [R1+0xc], R20 ;  /* 0x00000c1401007387 */ /* 0x0003e20000100800 */
[----:B------:R-:W-:Y:S03]  /*8c20*/  IADD3 R6, P0, PT, R20, UR16, RZ ;  /* 0x0000001014067c10 */ /* 0x000fe6000ff1e0ff */
[----:B------:R-:W-:Y:S01]  /*8c30*/  @!PT LDS RZ, [RZ] ;  /* 0x00000000fffff984 */ /* 0x000fe20000000800 */
[----:B------:R-:W-:Y:S01]  /*8c40*/  @!PT LDS RZ, [RZ] ;  /* 0x00000000fffff984 */ /* 0x000fe20000000800 */
[----:B------:R-:W-:Y:S01]  /*8c50*/  @!PT LDS RZ, [RZ] ;  /* 0x00000000fffff984 */ /* 0x000fe20000000800 */
[----:B------:R1:W-:Y:S01]  /*8c60*/  LDGSTS.E.BYPASS.LTC128B.128 [R244], desc[UR32][R20.64] ;  /* 0x0000000014f47fae */ /* 0x0003e2000b981a20 */
[----:B------:R-:W-:Y:S02]  /*8c70*/  IADD3.X R7, PT, PT, R21, UR15, RZ, P0, !PT ;  /* 0x0000000f15077c10 */ /* 0x000fe400087fe4ff */
[----:B------:R-:W-:Y:S01]  /*8c80*/  IADD3 R4, P0, PT, R6, UR16, RZ ;  /* 0x0000001006047c10 */ /* 0x000fe2000ff1e0ff */
[----:B------:R1:W-:Y:S03]  /*8c90*/  STL [R1+0x8], R21 ;  /* 0x0000081501007387 */ /* 0x0003e60000100800 */
[----:B------:R-:W-:Y:S01]  /*8ca0*/  IADD3.X R5, PT, PT, R7, UR15, RZ, P0, !PT ;  /* 0x0000000f07057c10 */ /* 0x000fe200087fe4ff */
[----:B------:R1:W-:Y:S01]  /*8cb0*/  LDGSTS.E.BYPASS.LTC128B.128 [R244+0x1000], desc[UR32][R6.64] ;  /* 0x0100000006f47fae */ /* 0x0003e2000b981a20 */
[----:B------:R-:W-:Y:S03]  /*8cc0*/  IADD3 R10, P0, PT, R4, UR16, RZ ;  /* 0x00000010040a7c10 */ /* 0x000fe6000ff1e0ff */
[----:B------:R1:W-:Y:S01]  /*8cd0*/  LDGSTS.E.BYPASS.LTC128B.128 [R244+0x2000], desc[UR32][R4.64] ;  /* 0x0200000004f47fae */ /* 0x0003e2000b981a20 */
[----:B------:R-:W-:Y:S05]  /*8ce0*/  IADD3.X R11, PT, PT, R5, UR15, RZ, P0, !PT ;  /* 0x0000000f050b7c10 */ /* 0x000fea00087fe4ff */
[----:B------:R1:W-:Y:S04]  /*8cf0*/  LDGSTS.E.BYPASS.LTC128B.128 [R244+0x3000], desc[UR32][R10.64] ;  /* 0x030000000af47fae */ /* 0x0003e8000b981a20 */
[----:B------:R-:W0:Y:S02]  /*8d00*/  LDGDEPBAR ;  /* 0x00000000000079af */ /* 0x000e240000000000 */
.L_x_2542:
[----:B------:R2:W-:Y:S01]  /*8d10*/  STS [R155+0x14000], R173 ;  /* 0x014000ad9b007388 */ /* 0x0005e20000000800 */
[----:B------:R-:W-:Y:S01]  /*8d20*/  IMAD.IADD R0, R9, 0x1, R162 ;  /* 0x0000000109007824 */ /* 0x000fe200078e02a2 */
[----:B-1----:R-:W-:Y:S01]  /*8d30*/  F2FP.BF16.F32.PACK_AB R5, R24, R25 ;  /* 0x000000191805723e */ /* 0x002fe200000010ff */
[--C-:B------:R-:W-:Y:S01]  /*8d40*/  IMAD.IADD R4, R156, 0x1, R9.reuse ;  /* 0x000000019c047824 */ /* 0x100fe200078e0209 */
[----:B------:R-:W-:Y:S01]  /*8d50*/  STS [R155+0x14400], R171 ;  /* 0x014400ab9b007388 */ /* 0x000fe20000000800 */
[----:B------:R-:W-:Y:S01]  /*8d60*/  F2FP.BF16.F32.PACK_AB R6, R26, R27 ;  /* 0x0000001b1a06723e */ /* 0x000fe200000010ff */
[----:B------:R-:W-:Y:S02]  /*8d70*/  IMAD.IADD R9, R161, 0x1, R9 ;  /* 0x00000001a1097824 */ /* 0x000fe400078e0209 */
[----:B------:R-:W-:Y:S04]  /*8d80*/  STS [R8+0x14000], R164 ;  /* 0x014000a408007388 */ /* 0x000fe80000000800 */
[----:B------:R-:W-:Y:S04]  /*8d90*/  STS [R8+0x14400], R163 ;  /* 0x014400a308007388 */ /* 0x000fe80000000800 */
[----:B------:R-:W-:Y:S04]  /*8da0*/  STS [R155+0x16000], R168 ;  /* 0x016000a89b007388 */ /* 0x000fe80000000800 */
[----:B------:R-:W-:Y:S04]  /*8db0*/  STS [R155+0x16400], R167 ;  /* 0x016400a79b007388 */ /* 0x000fe80000000800 */
[----:B------:R-:W-:Y:S01]  /*8dc0*/  STS [R8+0x16000], R166 ;  /* 0x016000a608007388 */ /* 0x000fe20000000800 */
[----:B--2---:R-:W-:Y:S03]  /*8dd0*/  LOP3.LUT R173, R182, 0x30, RZ, 0xc0, !PT ;  /* 0x00000030b6ad7812 */ /* 0x004fe600078ec0ff */
        /* <DEDUP_REMOVED lines=8> */
[----:B-1----:R-:W1:Y:S03]  /*8e60*/  LDC R149, c[0x0][0x44c] ;  /* 0x00011300ff957b82 */ /* 0x002e660000000800 */
[----:B------:R2:W-:Y:S04]  /*8e70*/  STS [R0+0x16400], R34 ;  /* 0x0164002200007388 */ /* 0x0005e80000000800 */
[----:B------:R-:W-:Y:S04]  /*8e80*/  STS [R156+-0x8000], R31 ;  /* 0xff80001f9c007388 */ /* 0x000fe80000000800 */
[----:B------:R-:W-:Y:S04]  /*8e90*/  STS [R156+-0x7c00], R30 ;  /* 0xff84001e9c007388 */ /* 0x000fe80000000800 */
[----:B------:R-:W-:Y:S04]  /*8ea0*/  STS [R4+-0x8000], R17 ;  /* 0xff80001104007388 */ /* 0x000fe80000000800 */
[----:B------:R-:W-:Y:S04]  /*8eb0*/  STS [R4+-0x7c00], R16 ;  /* 0xff84001004007388 */ /* 0x000fe80000000800 */
[----:B------:R-:W-:Y:S01]  /*8ec0*/  STS [R156+-0x6000], R29 ;  /* 0xffa0001d9c007388 */ /* 0x000fe20000000800 */
[----:B-1----:R-:W-:Y:S03]  /*8ed0*/  IMAD R149, R149, UR5, RZ ;  /* 0x0000000595957c24 */ /* 0x002fe6000f8e02ff */
[----:B------:R-:W-:Y:S01]  /*8ee0*/  STS [R156+-0x5c00], R28 ;  /* 0xffa4001c9c007388 */ /* 0x000fe20000000800 */
[----:B--2---:R-:W-:Y:S02]  /*8ef0*/  LOP3.LUT R0, R2, 0x38, R151, 0x78, !PT ;  /* 0x0000003802007812 */ /* 0x004fe400078e7897 */
[----:B------:R-:W-:Y:S01]  /*8f00*/  LEA R2, R3, UR4, 0x1 ;  /* 0x0000000403027c11 */ /* 0x000fe2000f8e08ff */
[----:B------:R-:W-:Y:S01]  /*8f10*/  STS [R4+-0x6000], R22 ;  /* 0xffa0001604007388 */ /* 0x000fe20000000800 */
[----:B------:R-:W-:Y:S03]  /*8f20*/  LOP3.LUT R0, R0, 0x200, R153, 0xf8, !PT ;  /* 0x0000020000007812 */ /* 0x000fe600078ef899 */
[----:B------:R-:W-:Y:S01]  /*8f30*/  STS [R4+-0x5c00], R23 ;  /* 0xffa4001704007388 */ /* 0x000fe20000000800 */
[----:B------:R-:W-:Y:S01]  /*8f40*/  LEA R0, R0, UR4, 0x1 ;  /* 0x0000000400007c11 */ /* 0x000fe2000f8e08ff */
[----:B------:R-:W-:Y:S02]  /*8f50*/  IMAD.IADD R3, R148, 0x1, R2 ;  /* 0x0000000194037824 */ /* 0x000fe400078e0202 */
        /* <DEDUP_REMOVED lines=117> */
[----:B------:R-:W2:Y:S01]  /*96b0*/  LDL.LU R49, [R1] ;  /* 0x0000000001317983 */ /* 0x000ea20000300800 */
        /* <DEDUP_REMOVED lines=9> */
[----:B------:R1:W-:Y:S01]  /*9750*/  STL [R1], R49 ;  /* 0x0000003101007387 */ /* 0x0003e20000100800 */
        /* <DEDUP_REMOVED lines=14> */
.L_x_2543:
[----:B------:R-:W-:Y:S01]  /*9840*/  LDSM.16.M88.4 R32, [R144+0x14000] ;  /* 0x014000009020783b */ /* 0x000fe20000000200 */
[----:B------:R-:W-:Y:S01]  /*9850*/  IADD3 R136, PT, PT, R172, R144, R148 ;  /* 0x00000090ac887210 */ /* 0x000fe20007ffe094 */
[----:B------:R-:W-:Y:S01]  /*9860*/  IMAD.MOV.U32 R189, RZ, RZ, 0x4 ;  /* 0x00000004ffbd7424 */ /* 0x000fe200078e00ff */
[----:B------:R-:W-:Y:S01]  /*9870*/  PLOP3.LUT P2, PT, PT, PT, UP0, 0x80, 0x8 ;  /* 0x000000000008781c */ /* 0x000fe20003f4f008 */
        /* <DEDUP_REMOVED lines=8> */
[----:B------:R-:W5:Y:S01]  /*9900*/  LDL R188, [R1+0x20] ;  /* 0x0000200001bc7983 */ /* 0x000f620000100800 */
        /* <DEDUP_REMOVED lines=10> */
[----:B------:R-:W-:Y:S01]  /*99b0*/  LDSM.16.M88.4 R56, [R145+0x14000] ;  /* 0x014000009138783b */ /* 0x000fe20000000200 */
[C---:B---3--:R-:W-:Y:S03]  /*99c0*/  HMMA.16816.F32.BF16 R8, R28.reuse, R16, RZ ;  /* 0x000000101c08723c */ /* 0x048fe600000418ff */
[----:B------:R-:W3:Y:S04]  /*99d0*/  LDSM.16.MT88.4 R60, [R2+0xd000] ;  /* 0x00d00000023c783b */ /* 0x000ee80000004200 */
[----:B------:R-:W3:Y:S01]  /*99e0*/  LDSM.16.M88.4 R64, [R145+0x16000] ;  /* 0x016000009140783b */ /* 0x000ee20000000200 */
[-C--:B------:R-:W-:Y:S03]  /*99f0*/  HMMA.16816.F32.BF16 R12, R28, R18.reuse, RZ ;  /* 0x000000121c0c723c */ /* 0x080fe600000418ff */
[----:B------:R-:W3:Y:S05]  /*9a00*/  LDSM.16.MT88.4 R132, [R3+0xd000] ;  /* 0x00d000000384783b */ /* 0x000eea0000004200 */
        /* <DEDUP_REMOVED lines=89> */
[C---:B------:R-:W-:Y:S03]  /*9fa0*/  LEA R144, P0, R149.reuse, R132, 0x5 ;  /* 0x0000008495907211 */ /* 0x040fe600078028ff */
[----:B------:R-:W-:Y:S01]  /*9fb0*/  HMMA.16816.F32.BF16 R32, R36, R58, R32 ;  /* 0x0000003a2420723c */ /* 0x000fe20000041820 */
[----:B------:R-:W4:Y:S03]  /*9fc0*/  LDSM.16.MT88.4 R36, [R3+0xf000] ;  /* 0x00f000000324783b */ /* 0x000f260000004200 */
[C---:B--2---:R-:W-:Y:S01]  /*9fd0*/  LEA.HI.X.SX32 R145, R149.reuse, R133, 0x5, P0 ;  /* 0x0000008595917211 */ /* 0x044fe200000f2eff */
[----:B------:R-:W-:Y:S03]  /*9fe0*/  LDSM.16.M88.4 R56, [R136+0x1a000] ;  /* 0x01a000008838783b */ /* 0x000fe60000000200 */
[-C--:B-1----:R-:W-:Y:S05]  /*9ff0*/  HMMA.16816.F32.BF16 R4, R44, R52.reuse, R4 ;  /* 0x000000342c04723c */ /* 0x082fea0000041804 */
[C---:B------:R-:W-:Y:S03]  /*a000*/  IMAD.WIDE R176, R149.reuse, -0x1c0, R144 ;  /* 0xfffffe4095b07825 */ /* 0x040fe600078e0290 */
[C---:B---3--:R-:W-:Y:S04]  /*a010*/  HMMA.16816.F32.BF16 R8, R40.reuse, R52, R8 ;  /* 0x000000342808723c */ /* 0x048fe80000041808 */
[C---:B------:R-:W-:Y:S04]  /*a020*/  LEA R66, P0, R149.reuse, R176, 0x5 ;  /* 0x000000b095427211 */ /* 0x040fe800078028ff */
[-C--:B------:R-:W-:Y:S03]  /*a030*/  HMMA.16816.F32.BF16 R12, R40, R54.reuse, R12 ;  /* 0x00000036280c723c */ /* 0x080fe6000004180c */
[C---:B------:R-:W-:Y:S02]  /*a040*/  LEA.HI.X.SX32 R67, R149.reuse, R177, 0x5, P0 ;  /* 0x000000b195437211 */ /* 0x040fe400000f2eff */
[C---:B------:R-:W-:Y:S03]  /*a050*/  LEA R64, P0, R149.reuse, R66, 0x5 ;  /* 0x0000004295407211 */ /* 0x040fe600078028ff */
[C---:B------:R-:W-:Y:S01]  /*a060*/  HMMA.16816.F32.BF16 R16, R44.reuse, R54, R16 ;  /* 0x000000362c10723c */ /* 0x040fe20000041810 */
[----:B------:R1:W2:Y:S03]  /*a070*/  LDSM.16.MT88.4 R52, [R2+0xf800] ;  /* 0x00f800000234783b */ /* 0x0002a60000004200 */
[C---:B------:R-:W-:Y:S02]  /*a080*/  LEA.HI.X.SX32 R65, R149.reuse, R67, 0x5, P0 ;  /* 0x0000004395417211 */ /* 0x040fe400000f2eff */
[C---:B------:R-:W-:Y:S02]  /*a090*/  LEA R62, P0, R149.reuse, R64, 0x5 ;  /* 0x00000040953e7211 */ /* 0x040fe400078028ff */
[-C--:B----4-:R-:W-:Y:S03]  /*a0a0*/  HMMA.16816.F32.BF16 R20, R44, R36.reuse, R20 ;  /* 0x000000242c14723c */ /* 0x090fe60000041814 */
[C---:B------:R-:W-:Y:S02]  /*a0b0*/  LEA.HI.X.SX32 R63, R149.reuse, R65, 0x5, P0 ;  /* 0x00000041953f7211 */ /* 0x040fe400000f2eff */
[C---:B------:R-:W-:Y:S03]  /*a0c0*/  LEA R60, P0, R149.reuse, R62, 0x5 ;  /* 0x0000003e953c7211 */ /* 0x040fe600078028ff */
[C---:B------:R-:W-:Y:S04]  /*a0d0*/  HMMA.16816.F32.BF16 R24, R40.reuse, R36, R24 ;  /* 0x000000242818723c */ /* 0x040fe80000041818 */
[----:B------:R-:W-:Y:S02]  /*a0e0*/  LEA.HI.X.SX32 R61, R149, R63, 0x5, P0 ;  /* 0x0000003f953d7211 */ /* 0x000fe400000f2eff */
[----:B-1----:R-:W-:Y:S02]  /*a0f0*/  @P2 SHF.R.U32.HI R2, RZ, 0x2, R186 ;  /* 0x00000002ff022819 */ /* 0x002fe400000116ba */
[-C--:B------:R-:W-:Y:S03]  /*a100*/  HMMA.16816.F32.BF16 R28, R40, R38.reuse, R28 ;  /* 0x00000026281c723c */ /* 0x080fe6000004181c */
[----:B------:R-:W-:Y:S05]  /*a110*/  @P2 LOP3.LUT R251, R173, 0x7, R2, 0xf8, !PT ;  /* 0x00000007adfb2812 */ /* 0x000fea00078ef802 */
[----:B------:R-:W-:Y:S01]  /*a120*/  HMMA.16816.F32.BF16 R32, R44, R38, R32 ;  /* 0x000000262c20723c */ /* 0x000fe20000041820 */
[----:B------:R1:W3:Y:S07]  /*a130*/  LDSM.16.MT88.4 R36, [R3+0xf800] ;  /* 0x00f800000324783b */ /* 0x0002ee0000004200 */
[-C--:B--2---:R-:W-:Y:S08]  /*a140*/  HMMA.16816.F32.BF16 R4, R48, R52.reuse, R4 ;  /* 0x000000343004723c */ /* 0x084ff00000041804 */
        /* <DEDUP_REMOVED lines=9> */
[----:B-----5:R-:W2:Y:S01]  /*a1e0*/  @P2 LDG.E R188, desc[UR32][R2.64+-0x200] ;  /* 0xfffe002002bc2981 */ /* 0x020ea2000c1e1900 */
[----:B------:R-:W-:Y:S02]  /*a1f0*/  UISETP.GT.AND UP0, UPT, UR49, UR45, UPT ;  /* 0x0000002d3100728c */ /* 0x000fe4000bf04270 */
[C---:B------:R-:W-:Y:S01]  /*a200*/  LEA.HI.X.SX32 R47, R149.reuse, R53, 0x5, P0 ;  /* 0x00000035952f7211 */ /* 0x040fe200000f2eff */
[----:B------:R-:W4:Y:S01]  /*a210*/  @P2 LDG.E R187, desc[UR32][R2.64+-0x1e0] ;  /* 0xfffe202002bb2981 */ /* 0x000f22000c1e1900 */
[C---:B------:R-:W-:Y:S01]  /*a220*/  LEA R44, P0, R149.reuse, R46, 0x5 ;  /* 0x0000002e952c7211 */ /* 0x040fe200078028ff */
[----:B------:R-:W-:Y:S01]  /*a230*/  UIADD3 UR49, UPT, UPT, UR49, -0x1, URZ ;  /* 0xffffffff31317890 */ /* 0x000fe2000fffe0ff */
[-C--:B---3--:R-:W-:Y:S01]  /*a240*/  HMMA.16816.F32.BF16 R20, R48, R36.reuse, R20 ;  /* 0x000000243014723c */ /* 0x088fe20000041814 */
[----:B------:R-:W3:Y:S02]  /*a250*/  @P2 LDG.E R179, desc[UR32][R2.64+-0x100] ;  /* 0xffff002002b32981 */ /* 0x000ee4000c1e1900 */
        /* <DEDUP_REMOVED lines=82> */
[----:B--2---:R-:W-:Y:S07]  /*a780*/  @P2 STL [R1+0x20], R188 ;  /* 0x000020bc01002387 */ /* 0x004fee0000100800 */
[-C--:B------:R-:W-:Y:S01]  /*a790*/  HMMA.16816.F32.BF16 R124, R32, R30.reuse, R124 ;  /* 0x0000001e207c723c */ /* 0x080fe2000004187c */
[----:B------:R-:W-:Y:S04]  /*a7a0*/  LDSM.16.MT88.4 R32, [R0+0x1a000] ;  /* 0x01a000000020783b */ /* 0x000fe80000004200 */
[----:B----4-:R-:W-:Y:S03]  /*a7b0*/  @P2 STL [R1+0x1c], R187 ;  /* 0x00001cbb01002387 */ /* 0x010fe60000100800 */
[----:B------:R-:W-:Y:S01]  /*a7c0*/  HMMA.16816.F32.BF16 R128, R20, R30, R128 ;  /* 0x0000001e1480723c */ /* 0x000fe20000041880 */
[----:B------:R-:W-:Y:S04]  /*a7d0*/  LDSM.16.MT88.4 R20, [R0+0x16000] ;  /* 0x016000000014783b */ /* 0x000fe80000004200 */
[----:B------:R-:W2:Y:S03]  /*a7e0*/  LDSM.16.MT88.4 R28, [R180+0x2000] ;  /* 0x00200000b41c783b */ /* 0x000ea60000004200 */
[-C--:B------:R-:W-:Y:S01]  /*a7f0*/  HMMA.16816.F32.BF16 R100, R8, R36.reuse, R100 ;  /* 0x000000240864723c */ /* 0x080fe20000041864 */
[----:B---3--:R-:W-:Y:S04]  /*a800*/  @P2 STL [R1+0x18], R179 ;  /* 0x000018b301002387 */ /* 0x008fe80000100800 */
[----:B-----5:R-:W-:Y:S03]  /*a810*/  @P2 STL [R1+0x14], R178 ;  /* 0x000014b201002387 */ /* 0x020fe60000100800 */
        /* <DEDUP_REMOVED lines=33> */
[----:B------:R-:W-:Y:S03]  /*aa30*/  LDSM.16.MT88.4 R36, [R0+0x1b800] ;  /* 0x01b800000024783b */ /* 0x000fe60000004200 */
[-C--:B-1----:R-:W-:Y:S08]  /*aa40*/  HMMA.16816.F32.BF16 R100, R8, R12.reuse, R100 ;  /* 0x0000000c0864723c */ /* 0x082ff00000041864 */
[C---:B------:R-:W-:Y:S08]  /*aa50*/  HMMA.16816.F32.BF16 R104, R40.reuse, R12, R104 ;  /* 0x0000000c2868723c */ /* 0x040ff00000041868 */
[-C--:B------:R-:W-:Y:S08]  /*aa60*/  HMMA.16816.F32.BF16 R108, R40, R14.reuse, R108 ;  /* 0x0000000e286c723c */ /* 0x080ff0000004186c */
[C---:B------:R-:W-:Y:S01]  /*aa70*/  HMMA.16816.F32.BF16 R112, R8.reuse, R14, R112 ;  /* 0x0000000e0870723c */ /* 0x040fe20000041870 */
[----:B------:R1:W3:Y:S07]  /*aa80*/  LDSM.16.MT88.4 R12, [R0+0x17800] ;  /* 0x01780000000c783b */ /* 0x0002ee0000004200 */
        /* <DEDUP_REMOVED lines=9> */
[C---:B--2---:R-:W-:Y:S08]  /*ab20*/  HMMA.16816.F32.BF16 R104, R28.reuse, R24, R104 ;  /* 0x000000181c68723c */ /* 0x044ff00000041868 */
        /* <DEDUP_REMOVED lines=145> */
.L_x_2545:
[----:B------:R-:W2:Y:S01]  /*b440*/  LDCU.64 UR12, c[0x0][0x5c0] ;  /* 0x0000b800ff0c77ac */ /* 0x000ea20008000a00 */
[----:B------:R-:W-:-:S04]  /*b450*/  UIADD3 UR5, UPT, UPT, UR40, UR41, URZ ;  /* 0x0000002928057290 */ /* 0x000fc8000fffe0ff */
[----:B--2---:R-:W-:Y:S02]  /*b460*/  UIMAD.WIDE.U32 UR42, UR5, UR12, URZ ;  /* 0x0000000c052a72a5 */ /* 0x004fe4000f8e00ff */
[----:B------:R-:W-:-:S04]  /*b470*/  UIMAD UR5, UR5, UR13, URZ ;  /* 0x0000000d050572a4 */ /* 0x000fc8000f8e02ff */
[----:B------:R-:W-:-:S06]  /*b480*/  UIADD3 UR5, UPT, UPT, UR43, UR5, URZ ;  /* 0x000000052b057290 */ /* 0x000fcc000fffe0ff */
[----:B-1----:R-:W-:Y:S02]  /*b490*/  MOV R0, UR5 ;  /* 0x0000000500007c02 */ /* 0x002fe40008000f00 */
.L_x_2546:
        /* <DEDUP_REMOVED lines=12> */
.L_x_2547:
[----:B------:R-:W1:Y:S01]  /*b560*/  LDCU.64 UR10, c[0x0][0x5c8] ;  /* 0x0000b900ff0a77ac */ /* 0x000e620008000a00 */
[----:B------:R-:W-:-:S04]  /*b570*/  UIADD3 UR5, UPT, UPT, UR40, UR41, URZ ;  /* 0x0000002928057290 */ /* 0x000fc8000fffe0ff */
[----:B-1----:R-:W-:Y:S02]  /*b580*/  UIMAD.WIDE.U32 UR16, UR5, UR10, URZ ;  /* 0x0000000a051072a5 */ /* 0x002fe4000f8e00ff */
[----:B------:R-:W-:-:S04]  /*b590*/  UIMAD UR5, UR5, UR11, URZ ;  /* 0x0000000b050572a4 */ /* 0x000fc8000f8e02ff */
[----:B------:R-:W-:-:S06]  /*b5a0*/  UIADD3 UR5, UPT, UPT, UR17, UR5, URZ ;  /* 0x0000000511057290 */ /* 0x000fcc000fffe0ff */
[----:B------:R-:W-:-:S07]  /*b5b0*/  MOV R20, UR5 ;  /* 0x0000000500147c02 */ /* 0x000fce0008000f00 */
.L_x_2548:
[----:B------:R-:W-:Y:S01]  /*b5c0*/  BAR.SYNC.DEFER_BLOCKING 0x0 ;  /* 0x0000000000007b1d */ /* 0x000fe20000010000 */
[----:B------:R-:W-:Y:S01]  /*b5d0*/  USHF.L.U32 UR5, UR34, 0x7, URZ ;  /* 0x0000000722057899 */ /* 0x000fe200080006ff */
[----:B------:R-:W-:Y:S01]  /*b5e0*/  SHF.R.U32.HI R186, RZ, 0x3, R186 ;  /* 0x00000003ffba7819 */ /* 0x000fe200000116ba */
[----:B------:R-:W-:Y:S02]  /*b5f0*/  USHF.L.U32 UR9, UR34, 0x7, URZ ;  /* 0x0000000722097899 */ /* 0x000fe400080006ff */
[----:B------:R-:W-:-:S03]  /*b600*/  UIMAD.WIDE.U32 UR40, UR5, UR12, URZ ;  /* 0x0000000c052872a5 */ /* 0x000fc6000f8e00ff */
[----:B------:R-:W1:Y:S01]  /*b610*/  LDC.64 R4, c[0x0][0x5d8] ;  /* 0x00017600ff047b82 */ /* 0x000e620000000a00 */
[----:B------:R-:W-:Y:S01]  /*b620*/  USHF.R.S32.HI UR14, URZ, 0x1f, UR5 ;  /* 0x0000001fff0e7899 */ /* 0x000fe20008011405 */
[C---:B------:R-:W-:Y:S01]  /*b630*/  VIADD R7, R186.reuse, 0x40 ;  /* 0x00000040ba077836 */ /* 0x040fe20000000000 */
[----:B------:R-:W-:Y:S01]  /*b640*/  UIADD3 UR39, UPT, UPT, -UR9, UR39, URZ ;  /* 0x0000002709277290 */ /* 0x000fe2000fffe1ff */
[C---:B------:R-:W-:Y:S01]  /*b650*/  VIADD R6, R186.reuse, 0x60 ;  /* 0x00000060ba067836 */ /* 0x040fe20000000000 */
[----:B------:R-:W-:Y:S01]  /*b660*/  UIMAD UR8, UR14, UR12, URZ ;  /* 0x0000000c0e0872a4 */ /* 0x000fe2000f8e02ff */
[----:B------:R-:W-:Y:S01]  /*b670*/  IMAD.U32 R2, RZ, RZ, UR40 ;  /* 0x00000028ff027e24 */ /* 0x000fe2000f8e00ff */
[----:B------:R-:W-:Y:S01]  /*b680*/  IADD3 R25, P1, PT, R186, 0x20, RZ ;  /* 0x00000020ba197810 */ /* 0x000fe20007f3e0ff */
[----:B------:R-:W2:Y:S01]  /*b690*/  LDC.64 R34, c[0x0][0x5e0] ;  /* 0x00017800ff227b82 */ /* 0x000ea20000000a00 */
[----:B------:R-:W-:Y:S01]  /*b6a0*/  UIMAD UR8, UR5, UR13, UR8 ;  /* 0x0000000d050872a4 */ /* 0x000fe2000f8e0208 */
[----:B------:R-:W-:Y:S01]  /*b6b0*/  IMAD.U32 R3, RZ, RZ, UR41 ;  /* 0x00000029ff037e24 */ /* 0x000fe2000f8e00ff */
[----:B------:R-:W-:Y:S01]  /*b6c0*/  LOP3.LUT R2, R2, 0x38, R151, 0xf8, !PT ;  /* 0x0000003802027812 */ /* 0x000fe200078ef897 */
[C---:B------:R-:W-:Y:S01]  /*b6d0*/  VIADD R8, R186.reuse, 0x20 ;  /* 0x00000020ba087836 */ /* 0x040fe20000000000 */
[----:B------:R-:W-:Y:S01]  /*b6e0*/  ISETP.GE.AND P2, PT, R186, UR39, PT ;  /* 0x00000027ba007c0c */ /* 0x000fe2000bf46270 */
[----:B------:R-:W-:Y:S01]  /*b6f0*/  BSSY.RECONVERGENT B0, `(.L_x_2549) ;  /* 0x0000016000007945 */ /* 0x000fe20003800200 */
[----:B------:R-:W-:Y:S01]  /*b700*/  IMAD.U32 R3, RZ, RZ, UR8 ;  /* 0x00000008ff037e24 */ /* 0x000fe2000f8e00ff */
[----:B------:R-:W-:Y:S01]  /*b710*/  IADD3 R2, P0, PT, R2, UR42, RZ ;  /* 0x0000002a02027c10 */ /* 0x000fe2000ff1e0ff */
[----:B------:R-:W-:Y:S01]  /*b720*/  IMAD.X R33, RZ, RZ, RZ, P1 ;  /* 0x000000ffff217224 */ /* 0x000fe200008e06ff */
[----:B------:R3:W4:Y:S01]  /*b730*/  LDS.128 R16, [R155+0xd000] ;  /* 0x00d000009b107984 */ /* 0x0007220000000c00 */
[----:B------:R-:W-:-:S02]  /*b740*/  ISETP.GE.AND P4, PT, R7, UR39, PT ;  /* 0x0000002707007c0c */ /* 0x000fc4000bf86270 */
[----:B------:R-:W-:Y:S02]  /*b750*/  IADD3.X R3, PT, PT, R0, UR41, R3, P0, !PT ;  /* 0x0000002900037c10 */ /* 0x000fe400087fe403 */
[----:B------:R-:W-:Y:S02]  /*b760*/  ISETP.GE.AND P3, PT, R6, UR39, PT ;  /* 0x0000002706007c0c */ /* 0x000fe4000bf66270 */
[----:B------:R-:W-:Y:S01]  /*b770*/  ISETP.GE.AND P5, PT, R8, UR39, PT ;  /* 0x0000002708007c0c */ /* 0x000fe2000bfa6270 */
[----:B-1----:R-:W-:Y:S01]  /*b780*/  IMAD.WIDE.U32 R6, R4, UR20, R2 ;  /* 0x0000001404067c25 */ /* 0x002fe2000f8e0002 */
[----:B------:R-:W-:-:S03]  /*b790*/  IADD3 R26, P0, PT, R186, 0x40, RZ ;  /* 0x00000040ba1a7810 */ /* 0x000fc60007f1e0ff */
[----:B------:R-:W-:Y:S01]  /*b7a0*/  IMAD R12, R5, UR20, R7 ;  /* 0x00000014050c7c24 */ /* 0x000fe2000f8e0207 */
[----:B---3--:R-:W-:Y:S09]  /*b7b0*/  @P2 BRA `(.L_x_2550) ;  /* 0x0000000000242947 */ /* 0x008ff20003800000 */
[----:B------:R-:W1:Y:S01]  /*b7c0*/  LDS.128 R8, [R155+0xc000] ;  /* 0x00c000009b087984 */ /* 0x000e620000000c00 */
[----:B------:R-:W3:Y:S01]  /*b7d0*/  LDCU.64 UR8, c[0x0][0x560] ;  /* 0x0000ac00ff0877ac */ /* 0x000ee20008000a00 */
[----:B------:R-:W-:Y:S02]  /*b7e0*/  MOV R2, R6 ;  /* 0x0000000600027202 */ /* 0x000fe40000000f00 */
[----:B------:R-:W-:-:S03]  /*b7f0*/  MOV R3, R12 ;  /* 0x0000000c00037202 */ /* 0x000fc60000000f00 */
[----:B------:R-:W-:-:S04]  /*b800*/  IMAD.WIDE.U32 R2, R186, UR12, R2 ;  /* 0x0000000cba027c25 */ /* 0x000fc8000f8e0002 */
[----:B------:R-:W-:Y:S01]  /*b810*/  IMAD R0, R186, UR13, R3 ;  /* 0x0000000dba007c24 */ /* 0x000fe2000f8e0203 */
[----:B---3--:R-:W-:-:S04]  /*b820*/  LEA R4, P1, R2, UR8, 0x1 ;  /* 0x0000000802047c11 */ /* 0x008fc8000f8208ff */
[----:B------:R-:W-:-:S05]  /*b830*/  LEA.HI.X R5, R2, UR9, R0, 0x1, P1 ;  /* 0x0000000902057c11 */ /* 0x000fca00088f0c00 */
[----:B-1----:R1:W-:Y:S04]  /*b840*/  STG.E.128 desc[UR32][R4.64], R8 ;  /* 0x0000000804007986 */ /* 0x0023e8000c101d20 */
.L_x_2550:
[----:B------:R-:W-:Y:S05]  /*b850*/  BSYNC.RECONVERGENT B0 ;  /* 0x0000000000007941 */ /* 0x000fea0003800200 */
.L_x_2549:
        /* <DEDUP_REMOVED lines=12> */
.L_x_2552:
[----:B------:R-:W-:Y:S05]  /*b920*/  BSYNC.RECONVERGENT B0 ;  /* 0x0000000000007941 */ /* 0x000fea0003800200 */
.L_x_2551:
[----:B-1----:R1:W1:Y:S01]  /*b930*/  LDS.128 R8, [R155+0xe000] ;  /* 0x00e000009b087984 */ /* 0x0022620000000c00 */
[----:B------:R-:W-:Y:S01]  /*b940*/  BSSY.RECONVERGENT B0, `(.L_x_2553) ;  /* 0x000000d000007945 */ /* 0x000fe20003800200 */
[----:B------:R-:W-:-:S03]  /*b950*/  IADD3.X R32, PT, PT, RZ, RZ, RZ, P0, !PT ;  /* 0x000000ffff207210 */ /* 0x000fc600007fe4ff */
[----:B------:R-:W-:Y:S05]  /*b960*/  @P4 BRA `(.L_x_2554) ;  /* 0x0000000000284947 */ /* 0x000fea0003800000 */
        /* <DEDUP_REMOVED lines=9> */
[----:B-1----:R1:W-:Y:S04]  /*ba00*/  STG.E.128 desc[UR32][R4.64], R8 ;  /* 0x0000000804007986 */ /* 0x0023e8000c101d20 */
.L_x_2554:
[----:B------:R-:W-:Y:S05]  /*ba10*/  BSYNC.RECONVERGENT B0 ;  /* 0x0000000000007941 */ /* 0x000fea0003800200 */
.L_x_2553:
[----:B-1----:R1:W1:Y:S01]  /*ba20*/  LDS.128 R8, [R155+0xf000] ;  /* 0x00f000009b087984 */ /* 0x0022620000000c00 */
[----:B------:R-:W-:Y:S01]  /*ba30*/  IADD3 R24, P0, PT, R186, 0x60, RZ ;  /* 0x00000060ba187810 */ /* 0x000fe20007f1e0ff */
[----:B------:R-:W-:Y:S01]  /*ba40*/  BSSY.RECONVERGENT B0, `(.L_x_2555) ;  /* 0x000000f000007945 */ /* 0x000fe20003800200 */
[----:B------:R-:W-:Y:S01]  /*ba50*/  LOP3.LUT R151, R151, 0x38, RZ, 0xc0, !PT ;  /* 0x0000003897977812 */ /* 0x000fe200078ec0ff */
[----:B------:R-:W-:Y:S02]  /*ba60*/  IMAD.U32 R13, RZ, RZ, UR10 ;  /* 0x0000000aff0d7e24 */ /* 0x000fe4000f8e00ff */
[----:B------:R-:W-:Y:S01]  /*ba70*/  IMAD.X R27, RZ, RZ, RZ, P0 ;  /* 0x000000ffff1b7224 */ /* 0x000fe200000e06ff */
[----:B------:R-:W-:Y:S07]  /*ba80*/  @P3 BRA `(.L_x_2556) ;  /* 0x0000000000283947 */ /* 0x000fee0003800000 */
[----:B------:R-:W5:Y:S01]  /*ba90*/  LDCU.64 UR8, c[0x0][0x560] ;  /* 0x0000ac00ff0877ac */ /* 0x000f620008000a00 */
[----:B------:R-:W-:Y:S01]  /*baa0*/  MOV R2, R6 ;  /* 0x0000000600027202 */ /* 0x000fe20000000f00 */
[----:B------:R-:W-:Y:S01]  /*bab0*/  IMAD R0, R27, UR12, RZ ;  /* 0x0000000c1b007c24 */ /* 0x000fe2000f8e02ff */
[----:B------:R-:W-:-:S03]  /*bac0*/  MOV R3, R12 ;  /* 0x0000000c00037202 */ /* 0x000fc60000000f00 */
[C---:B------:R-:W-:Y:S02]  /*bad0*/  IMAD R0, R24.reuse, UR13, R0 ;  /* 0x0000000d18007c24 */ /* 0x040fe4000f8e0200 */
[----:B---3--:R-:W-:-:S05]  /*bae0*/  IMAD.WIDE.U32 R4, R24, UR12, R2 ;  /* 0x0000000c18047c25 */ /* 0x008fca000f8e0002 */
[----:B------:R-:W-:Y:S02]  /*baf0*/  IADD3 R0, PT, PT, R0, R5, RZ ;  /* 0x0000000500007210 */ /* 0x000fe40007ffe0ff */
[----:B-----5:R-:W-:-:S04]  /*bb00*/  LEA R2, P0, R4, UR8, 0x1 ;  /* 0x0000000804027c11 */ /* 0x020fc8000f8008ff */
[----:B------:R-:W-:-:S05]  /*bb10*/  LEA.HI.X R3, R4, UR9, R0, 0x1, P0 ;  /* 0x0000000904037c11 */ /* 0x000fca00080f0c00 */
[----:B-1----:R1:W-:Y:S04]  /*bb20*/  STG.E.128 desc[UR32][R2.64], R8 ;  /* 0x0000000802007986 */ /* 0x0023e8000c101d20 */
.L_x_2556:
[----:B------:R-:W-:Y:S05]  /*bb30*/  BSYNC.RECONVERGENT B0 ;  /* 0x0000000000007941 */ /* 0x000fea0003800200 */
.L_x_2555:
[----:B-1----:R-:W-:Y:S01]  /*bb40*/  MOV R2, R151 ;  /* 0x0000009700027202 */ /* 0x002fe20000000f00 */
[----:B------:R-:W-:Y:S01]  /*bb50*/  UIMAD UR14, UR14, UR10, URZ ;  /* 0x0000000a0e0e72a4 */ /* 0x000fe2000f8e02ff */
[----:B------:R-:W-:Y:S01]  /*bb60*/  MOV R3, RZ ;  /* 0x000000ff00037202 */ /* 0x000fe20000000f00 */
[----:B---3--:R-:W1:Y:S01]  /*bb70*/  @!P2 LDC.64 R4, c[0x0][0x568] ;  /* 0x00015a00ff04ab82 */ /* 0x008e620000000a00 */
[----:B------:R-:W-:Y:S01]  /*bb80*/  LDS.128 R28, [R155+0x13000] ;  /* 0x013000009b1c7984 */ /* 0x000fe20000000c00 */
[----:B------:R-:W-:Y:S01]  /*bb90*/  UIMAD UR14, UR5, UR11, UR14 ;  /* 0x0000000b050e72a4 */ /* 0x000fe2000f8e020e */
[----:B------:R-:W-:Y:S01]  /*bba0*/  BSSY.RECONVERGENT B0, `(.L_x_2557) ;  /* 0x000001a000007945 */ /* 0x000fe20003800200 */
[----:B------:R-:W-:Y:S01]  /*bbb0*/  IMAD.WIDE.U32 R2, R13, UR5, R2 ;  /* 0x000000050d027c25 */ /* 0x000fe2000f8e0002 */
[----:B----4-:R-:W-:Y:S04]  /*bbc0*/  LDS.128 R16, [R155+0x11000] ;  /* 0x011000009b107984 */ /* 0x010fe80000000c00 */
[----:B------:R-:W3:Y:S01]  /*bbd0*/  LDS.128 R12, [R155+0x10000] ;  /* 0x010000009b0c7984 */ /* 0x000ee20000000c00 */
[----:B------:R-:W-:-:S04]  /*bbe0*/  IADD3 R2, P0, PT, R2, UR16, RZ ;  /* 0x0000001002027c10 */ /* 0x000fc8000ff1e0ff */
[----:B------:R-:W-:Y:S02]  /*bbf0*/  IADD3.X R3, PT, PT, R20, UR14, R3, P0, !PT ;  /* 0x0000000e14037c10 */ /* 0x000fe400087fe403 */
        /* <DEDUP_REMOVED lines=20> */
.L_x_2558:
[----:B------:R-:W-:Y:S05]  /*bd40*/  BSYNC.RECONVERGENT B0 ;  /* 0x0000000000007941 */ /* 0x000fea0003800200 */
.L_x_2557:
        /* <DEDUP_REMOVED lines=11> */
[----:B------:R2:W-:Y:S04]  /*be00*/  STG.E.128 desc[UR32][R4.64], R20 ;  /* 0x0000001404007986 */ /* 0x0005e8000c101d20 */
.L_x_2560:
[----:B------:R-:W-:Y:S05]  /*be10*/  BSYNC.RECONVERGENT B0 ;  /* 0x0000000000007941 */ /* 0x000fea0003800200 */
.L_x_2559:
[----:B------:R-:W-:Y:S05]  /*be20*/  @P3 BRA `(.L_x_2539) ;  /* 0x0000000000283947 */ /* 0x000fea0003800000 */
[----:B------:R-:W3:Y:S01]  /*be30*/  LDCU.64 UR8, c[0x0][0x568] ;  /* 0x0000ad00ff0877ac */ /* 0x000ee20008000a00 */
[----:B------:R-:W-:Y:S01]  /*be40*/  MOV R2, R8 ;  /* 0x0000000800027202 */ /* 0x000fe20000000f00 */
[----:B------:R-:W-:Y:S01]  /*be50*/  IMAD R0, R27, UR10, RZ ;  /* 0x0000000a1b007c24 */ /* 0x000fe2000f8e02ff */
[----:B------:R-:W-:-:S03]  /*be60*/  MOV R3, R7 ;  /* 0x0000000700037202 */ /* 0x000fc60000000f00 */
[C---:B------:R-:W-:Y:S02]  /*be70*/  IMAD R0, R24.reuse, UR11, R0 ;  /* 0x0000000b18007c24 */ /* 0x040fe4000f8e0200 */
[----:B-12-4-:R-:W-:-:S05]  /*be80*/  IMAD.WIDE.U32 R4, R24, UR10, R2 ;  /* 0x0000000a18047c25 */ /* 0x016fca000f8e0002 */
[----:B------:R-:W-:Y:S02]  /*be90*/  IADD3 R0, PT, PT, R0, R5, RZ ;  /* 0x0000000500007210 */ /* 0x000fe40007ffe0ff */
[----:B---3--:R-:W-:-:S04]  /*bea0*/  LEA R2, P0, R4, UR8, 0x1 ;  /* 0x0000000804027c11 */ /* 0x008fc8000f8008ff */
[----:B------:R-:W-:-:S05]  /*beb0*/  LEA.HI.X R3, R4, UR9, R0, 0x1, P0 ;  /* 0x0000000904037c11 */ /* 0x000fca00080f0c00 */
[----:B------:R3:W-:Y:S04]  /*bec0*/  STG.E.128 desc[UR32][R2.64], R28 ;  /* 0x0000001c02007986 */ /* 0x0007e8000c101d20 */
.L_x_2539:
[----:B------:R-:W-:Y:S05]  /*bed0*/  BSYNC.RECONVERGENT B1 ;  /* 0x0000000000017941 */ /* 0x000fea0003800200 */
.L_x_2513:
[----:B------:R-:W5:Y:S01]  /*bee0*/  LDCU UR8, c[0x0][0x438] ;  /* 0x00008700ff0877ac */ /* 0x000f620008000800 */
[----:B------:R-:W1:Y:S01]  /*bef0*/  LDCU UR9, c[0x0][0x370] ;  /* 0x00006e00ff0977ac */ /* 0x000e620008000800 */
[----:B------:R-:W-:Y:S01]  /*bf00*/  UMOV UR10, UR19 ;  /* 0x00000013000a7c82 */ /* 0x000fe20008000000 */
[----:B-----5:R-:W-:-:S04]  /*bf10*/  UIADD3 UR8, UPT, UPT, UR8, 0x7f, URZ ;  /* 0x0000007f08087890 */ /* 0x020fc8000fffe0ff */
[----:B------:R-:W-:Y:S02]  /*bf20*/  USHF.R.S32.HI UR5, URZ, 0x1f, UR8 ;  /* 0x0000001fff057899 */ /* 0x000fe40008011408 */
[----:B-1----:R-:W-:Y:S02]  /*bf30*/  UIADD3 UR34, UPT, UPT, UR9, UR34, URZ ;  /* 0x0000002209227290 */ /* 0x002fe4000fffe0ff */
[----:B------:R-:W-:-:S04]  /*bf40*/  ULEA.HI UR5, UR5, UR8, URZ, 0x7 ;  /* 0x0000000805057291 */ /* 0x000fc8000f8f38ff */
[----:B------:R-:W-:-:S04]  /*bf50*/  USHF.R.S32.HI UR5, URZ, 0x7, UR5 ;  /* 0x00000007ff057899 */ /* 0x000fc80008011405 */
[----:B------:R-:W-:-:S09]  /*bf60*/  UISETP.GE.AND UP0, UPT, UR34, UR5, UPT ;  /* 0x000000052200728c */ /* 0x000fd2000bf06270 */
[----:B------:R-:W-:Y:S05]  /*bf70*/  BRA.U !UP0, `(.L_x_2561) ;  /* 0xffffff4108e47547 */ /* 0x000fea000b83ffff */
[----:B------:R-:W-:Y:S05]  /*bf80*/  EXIT ;  /* 0x000000000000794d */ /* 0x000fea0003800000 */
.L_x_2562:
        /* <DEDUP_REMOVED lines=15> */
.L_x_2796:


//--------------------- .text._ZN5flash44flash_bwd_dq_dk_dv_loop_seqk_parallel_kernelI23Flash_bwd_kernel_traitsILi64ELi128ELi128ELi8ELi4ELi4ELi4ELb0ELb0EN7cutlass10bfloat16_tE19Flash_kernel_traitsILi64ELi128ELi128ELi8ES3_EELb1ELb0ELb1ELb1ELb0ELb0ELb0EEEvNS_16Flash_bwd_paramsE --------------------------
	.section	.text._ZN5flash44flash_bwd_dq_dk_dv_loop_seqk_parallel_kernelI23Flash_bwd_kernel_traitsILi64ELi128ELi128ELi8ELi4ELi4ELi4ELb0ELb0EN7cutlass10bfloat16_tE19Flash_kernel_traitsILi64ELi128ELi128ELi8ES3_EELb1ELb0ELb1ELb1ELb0ELb0ELb0EEEvNS_16Flash_bwd_paramsE,"ax",@progbits
	.align	128
        .global         _ZN5flash44flash_bwd_dq_dk_dv_loop_seqk_parallel_kernelI23Flash_bwd_kernel_traitsILi64ELi128ELi128ELi8ELi4ELi4ELi4ELb0ELb0EN7cutlass10bfloat16_tE19Flash_kernel_traitsILi64ELi128ELi128ELi8ES3_EELb1ELb0ELb1ELb1ELb0ELb0ELb0EEEvNS_16Flash_bwd_paramsE
        .type           _ZN5flash44flash_bwd_dq_dk_dv_loop_seqk_parallel_kernelI23Flash_bwd_kernel_traitsILi64ELi128ELi128ELi8ELi4ELi4ELi4ELb0ELb0EN7cutlass10bfloat16_tE19Flash_kernel_traitsILi64ELi128ELi128ELi8ES3_EELb1ELb0ELb1ELb1ELb0ELb0ELb0EEEvNS_16Flash_bwd_paramsE,@function
        .size           _ZN5flash44flash_bwd_dq_dk_dv_loop_seqk_parallel_kernelI23Flash_bwd_kernel_traitsILi64ELi128ELi128ELi8ELi4ELi4ELi4ELb0ELb0EN7cutlass10bfloat16_tE19Flash_kernel_traitsILi64ELi128ELi128ELi8ES3_EELb1ELb0ELb1ELb1ELb0ELb0ELb0EEEvNS_16Flash_bwd_paramsE,(.L_x_2797 - _ZN5flash44flash_bwd_dq_dk_dv_loop_seqk_parallel_kernelI23Flash_bwd_kernel_traitsILi64ELi128ELi128ELi8ELi4ELi4ELi4ELb0ELb0EN7cutlass10bfloat16_tE19Flash_kernel_traitsILi64ELi128ELi128ELi8ES3_EELb1ELb0ELb1ELb1ELb0ELb0ELb0EEEvNS_16Flash_bwd_paramsE)
        .other          _ZN5flash44flash_bwd_dq_dk_dv_loop_seqk_parallel_kernelI23Flash_bwd_kernel_traitsILi64ELi128ELi128ELi8ELi4ELi4ELi4ELb0ELb0EN7cutlass10bfloat16_tE19Flash_kernel_traitsILi64ELi128ELi128ELi8ES3_EELb1ELb0ELb1ELb1ELb0ELb0ELb0EEEvNS_16Flash_bwd_paramsE,@"STO_CUDA_ENTRY STV_DEFAULT"
_ZN5flash44flash_bwd_dq_dk_dv_loop_seqk_parallel_kernelI23Flash_bwd_kernel_traitsILi64ELi128ELi128ELi8ELi4ELi4ELi4ELb0ELb0EN7cutlass10bfloat16_tE19Flash_kernel_traitsILi64ELi128ELi128ELi8ES3_EELb1ELb0ELb1ELb1ELb0ELb0ELb0EEEvNS_16Flash_bwd_paramsE:
.text._ZN5flash44flash_bwd_dq_dk_dv_loop_seqk_parallel_kernelI23Flash_bwd_kernel_traitsILi64ELi128ELi128ELi8ELi4ELi4ELi4ELb0ELb0EN7cutlass10bfloat16_tE19Flash_kernel_traitsILi64ELi128ELi128ELi8ES3_EELb1ELb0ELb1ELb1ELb0ELb0ELb0EEEvNS_16Flash_bwd_paramsE:
        /* <DEDUP_REMOVED lines=45> */
.L_x_2652:
[----:B------:R-:W2:Y:S01]  /*02d0*/  LDCU.64 UR4, c[0x0][0x478] ;  /* 0x00008f00ff0477ac */ /* 0x000ea20008000a00 */
[----:B------:R-:W-:Y:S02]  /*02e0*/  PLOP3.LUT P1, PT, PT, PT, UP3, 0x80, 0x8 ;  /* 0x000000000008781c */ /* 0x000fe40003f2f038 */
[----:B------:R-:W-:Y:S01]  /*02f0*/  PLOP3.LUT P4, PT, PT, PT, UP5, 0x80, 0x8 ;  /* 0x000000000008781c */ /* 0x000fe20003f8f058 */
[----:B------:R-:W-:Y:S01]  /*0300*/  @UP3 ULEA UR10, UP0, UR39, UR6, 0x2 ;  /* 0x00000006270a3291 */ /* 0x000fe2000f8010ff */
[----:B------:R-:W-:Y:S01]  /*0310*/  PLOP3.LUT P2, PT, PT, PT, UP4, 0x80, 0x8 ;  /* 0x000000000008781c */ /* 0x000fe20003f4f048 */
[----:B------:R-:W-:Y:S02]  /*0320*/  UISETP.NE.AND UP2, UPT, UR32, URZ, UPT ;  /* 0x000000ff2000728c */ /* 0x000fe4000bf45270 */
[----:B------:R-:W-:Y:S02]  /*0330*/  @UP3 ULEA.HI.X UR11, UR39, UR7, URZ, 0x2, UP0 ;  /* 0x00000007270b3291 */ /* 0x000fe400080f14ff */
[----:B-1----:R-:W-:-:S02]  /*0340*/  IMAD.U32 R12, RZ, RZ, UR10 ;  /* 0x0000000aff0c7e24 */ /* 0x002fc4000f8e00ff */
[----:B------:R-:W-:Y:S02]  /*0350*/  PLOP3.LUT P3, PT, PT, PT, UP2, 0x80, 0x8 ;  /* 0x000000000008781c */ /* 0x000fe40003f6f028 */
[----:B------:R-:W-:Y:S01]  /*0360*/  IMAD.U32 R13, RZ, RZ, UR11 ;  /* 0x0000000bff0d7e24 */ /* 0x000fe2000f8e00ff */
[----:B-1----:R-:W-:Y:S02]  /*0370*/  UIMAD.WIDE.U32 UR10, UR39, 0x4, UR34 ;  /* 0x00000004270a78a5 */ /* 0x002fe4000f8e0022 */
[----:B--2---:R-:W-:Y:S01]  /*0380*/  UISETP.NE.U32.AND UP0, UPT, UR4, URZ, UPT ;  /* 0x000000ff0400728c */ /* 0x004fe2000bf05070 */
[----:B------:R-:W-:Y:S01]  /*0390*/  IMAD.U32 R6, RZ, RZ, UR40 ;  /* 0x00000028ff067e24 */ /* 0x000fe2000f8e00ff */
[----:B----4-:R-:W2:Y:S02]  /*03a0*/  @P1 LDG.E R3, desc[UR36][R12.64] ;  /* 0x000000240c031981 */ /* 0x010ea4000c1e1900 */
[----:B------:R-:W-:-:S06]  /*03b0*/  UISETP.NE.AND.EX UP0, UPT, UR5, URZ, UPT, UP0 ;  /* 0x000000ff0500728c */ /* 0x000fcc000bf05300 */
[----:B------:R-:W-:-:S05]  /*03c0*/  PLOP3.LUT P0, PT, PT, PT, UP0, 0x80, 0x8 ;  /* 0x000000000008781c */ /* 0x000fca0003f0f008 */
[----:B------:R-:W-:Y:S01]  /*03d0*/  @UP0 ULEA UR12, UP1, UR39, UR4, 0x2 ;  /* 0x00000004270c0291 */ /* 0x000fe2000f8210ff */
[----:B------:R-:W-:Y:S01]  /*03e0*/  IMAD.U32 R8, RZ, RZ, UR10 ;  /* 0x0000000aff087e24 */ /* 0x000fe2000f8e00ff */
[----:B------:R-:W1:Y:S02]  /*03f0*/  @!UP0 LDCU UR9, c[0x0][0x43c] ;  /* 0x00008780ff0987ac */ /* 0x000e640008000800 */
[----:B------:R-:W-:Y:S02]  /*0400*/  @UP0 ULEA.HI.X UR13, UR39, UR5, URZ, 0x2, UP1 ;  /* 0x00000005270d0291 */ /* 0x000fe400088f14ff */
[----:B------:R-:W-:Y:S01]  /*0410*/  IMAD.U32 R10, RZ, RZ, UR12 ;  /* 0x0000000cff0a7e24 */ /* 0x000fe2000f8e00ff */
[----:B------:R-:W4:Y:S01]  /*0420*/  @!UP0 LDCU.64 UR4, c[0x0][0x488] ;  /* 0x00009100ff0487ac */ /* 0x000f220008000a00 */
[----:B------:R-:W-:Y:S02]  /*0430*/  IMAD.U32 R9, RZ, RZ, UR11 ;  /* 0x0000000bff097e24 */ /* 0x000fe4000f8e00ff */
[----:B------:R-:W-:-:S02]  /*0440*/  IMAD.U32 R7, RZ, RZ, UR41 ;  /* 0x00000029ff077e24 */ /* 0x000fc4000f8e00ff */
[----:B------:R-:W-:Y:S01]  /*0450*/  IMAD.U32 R11, RZ, RZ, UR13 ;  /* 0x0000000dff0b7e24 */ /* 0x000fe2000f8e00ff */
[----:B-----5:R-:W5:Y:S04]  /*0460*/  @P4 LDG.E R4, desc[UR36][R8.64] ;  /* 0x0000002408044981 */ /* 0x020f68000c1e1900 */
[----:B------:R-:W3:Y:S04]  /*0470*/  @P0 LDG.E R0, desc[UR36][R10.64] ;  /* 0x000000240a000981 */ /* 0x000ee8000c1e1900 */
[----:B------:R-:W3:Y:S04]  /*0480*/  @P2 LDG.E R2, desc[UR36][R8.64+0x4] ;  /* 0x0000042408022981 */ /* 0x000ee8000c1e1900 */
[----:B------:R-:W3:Y:S01]  /*0490*/  @!P3 LDG.E R6, desc[UR36][R6.64] ;  /* 0x000000240606b981 */ /* 0x000ee2000c1e1900 */
[----:B------:R-:W-:Y:S01]  /*04a0*/  UMOV UR27, URZ ;  /* 0x000000ff001b7c82 */ /* 0x000fe20008000000 */
[----:B----4-:R-:W-:Y:S01]  /*04b0*/  @!UP0 UISETP.NE.U32.AND UP1, UPT, UR4, URZ, UPT ;  /* 0x000000ff0400828c */ /* 0x010fe2000bf25070 */
[----:B------:R-:W-:Y:S01]  /*04c0*/  UMOV UR42, 0xffffffff ;  /* 0xffffffff002a7882 */ /* 0x000fe20000000000 */
[----:B------:R-:W-:-:S02]  /*04d0*/  UMOV UR29, 0xffffffff ;  /* 0xffffffff001d7882 */ /* 0x000fc40000000000 */
[----:B------:R-:W-:Y:S02]  /*04e0*/  @!UP0 UISETP.NE.AND.EX UP1, UPT, UR5, URZ, UPT, UP1 ;  /* 0x000000ff0500828c */ /* 0x000fe4000bf25310 */
[----:B------:R-:W-:Y:S02]  /*04f0*/  USHF.L.U32 UR46, UR30, 0x7, URZ ;  /* 0x000000071e2e7899 */ /* 0x000fe400080006ff */
[----:B-1----:R-:W-:Y:S01]  /*0500*/  @!UP0 USEL UR5, UR9, URZ, UP1 ;  /* 0x000000ff09058287 */ /* 0x002fe20008800000 */
[----:B--2---:R-:W-:Y:S02]  /*0510*/  @P1 R2UR UR27, R3 ;  /* 0x00000000031b12ca */ /* 0x004fe400000e0000 */
[----:B-----5:R-:W-:Y:S02]  /*0520*/  @P4 R2UR UR42, R4 ;  /* 0x00000000042a42ca */ /* 0x020fe400000e0000 */
[----:B---3--:R-:W-:Y:S02]  /*0530*/  @P0 R2UR UR26, R0 ;  /* 0x00000000001a02ca */ /* 0x008fe400000e0000 */
[----:B------:R-:W-:-:S02]  /*0540*/  @P2 R2UR UR4, R2 ;  /* 0x00000000020422ca */ /* 0x000fc400000e0000 */
[----:B------:R-:W-:-:S09]  /*0550*/  @!P3 R2UR UR29, R6 ;  /* 0x00000000061db2ca */ /* 0x000fd200000e0000 */
[----:B------:R-:W-:Y:S01]  /*0560*/  @UP0 UIADD3 UR26, UPT, UPT, UR26, -UR27, URZ ;  /* 0x8000001b1a1a0290 */ /* 0x000fe2000fffe0ff */
[----:B------:R-:W-:Y:S11]  /*0570*/  BRA.U !UP6, `(.L_x_2563) ;  /* 0x000000010e2c7547 */ /* 0x000ff6000b800000 */
[----:B------:R-:W-:Y:S01]  /*0580*/  UISETP.NE.AND UP1, UPT, UR31, URZ, UPT ;  /* 0x000000ff1f00728c */ /* 0x000fe2000bf25270 */
[----:B------:R-:W-:Y:S02]  /*0590*/  IMAD.U32 R4, RZ, RZ, UR40 ;  /* 0x00000028ff047e24 */ /* 0x000fe4000f8e00ff */
[----:B------:R-:W-:-:S03]  /*05a0*/  IMAD.U32 R5, RZ, RZ, UR41 ;  /* 0x00000029ff057e24 */ /* 0x000fc6000f8e00ff */
[----:B------:R-:W-:-:S13]  /*05b0*/  PLOP3.LUT P0, PT, PT, PT, UP1, 0x80, 0x8 ;  /* 0x000000000008781c */ /* 0x000fda0003f0f018 */
[----:B------:R-:W2:Y:S01]  /*05c0*/  @P0 LDG.E R0, desc[UR36][R4.64+0x4] ;  /* 0x0000042404000981 */ /* 0x000ea2000c1e1900 */
[----:B------:R-:W-:Y:S01]  /*05d0*/  MOV R2, UR40 ;  /* 0x0000002800027c02 */ /* 0x000fe20008000f00 */
[----:B------:R-:W-:-:S05]  /*05e0*/  IMAD.U32 R3, RZ, RZ, UR41 ;  /* 0x00000029ff037e24 */ /* 0x000fca000f8e00ff */
[----:B------:R-:W3:Y:S01]  /*05f0*/  @!P0 LDG.E R2, desc[UR36][R2.64] ;  /* 0x0000002402028981 */ /* 0x000ee2000c1e1900 */
[----:B--2---:R-:W-:-:S13]  /*0600*/  @P0 R2UR UR8, R0 ;  /* 0x00000000000802ca */ /* 0x004fda00000e0000 */
[----:B------:R-:W-:-:S07]  /*0610*/  @UP1 UIADD3 UR8, UPT, UPT, UR8, -UR29, URZ ;  /* 0x8000001d08081290 */ /* 0x000fce000fffe0ff */
[----:B---3--:R-:W-:-:S15]  /*0620*/  @!P0 R2UR UR8, R2 ;  /* 0x00000000020882ca */ /* 0x008fde00000e0000 */
.L_x_2563:
        /* <DEDUP_REMOVED lines=43> */
.L_x_2565:
[----:B------:R-:W1:Y:S01]  /*08e0*/  LDCU.64 UR14, c[0x0][0x3b8] ;  /* 0x00007700ff0e77ac */ /* 0x000e620008000a00 */
[----:B------:R-:W-:-:S04]  /*08f0*/  UIADD3 UR4, UPT, UPT, UR27, UR29, URZ ;  /* 0x0000001d1b047290 */ /* 0x000fc8000fffe0ff */
[----:B-1----:R-:W-:Y:S02]  /*0900*/  UIMAD.WIDE.U32 UR52, UR4, UR14, URZ ;  /* 0x0000000e043472a5 */ /* 0x002fe4000f8e00ff */
[----:B------:R-:W-:-:S04]  /*0910*/  UIMAD UR4, UR4, UR15, URZ ;  /* 0x0000000f040472a4 */ /* 0x000fc8000f8e02ff */
[----:B------:R-:W-:-:S06]  /*0920*/  UIADD3 UR4, UPT, UPT, UR53, UR4, URZ ;  /* 0x0000000435047290 */ /* 0x000fcc000fffe0ff */
[----:B------:R-:W-:Y:S02]  /*0930*/  MOV R8, UR4 ;  /* 0x0000000400087c02 */ /* 0x000fe40008000f00 */
.L_x_2566:
        /* <DEDUP_REMOVED lines=41> */
.L_x_2567:
[----:B------:R-:W1:Y:S01]  /*0bd0*/  LDCU.64 UR12, c[0x0][0x3c0] ;  /* 0x00007800ff0c77ac */ /* 0x000e620008000a00 */
[----:B------:R-:W-:-:S04]  /*0be0*/  UIADD3 UR4, UPT, UPT, UR27, UR29, URZ ;  /* 0x0000001d1b047290 */ /* 0x000fc8000fffe0ff */
[----:B-1----:R-:W-:Y:S02]  /*0bf0*/  UIMAD.WIDE.U32 UR8, UR4, UR12, URZ ;  /* 0x0000000c040872a5 */ /* 0x002fe4000f8e00ff */
[----:B------:R-:W-:-:S04]  /*0c00*/  UIMAD UR4, UR4, UR13, URZ ;  /* 0x0000000d040472a4 */ /* 0x000fc8000f8e02ff */
[----:B------:R-:W-:Y:S01]  /*0c10*/  UIADD3 UR4, UPT, UPT, UR9, UR4, URZ ;  /* 0x0000000409047290 */ /* 0x000fe2000fffe0ff */
[----:B------:R-:W-:-:S05]  /*0c20*/  UMOV UR48, UR8 ;  /* 0x0000000800307c82 */ /* 0x000fca0008000000 */
[----:B------:R-:W-:-:S07]  /*0c30*/  MOV R9, UR4 ;  /* 0x0000000400097c02 */ /* 0x000fce0008000f00 */
.L_x_2568:
        /* <DEDUP_REMOVED lines=28> */
.L_x_2569:
[----:B------:R-:W-:Y:S02]  /*0e00*/  UIMAD.WIDE.U32 UR54, UR62, UR42, URZ ;  /* 0x0000002a3e3672a5 */ /* 0x000fe4000f8e00ff */
[----:B------:R-:W-:-:S04]  /*0e10*/  UIMAD UR4, UR63, UR42, URZ ;  /* 0x0000002a3f0472a4 */ /* 0x000fc8000f8e02ff */
[----:B------:R-:W-:Y:S02]  /*0e20*/  UIADD3 UR4, UPT, UPT, UR55, UR4, URZ ;  /* 0x0000000437047290 */ /* 0x000fe4000fffe0ff */
.L_x_2570:
        /* <DEDUP_REMOVED lines=20> */
.L_x_2571:
[----:B------:R-:W1:Y:S01]  /*0f70*/  LDCU UR51, c[0x0][0x434] ;  /* 0x00008680ff3377ac */ /* 0x000e620008000800 */
[----:B------:R-:W-:-:S04]  /*0f80*/  UIMAD UR43, UR39, UR38, UR24 ;  /* 0x00000026272b72a4 */ /* 0x000fc8000f8e0218 */
[----:B-1----:R-:W-:-:S12]  /*0f90*/  UIMAD UR51, UR43, UR51, URZ ;  /* 0x000000332b3372a4 */ /* 0x002fd8000f8e02ff */
.L_x_2572:
        /* <DEDUP_REMOVED lines=11> */
.L_x_2573:
[----:B------:R-:W1:Y:S01]  /*1050*/  LDCU UR55, c[0x0][0x444] ;  /* 0x00008880ff3777ac */ /* 0x000e620008000800 */
[----:B------:R-:W-:-:S04]  /*1060*/  UIMAD UR42, UR39, UR38, UR24 ;  /* 0x00000026272a72a4 */ /* 0x000fc8000f8e0218 */
[----:B-1----:R-:W-:-:S12]  /*1070*/  UIMAD UR55, UR42, UR55, URZ ;  /* 0x000000372a3772a4 */ /* 0x002fd8000f8e02ff */
.L_x_2574:
        /* <DEDUP_REMOVED lines=18> */
[----:B------:R-:W-:-:S03]  /*11a0*/  IMAD R10, R3, UR10, R10 ;  /* 0x0000000a030a7c24 */ /* 0x000fc6000f8e020a */
        /* <DEDUP_REMOVED lines=9> */
[----:B------:R-:W-:Y:S02]  /*1240*/  UISETP.LT.AND UP0, UPT, URZ, UR42, UPT ;  /* 0x0000002aff00728c */ /* 0x000fe4000bf01270 */
[----:B------:R-:W1:Y:S01]  /*1250*/  LDCU.64 UR4, c[0x0][0x3c8] ;  /* 0x00007900ff0477ac */ /* 0x000e620008000a00 */
[----:B------:R-:W-:Y:S01]  /*1260*/  IMAD.WIDE.U32 R12, R2, UR10, R24 ;  /* 0x0000000a020c7c25 */ /* 0x000fe2000f8e0018 */
[----:B------:R-:W-:-:S02]  /*1270*/  USEL UR42, URZ, UR42, !UP0 ;  /* 0x0000002aff2a7287 */ /* 0x000fc4000c000000 */
[----:B------:R-:W-:Y:S01]  /*1280*/  IADD3 R16, P0, PT, R12, UR50, RZ ;  /* 0x000000320c107c10 */ /* 0x000fe2000ff1e0ff */
[----:B-----5:R-:W-:Y:S02]  /*1290*/  UIMAD.WIDE UR50, UR51, 0x4, UR60 ;  /* 0x00000004333278a5 */ /* 0x020fe4000f8e023c */
[----:B------:R-:W-:Y:S01]  /*12a0*/  UISETP.GT.AND UP0, UPT, UR47, UR42, UPT ;  /* 0x0000002a2f00728c */ /* 0x000fe2000bf04270 */
        /* <DEDUP_REMOVED lines=8> */
[----:B------:R-:W-:-:S04]  /*1330*/  IMAD.WIDE.U32 R14, R14, UR24, R16 ;  /* 0x000000180e0e7c25 */ /* 0x000fc8000f8e0010 */
[----:B------:R-:W-:Y:S01]  /*1340*/  IMAD.U32 R16, RZ, RZ, UR5 ;  /* 0x00000005ff107e24 */ /* 0x000fe2000f8e00ff */
[----:B------:R-:W5:Y:S01]  /*1350*/  LDCU.64 UR4, c[0x0][0x570] ;  /* 0x0000ae00ff0477ac */ /* 0x000f620008000a00 */
[----:B------:R-:W-:Y:S01]  /*1360*/  IMAD.WIDE.U32 R22, R4, UR10, R22 ;  /* 0x0000000a04167c25 */ /* 0x000fe2000f8e0016 */
[----:B------:R-:W3:Y:S03]  /*1370*/  LDCU.64 UR10, c[0x0][0x380] ;  /* 0x00007000ff0a77ac */ /* 0x000ee60008000a00 */
[----:B------:R-:W-:Y:S01]  /*1380*/  IMAD R17, R16, UR24, R15 ;  /* 0x0000001810117c24 */ /* 0x000fe2000f8e020f */
[----:B------:R-:W-:Y:S01]  /*1390*/  MOV R16, R14 ;  /* 0x0000000e00107202 */ /* 0x000fe20000000f00 */
[----:B------:R-:W-:Y:S01]  /*13a0*/  IMAD.IADD R21, R23, 0x1, R20 ;  /* 0x0000000117157824 */ /* 0x000fe200078e0214 */
[----:B------:R-:W-:Y:S01]  /*13b0*/  SHF.R.U32.HI R23, RZ, 0x5, R6 ;  /* 0x00000005ff177819 */ /* 0x000fe20000011606 */
[----:B--2---:R-:W-:-:S04]  /*13c0*/  IMAD.WIDE.U32 R14, R10, UR19, RZ ;  /* 0x000000130a0e7c25 */ /* 0x004fc8000f8e00ff */
[----:B------:R-:W-:Y:S02]  /*13d0*/  IMAD.MOV.U32 R20, RZ, RZ, R22 ;  /* 0x000000ffff147224 */ /* 0x000fe400078e0016 */
[----:B------:R-:W-:Y:S01]  /*13e0*/  IMAD R15, R11, UR19, R15 ;  /* 0x000000130b0f7c24 */ /* 0x000fe2000f8e020f */
[----:B------:R-:W-:Y:S01]  /*13f0*/  SEL R11, R14, RZ, P3 ;  /* 0x000000ff0e0b7207 */ /* 0x000fe20001800000 */
[----:B------:R-:W-:Y:S01]  /*1400*/  IMAD R10, R23, UR56, R196 ;  /* 0x00000038170a7c24 */ /* 0x000fe2000f8e02c4 */
[----:B------:R-:W-:Y:S01]  /*1410*/  SHF.R.U32.HI R23, RZ, 0x3, R6 ;  /* 0x00000003ff177819 */ /* 0x000fe20000011606 */
[----:B----4-:R-:W-:Y:S01]  /*1420*/  IMAD.WIDE.U32 R20, R12, UR24, R20 ;  /* 0x000000180c147c25 */ /* 0x010fe2000f8e0014 */
[----:B------:R-:W-:Y:S01]  /*1430*/  USHF.L.U32 UR56, UR56, 0x7, URZ ;  /* 0x0000000738387899 */ /* 0x000fe200080006ff */
[----:B------:R-:W-:Y:S02]  /*1440*/  SEL R15, R15, RZ, P3 ;  /* 0x000000ff0f0f7207 */ /* 0x000fe40001800000 */
[----:B------:R-:W-:Y:S01]  /*1450*/  IADD3 R11, P1, P0, R10, UR54, R11 ;  /* 0x000000360a0b7c10 */ /* 0x000fe2000f83e00b */
[----:B------:R-:W-:Y:S01]  /*1460*/  IMAD.WIDE.U32 R16, R23, R2, R16 ;  /* 0x0000000217107225 */ /* 0x000fe200078e0010 */
[----:B------:R-:W-:-:S02]  /*1470*/  SHF.R.S32.HI R10, RZ, 0x1f, R10 ;  /* 0x0000001fff0a7819 */ /* 0x000fc4000001140a */
[----:B------:R-:W-:Y:S01]  /*1480*/  IADD3 R22, PT, PT, R23, 0x60, RZ ;  /* 0x0000006017167810 */ /* 0x000fe20007ffe0ff */
[----:B------:R-:W-:Y:S01]  /*1490*/  IMAD R13, R13, UR24, R21 ;  /* 0x000000180d0d7c24 */ /* 0x000fe2000f8e0215 */
[----:B------:R-:W-:Y:S01]  /*14a0*/  IADD3.X R15, PT, PT, R10, UR53, R15, P1, P0 ;  /* 0x000000350a0f7c10 */ /* 0x000fe20008fe040f */
[----:B------:R-:W-:Y:S01]  /*14b0*/  IMAD.MOV.U32 R12, RZ, RZ, R20 ;  /* 0x000000ffff0c7224 */ /* 0x000fe200078e0014 */
[C---:B---3--:R-:W-:Y:S01]  /*14c0*/  LEA R182, P1, R16.reuse, UR10, 0x1 ;  /* 0x0000000a10b67c11 */ /* 0x048fe2000f8208ff */
[C---:B------:R-:W-:Y:S01]  /*14d0*/  IMAD R181, R23.reuse, R3, R17 ;  /* 0x0000000317b57224 */ /* 0x040fe200078e0211 */
[----:B------:R-:W-:Y:S01]  /*14e0*/  MOV R10, UR56 ;  /* 0x00000038000a7c02 */ /* 0x000fe20008000f00 */
[----:B------:R-:W-:Y:S01]  /*14f0*/  IMAD.WIDE.U32 R12, R23, R4, R12 ;  /* 0x00000004170c7225 */ /* 0x000fe200078e000c */
[----:B------:R-:W-:Y:S02]  /*1500*/  IADD3 R11, P0, PT, R11, UR56, RZ ;  /* 0x000000380b0b7c10 */ /* 0x000fe4000ff1e0ff */
[----:B------:R-:W-:Y:S01]  /*1510*/  LEA.HI.X R181, R16, UR11, R181, 0x1, P1 ;  /* 0x0000000b10b57c11 */ /* 0x000fe200088f0cb5 */
[C---:B------:R-:W-:Y:S01]  /*1520*/  IMAD R183, R23.reuse, R5, R13 ;  /* 0x0000000517b77224 */ /* 0x040fe200078e020d */
[----:B------:R-:W-:Y:S01]  /*1530*/  LEA.HI.X.SX32 R10, R10, R15, 0x1, P0 ;  /* 0x0000000f0a0a7211 */ /* 0x000fe200000f0eff */
[----:B------:R-:W-:Y:S01]  /*1540*/  IMAD.SHL.U32 R17, R2, 0x20, RZ ;  /* 0x0000002002117824 */ /* 0x000fe200078e00ff */
[C---:B-1----:R-:W-:Y:S01]  /*1550*/  LEA R184, P1, R12.reuse, UR8, 0x1 ;  /* 0x000000080cb87c11 */ /* 0x042fe2000f8208ff */
[----:B------:R-:W-:Y:S01]  /*1560*/  VIADD R21, R23, 0x20 ;  /* 0x0000002017157836 */ /* 0x000fe20000000000 */
[----:B-----5:R-:W-:Y:S01]  /*1570*/  LEA R198, P0, R11, UR4, 0x2 ;  /* 0x000000040bc67c11 */ /* 0x020fe2000f8010ff */
[----:B------:R-:W-:Y:S01]  /*1580*/  VIADD R20, R23, 0x40 ;  /* 0x0000004017147836 */ /* 0x000fe20000000000 */
[----:B------:R-:W-:Y:S01]  /*1590*/  LEA.HI.X R183, R12, UR9, R183, 0x1, P1 ;  /* 0x000000090cb77c11 */ /* 0x000fe200088f0cb7 */
[----:B------:R-:W-:Y:S01]  /*15a0*/  UIMAD.WIDE UR10, UR55, 0x4, UR58 ;  /* 0x00000004370a78a5 */ /* 0x000fe2000f8e023a */
[----:B------:R-:W-:-:S02]  /*15b0*/  LEA.HI.X R199, R11, UR5, R10, 0x2, P0 ;  /* 0x000000050bc77c11 */ /* 0x000fc400080f140a */
[C---:B------:R-:W-:Y:S02]  /*15c0*/  IADD3 R13, P1, PT, R23.reuse, 0x60, RZ ;  /* 0x00000060170d7810 */ /* 0x040fe40007f3e0ff */
[C---:B------:R-:W-:Y:S02]  /*15d0*/  IADD3 R11, P2, PT, R23.reuse, 0x40, RZ ;  /* 0x00000040170b7810 */ /* 0x040fe40007f5e0ff */
[----:B------:R-:W-:Y:S01]  /*15e0*/  IADD3 R15, P0, PT, R23, 0x20, RZ ;  /* 0x00000020170f7810 */ /* 0x000fe20007f1e0ff */
[----:B------:R-:W-:Y:S01]  /*15f0*/  IMAD.X R12, RZ, RZ, RZ, P1 ;  /* 0x000000ffff0c7224 */ /* 0x000fe200008e06ff */
[----:B------:R-:W-:Y:S02]  /*1600*/  SHF.L.U64.HI R16, R2, 0x5, R3 ;  /* 0x0000000502107819 */ /* 0x000fe40000010203 */
[----:B------:R-:W-:Y:S02]  /*1610*/  IADD3.X R10, PT, PT, RZ, RZ, RZ, P2, !PT ;  /* 0x000000ffff0a7210 */ /* 0x000fe400017fe4ff */
        /* <DEDUP_REMOVED lines=15> */
.L_x_2576:
[----:B------:R-:W1:Y:S01]  /*1710*/  LDCU.64 UR8, c[0x0][0x5c0] ;  /* 0x0000b800ff0877ac */ /* 0x000e620008000a00 */
[----:B------:R-:W-:-:S04]  /*1720*/  UIADD3 UR4, UPT, UPT, UR27, UR29, URZ ;  /* 0x0000001d1b047290 */ /* 0x000fc8000fffe0ff */
[----:B-1----:R-:W-:Y:S02]  /*1730*/  UIMAD.WIDE.U32 UR14, UR4, UR8, URZ ;  /* 0x00000008040e72a5 */ /* 0x002fe4000f8e00ff */
[----:B------:R-:W-:-:S04]  /*1740*/  UIMAD UR4, UR4, UR9, URZ ;  /* 0x00000009040472a4 */ /* 0x000fc8000f8e02ff */
[----:B------:R-:W-:-:S06]  /*1750*/  UIADD3 UR4, UPT, UPT, UR15, UR4, URZ ;  /* 0x000000040f047290 */ /* 0x000fcc000fffe0ff */
[----:B------:R-:W-:Y:S02]  /*1760*/  MOV R4, UR4 ;  /* 0x0000000400047c02 */ /* 0x000fe40008000f00 */
.L_x_2577:
        /* <DEDUP_REMOVED lines=13> */
.L_x_2578:
[----:B------:R-:W1:Y:S01]  /*1840*/  LDCU.64 UR4, c[0x0][0x5c8] ;  /* 0x0000b900ff0477ac */ /* 0x000e620008000a00 */
[----:B------:R-:W-:-:S04]  /*1850*/  UIADD3 UR27, UPT, UPT, UR27, UR29, URZ ;  /* 0x0000001d1b1b7290 */ /* 0x000fc8000fffe0ff */
[----:B-1----:R-:W-:Y:S02]  /*1860*/  UIMAD.WIDE.U32 UR12, UR27, UR4, URZ ;  /* 0x000000041b0c72a5 */ /* 0x002fe4000f8e00ff */
[----:B------:R-:W-:-:S04]  /*1870*/  UIMAD UR27, UR27, UR5, URZ ;  /* 0x000000051b1b72a4 */ /* 0x000fc8000f8e02ff */
[----:B------:R-:W-:-:S06]  /*1880*/  UIADD3 UR27, UPT, UPT, UR13, UR27, URZ ;  /* 0x0000001b0d1b7290 */ /* 0x000fcc000fffe0ff */
[----:B------:R-:W-:-:S07]  /*1890*/  MOV R0, UR27 ;  /* 0x0000001b00007c02 */ /* 0x000fce0008000f00 */
.L_x_2579:
        /* <DEDUP_REMOVED lines=37> */
.L_x_2581:
[----:B------:R-:W-:Y:S05]  /*1af0*/  BSYNC.RECONVERGENT B0 ;  /* 0x0000000000007941 */ /* 0x000fea0003800200 */
.L_x_2580:
        /* <DEDUP_REMOVED lines=12> */
.L_x_2583:
[----:B------:R-:W-:Y:S05]  /*1bc0*/  BSYNC.RECONVERGENT B0 ;  /* 0x0000000000007941 */ /* 0x000fea0003800200 */
.L_x_2582:
        /* <DEDUP_REMOVED lines=12> */
.L_x_2585:
[----:B------:R-:W-:Y:S05]  /*1c90*/  BSYNC.RECONVERGENT B0 ;  /* 0x0000000000007941 */ /* 0x000fea0003800200 */
.L_x_2584:
[----:B------:R-:W5:Y:S01]  /*1ca0*/  LDCU.64 UR8, c[0x0][0x5e0] ;  /* 0x0000bc00ff0877ac */ /* 0x000f620008000a00 */
[----:B-1--4-:R-:W-:Y:S01]  /*1cb0*/  MOV R3, UR4 ;  /* 0x0000000400037c02 */ /* 0x012fe20008000f00 */
        /* <DEDUP_REMOVED lines=28> */
.L_x_2587:
[----:B------:R-:W-:Y:S05]  /*1e80*/  BSYNC.RECONVERGENT B0 ;  /* 0x0000000000007941 */ /* 0x000fea0003800200 */
.L_x_2586:
        /* <DEDUP_REMOVED lines=12> */
.L_x_2589:
[----:B------:R-:W-:Y:S05]  /*1f50*/  BSYNC.RECONVERGENT B0 ;  /* 0x0000000000007941 */ /* 0x000fea0003800200 */
.L_x_2588:
[----:B------:R-:W-:Y:S05]  /*1f60*/  @P0 BRA `(.L_x_2590) ;  /* 0x000000b400300947 */ /* 0x000fea0003800000 */
[----:B------:R-:W5:Y:S01]  /*1f70*/  LDCU.64 UR8, c[0x0][0x568] ;  /* 0x0000ad00ff0877ac */ /* 0x000f620008000a00 */
[----:B------:R-:W-:Y:S01]  /*1f80*/  MOV R5, R7 ;  /* 0x0000000700057202 */ /* 0x000fe20000000f00 */
[----:B------:R-:W-:Y:S02]  /*1f90*/  IMAD R12, R12, UR4, RZ ;  /* 0x000000040c0c7c24 */ /* 0x000fe4000f8e02ff */
[----:B------:R-:W-:-:S04]  /*1fa0*/  IMAD.WIDE.U32 R4, R13, UR4, R4 ;  /* 0x000000040d047c25 */ /* 0x000fc8000f8e0004 */
[----:B-1----:R-:W-:-:S05]  /*1fb0*/  IMAD R3, R13, UR5, R12 ;  /* 0x000000050d037c24 */ /* 0x002fca000f8e020c */
[----:B------:R-:W-:Y:S02]  /*1fc0*/  IADD3 R3, PT, PT, R5, R3, RZ ;  /* 0x0000000305037210 */ /* 0x000fe40007ffe0ff */
[----:B-----5:R-:W-:-:S04]  /*1fd0*/  LEA R2, P0, R4, UR8, 0x1 ;  /* 0x0000000804027c11 */ /* 0x020fc8000f8008ff */
[----:B------:R-:W-:-:S05]  /*1fe0*/  LEA.HI.X R3, R4, UR9, R3, 0x1, P0 ;  /* 0x0000000904037c11 */ /* 0x000fca00080f0c03 */
[----:B------:R1:W-:Y:S01]  /*1ff0*/  STG.E.128 desc[UR36][R2.64], RZ ;  /* 0x000000ff02007986 */ /* 0x0003e2000c101d24 */
[----:B------:R-:W-:Y:S05]  /*2000*/  BRA `(.L_x_2590) ;  /* 0x000000b400087947 */ /* 0x000fea0003800000 */
.L_x_2575:
        /* <DEDUP_REMOVED lines=15> */
[----:B------:R-:W-:-:S05]  /*2100*/  MOV R185, R183 ;  /* 0x000000b700b97202 */ /* 0x000fca0000000f00 */
[----:B------:R-:W-:Y:S01]  /*2110*/  @!PT LDS RZ, [RZ] ;  /* 0x00000000fffff984 */ /* 0x000fe20000000800 */
[----:B------:R-:W-:Y:S01]  /*2120*/  @!PT LDS RZ, [RZ] ;  /* 0x00000000fffff984 */ /* 0x000fe20000000800 */
[----:B------:R-:W-:Y:S01]  /*2130*/  @!PT LDS RZ, [RZ] ;  /* 0x00000000fffff984 */ /* 0x000fe20000000800 */
[----:B------:R2:W-:Y:S01]  /*2140*/  LDGSTS.E.BYPASS.LTC128B.128 [R18+0x8000], desc[UR36][R184.64] ;  /* 0x08000000b8127fae */ /* 0x0005e2000b981a24 */
[----:B------:R-:W-:Y:S05]  /*2150*/  BRA `(.L_x_2594) ;  /* 0x00000000000c7947 */ /* 0x000fea0003800000 */
.L_x_2593:
[----:B------:R3:W-:Y:S01]  /*2160*/  STS.128 [R18+0x8000], RZ ;  /* 0x008000ff12007388 */ /* 0x0007e20000000c00 */
[----:B------:R-:W-:Y:S05]  /*2170*/  BRA `(.L_x_2594) ;  /* 0x0000000000047947 */ /* 0x000fea0003800000 */
.L_x_2592:
[----:B------:R1:W-:Y:S02]  /*2180*/  STS.128 [R18+0x8000], RZ ;  /* 0x008000ff12007388 */ /* 0x0003e40000000c00 */
.L_x_2594:
[----:B------:R-:W-:Y:S05]  /*2190*/  BSYNC.RECONVERGENT B0 ;  /* 0x0000000000007941 */ /* 0x000fea0003800200 */
.L_x_2591:
[----:B------:R-:W-:Y:S01]  /*21a0*/  ISETP.GE.AND P6, PT, R21, UR5, PT ;  /* 0x0000000515007c0c */ /* 0x000fe2000bfc6270 */
[----:B------:R-:W-:Y:S01]  /*21b0*/  BSSY.RECONVERGENT B0, `(.L_x_2595) ;  /* 0x000000f000007945 */ /* 0x000fe20003800200 */
[C---:B------:R-:W-:Y:S02]  /*21c0*/  LEA R28, P0, R27.reuse, R184, 0x1 ;  /* 0x000000b81b1c7211 */ /* 0x040fe400078008ff */
        /* <DEDUP_REMOVED lines=13> */
.L_x_2596:
[----:B------:R-:W-:Y:S05]  /*22a0*/  BSYNC.RECONVERGENT B0 ;  /* 0x0000000000007941 */ /* 0x000fea0003800200 */
.L_x_2595:
        /* <DEDUP_REMOVED lines=13> */
.L_x_2598:
[----:B------:R-:W-:Y:S05]  /*2380*/  BSYNC.RECONVERGENT B0 ;  /* 0x0000000000007941 */ /* 0x000fea0003800200 */
.L_x_2597:
        /* <DEDUP_REMOVED lines=13> */
.L_x_2600:
[----:B------:R-:W-:Y:S05]  /*2460*/  BSYNC.RECONVERGENT B0 ;  /* 0x0000000000007941 */ /* 0x000fea0003800200 */
.L_x_2599:
[----:B------:R-:W-:Y:S01]  /*2470*/  BSSY.RECONVERGENT B0, `(.L_x_2601) ;  /* 0x000000f000007945 */ /* 0x000fe20003800200 */
[----:B------:R-:W-:-:S03]  /*2480*/  IADD3 R195, PT, PT, R18, UR47, RZ ;  /* 0x0000002f12c37c10 */ /* 0x000fc6000fffe0ff */
[----:B------:R-:W-:Y:S05]  /*2490*/  @P1 BRA `(.L_x_2602) ;  /* 0x00000000002c1947 */ /* 0x000fea0003800000 */
[----:B------:R-:W5:Y:S02]  /*24a0*/  LDCU UR4, c[0x0][0x440] ;  /* 0x00008800ff0477ac */ /* 0x000f640008000800 */
[----:B-----5:R-:W-:-:S13]  /*24b0*/  ISETP.GE.AND P0, PT, R24, UR4, PT ;  /* 0x0000000418007c0c */ /* 0x020fda000bf06270 */
[----:B------:R-:W-:Y:S05]  /*24c0*/  @P0 BRA `(.L_x_2603) ;  /* 0x0000000000180947 */ /* 0x000fea0003800000 */
[----:B------:R-:W-:-:S05]  /*24d0*/  MOV R180, R182 ;  /* 0x000000b600b47202 */ /* 0x000fca0000000f00 */
[----:B------:R-:W-:Y:S01]  /*24e0*/  @!PT LDS RZ, [RZ] ;  /* 0x00000000fffff984 */ /* 0x000fe20000000800 */
[----:B------:R-:W-:Y:S01]  /*24f0*/  @!PT LDS RZ, [RZ] ;  /* 0x00000000fffff984 */ /* 0x000fe20000000800 */
[----:B------:R-:W-:Y:S01]  /*2500*/  @!PT LDS RZ, [RZ] ;  /* 0x00000000fffff984 */ /* 0x000fe20000000800 */
[----:B------:R1:W-:Y:S01]  /*2510*/  LDGSTS.E.BYPASS.LTC128B.128 [R195], desc[UR36][R180.64] ;  /* 0x00000000b4c37fae */ /* 0x0003e2000b981a24 */
[----:B------:R-:W-:Y:S05]  /*2520*/  BRA `(.L_x_2604) ;  /* 0x00000000000c7947 */ /* 0x000fea0003800000 */
.L_x_2603:
[----:B------:R1:W-:Y:S01]  /*2530*/  STS.128 [R195], RZ ;  /* 0x000000ffc3007388 */ /* 0x0003e20000000c00 */
[----:B------:R-:W-:Y:S05]  /*2540*/  BRA `(.L_x_2604) ;  /* 0x0000000000047947 */ /* 0x000fea0003800000 */
.L_x_2602:
[----:B------:R1:W-:Y:S02]  /*2550*/  STS.128 [R195], RZ ;  /* 0x000000ffc3007388 */ /* 0x0003e40000000c00 */
.L_x_2604:
[----:B------:R-:W-:Y:S05]  /*2560*/  BSYNC.RECONVERGENT B0 ;  /* 0x0000000000007941 */ /* 0x000fea0003800200 */
.L_x_2601:
[--C-:B------:R-:W-:Y:S01]  /*2570*/  SHF.R.U32.HI R4, RZ, 0x1, R6.reuse ;  /* 0x00000001ff047819 */ /* 0x100fe20000011606 */
[----:B------:R-:W-:Y:S01]  /*2580*/  IMAD.MOV.U32 R193, RZ, RZ, 0x7f800000 ;  /* 0x7f800000ffc17424 */ /* 0x000fe200078e00ff */
[----:B------:R-:W-:Y:S01]  /*2590*/  SHF.R.U32.HI R194, RZ, 0x2, R6 ;  /* 0x00000002ffc27819 */ /* 0x000fe20000011606 */
[----:B------:R-:W-:Y:S01]  /*25a0*/  IMAD.MOV.U32 R192, RZ, RZ, 0x7f800000 ;  /* 0x7f800000ffc07424 */ /* 0x000fe200078e00ff */
[----:B------:R-:W-:Y:S01]  /*25b0*/  LOP3.LUT R5, R4, 0x30, RZ, 0xc0, !PT ;  /* 0x0000003004057812 */ /* 0x000fe200078ec0ff */
[----:B------:R-:W-:Y:S02]  /*25c0*/  IMAD.MOV.U32 R191, RZ, RZ, 0x7f800000 ;  /* 0x7f800000ffbf7424 */ /* 0x000fe400078e00ff */
[----:B------:R-:W-:Y:S01]  /*25d0*/  IMAD.MOV.U32 R190, RZ, RZ, 0x7f800000 ;  /* 0x7f800000ffbe7424 */ /* 0x000fe200078e00ff */
[----:B------:R-:W-:-:S04]  /*25e0*/  LOP3.LUT R194, R5, 0x7, R194, 0xf8, !PT ;  /* 0x0000000705c27812 */ /* 0x000fc800078ef8c2 */
[C---:B-1----:R-:W-:Y:S01]  /*25f0*/  LOP3.LUT R26, R194.reuse, 0x40, RZ, 0xfc, !PT ;  /* 0x00000040c21a7812 */ /* 0x042fe200078efcff */
[C---:B------:R-:W-:Y:S01]  /*2600*/  VIADD R27, R194.reuse, 0x8 ;  /* 0x00000008c21b7836 */ /* 0x040fe20000000000 */
[C---:B------:R-:W-:Y:S01]  /*2610*/  ISETP.GE.AND P3, PT, R194.reuse, UR5, PT ;  /* 0x00000005c2007c0c */ /* 0x040fe2000bf66270 */
[----:B------:R-:W-:Y:S01]  /*2620*/  VIADD R5, R194, 0x48 ;  /* 0x00000048c2057836 */ /* 0x000fe20000000000 */
[----:B------:R-:W-:Y:S02]  /*2630*/  ISETP.GE.AND P1, PT, R26, UR5, PT ;  /* 0x000000051a007c0c */ /* 0x000fe4000bf26270 */
[----:B------:R-:W-:Y:S01]  /*2640*/  ISETP.GE.AND P2, PT, R27, UR5, PT ;  /* 0x000000051b007c0c */ /* 0x000fe2000bf46270 */
[----:B------:R-:W-:Y:S01]  /*2650*/  IMAD.MOV.U32 R27, RZ, RZ, 0x4 ;  /* 0x00000004ff1b7424 */ /* 0x000fe200078e00ff */
[----:B------:R1:W-:Y:S01]  /*2660*/  @P6 STS.128 [R195+0x1000], RZ ;  /* 0x001000ffc3006388 */ /* 0x0003e20000000c00 */
[----:B------:R-:W-:Y:S02]  /*2670*/  ISETP.GE.AND P0, PT, R5, UR5, PT ;  /* 0x0000000505007c0c */ /* 0x000fe4000bf06270 */
[----:B------:R-:W-:-:S05]  /*2680*/  IMAD.WIDE.U32 R26, R194, R27, UR50 ;  /* 0x00000032c21a7e25 */ /* 0x000fca000f8e001b */
[----:B------:R1:W5:Y:S04]  /*2690*/  @!P3 LDG.E R193, desc[UR36][R26.64] ;  /* 0x000000241ac1b981 */ /* 0x000368000c1e1900 */
[----:B------:R1:W5:Y:S04]  /*26a0*/  @!P2 LDG.E R192, desc[UR36][R26.64+0x20] ;  /* 0x000020241ac0a981 */ /* 0x000368000c1e1900 */
[----:B------:R1:W5:Y:S01]  /*26b0*/  @!P1 LDG.E R191, desc[UR36][R26.64+0x100] ;  /* 0x000100241abf9981 */ /* 0x000362000c1e1900 */
[----:B------:R-:W-:Y:S03]  /*26c0*/  BSSY.RECONVERGENT B0, `(.L_x_2605) ;  /* 0x000000d000007945 */ /* 0x000fe60003800200 */
[----:B------:R1:W5:Y:S01]  /*26d0*/  @!P0 LDG.E R190, desc[UR36][R26.64+0x120] ;  /* 0x000120241abe8981 */ /* 0x000362000c1e1900 */
[----:B------:R-:W-:-:S04]  /*26e0*/  LEA R28, P0, R17, R182, 0x1 ;  /* 0x000000b6111c7211 */ /* 0x000fc800078008ff */
[----:B------:R-:W-:Y:S01]  /*26f0*/  LEA.HI.X R29, R17, R181, R16, 0x1, P0 ;  /* 0x000000b5111d7211 */ /* 0x000fe200000f0c10 */
[----:B------:R-:W-:Y:S08]  /*2700*/  @P6 BRA `(.L_x_2606) ;  /* 0x0000000000206947 */ /* 0x000ff00003800000 */
        /* <DEDUP_REMOVED lines=8> */
.L_x_2606:
[----:B------:R-:W-:Y:S05]  /*2790*/  BSYNC.RECONVERGENT B0 ;  /* 0x0000000000007941 */ /* 0x000fea0003800200 */
.L_x_2605:
        /* <DEDUP_REMOVED lines=13> */
.L_x_2608:
[----:B------:R-:W-:Y:S05]  /*2870*/  BSYNC.RECONVERGENT B0 ;  /* 0x0000000000007941 */ /* 0x000fea0003800200 */
.L_x_2607:
        /* <DEDUP_REMOVED lines=13> */
.L_x_2610:
[----:B------:R-:W-:Y:S05]  /*2950*/  BSYNC.RECONVERGENT B0 ;  /* 0x0000000000007941 */ /* 0x000fea0003800200 */
.L_x_2609:
        /* <DEDUP_REMOVED lines=29> */
.L_x_2613:
[----:B------:R3:W-:Y:S01]  /*2b30*/  STS.128 [R18+0xc000], RZ ;  /* 0x00c000ff12007388 */ /* 0x0007e20000000c00 */
[----:B------:R-:W-:Y:S05]  /*2b40*/  BRA `(.L_x_2614) ;  /* 0x0000000000047947 */ /* 0x000fea0003800000 */
.L_x_2612:
[----:B------:R1:W-:Y:S02]  /*2b50*/  STS.128 [R18+0xc000], RZ ;  /* 0x00c000ff12007388 */ /* 0x0003e40000000c00 */
.L_x_2614:
[----:B------:R-:W-:Y:S05]  /*2b60*/  BSYNC.RECONVERGENT B0 ;  /* 0x0000000000007941 */ /* 0x000fea0003800200 */
.L_x_2611:
        /* <DEDUP_REMOVED lines=23> */
.L_x_2616:
[----:B------:R-:W-:Y:S05]  /*2ce0*/  BSYNC.RECONVERGENT B0 ;  /* 0x0000000000007941 */ /* 0x000fea0003800200 */
.L_x_2615:
        /* <DEDUP_REMOVED lines=20> */
.L_x_2618:
[----:B------:R-:W-:Y:S05]  /*2e30*/  BSYNC.RECONVERGENT B0 ;  /* 0x0000000000007941 */ /* 0x000fea0003800200 */
.L_x_2617:
        /* <DEDUP_REMOVED lines=19> */
.L_x_2620:
[----:B------:R-:W-:Y:S05]  /*2f70*/  BSYNC.RECONVERGENT B0 ;  /* 0x0000000000007941 */ /* 0x000fea0003800200 */
.L_x_2619:
[----:B------:R-:W3:Y:S01]  /*2f80*/  LDCU.64 UR4, c[0x0][0x3d8] ;  /* 0x00007b00ff0477ac */ /* 0x000ee20008000a00 */
[----:B------:R-:W-:Y:S01]  /*2f90*/  MOV R3, UR12 ;  /* 0x0000000c00037c02 */ /* 0x000fe20008000f00 */
        /* <DEDUP_REMOVED lines=25> */
.L_x_2623:
[----:B------:R3:W-:Y:S01]  /*3130*/  STS.128 [R18+0x10000], RZ ;  /* 0x010000ff12007388 */ /* 0x0007e20000000c00 */
[----:B------:R-:W-:Y:S05]  /*3140*/  BRA `(.L_x_2624) ;  /* 0x0000000000047947 */ /* 0x000fea0003800000 */
.L_x_2622:
[----:B------:R3:W-:Y:S02]  /*3150*/  STS.128 [R18+0x10000], RZ ;  /* 0x010000ff12007388 */ /* 0x0007e40000000c00 */
.L_x_2624:
[----:B------:R-:W-:Y:S05]  /*3160*/  BSYNC.RECONVERGENT B0 ;  /* 0x0000000000007941 */ /* 0x000fea0003800200 */
.L_x_2621:
        /* <DEDUP_REMOVED lines=19> */
.L_x_2626:
[----:B------:R-:W-:Y:S05]  /*32a0*/  BSYNC.RECONVERGENT B0 ;  /* 0x0000000000007941 */ /* 0x000fea0003800200 */
.L_x_2625:
        /* <DEDUP_REMOVED lines=19> */
.L_x_2628:
[----:B------:R-:W-:Y:S05]  /*33e0*/  BSYNC.RECONVERGENT B0 ;  /* 0x0000000000007941 */ /* 0x000fea0003800200 */
.L_x_2627:
        /* <DEDUP_REMOVED lines=19> */
.L_x_2630:
[----:B------:R-:W-:Y:S05]  /*3520*/  BSYNC.RECONVERGENT B0 ;  /* 0x0000000000007941 */ /* 0x000fea0003800200 */
.L_x_2629:
[----:B------:R-:W3:Y:S01]  /*3530*/  LDCU.64 UR8, c[0x0][0x538] ;  /* 0x0000a700ff0877ac */ /* 0x000ee20008000a00 */
[----:B------:R-:W1:Y:S01]  /*3540*/  LDC.64 R12, c[0x0][0x528] ;  /* 0x00014a00ff0c7b82 */ /* 0x000e620000000a00 */
[C---:B------:R-:W-:Y:S01]  /*3550*/  IMAD.SHL.U32 R0, R6.reuse, 0x40, RZ ;  /* 0x0000004006007824 */ /* 0x040fe200078e00ff */
[----:B------:R-:W-:Y:S01]  /*3560*/  SHF.R.U32.HI R2, RZ, 0x6, R6 ;  /* 0x00000006ff027819 */ /* 0x000fe20000011606 */
[C---:B------:R-:W-:Y:S01]  /*3570*/  IMAD.SHL.U32 R7, R6.reuse, 0x2, RZ ;  /* 0x0000000206077824 */ /* 0x040fe200078e00ff */
[----:B------:R-:W0:Y:S01]  /*3580*/  LDGDEPBAR ;  /* 0x00000000000079af */ /* 0x000e220000000000 */
[----:B------:R-:W-:Y:S01]  /*3590*/  IMAD.U32 R5, RZ, RZ, UR30 ;  /* 0x0000001eff057e24 */ /* 0x000fe2000f8e00ff */
[----:B------:R-:W1:Y:S01]  /*35a0*/  LDCU UR15, c[0x0][0x45c] ;  /* 0x00008b80ff0f77ac */ /* 0x000e620008000800 */
[----:B------:R-:W-:Y:S02]  /*35b0*/  IMAD.SHL.U32 R174, R6, 0x20, RZ ;  /* 0x0000002006ae7824 */ /* 0x000fe400078e00ff */
[----:B------:R-:W-:Y:S01]  /*35c0*/  IMAD.U32 R179, RZ, RZ, UR33 ;  /* 0x00000021ffb37e24 */ /* 0x000fe2000f8e00ff */
[----:B------:R-:W1:Y:S01]  /*35d0*/  LDCU.U8 UR14, c[0x0][0x4f8] ;  /* 0x00009f00ff0e77ac */ /* 0x000e620008000000 */
[----:B---3--:R-:W-:-:S04]  /*35e0*/  UISETP.NE.U32.AND UP0, UPT, UR8, URZ, UPT ;  /* 0x000000ff0800728c */ /* 0x008fc8000bf05070 */
[----:B------:R-:W-:Y:S01]  /*35f0*/  UISETP.NE.AND.EX UP0, UPT, UR9, URZ, UPT, UP0 ;  /* 0x000000ff0900728c */ /* 0x000fe2000bf05300 */
[----:B-1----:R-:W3:Y:S05]  /*3600*/  LDG.E.64 R8, desc[UR36][R12.64] ;  /* 0x000000240c087981 */ /* 0x002eea000c1e1b00 */
[----:B------:R-:W-:Y:S01]  /*3610*/  PLOP3.LUT P0, PT, PT, PT, UP0, 0x80, 0x8 ;  /* 0x000000000008781c */ /* 0x000fe20003f0f008 */
[----:B------:R1:W4:Y:S04]  /*3620*/  LDG.E.64 R186, desc[UR36][R12.64+0x8] ;  /* 0x000008240cba7981 */ /* 0x000328000c1e1b00 */
[----:B------:R-:W2:Y:S01]  /*3630*/  @UP0 LDCU.64 UR4, c[0x0][0x540] ;  /* 0x0000a800ff0407ac */ /* 0x000ea20008000a00 */
[----:B------:R-:W-:Y:S01]  /*3640*/  @UP0 UMOV UR12, UR24 ;  /* 0x00000018000c0c82 */ /* 0x000fe20008000000 */
[----:B------:R-:W-:-:S02]  /*3650*/  @UP0 UMOV UR13, URZ ;  /* 0x000000ff000d0c82 */ /* 0x000fc40008000000 */
[----:B--2---:R-:W-:Y:S01]  /*3660*/  @UP0 UIMAD.WIDE.U32 UR12, UR39, UR4, UR12 ;  /* 0x00000004270c02a5 */ /* 0x004fe2000f8e000c */
[----:B------:R-:W2:Y:S03]  /*3670*/  @UP0 LDCU UR4, c[0x0][0x458] ;  /* 0x00008b00ff0407ac */ /* 0x000ea60008000800 */
[----:B------:R-:W-:Y:S02]  /*3680*/  @UP0 UIMAD UR5, UR39, UR5, UR13 ;  /* 0x00000005270502a4 */ /* 0x000fe4000f8e020d */
[----:B------:R-:W-:Y:S01]  /*3690*/  @UP0 ULEA UR8, UP1, UR12, UR8, 0x2 ;  /* 0x000000080c080291 */ /* 0x000fe2000f8210ff */
[----:B------:R-:W-:Y:S02]  /*36a0*/  LOP3.LUT R10, R0, 0x1c0, RZ, 0xc0, !PT ;  /* 0x000001c0000a7812 */ /* 0x000fe400078ec0ff */
[----:B-1----:R-:W-:Y:S01]  /*36b0*/  SHF.R.U32.HI R13, RZ, 0x4, R6 ;  /* 0x00000004ff0d7819 */ /* 0x002fe20000011606 */
[----:B------:R-:W-:-:S02]  /*36c0*/  @UP0 ULEA.HI.X UR9, UR12, UR9, UR5, 0x2, UP1 ;  /* 0x000000090c090291 */ /* 0x000fc400088f1405 */
[----:B------:R-:W-:Y:S01]  /*36d0*/  IMAD.U32 R14, RZ, RZ, UR8 ;  /* 0x00000008ff0e7e24 */ /* 0x000fe2000f8e00ff */
[----:B------:R-:W-:Y:S01]  /*36e0*/  LOP3.LUT R19, R10, 0x38, R19, 0xf8, !PT ;  /* 0x000000380a137812 */ /* 0x000fe200078ef813 */
[----:B------:R-:W-:Y:S01]  /*36f0*/  IMAD.MOV.U32 R173, RZ, RZ, 0x40 ;  /* 0x00000040ffad7424 */ /* 0x000fe200078e00ff */
[----:B------:R-:W-:Y:S01]  /*3700*/  LOP3.LUT R13, R13, 0x8, RZ, 0xc0, !PT ;  /* 0x000000080d0d7812 */ /* 0x000fe200078ec0ff */
[----:B------:R-:W-:Y:S01]  /*3710*/  IMAD.U32 R15, RZ, RZ, UR9 ;  /* 0x00000009ff0f7e24 */ /* 0x000fe2000f8e00ff */
[----:B------:R-:W-:Y:S01]  /*3720*/  LOP3.LUT R2, R2, 0xe, RZ, 0xc0, !PT ;  /* 0x0000000e02027812 */ /* 0x000fe200078ec0ff */
[----:B------:R-:W-:Y:S01]  /*3730*/  IMAD.MOV.U32 R189, RZ, RZ, R195 ;  /* 0x000000ffffbd7224 */ /* 0x000fe200078e00c3 */
[----:B------:R-:W-:Y:S01]  /*3740*/  LOP3.LUT R11, R0, 0x200, RZ, 0xc0, !PT ;  /* 0x00000200000b7812 */ /* 0x000fe200078ec0ff */
[----:B------:R-:W-:Y:S01]  /*3750*/  IMAD.MOV.U32 R177, RZ, RZ, 0x4 ;  /* 0x00000004ffb17424 */ /* 0x000fe200078e00ff */
[----:B------:R1:W4:Y:S01]  /*3760*/  @P0 LDG.E R3, desc[UR36][R14.64] ;  /* 0x000000240e030981 */ /* 0x000322000c1e1900 */
[----:B--2---:R-:W2:Y:S01]  /*3770*/  @P0 MUFU.RCP R10, UR4 ;  /* 0x00000004000a0d08 */ /* 0x004ea20008001000 */
[----:B------:R-:W-:Y:S01]  /*3780*/  UIMAD UR4, UR39, UR38, UR24 ;  /* 0x00000026270472a4 */ /* 0x000fe2000f8e0218 */
[----:B------:R-:W-:Y:S01]  /*3790*/  LOP3.LUT R7, R7, 0x6, RZ, 0xc0, !PT ;  /* 0x0000000607077812 */ /* 0x000fe200078ec0ff */
[----:B------:R-:W-:Y:S01]  /*37a0*/  IMAD R5, R5, 0x4, R2 ;  /* 0x0000000405057824 */ /* 0x000fe200078e0202 */
[----:B------:R-:W-:Y:S01]  /*37b0*/  LOP3.LUT R2, R11, 0xc00, R174, 0xf8, !PT ;  /* 0x00000c000b027812 */ /* 0x000fe200078ef8ae */
[----:B------:R-:W-:Y:S01]  /*37c0*/  USHF.L.U32 UR4, UR4, 0x5, URZ ;  /* 0x0000000504047899 */ /* 0x000fe200080006ff */
[----:B------:R-:W-:-:S02]  /*37d0*/  LOP3.LUT R12, R7, 0x1c0, R4, 0xf8, !PT ;  /* 0x000001c0070c7812 */ /* 0x000fc400078ef804 */
[----:B------:R-:W-:Y:S02]  /*37e0*/  CS2R R126, SRZ ;  /* 0x00000000007e7805 */ /* 0x000fe4000001ff00 */
[----:B------:R-:W-:Y:S01]  /*37f0*/  LOP3.LUT R11, R19, 0x8, R4, 0x78, !PT ;  /* 0x00000008130b7812 */ /* 0x000fe200078e7804 */
[----:B------:R-:W-:Y:S01]  /*3800*/  USHF.R.S32.HI UR5, URZ, 0x1f, UR4 ;  /* 0x0000001fff057899 */ /* 0x000fe20008011404 */
[----:B------:R-:W-:Y:S02]  /*3810*/  R2P PR, R6, 0x6 ;  /* 0x0000000606007804 */ /* 0x000fe40000000000 */
        /* <DEDUP_REMOVED lines=13> */
[----:B-1----:R-:W-:Y:S02]  /*38f0*/  LOP3.LUT R14, R13, 0x10, R6, 0xf8, !PT ;  /* 0x000000100d0e7812 */ /* 0x002fe400078ef806 */
[----:B------:R-:W-:-:S02]  /*3900*/  CS2R R102, SRZ ;  /* 0x0000000000667805 */ /* 0x000fc4000001ff00 */
[----:B------:R-:W-:Y:S02]  /*3910*/  CS2R R100, SRZ ;  /* 0x0000000000647805 */ /* 0x000fe4000001ff00 */
[----:B------:R-:W-:Y:S02]  /*3920*/  CS2R R94, SRZ ;  /* 0x00000000005e7805 */ /* 0x000fe4000001ff00 */
[----:B------:R-:W-:Y:S02]  /*3930*/  LOP3.LUT R7, R14, R19, RZ, 0x3c, !PT ;  /* 0x000000130e077212 */ /* 0x000fe400078e3cff */
[----:B------:R-:W-:Y:S02]  /*3940*/  CS2R R92, SRZ ;  /* 0x00000000005c7805 */ /* 0x000fe4000001ff00 */
[----:B------:R-:W-:Y:S02]  /*3950*/  LOP3.LUT R19, R19, 0x8, R6, 0x78, !PT ;  /* 0x0000000813137812 */ /* 0x000fe400078e7806 */
[----:B------:R-:W-:-:S02]  /*3960*/  CS2R R98, SRZ ;  /* 0x0000000000627805 */ /* 0x000fc4000001ff00 */
[----:B------:R-:W-:Y:S02]  /*3970*/  CS2R R96, SRZ ;  /* 0x0000000000607805 */ /* 0x000fe4000001ff00 */
[----:B------:R-:W-:Y:S02]  /*3980*/  CS2R R90, SRZ ;  /* 0x00000000005a7805 */ /* 0x000fe4000001ff00 */
[----:B------:R-:W-:Y:S02]  /*3990*/  LOP3.LUT R174, R19, 0x7200, R174, 0xf8, !PT ;  /* 0x0000720013ae7812 */ /* 0x000fe400078ef8ae */
[----:B------:R-:W-:Y:S02]  /*39a0*/  CS2R R88, SRZ ;  /* 0x0000000000587805 */ /* 0x000fe4000001ff00 */
[----:B------:R-:W-:Y:S02]  /*39b0*/  LOP3.LUT R0, R7, 0x200, R0, 0xf8, !PT ;  /* 0x0000020007007812 */ /* 0x000fe400078ef800 */
[----:B------:R-:W-:-:S02]  /*39c0*/  CS2R R86, SRZ ;  /* 0x0000000000567805 */ /* 0x000fc4000001ff00 */
[----:B------:R-:W-:Y:S02]  /*39d0*/  LOP3.LUT R2, R2, R11, RZ, 0xfc, !PT ;  /* 0x0000000b02027212 */ /* 0x000fe400078efcff */
[----:B------:R-:W-:Y:S02]  /*39e0*/  CS2R R84, SRZ ;  /* 0x0000000000547805 */ /* 0x000fe4000001ff00 */
[----:B------:R-:W-:Y:S02]  /*39f0*/  LEA R174, R174, UR25, 0x1 ;  /* 0x00000019aeae7c11 */ /* 0x000fe4000f8e08ff */
[----:B------:R-:W-:Y:S02]  /*3a00*/  CS2R R78, SRZ ;  /* 0x00000000004e7805 */ /* 0x000fe4000001ff00 */
[----:B------:R-:W-:Y:S02]  /*3a10*/  SEL R173, R173, 0xffffffc0, !P2 ;  /* 0xffffffc0adad7807 */ /* 0x000fe40005000000 */
[----:B------:R-:W-:-:S02]  /*3a20*/  CS2R R76, SRZ ;  /* 0x00000000004c7805 */ /* 0x000fc4000001ff00 */
[----:B------:R-:W-:Y:S02]  /*3a30*/  LEA R2, R2, UR25, 0x1 ;  /* 0x0000001902027c11 */ /* 0x000fe4000f8e08ff */
[----:B------:R-:W-:Y:S02]  /*3a40*/  CS2R R82, SRZ ;  /* 0x0000000000527805 */ /* 0x000fe4000001ff00 */
[----:B------:R-:W-:Y:S01]  /*3a50*/  LEA R0, R0, UR25, 0x1 ;  /* 0x0000001900007c11 */ /* 0x000fe2000f8e08ff */
[----:B------:R-:W-:Y:S01]  /*3a60*/  IMAD.IADD R178, R173, 0x1, R174 ;  /* 0x00000001adb27824 */ /* 0x000fe200078e02ae */
[----:B------:R-:W-:Y:S02]  /*3a70*/  IADD3 R179, PT, PT, -R179, UR26, -R12 ;  /* 0x0000001ab3b37c10 */ /* 0x000fe4000fffe90c */
[----:B------:R-:W-:Y:S02]  /*3a80*/  CS2R R80, SRZ ;  /* 0x0000000000507805 */ /* 0x000fe4000001ff00 */
[----:B------:R-:W-:-:S02]  /*3a90*/  CS2R R74, SRZ ;  /* 0x00000000004a7805 */ /* 0x000fc4000001ff00 */
[----:B------:R-:W-:Y:S02]  /*3aa0*/  CS2R R72, SRZ ;  /* 0x0000000000487805 */ /* 0x000fe4000001ff00 */
[----:B------:R-:W-:Y:S02]  /*3ab0*/  CS2R R70, SRZ ;  /* 0x0000000000467805 */ /* 0x000fe4000001ff00 */
[----:B------:R-:W-:Y:S01]  /*3ac0*/  CS2R R68, SRZ ;  /* 0x0000000000447805 */ /* 0x000fe2000001ff00 */
[----:B------:R-:W-:Y:S01]  /*3ad0*/  VIADD R2, R2, UR47 ;  /* 0x0000002f02027c36 */ /* 0x000fe20008000000 */
[----:B------:R-:W1:Y:S01]  /*3ae0*/  LDCU UR8, c[0x0][0x440] ;  /* 0x00008800ff0877ac */ /* 0x000e620008000800 */
[----:B------:R-:W-:Y:S01]  /*3af0*/  VIADD R0, R0, UR47 ;  /* 0x0000002f00007c36 */ /* 0x000fe20008000000 */
[----:B------:R-:W-:Y:S01]  /*3b00*/  UMOV UR38, URZ ;  /* 0x000000ff00267c82 */ /* 0x000fe20008000000 */
[----:B------:R-:W1:Y:S01]  /*3b10*/  LDCU UR12, c[0x0][0x504] ;  /* 0x0000a080ff0c77ac */ /* 0x000e620008000800 */
[----:B------:R-:W1:Y:S01]  /*3b20*/  LDCU UR9, c[0x0][0x508] ;  /* 0x0000a100ff0977ac */ /* 0x000e620008000800 */
[----:B------:R-:W1:Y:S01]  /*3b30*/  LDCU UR13, c[0x0][0x3e0] ;  /* 0x00007c00ff0d77ac */ /* 0x000e620008000800 */
[----:B------:R-:W-:Y:S01]  /*3b40*/  UIADD3 UR33, UPT, UPT, UR33, -UR44, -UR26 ;  /* 0x8000002c21217290 */ /* 0x000fe2000fffe81a */
[----:B---3--:R-:W-:-:S02]  /*3b50*/  R2UR UR49, R9 ;  /* 0x00000000093172ca */ /* 0x008fc400000e0000 */
[----:B----4-:R-:W-:Y:S02]  /*3b60*/  IADD3 R196, P4, P3, R186, UR4, R196 ;  /* 0x00000004bac47c10 */ /* 0x010fe4000fb9e0c4 */
[----:B------:R-:W-:Y:S02]  /*3b70*/  R2UR UR48, R8 ;  /* 0x00000000083072ca */ /* 0x000fe400000e0000 */
[----:B------:R-:W-:Y:S01]  /*3b80*/  IADD3.X R186, PT, PT, R187, UR5, RZ, P4, P3 ;  /* 0x00000005bbba7c10 */ /* 0x000fe2000a7e64ff */
[----:B------:R-:W-:Y:S02]  /*3b90*/  VIADD R187, R5, 0x1 ;  /* 0x0000000105bb7836 */ /* 0x000fe40000000000 */
[----:B------:R-:W-:-:S04]  /*3ba0*/  IMAD.WIDE.U32 R196, R196, -0x2daee0ad, RZ ;  /* 0xd2511f53c4c47825 */ /* 0x000fc800078e00ff */
[----:B------:R-:W-:Y:S02]  /*3bb0*/  LOP3.LUT R5, R5, UR49, RZ, 0x3c, !PT ;  /* 0x0000003105057c12 */ /* 0x000fe4000f8e3cff */
[----:B------:R-:W-:Y:S02]  /*3bc0*/  LOP3.LUT R187, R187, UR49, RZ, 0x3c, !PT ;  /* 0x00000031bbbb7c12 */ /* 0x000fe4000f8e3cff */
[C---:B------:R-:W-:Y:S02]  /*3bd0*/  LOP3.LUT R188, R197.reuse, R5, RZ, 0x3c, !PT ;  /* 0x00000005c5bc7212 */ /* 0x040fe400078e3cff */
[----:B------:R-:W-:Y:S01]  /*3be0*/  LOP3.LUT R187, R197, R187, RZ, 0x3c, !PT ;  /* 0x000000bbc5bb7212 */ /* 0x000fe200078e3cff */
[----:B--2---:R-:W-:-:S05]  /*3bf0*/  @P0 FMUL.FTZ R3, R3, R10 ;  /* 0x0000000a03030220 */ /* 0x004fca0000410000 */
[----:B------:R-:W-:Y:S01]  /*3c00*/  @P0 R2UR UR4, R3 ;  /* 0x00000000030402ca */ /* 0x000fe200000e0000 */
[----:B------:R-:W-:-:S05]  /*3c10*/  IMAD.MOV.U32 R3, RZ, RZ, 0x20 ;  /* 0x00000020ff037424 */ /* 0x000fca00078e00ff */
[----:B------:R-:W-:-:S05]  /*3c20*/  SEL R3, R3, 0xffffffe0, !P1 ;  /* 0xffffffe003037807 */ /* 0x000fca0004800000 */
[C---:B------:R-:W-:Y:S02]  /*3c30*/  IMAD.IADD R172, R3.reuse, 0x1, R174 ;  /* 0x0000000103ac7824 */ /* 0x040fe400078e02ae */
[----:B------:R-:W-:Y:S01]  /*3c40*/  IMAD.IADD R176, R3, 0x1, R178 ;  /* 0x0000000103b07824 */ /* 0x000fe200078e02b2 */
[----:B-1----:R-:W-:-:S06]  /*3c50*/  @UP0 UMOV UR38, UR4 ;  /* 0x0000000400260c82 */ /* 0x002fcc0008000000 */
.L_x_2635:
[----:B------:R-:W0:Y:S01]  /*3c60*/  LDGDEPBAR ;  /* 0x00000000000079af */ /* 0x000e220000000000 */
[C---:B------:R-:W-:Y:S01]  /*3c70*/  IMAD.IADD R175, R2.reuse, 0x1, R3 ;  /* 0x0000000102af7824 */ /* 0x040fe200078e0203 */
[----:B------:R-:W-:Y:S01]  /*3c80*/  MOV R201, UR11 ;  /* 0x0000000b00c97c02 */ /* 0x000fe20008000f00 */
[----:B------:R-:W-:Y:S01]  /*3c90*/  IMAD.IADD R180, R2, 0x1, R173 ;  /* 0x0000000102b47824 */ /* 0x000fe200078e02ad */
[----:B------:R-:W-:Y:S01]  /*3ca0*/  USHF.L.U32 UR39, UR43, 0x7, URZ ;  /* 0x000000072b277899 */ /* 0x000fe200080006ff */
[----:B------:R-:W-:Y:S02]  /*3cb0*/  IMAD.U32 R200, RZ, RZ, UR10 ;  /* 0x0000000affc87e24 */ /* 0x000fe4000f8e00ff */
[----:B------:R-:W-:Y:S01]  /*3cc0*/  IMAD.IADD R3, R3, 0x1, R180 ;  /* 0x0000000103037824 */ /* 0x000fe200078e02b4 */
[----:B------:R-:W-:Y:S02]  /*3cd0*/  UISETP.GE.AND UP0, UPT, UR39, UR33, UPT ;  /* 0x000000212700728c */ /* 0x000fe4000bf06270 */
[C---:B------:R-:W-:Y:S04]  /*3ce0*/  LEA R204, P0, R194.reuse, R200, 0x2 ;  /* 0x000000c8c2cc7211 */ /* 0x040fe800078010ff */
[C---:B------:R-:W-:Y:S01]  /*3cf0*/  LEA.HI.X R205, R194.reuse, R201, RZ, 0x2, P0 ;  /* 0x000000c9c2cd7211 */ /* 0x040fe200000f14ff */
        /* <DEDUP_REMOVED lines=19> */
[----:B-----5:R-:W5:Y:S04]  /*3e30*/  LDG.E R185, desc[UR36][R204.64] ;  /* 0x00000024ccb97981 */ /* 0x020f68000c1e1900 */
[----:B------:R-:W5:Y:S01]  /*3e40*/  LDG.E R200, desc[UR36][R204.64+0x20] ;  /* 0x00002024ccc87981 */ /* 0x000f62000c1e1900 */
[-C--:B------:R-:W-:Y:S03]  /*3e50*/  HMMA.16816.F32.BF16 R28, R140, R146.reuse, RZ ;  /* 0x000000928c1c723c */ /* 0x080fe600000418ff */
[----:B------:R-:W5:Y:S04]  /*3e60*/  LDG.E R202, desc[UR36][R204.64+0x100] ;  /* 0x00010024ccca7981 */ /* 0x000f68000c1e1900 */
[----:B------:R3:W5:Y:S01]  /*3e70*/  LDG.E R201, desc[UR36][R204.64+0x120] ;  /* 0x00012024ccc97981 */ /* 0x000762000c1e1900 */
[C---:B------:R-:W-:Y:S03]  /*3e80*/  HMMA.16816.F32.BF16 R32, R132.reuse, R146, RZ ;  /* 0x000000928420723c */ /* 0x040fe600000418ff */
[----:B------:R-:W-:Y:S05]  /*3e90*/  LDSM.16.M88.4 R144, [R178+0xc000] ;  /* 0x00c00000b290783b */ /* 0x000fea0000000200 */
[-C--:B----4-:R-:W-:Y:S08]  /*3ea0*/  HMMA.16816.F32.BF16 R36, R132, R148.reuse, RZ ;  /* 0x000000948424723c */ /* 0x090ff000000418ff */
[C---:B------:R-:W-:Y:S08]  /*3eb0*/  HMMA.16816.F32.BF16 R40, R140.reuse, R148, RZ ;  /* 0x000000948c28723c */ /* 0x040ff000000418ff */
[-C--:B------:R-:W-:Y:S08]  /*3ec0*/  HMMA.16816.F32.BF16 R44, R140, R150.reuse, RZ ;  /* 0x000000968c2c723c */ /* 0x080ff000000418ff */
[C---:B------:R-:W-:Y:S01]  /*3ed0*/  HMMA.16816.F32.BF16 R48, R132.reuse, R150, RZ ;  /* 0x000000968430723c */ /* 0x040fe200000418ff */
[----:B------:R-:W-:Y:S07]  /*3ee0*/  LDSM.16.M88.4 R148, [R180+0x2000] ;  /* 0x00200000b494783b */ /* 0x000fee0000000200 */
[-C--:B------:R-:W-:Y:S08]  /*3ef0*/  HMMA.16816.F32.BF16 R52, R132, R152.reuse, RZ ;  /* 0x000000988434723c */ /* 0x080ff000000418ff */
[C---:B------:R-:W-:Y:S08]  /*3f00*/  HMMA.16816.F32.BF16 R56, R140.reuse, R152, RZ ;  /* 0x000000988c38723c */ /* 0x040ff000000418ff */
[-C--:B------:R-:W-:Y:S01]  /*3f10*/  HMMA.16816.F32.BF16 R60, R140, R154.reuse, RZ ;  /* 0x0000009a8c3c723c */ /* 0x080fe200000418ff */
[----:B------:R-:W-:Y:S07]  /*3f20*/  LDSM.16.M88.4 R140, [R180] ;  /* 0x00000000b48c783b */ /* 0x000fee0000000200 */
[----:B------:R-:W-:Y:S01]  /*3f30*/  HMMA.16816.F32.BF16 R64, R132, R154, RZ ;  /* 0x0000009a8440723c */ /* 0x000fe200000418ff */
[----:B------:R-:W4:Y:S07]  /*3f40*/  LDSM.16.M88.4 R132, [R172+0xd800] ;  /* 0x00d80000ac84783b */ /* 0x000f2e0000000200 */
[-C--:B-1----:R-:W-:Y:S01]  /*3f50*/  HMMA.16816.F32.BF16 R4, R156, R160.reuse, R4 ;  /* 0x000000a09c04723c */ /* 0x082fe20000041804 */
[----:B------:R-:W-:Y:S07]  /*3f60*/  LDSM.16.M88.4 R152, [R178+0xd000] ;  /* 0x00d00000b298783b */ /* 0x000fee0000000200 */
[C---:B--2---:R-:W-:Y:S01]  /*3f70*/  HMMA.16816.F32.BF16 R8, R164.reuse, R160, R8 ;  /* 0x000000a0a408723c */ /* 0x044fe20000041808 */
[----:B------:R-:W-:Y:S07]  /*3f80*/  LDSM.16.M88.4 R172, [R176+0xc000] ;  /* 0x00c00000b0ac783b */ /* 0x000fee0000000200 */
[-C--:B------:R-:W-:Y:S08]  /*3f90*/  HMMA.16816.F32.BF16 R12, R164, R162.reuse, R12 ;  /* 0x000000a2a40c723c */ /* 0x080ff0000004180c */
[C---:B------:R-:W-:Y:S01]  /*3fa0*/  HMMA.16816.F32.BF16 R16, R156.reuse, R162, R16 ;  /* 0x000000a29c10723c */ /* 0x040fe20000041810 */
[----:B------:R-:W-:Y:S07]  /*3fb0*/  LDSM.16.M88.4 R160, [R178+0xd800] ;  /* 0x00d80000b2a0783b */ /* 0x000fee0000000200 */
[-C--:B------:R-:W-:Y:S08]  /*3fc0*/  HMMA.16816.F32.BF16 R20, R156, R168.reuse, R20 ;  /* 0x000000a89c14723c */ /* 0x080ff00000041814 */
[C---:B------:R-:W-:Y:S08]  /*3fd0*/  HMMA.16816.F32.BF16 R24, R164.reuse, R168, R24 ;  /* 0x000000a8a418723c */ /* 0x040ff00000041818 */
[-C--:B------:R-:W-:Y:S08]  /*3fe0*/  HMMA.16816.F32.BF16 R28, R164, R170.reuse, R28 ;  /* 0x000000aaa41c723c */ /* 0x080ff0000004181c */
[C---:B------:R-:W-:Y:S01]  /*3ff0*/  HMMA.16816.F32.BF16 R32, R156.reuse, R170, R32 ;  /* 0x000000aa9c20723c */ /* 0x040fe20000041820 */
[----:B------:R-:W-:Y:S07]  /*4000*/  LDSM.16.M88.4 R168, [R3] ;  /* 0x0000000003a8783b */ /* 0x000fee0000000200 */
[-C--:B---3--:R-:W-:Y:S08]  /*4010*/  HMMA.16816.F32.BF16 R36, R156, R136.reuse, R36 ;  /* 0x000000889c24723c */ /* 0x088ff00000041824 */
[C---:B------:R-:W-:Y:S08]  /*4020*/  HMMA.16816.F32.BF16 R40, R164.reuse, R136, R40 ;  /* 0x00000088a428723c */ /* 0x040ff00000041828 */
[-C--:B------:R-:W-:Y:S08]  /*4030*/  HMMA.16816.F32.BF16 R44, R164, R138.reuse, R44 ;  /* 0x0000008aa42c723c */ /* 0x080ff0000004182c */
[C---:B------:R-:W-:Y:S01]  /*4040*/  HMMA.16816.F32.BF16 R48, R156.reuse, R138, R48 ;  /* 0x0000008a9c30723c */ /* 0x040fe20000041830 */
[----:B------:R1:W2:Y:S07]  /*4050*/  LDSM.16.M88.4 R136, [R178+0xc800] ;  /* 0x00c80000b288783b */ /* 0x0002ae0000000200 */
[-C--:B----4-:R-:W-:Y:S08]  /*4060*/  HMMA.16816.F32.BF16 R52, R156, R132.reuse, R52 ;  /* 0x000000849c34723c */ /* 0x090ff00000041834 */
[C---:B------:R-:W-:Y:S08]  /*4070*/  HMMA.16816.F32.BF16 R56, R164.reuse, R132, R56 ;  /* 0x00000084a438723c */ /* 0x040ff00000041838 */
[-C--:B------:R-:W-:Y:S01]  /*4080*/  HMMA.16816.F32.BF16 R60, R164, R134.reuse, R60 ;  /* 0x00000086a43c723c */ /* 0x080fe2000004183c */
[----:B------:R-:W3:Y:S02]  /*4090*/  LDSM.16.M88.4 R164, [R3+0x2000] ;  /* 0x0020000003a4783b */ /* 0x000ee40000000200 */
[----:B-1----:R-:W-:Y:S04]  /*40a0*/  LOP3.LUT R178, R194, UR39, RZ, 0xfc, !PT ;  /* 0x00000027c2b27c12 */ /* 0x002fe8000f8efcff */
[----:B------:R-:W-:Y:S01]  /*40b0*/  IADD3 R180, PT, PT, R178, R179, RZ ;  /* 0x000000b3b2b47210 */ /* 0x000fe20007ffe0ff */
[----:B------:R-:W-:Y:S01]  /*40c0*/  HMMA.16816.F32.BF16 R64, R156, R134, R64 ;  /* 0x000000869c40723c */ /* 0x000fe20000041840 */
[----:B------:R-:W1:Y:S03]  /*40d0*/  LDSM.16.M88.4 R132, [R176+0xc800] ;  /* 0x00c80000b084783b */ /* 0x000e660000000200 */
[C---:B------:R-:W-:Y:S01]  /*40e0*/  VIADD R203, R180.reuse, 0xc8 ;  /* 0x000000c8b4cb7836 */ /* 0x040fe20000000000 */
[C---:B------:R-:W-:Y:S01]  /*40f0*/  IADD3 R208, PT, PT, R180.reuse, 0xc7, RZ ;  /* 0x000000c7b4d07810 */ /* 0x040fe20007ffe0ff */
[C---:B------:R-:W-:Y:S01]  /*4100*/  VIADD R207, R180.reuse, 0xc0 ;  /* 0x000000c0b4cf7836 */ /* 0x040fe20000000000 */
[C---:B------:R-:W-:Y:S01]  /*4110*/  IADD3 R211, PT, PT, R180.reuse, 0xb8, RZ ;  /* 0x000000b8b4d37810 */ /* 0x040fe20007ffe0ff */
[-C--:B------:R-:W-:Y:S05]  /*4120*/  HMMA.16816.F32.BF16 R4, R140, R144.reuse, R4 ;  /* 0x000000908c04723c */ /* 0x080fea0000041804 */
[----:B------:R-:W-:Y:S01]  /*4130*/  IABS R203, R203 ;  /* 0x000000cb00cb7213 */ /* 0x000fe20000000000 */
[C---:B------:R-:W-:Y:S01]  /*4140*/  VIADD R209, R180.reuse, 0xbf ;  /* 0x000000bfb4d17836 */ /* 0x040fe20000000000 */
[----:B------:R-:W-:Y:S01]  /*4150*/  IABS R207, R207 ;  /* 0x000000cf00cf7213 */ /* 0x000fe20000000000 */
[C---:B------:R-:W-:Y:S04]  /*4160*/  HMMA.16816.F32.BF16 R8, R148.reuse, R144, R8 ;  /* 0x000000909408723c */ /* 0x040fe80000041808 */
[----:B------:R-:W-:Y:S01]  /*4170*/  I2FP.F32.S32 R203, R203 ;  /* 0x000000cb00cb7245 */ /* 0x000fe20000201400 */
[C---:B------:R-:W-:Y:S01]  /*4180*/  VIADD R205, R180.reuse, 0x80 ;  /* 0x00000080b4cd7836 */ /* 0x040fe20000000000 */
[----:B------:R-:W-:Y:S01]  /*4190*/  IABS R208, R208 ;  /* 0x000000d000d07213 */ /* 0x000fe20000000000 */
[C---:B------:R-:W-:Y:S01]  /*41a0*/  VIADD R210, R180.reuse, 0xb7 ;  /* 0x000000b7b4d27836 */ /* 0x040fe20000000000 */
[-C--:B------:R-:W-:Y:S03]  /*41b0*/  HMMA.16816.F32.BF16 R12, R148, R146.reuse, R12 ;  /* 0x00000092940c723c */ /* 0x080fe6000004180c */
[----:B------:R-:W-:Y:S01]  /*41c0*/  I2FP.F32.S32 R212, R208 ;  /* 0x000000d000d47245 */ /* 0x000fe20000201400 */
[C---:B------:R-:W-:Y:S01]  /*41d0*/  VIADD R206, R180.reuse, 0x7f ;  /* 0x0000007fb4ce7836 */ /* 0x040fe20000000000 */
[----:B------:R-:W-:Y:S01]  /*41e0*/  IABS R205, R205 ;  /* 0x000000cd00cd7213 */ /* 0x000fe20000000000 */
[C---:B------:R-:W-:Y:S02]  /*41f0*/  VIADD R204, R180.reuse, 0x87 ;  /* 0x00000087b4cc7836 */ /* 0x040fe40000000000 */
[C---:B------:R-:W-:Y:S04]  /*4200*/  HMMA.16816.F32.BF16 R16, R140.reuse, R146, R16 ;  /* 0x000000928c10723c */ /* 0x040fe80000041810 */
[----:B------:R-:W-:Y:S02]  /*4210*/  I2FP.F32.S32 R205, R205 ;  /* 0x000000cd00cd7245 */ /* 0x000fe40000201400 */
[----:B------:R-:W-:Y:S02]  /*4220*/  IABS R206, R206 ;  /* 0x000000ce00ce7213 */ /* 0x000fe40000000000 */
[-C--:B--2---:R-:W-:Y:S03]  /*4230*/  HMMA.16816.F32.BF16 R20, R140, R136.reuse, R20 ;  /* 0x000000888c14723c */ /* 0x084fe60000041814 */
[----:B------:R-:W-:Y:S02]  /*4240*/  I2FP.F32.S32 R206, R206 ;  /* 0x000000ce00ce7245 */ /* 0x000fe40000201400 */
[----:B------:R-:W-:Y:S03]  /*4250*/  IABS R204, R204 ;  /* 0x000000cc00cc7213 */ /* 0x000fe60000000000 */
[C---:B------:R-:W-:Y:S04]  /*4260*/  HMMA.16816.F32.BF16 R24, R148.reuse, R136, R24 ;  /* 0x000000889418723c */ /* 0x040fe80000041818 */
[----:B------:R-:W-:Y:S04]  /*4270*/  I2FP.F32.S32 R204, R204 ;  /* 0x000000cc00cc7245 */ /* 0x000fe80000201400 */
[-C--:B------:R-:W-:Y:S08]  /*4280*/  HMMA.16816.F32.BF16 R28, R148, R138.reuse, R28 ;  /* 0x0000008a941c723c */ /* 0x080ff0000004181c */
[C---:B------:R-:W-:Y:S01]  /*4290*/  HMMA.16816.F32.BF16 R32, R140.reuse, R138, R32 ;  /* 0x0000008a8c20723c */ /* 0x040fe20000041820 */
[----:B------:R-:W2:Y:S07]  /*42a0*/  LDSM.16.M88.4 R136, [R176+0xd000] ;  /* 0x00d00000b088783b */ /* 0x000eae0000000200 */
        /* <DEDUP_REMOVED lines=9> */
[C---:B---3--:R-:W-:Y:S04]  /*4340*/  HMMA.16816.F32.BF16 R8, R164.reuse, R172, R8 ;  /* 0x000000aca408723c */ /* 0x048fe80000041808 */
[----:B------:R-:W-:Y:S04]  /*4350*/  IADD3 R173, PT, PT, R180, 0x88, RZ ;  /* 0x00000088b4ad7810 */ /* 0x000fe80007ffe0ff */
[----:B------:R-:W-:Y:S01]  /*4360*/  IABS R173, R173 ;  /* 0x000000ad00ad7213 */ /* 0x000fe20000000000 */
[-C--:B------:R-:W-:Y:S03]  /*4370*/  HMMA.16816.F32.BF16 R12, R164, R174.reuse, R12 ;  /* 0x000000aea40c723c */ /* 0x080fe6000004180c */
[----:B------:R-:W-:Y:S01]  /*4380*/  I2FP.F32.S32 R173, R173 ;  /* 0x000000ad00ad7245 */ /* 0x000fe20000201400 */
[----:B------:R-:W-:Y:S01]  /*4390*/  FFMA.FTZ R4, R205, -UR38, R4 ;  /* 0x80000026cd047c23 */ /* 0x000fe20008010004 */
[----:B------:R-:W-:Y:S01]  /*43a0*/  FFMA.FTZ R5, R206, -UR38, R5 ;  /* 0x80000026ce057c23 */ /* 0x000fe20008010005 */
[----:B------:R-:W-:Y:S02]  /*43b0*/  FFMA.FTZ R7, R204, -UR38, R7 ;  /* 0x80000026cc077c23 */ /* 0x000fe40008010007 */
[C---:B------:R-:W-:Y:S04]  /*43c0*/  HMMA.16816.F32.BF16 R16, R168.reuse, R174, R16 ;  /* 0x000000aea810723c */ /* 0x040fe80000041810 */
[----:B------:R-:W-:Y:S01]  /*43d0*/  FFMA.FTZ R10, R203, -UR38, R10 ;  /* 0x80000026cb0a7c23 */ /* 0x000fe2000801000a */
[----:B------:R-:W-:Y:S01]  /*43e0*/  IABS R203, R209 ;  /* 0x000000d100cb7213 */ /* 0x000fe20000000000 */
[----:B------:R-:W-:Y:S01]  /*43f0*/  FFMA.FTZ R6, R173, -UR38, R6 ;  /* 0x80000026ad067c23 */ /* 0x000fe20008010006 */
[----:B------:R-:W-:Y:S01]  /*4400*/  I2FP.F32.S32 R209, R207 ;  /* 0x000000cf00d17245 */ /* 0x000fe20000201400 */
[-C--:B-1----:R-:W-:Y:S03]  /*4410*/  HMMA.16816.F32.BF16 R20, R168, R132.reuse, R20 ;  /* 0x00000084a814723c */ /* 0x082fe60000041814 */
[----:B------:R-:W-:Y:S01]  /*4420*/  I2FP.F32.S32 R208, R203 ;  /* 0x000000cb00d07245 */ /* 0x000fe20000201400 */
[C---:B------:R-:W-:Y:S01]  /*4430*/  FFMA.FTZ R8, R209.reuse, -UR38, R8 ;  /* 0x80000026d1087c23 */ /* 0x040fe20008010008 */
[----:B------:R-:W-:Y:S01]  /*4440*/  IABS R207, R210 ;  /* 0x000000d200cf7213 */ /* 0x000fe20000000000 */
        /* <DEDUP_REMOVED lines=8> */
[-C--:B------:R-:W-:Y:S03]  /*44d0*/  HMMA.16816.F32.BF16 R28, R164, R134.reuse, R28 ;  /* 0x00000086a41c723c */ /* 0x080fe6000004181c */
[----:B------:R-:W-:Y:S01]  /*44e0*/  I2FP.F32.S32 R203, R203 ;  /* 0x000000cb00cb7245 */ /* 0x000fe20000201400 */
[----:B------:R-:W-:Y:S02]  /*44f0*/  VIADD R207, R180, 0x77 ;  /* 0x00000077b4cf7836 */ /* 0x000fe40000000000 */
[----:B------:R-:W-:Y:S01]  /*4500*/  FFMA.FTZ R18, R205, -UR38, R18 ;  /* 0x80000026cd127c23 */ /* 0x000fe20008010012 */
[----:B------:R-:W-:Y:S02]  /*4510*/  IMAD.MOV.U32 R211, RZ, RZ, R209 ;  /* 0x000000ffffd37224 */ /* 0x000fe400078e00d1 */
[----:B------:R-:W-:Y:S01]  /*4520*/  FFMA.FTZ R19, R206, -UR38, R19 ;  /* 0x80000026ce137c23 */ /* 0x000fe20008010013 */
[C---:B------:R-:W-:Y:S01]  /*4530*/  HMMA.16816.F32.BF16 R32, R168.reuse, R134, R32 ;  /* 0x00000086a820723c */ /* 0x040fe20000041820 */
[----:B------:R1:W3:Y:S03]  /*4540*/  LDSM.16.M88.4 R132, [R176+0xd800] ;  /* 0x00d80000b084783b */ /* 0x0002e60000000200 */
[----:B------:R-:W-:Y:S01]  /*4550*/  IABS R205, R207 ;  /* 0x000000cf00cd7213 */ /* 0x000fe20000000000 */
[C---:B------:R-:W-:Y:S01]  /*4560*/  VIADD R209, R180.reuse, 0x6f ;  /* 0x0000006fb4d17836 */ /* 0x040fe20000000000 */
[C---:B------:R-:W-:Y:S01]  /*4570*/  IADD3 R207, PT, PT, R180.reuse, 0x70, RZ ;  /* 0x00000070b4cf7810 */ /* 0x040fe20007ffe0ff */
[C---:B------:R-:W-:Y:S01]  /*4580*/  FFMA.FTZ R12, R203.reuse, -UR38, R12 ;  /* 0x80000026cb0c7c23 */ /* 0x040fe2000801000c */
[----:B------:R-:W-:Y:S01]  /*4590*/  MOV R210, R205 ;  /* 0x000000cd00d27202 */ /* 0x000fe20000000f00 */
[-C--:B--2---:R-:W-:Y:S03]  /*45a0*/  HMMA.16816.F32.BF16 R36, R168, R136.reuse, R36 ;  /* 0x00000088a824723c */ /* 0x084fe60000041824 */
[----:B------:R-:W-:Y:S01]  /*45b0*/  I2FP.F32.S32 R205, R211 ;  /* 0x000000d300cd7245 */ /* 0x000fe20000201400 */
[----:B------:R-:W-:Y:S01]  /*45c0*/  FFMA.FTZ R26, R203, -UR38, R26 ;  /* 0x80000026cb1a7c23 */ /* 0x000fe2000801001a */
[----:B------:R-:W-:Y:S01]  /*45d0*/  IABS R207, R207 ;  /* 0x000000cf00cf7213 */ /* 0x000fe20000000000 */
[C---:B------:R-:W-:Y:S01]  /*45e0*/  VIADD R211, R180.reuse, 0xa7 ;  /* 0x000000a7b4d37836 */ /* 0x040fe20000000000 */
[----:B------:R-:W-:Y:S01]  /*45f0*/  I2FP.F32.S32 R210, R210 ;  /* 0x000000d200d27245 */ /* 0x000fe20000201400 */
[C---:B------:R-:W-:Y:S01]  /*4600*/  FFMA.FTZ R16, R205.reuse, -UR38, R16 ;  /* 0x80000026cd107c23 */ /* 0x040fe20008010010 */
[----:B------:R-:W-:Y:S01]  /*4610*/  IABS R206, R209 ;  /* 0x000000d100ce7213 */ /* 0x000fe20000000000 */
[----:B------:R-:W-:Y:S01]  /*4620*/  FFMA.FTZ R22, R205, -UR38, R22 ;  /* 0x80000026cd167c23 */ /* 0x000fe20008010016 */
[----:B------:R-:W-:Y:S01]  /*4630*/  I2FP.F32.S32 R205, R207 ;  /* 0x000000cf00cd7245 */ /* 0x000fe20000201400 */
[C---:B------:R-:W-:Y:S01]  /*4640*/  VIADD R207, R180.reuse, 0xaf ;  /* 0x000000afb4cf7836 */ /* 0x040fe20000000000 */
[----:B------:R-:W-:Y:S01]  /*4650*/  IADD3 R209, PT, PT, R180, 0xb0, RZ ;  /* 0x000000b0b4d17810 */ /* 0x000fe20007ffe0ff */
[C---:B------:R-:W-:Y:S04]  /*4660*/  HMMA.16816.F32.BF16 R40, R164.reuse, R136, R40 ;  /* 0x00000088a428723c */ /* 0x040fe80000041828 */
[----:B------:R-:W-:Y:S01]  /*4670*/  IABS R207, R207 ;  /* 0x000000cf00cf7213 */ /* 0x000fe20000000000 */
[----:B------:R-:W-:Y:S01]  /*4680*/  FFMA.FTZ R17, R210, -UR38, R17 ;  /* 0x80000026d2117c23 */ /* 0x000fe20008010011 */
[----:B------:R-:W-:Y:S01]  /*4690*/  IADD3 R203, PT, PT, R180, 0xa8, RZ ;  /* 0x000000a8b4cb7810 */ /* 0x000fe20007ffe0ff */
[----:B------:R-:W-:Y:S01]  /*46a0*/  FFMA.FTZ R23, R210, -UR38, R23 ;  /* 0x80000026d2177c23 */ /* 0x000fe20008010017 */
[----:B------:R-:W-:Y:S01]  /*46b0*/  I2FP.F32.S32 R210, R207 ;  /* 0x000000cf00d27245 */ /* 0x000fe20000201400 */
[-C--:B------:R-:W-:Y:S03]  /*46c0*/  HMMA.16816.F32.BF16 R44, R164, R138.reuse, R44 ;  /* 0x0000008aa42c723c */ /* 0x080fe6000004182c */
[----:B------:R-:W-:Y:S01]  /*46d0*/  IADD3 R207, PT, PT, R180, 0x68, RZ ;  /* 0x00000068b4cf7810 */ /* 0x000fe20007ffe0ff */
[C---:B------:R-:W-:Y:S01]  /*46e0*/  FFMA.FTZ R13, R208.reuse, -UR38, R13 ;  /* 0x80000026d00d7c23 */ /* 0x040fe2000801000d */
[----:B------:R-:W-:Y:S01]  /*46f0*/  IABS R209, R209 ;  /* 0x000000d100d17213 */ /* 0x000fe20000000000 */
[----:B------:R-:W-:Y:S01]  /*4700*/  FFMA.FTZ R27, R208, -UR38, R27 ;  /* 0x80000026d01b7c23 */ /* 0x000fe2000801001b */
[----:B------:R-:W-:Y:S01]  /*4710*/  IABS R207, R207 ;  /* 0x000000cf00cf7213 */ /* 0x000fe20000000000 */
[C---:B------:R-:W-:Y:S04]  /*4720*/  HMMA.16816.F32.BF16 R48, R168.reuse, R138, R48 ;  /* 0x0000008aa830723c */ /* 0x040fe80000041830 */
[----:B------:R-:W-:Y:S01]  /*4730*/  I2FP.F32.S32 R207, R207 ;  /* 0x000000cf00cf7245 */ /* 0x000fe20000201400 */
[C---:B------:R-:W-:Y:S01]  /*4740*/  FFMA.FTZ R20, R205.reuse, -UR38, R20 ;  /* 0x80000026cd147c23 */ /* 0x040fe20008010014 */
[----:B------:R-:W-:Y:S01]  /*4750*/  IABS R203, R203 ;  /* 0x000000cb00cb7213 */ /* 0x000fe20000000000 */
[----:B------:R-:W-:Y:S01]  /*4760*/  FFMA.FTZ R34, R205, -UR38, R34 ;  /* 0x80000026cd227c23 */ /* 0x000fe20008010022 */
[----:B------:R-:W-:Y:S01]  /*4770*/  I2FP.F32.S32 R209, R209 ;  /* 0x000000d100d17245 */ /* 0x000fe20000201400 */
[C---:B------:R-:W-:Y:S01]  /*4780*/  FFMA.FTZ R32, R207.reuse, -UR38, R32 ;  /* 0x80000026cf207c23 */ /* 0x040fe20008010020 */
[----:B------:R-:W-:Y:S01]  /*4790*/  IABS R208, R211 ;  /* 0x000000d300d07213 */ /* 0x000fe20000000000 */
[----:B------:R-:W-:Y:S01]  /*47a0*/  FFMA.FTZ R38, R207, -UR38, R38 ;  /* 0x80000026cf267c23 */ /* 0x000fe20008010026 */
[C---:B-1----:R-:W-:Y:S01]  /*47b0*/  IADD3 R176, PT, PT, R180.reuse, 0xa0, RZ ;  /* 0x000000a0b4b07810 */ /* 0x042fe20007ffe0ff */
[C---:B------:R-:W-:Y:S01]  /*47c0*/  VIADD R207, R180.reuse, 0x9f ;  /* 0x0000009fb4cf7836 */ /* 0x040fe20000000000 */
[----:B------:R-:W-:Y:S01]  /*47d0*/  I2FP.F32.S32 R203, R203 ;  /* 0x000000cb00cb7245 */ /* 0x000fe20000201400 */
[-C--:B---3--:R-:W-:Y:S03]  /*47e0*/  HMMA.16816.F32.BF16 R52, R168, R132.reuse, R52 ;  /* 0x00000084a834723c */ /* 0x088fe60000041834 */
[----:B------:R-:W-:Y:S01]  /*47f0*/  I2FP.F32.S32 R208, R208 ;  /* 0x000000d000d07245 */ /* 0x000fe20000201400 */
[C---:B------:R-:W-:Y:S01]  /*4800*/  FFMA.FTZ R24, R209.reuse, -UR38, R24 ;  /* 0x80000026d1187c23 */ /* 0x040fe20008010018 */
[----:B------:R-:W-:Y:S01]  /*4810*/  IABS R176, R176 ;  /* 0x000000b000b07213 */ /* 0x000fe20000000000 */
[----:B------:R-:W-:Y:S01]  /*4820*/  FFMA.FTZ R30, R209, -UR38, R30 ;  /* 0x80000026d11e7c23 */ /* 0x000fe2000801001e */
[----:B------:R-:W-:Y:S01]  /*4830*/  IABS R207, R207 ;  /* 0x000000cf00cf7213 */ /* 0x000fe20000000000 */
[----:B------:R-:W-:Y:S01]  /*4840*/  VIADD R209, R180, 0x67 ;  /* 0x00000067b4d17836 */ /* 0x000fe20000000000 */
[----:B------:R-:W-:Y:S01]  /*4850*/  I2FP.F32.S32 R206, R206 ;  /* 0x000000ce00ce7245 */ /* 0x000fe20000201400 */
[C---:B------:R-:W-:Y:S01]  /*4860*/  FFMA.FTZ R28, R203.reuse, -UR38, R28 ;  /* 0x80000026cb1c7c23 */ /* 0x040fe2000801001c */
[----:B------:R-:W-:Y:S01]  /*4870*/  FFMA.FTZ R42, R203, -UR38, R42 ;  /* 0x80000026cb2a7c23 */ /* 0x000fe2000801002a */
[----:B------:R-:W-:Y:S01]  /*4880*/  MOV R203, R176 ;  /* 0x000000b000cb7202 */ /* 0x000fe20000000f00 */
[C---:B------:R-:W-:Y:S01]  /*4890*/  FFMA.FTZ R29, R208.reuse, -UR38, R29 ;  /* 0x80000026d01d7c23 */ /* 0x040fe2000801001d */
[----:B------:R-:W-:Y:S01]  /*48a0*/  IABS R205, R209 ;  /* 0x000000d100cd7213 */ /* 0x000fe20000000000 */
[----:B------:R-:W-:Y:S01]  /*48b0*/  FFMA.FTZ R43, R208, -UR38, R43 ;  /* 0x80000026d02b7c23 */ /* 0x000fe2000801002b */
[C---:B------:R-:W-:Y:S01]  /*48c0*/  IADD3 R209, PT, PT, R180.reuse, 0x60, RZ ;  /* 0x00000060b4d17810 */ /* 0x040fe20007ffe0ff */
[----:B------:R-:W-:Y:S01]  /*48d0*/  IMAD.MOV.U32 R208, RZ, RZ, R207 ;  /* 0x000000ffffd07224 */ /* 0x000fe200078e00cf */
[C---:B------:R-:W-:Y:S01]  /*48e0*/  IADD3 R207, PT, PT, R180.reuse, 0x98, RZ ;  /* 0x00000098b4cf7810 */ /* 0x040fe20007ffe0ff */
[C---:B------:R-:W-:Y:S04]  /*48f0*/  HMMA.16816.F32.BF16 R56, R164.reuse, R132, R56 ;  /* 0x00000084a438723c */ /* 0x040fe80000041838 */
[----:B------:R-:W-:Y:S01]  /*4900*/  I2FP.F32.S32 R203, R203 ;  /* 0x000000cb00cb7245 */ /* 0x000fe20000201400 */
[----:B------:R-:W-:Y:S01]  /*4910*/  VIADD R211, R180, 0x5f ;  /* 0x0000005fb4d37836 */ /* 0x000fe20000000000 */
[----:B------:R-:W-:Y:S01]  /*4920*/  IABS R207, R207 ;  /* 0x000000cf00cf7213 */ /* 0x000fe20000000000 */
[C---:B------:R-:W-:Y:S01]  /*4930*/  FFMA.FTZ R25, R210.reuse, -UR38, R25 ;  /* 0x80000026d2197c23 */ /* 0x040fe20008010019 */
        /* <DEDUP_REMOVED lines=8> */
[----:B------:R-:W-:Y:S01]  /*49c0*/  MOV R203, R207 ;  /* 0x000000cf00cb7202 */ /* 0x000fe20000000f00 */
[-C--:B------:R-:W-:Y:S03]  /*49d0*/  HMMA.16816.F32.BF16 R60, R164, R134.reuse, R60 ;  /* 0x00000086a43c723c */ /* 0x080fe6000004183c */
[----:B------:R-:W-:Y:S01]  /*49e0*/  IADD3 R207, PT, PT, R180, 0x57, RZ ;  /* 0x00000057b4cf7810 */ /* 0x000fe20007ffe0ff */
[C---:B------:R-:W-:Y:S01]  /*49f0*/  FFMA.FTZ R21, R206.reuse, -UR38, R21 ;  /* 0x80000026ce157c23 */ /* 0x040fe20008010015 */
[----:B------:R-:W-:Y:S01]  /*4a00*/  I2FP.F32.S32 R208, R208 ;  /* 0x000000d000d07245 */ /* 0x000fe20000201400 */
[----:B------:R-:W-:Y:S01]  /*4a10*/  FFMA.FTZ R35, R206, -UR38, R35 ;  /* 0x80000026ce237c23 */ /* 0x000fe20008010023 */
[----:B------:R-:W-:Y:S01]  /*4a20*/  I2FP.F32.S32 R206, R211 ;  /* 0x000000d300ce7245 */ /* 0x000fe20000201400 */
[----:B------:R-:W-:Y:S01]  /*4a30*/  VIADD R209, R180, 0x58 ;  /* 0x00000058b4d17836 */ /* 0x000fe20000000000 */
[----:B------:R-:W-:Y:S01]  /*4a40*/  IABS R176, R176 ;  /* 0x000000b000b07213 */ /* 0x000fe20000000000 */
[C---:B------:R-:W-:Y:S01]  /*4a50*/  FFMA.FTZ R41, R208.reuse, -UR38, R41 ;  /* 0x80000026d0297c23 */ /* 0x040fe20008010029 */
[----:B------:R-:W-:Y:S01]  /*4a60*/  IABS R207, R207 ;  /* 0x000000cf00cf7213 */ /* 0x000fe20000000000 */
[----:B------:R-:W-:Y:S01]  /*4a70*/  FFMA.FTZ R47, R208, -UR38, R47 ;  /* 0x80000026d02f7c23 */ /* 0x000fe2000801002f */
[----:B------:R-:W-:Y:S01]  /*4a80*/  IABS R209, R209 ;  /* 0x000000d100d17213 */ /* 0x000fe20000000000 */
[C---:B------:R-:W-:Y:S01]  /*4a90*/  FFMA.FTZ R37, R206.reuse, -UR38, R37 ;  /* 0x80000026ce257c23 */ /* 0x040fe20008010025 */
[----:B------:R-:W-:Y:S01]  /*4aa0*/  I2FP.F32.S32 R176, R176 ;  /* 0x000000b000b07245 */ /* 0x000fe20000201400 */
[----:B------:R-:W-:Y:S01]  /*4ab0*/  FFMA.FTZ R51, R206, -UR38, R51 ;  /* 0x80000026ce337c23 */ /* 0x000fe20008010033 */
[----:B------:R-:W-:Y:S01]  /*4ac0*/  I2FP.F32.S32 R206, R207 ;  /* 0x000000cf00ce7245 */ /* 0x000fe20000201400 */
[C---:B------:R-:W-:Y:S01]  /*4ad0*/  VIADD R208, R180.reuse, 0x50 ;  /* 0x00000050b4d07836 */ /* 0x040fe20000000000 */
[----:B------:R-:W-:Y:S01]  /*4ae0*/  IADD3 R207, PT, PT, R180, 0x4f, RZ ;  /* 0x0000004fb4cf7810 */ /* 0x000fe20007ffe0ff */
[----:B------:R-:W-:Y:S04]  /*4af0*/  HMMA.16816.F32.BF16 R64, R168, R134, R64 ;  /* 0x00000086a840723c */ /* 0x000fe80000041840 */
[----:B------:R-:W-:Y:S01]  /*4b00*/  IABS R208, R208 ;  /* 0x000000d000d07213 */ /* 0x000fe20000000000 */
[C---:B------:R-:W-:Y:S01]  /*4b10*/  FFMA.FTZ R36, R205.reuse, -UR38, R36 ;  /* 0x80000026cd247c23 */ /* 0x040fe20008010024 */
[----:B------:R-:W-:Y:S01]  /*4b20*/  IABS R207, R207 ;  /* 0x000000cf00cf7213 */ /* 0x000fe20000000000 */
[----:B------:R-:W-:Y:S01]  /*4b30*/  FFMA.FTZ R50, R205, -UR38, R50 ;  /* 0x80000026cd327c23 */ /* 0x000fe20008010032 */
[----:B------:R-:W-:Y:S01]  /*4b40*/  I2FP.F32.S32 R205, R209 ;  /* 0x000000d100cd7245 */ /* 0x000fe20000201400 */
[----:B------:R-:W-:Y:S01]  /*4b50*/  FFMA.FTZ R33, R210, -UR38, R33 ;  /* 0x80000026d2217c23 */ /* 0x000fe20008010021 */
[----:B------:R-:W-:Y:S01]  /*4b60*/  IADD3 R209, PT, PT, R180, 0x8f, RZ ;  /* 0x0000008fb4d17810 */ /* 0x000fe20007ffe0ff */
[----:B------:R-:W-:Y:S01]  /*4b70*/  FFMA.FTZ R39, R210, -UR38, R39 ;  /* 0x80000026d2277c23 */ /* 0x000fe20008010027 */
[----:B------:R-:W-:Y:S01]  /*4b80*/  I2FP.F32.S32 R203, R203 ;  /* 0x000000cb00cb7245 */ /* 0x000fe20000201400 */
[C---:B------:R-:W-:Y:S01]  /*4b90*/  FFMA.FTZ R45, R176.reuse, -UR38, R45 ;  /* 0x80000026b02d7c23 */ /* 0x040fe2000801002d */
[----:B------:R-:W-:Y:S01]  /*4ba0*/  FFMA.FTZ R59, R176, -UR38, R59 ;  /* 0x80000026b03b7c23 */ /* 0x000fe2000801003b */
[C---:B------:R-:W-:Y:S02]  /*4bb0*/  VIADD R210, R180.reuse, 0x90 ;  /* 0x00000090b4d27836 */ /* 0x040fe40000000000 */
[C---:B------:R-:W-:Y:S01]  /*4bc0*/  FFMA.FTZ R48, R205.reuse, -UR38, R48 ;  /* 0x80000026cd307c23 */ /* 0x040fe20008010030 */
[C---:B------:R-:W-:Y:S01]  /*4bd0*/  VIADD R176, R180.reuse, 0x48 ;  /* 0x00000048b4b07836 */ /* 0x040fe20000000000 */
[----:B------:R-:W-:Y:S01]  /*4be0*/  IADD3 R180, PT, PT, R180, 0x47, RZ ;  /* 0x00000047b4b47810 */ /* 0x000fe20007ffe0ff */
[----:B------:R-:W-:Y:S01]  /*4bf0*/  FFMA.FTZ R54, R205, -UR38, R54 ;  /* 0x80000026cd367c23 */ /* 0x000fe20008010036 */
[----:B------:R-:W-:Y:S01]  /*4c00*/  I2FP.F32.S32 R205, R208 ;  /* 0x000000d000cd7245 */ /* 0x000fe20000201400 */
[C---:B------:R-:W-:Y:S01]  /*4c10*/  FFMA.FTZ R49, R206.reuse, -UR38, R49 ;  /* 0x80000026ce317c23 */ /* 0x040fe20008010031 */
[----:B------:R-:W-:Y:S01]  /*4c20*/  I2FP.F32.S32 R208, R207 ;  /* 0x000000cf00d07245 */ /* 0x000fe20000201400 */
        /* <DEDUP_REMOVED lines=38> */
.L_x_2631:
[----:B------:R-:W1:Y:S01]  /*4e90*/  S2R R139, SR_TID.X ;  /* 0x00000000008b7919 */ /* 0x000e620000002100 */
[----:B------:R-:W-:Y:S01]  /*4ea0*/  UIADD3 UR4, UPT, UPT, UR26, UR9, -UR28 ;  /* 0x000000091a047290 */ /* 0x000fe2000fffe81c */
[----:B------:R-:W-:Y:S01]  /*4eb0*/  IMAD.MOV.U32 R141, RZ, RZ, 0x41 ;  /* 0x00000041ff8d7424 */ /* 0x000fe200078e00ff */
[----:B------:R-:W-:Y:S01]  /*4ec0*/  UIADD3 UR5, UPT, UPT, UR26, -UR12, -UR28 ;  /* 0x8000000c1a057290 */ /* 0x000fe2000fffe81c */
[----:B------:R-:W-:Y:S02]  /*4ed0*/  IMAD.U32 R134, RZ, RZ, UR30 ;  /* 0x0000001eff867e24 */ /* 0x000fe4000f8e00ff */
[----:B------:R-:W-:Y:S02]  /*4ee0*/  IMAD.MOV.U32 R135, RZ, RZ, 0x1 ;  /* 0x00000001ff877424 */ /* 0x000fe400078e00ff */
[C---:B------:R-:W-:Y:S02]  /*4ef0*/  VIADD R136, R178.reuse, UR4 ;  /* 0x00000004b2887c36 */ /* 0x040fe40008000000 */
[----:B------:R-:W-:Y:S02]  /*4f00*/  VIADD R137, R178, UR5 ;  /* 0x00000005b2897c36 */ /* 0x000fe40008000000 */
[----:B------:R-:W-:Y:S01]  /*4f10*/  IMAD.MOV.U32 R133, RZ, RZ, 0x9 ;  /* 0x00000009ff857424 */ /* 0x000fe200078e00ff */
[C---:B------:R-:W-:Y:S01]  /*4f20*/  VIADDMNMX R135, R136.reuse, R135, UR26, PT ;  /* 0x0000001a88877e46 */ /* 0x040fe2000b800187 */
[----:B------:R-:W-:Y:S01]  /*4f30*/  IMAD.MOV.U32 R3, RZ, RZ, 0x49 ;  /* 0x00000049ff037424 */ /* 0x000fe200078e00ff */
[----:B------:R-:W-:Y:S02]  /*4f40*/  VIMNMX R143, PT, PT, RZ, R137, !PT ;  /* 0x00000089ff8f7248 */ /* 0x000fe40007fe0100 */
        /* <DEDUP_REMOVED lines=9> */
[C---:B------:R-:W-:Y:S02]  /*4fe0*/  VIADDMNMX R139, R137.reuse, 0x40, RZ, !PT ;  /* 0x00000040898b7846 */ /* 0x040fe400078001ff */
[----:B------:R-:W-:Y:S01]  /*4ff0*/  VIADDMNMX R137, R137, 0x48, RZ, !PT ;  /* 0x0000004889897846 */ /* 0x000fe200078001ff */
        /* <DEDUP_REMOVED lines=14> */
[----:B------:R-:W-:Y:S01]  /*50e0*/  VIADD R148, R134, 0x20 ;  /* 0x0000002086947836 */ /* 0x000fe20000000000 */
        /* <DEDUP_REMOVED lines=9> */
[----:B------:R-:W-:Y:S01]  /*5180*/  VIADD R138, R134, 0x31 ;  /* 0x00000031868a7836 */ /* 0x000fe20000000000 */
        /* <DEDUP_REMOVED lines=246> */
.L_x_2632:
[C---:B------:R-:W-:Y:S01]  /*60f0*/  FSETP.NEU.FTZ.AND P0, PT, R193.reuse, -INF , PT ;  /* 0xff800000c100780b */ /* 0x040fe20003f1d000 */
[----:B------:R-:W-:Y:S01]  /*6100*/  FMUL.FTZ R132, R193, 1.4426950216293334961 ;  /* 0x3fb8aa3bc1847820 */ /* 0x000fe20000410000 */
[----:B------:R-:W1:Y:S01]  /*6110*/  S2R R149, SR_TID.X ;  /* 0x0000000000957919 */ /* 0x000e620000002100 */
[----:B------:R-:W2:Y:S01]  /*6120*/  S2UR UR4, SR_CgaCtaId ;  /* 0x00000000000479c3 */ /* 0x000ea20000008800 */
[----:B------:R-:W-:Y:S01]  /*6130*/  UMOV UR5, 0x400 ;  /* 0x0000040000057882 */ /* 0x000fe20000000000 */
[----:B------:R-:W-:Y:S01]  /*6140*/  UIADD3 UR39, UPT, UPT, UR49, -0x4498517b, URZ ;  /* 0xbb67ae8531277890 */ /* 0x000fe2000fffe0ff */
[----:B------:R-:W-:Y:S01]  /*6150*/  FSEL R132, R132, RZ, P0 ;  /* 0x000000ff84847208 */ /* 0x000fe20000000000 */
[C---:B------:R-:W-:Y:S01]  /*6160*/  FMUL.FTZ R3, R192.reuse, 1.4426950216293334961 ;  /* 0x3fb8aa3bc0037820 */ /* 0x040fe20000410000 */
[----:B------:R-:W-:Y:S01]  /*6170*/  FSETP.NEU.FTZ.AND P0, PT, R192, -INF , PT ;  /* 0xff800000c000780b */ /* 0x000fe20003f1d000 */
[----:B------:R-:W-:Y:S01]  /*6180*/  UIADD3 UR44, UPT, UPT, UR48, -0x61c88647, URZ ;  /* 0x9e3779b9302c7890 */ /* 0x000fe2000fffe0ff */
[----:B------:R-:W-:Y:S02]  /*6190*/  IMAD.MOV.U32 R159, RZ, RZ, 0x10 ;  /* 0x00000010ff9f7424 */ /* 0x000fe400078e00ff */
[--C-:B------:R-:W-:Y:S01]  /*61a0*/  FFMA.FTZ R230, R32, UR15, -R132.reuse ;  /* 0x0000000f20e67c23 */ /* 0x100fe20008010884 */
[----:B------:R-:W-:Y:S01]  /*61b0*/  FSEL R32, R3, RZ, P0 ;  /* 0x000000ff03207208 */ /* 0x000fe20000000000 */
[--C-:B------:R-:W-:Y:S01]  /*61c0*/  FFMA.FTZ R229, R20, UR15, -R132.reuse ;  /* 0x0000000f14e57c23 */ /* 0x100fe20008010884 */
[C---:B------:R-:W-:Y:S01]  /*61d0*/  FSETP.NEU.FTZ.AND P0, PT, R191.reuse, -INF , PT ;  /* 0xff800000bf00780b */ /* 0x040fe20003f1d000 */
[----:B------:R-:W-:Y:S01]  /*61e0*/  FMUL.FTZ R20, R191, 1.4426950216293334961 ;  /* 0x3fb8aa3bbf147820 */ /* 0x000fe20000410000 */
[--C-:B------:R-:W-:Y:S01]  /*61f0*/  FFMA.FTZ R52, R52, UR15, -R132.reuse ;  /* 0x0000000f34347c23 */ /* 0x100fe20008010884 */
[--C-:B------:R-:W-:Y:S01]  /*6200*/  FFMA.FTZ R53, R53, UR15, -R132.reuse ;  /* 0x0000000f35357c23 */ /* 0x100fe20008010884 */
[----:B------:R-:W-:Y:S01]  /*6210*/  FMUL.FTZ R3, R190, 1.4426950216293334961 ;  /* 0x3fb8aa3bbe037820 */ /* 0x000fe20000410000 */
[----:B------:R-:W-:Y:S01]  /*6220*/  FFMA.FTZ R64, R64, UR15, -R132 ;  /* 0x0000000f40407c23 */ /* 0x000fe20008010884 */
[----:B------:R-:W-:Y:S01]  /*6230*/  FSEL R20, R20, RZ, P0 ;  /* 0x000000ff14147208 */ /* 0x000fe20000000000 */
[----:B------:R-:W-:Y:S01]  /*6240*/  FFMA.FTZ R23, R23, UR15, -R32 ;  /* 0x0000000f17177c23 */ /* 0x000fe20008010820 */
[----:B------:R-:W-:Y:S01]  /*6250*/  FSETP.NEU.FTZ.AND P0, PT, R190, -INF , PT ;  /* 0xff800000be00780b */ /* 0x000fe20003f1d000 */
[----:B------:R-:W-:Y:S01]  /*6260*/  MUFU.EX2 R157, R52 ;  /* 0x00000034009d7308 */ /* 0x000fe20000000800 */
[----:B------:R-:W-:Y:S01]  /*6270*/  FFMA.FTZ R65, R65, UR15, -R132 ;  /* 0x0000000f41417c23 */ /* 0x000fe20008010884 */
[--C-:B------:R-:W-:Y:S01]  /*6280*/  FFMA.FTZ R28, R28, UR15, -R20.reuse ;  /* 0x0000000f1c1c7c23 */ /* 0x100fe20008010814 */
[----:B------:R-:W-:Y:S01]  /*6290*/  FSEL R3, R3, RZ, P0 ;  /* 0x000000ff03037208 */ /* 0x000fe20000000000 */
[--C-:B------:R-:W-:Y:S01]  /*62a0*/  FFMA.FTZ R60, R60, UR15, -R20.reuse ;  /* 0x0000000f3c3c7c23 */ /* 0x100fe20008010814 */
[--C-:B------:R-:W-:Y:S01]  /*62b0*/  FFMA.FTZ R61, R61, UR15, -R20.reuse ;  /* 0x0000000f3d3d7c23 */ /* 0x100fe20008010814 */
[--C-:B------:R-:W-:Y:S01]  /*62c0*/  FFMA.FTZ R13, R13, UR15, -R20.reuse ;  /* 0x0000000f0d0d7c23 */ /* 0x100fe20008010814 */
[--C-:B------:R-:W-:Y:S03]  /*62d0*/  FFMA.FTZ R57, R57, UR15, -R20.reuse ;  /* 0x0000000f39397c23 */ /* 0x100fe60008010814 */
[----:B------:R3:W-:Y:S01]  /*62e0*/  MUFU.EX2 R227, R23 ;  /* 0x0000001700e37308 */ /* 0x0007e20000000800 */
[--C-:B------:R-:W-:Y:S01]  /*62f0*/  FFMA.FTZ R9, R9, UR15, -R20.reuse ;  /* 0x0000000f09097c23 */ /* 0x100fe20008010814 */
[--C-:B------:R-:W-:Y:S01]  /*6300*/  FFMA.FTZ R24, R24, UR15, -R20.reuse ;  /* 0x0000000f18187c23 */ /* 0x100fe20008010814 */
[----:B-1----:R-:W-:Y:S01]  /*6310*/  LOP3.LUT P0, RZ, R149, 0x10, RZ, 0xc0, !PT ;  /* 0x0000001095ff7812 */ /* 0x002fe2000780c0ff */
        /* <DEDUP_REMOVED lines=9> */
[----:B------:R-:W-:Y:S01]  /*63b0*/  FFMA.FTZ R8, R8, UR15, -R20 ;  /* 0x0000000f08087c23 */ /* 0x000fe20008010814 */
[C---:B------:R-:W-:Y:S02]  /*63c0*/  IMAD.SHL.U32 R20, R149.reuse, 0x10, RZ ;  /* 0x0000001095147824 */ /* 0x040fe400078e00ff */
[----:B------:R-:W-:Y:S01]  /*63d0*/  FFMA.FTZ R251, R4, UR15, -R132 ;  /* 0x0000000f04fb7c23 */ /* 0x000fe20008010884 */
[--C-:B------:R-:W-:Y:S01]  /*63e0*/  FFMA.FTZ R62, R62, UR15, -R3.reuse ;  /* 0x0000000f3e3e7c23 */ /* 0x100fe20008010803 */
[----:B---3--:R-:W-:Y:S02]  /*63f0*/  IMAD.SHL.U32 R23, R149, 0x2, RZ ;  /* 0x0000000295177824 */ /* 0x008fe400078e00ff */
[--C-:B------:R-:W-:Y:S01]  /*6400*/  FFMA.FTZ R63, R63, UR15, -R3.reuse ;  /* 0x0000000f3f3f7c23 */ /* 0x100fe20008010803 */
[----:B------:R-:W-:Y:S01]  /*6410*/  LOP3.LUT R20, R20, 0x1c0, RZ, 0xc0, !PT ;  /* 0x000001c014147812 */ /* 0x000fe200078ec0ff */
[----:B------:R-:W-:Y:S02]  /*6420*/  IMAD.SHL.U32 R4, R149, 0x40, RZ ;  /* 0x0000004095047824 */ /* 0x000fe400078e00ff */
[--C-:B------:R-:W-:Y:S01]  /*6430*/  FFMA.FTZ R30, R30, UR15, -R3.reuse ;  /* 0x0000000f1e1e7c23 */ /* 0x100fe20008010803 */
[----:B------:R-:W-:Y:S01]  /*6440*/  FFMA.FTZ R31, R31, UR15, -R3 ;  /* 0x0000000f1f1f7c23 */ /* 0x000fe20008010803 */
[--C-:B------:R-:W-:Y:S01]  /*6450*/  FFMA.FTZ R18, R18, UR15, -R32.reuse ;  /* 0x0000000f12127c23 */ /* 0x100fe20008010820 */
[--C-:B------:R-:W-:Y:S01]  /*6460*/  FFMA.FTZ R19, R19, UR15, -R32.reuse ;  /* 0x0000000f13137c23 */ /* 0x100fe20008010820 */
[----:B-1----:R-:W-:Y:S01]  /*6470*/  SHF.R.U32.HI R28, RZ, 0x5, R149 ;  /* 0x00000005ff1c7819 */ /* 0x002fe20000011695 */
[----:B------:R-:W-:Y:S01]  /*6480*/  FFMA.FTZ R247, R7, UR15, -R32 ;  /* 0x0000000f07f77c23 */ /* 0x000fe20008010820 */
[----:B------:R-:W-:Y:S01]  /*6490*/  LOP3.LUT R7, R20, 0x38, R23, 0xf8, !PT ;  /* 0x0000003814077812 */ /* 0x000fe200078ef817 */
[----:B------:R-:W-:Y:S01]  /*64a0*/  FFMA.FTZ R249, R5, UR15, -R132 ;  /* 0x0000000f05f97c23 */ /* 0x000fe20008010884 */
[----:B------:R-:W-:Y:S01]  /*64b0*/  LOP3.LUT R20, R23, 0xe006, R4, 0xc8, !PT ;  /* 0x0000e00617147812 */ /* 0x000fe200078ec804 */
[----:B------:R1:W-:Y:S01]  /*64c0*/  MUFU.EX2 R221, R29 ;  /* 0x0000001d00dd7308 */ /* 0x0003e20000000800 */
[----:B------:R-:W-:Y:S01]  /*64d0*/  LOP3.LUT R23, R28, 0x3, RZ, 0xc0, !PT ;  /* 0x000000031c177812 */ /* 0x000fe200078ec0ff */
[----:B------:R-:W-:Y:S02]  /*64e0*/  IMAD.SHL.U32 R5, R149, 0x20, RZ ;  /* 0x0000002095057824 */ /* 0x000fe400078e00ff */
[--C-:B------:R-:W-:Y:S01]  /*64f0*/  FFMA.FTZ R16, R16, UR15, -R132.reuse ;  /* 0x0000000f10107c23 */ /* 0x100fe20008010884 */
[----:B------:R-:W-:Y:S01]  /*6500*/  FFMA.FTZ R17, R17, UR15, -R132 ;  /* 0x0000000f11117c23 */ /* 0x000fe20008010884 */
[--C-:B------:R-:W-:Y:S01]  /*6510*/  FFMA.FTZ R22, R22, UR15, -R32.reuse ;  /* 0x0000000f16167c23 */ /* 0x100fe20008010820 */
[----:B------:R-:W-:Y:S01]  /*6520*/  FFMA.FTZ R252, R6, UR15, -R32 ;  /* 0x0000000f06fc7c23 */ /* 0x000fe20008010820 */
[----:B------:R-:W-:Y:S02]  /*6530*/  LOP3.LUT R20, R20, 0xc00, R5, 0xf8, !PT ;  /* 0x00000c0014147812 */ /* 0x000fe400078ef805 */
[----:B------:R-:W-:Y:S01]  /*6540*/  MUFU.EX2 R224, R30 ;  /* 0x0000001e00e07308 */ /* 0x000fe20000000800 */
[----:B------:R-:W-:Y:S02]  /*6550*/  IMAD.U32 R6, RZ, RZ, UR43 ;  /* 0x0000002bff067e24 */ /* 0x000fe4000f8e00ff */
[----:B------:R-:W-:Y:S01]  /*6560*/  FFMA.FTZ R27, R27, UR15, -R3 ;  /* 0x0000000f1b1b7c23 */ /* 0x000fe20008010803 */
[----:B------:R-:W-:Y:S01]  /*6570*/  LOP3.LUT R165, R20, R7, RZ, 0xfc, !PT ;  /* 0x0000000714a57212 */ /* 0x000fe200078efcff */
[----:B------:R-:W-:Y:S01]  /*6580*/  IMAD.SHL.U32 R148, R149, 0x8, RZ ;  /* 0x0000000895947824 */ /* 0x000fe200078e00ff */
[----:B------:R-:W-:Y:S01]  /*6590*/  LOP3.LUT R7, R4, 0x1c0, RZ, 0xc0, !PT ;  /* 0x000001c004077812 */ /* 0x000fe200078ec0ff */
[----:B------:R-:W-:Y:S01]  /*65a0*/  IMAD R23, R6, 0x8, R23 ;  /* 0x0000000806177824 */ /* 0x000fe200078e0217 */
[----:B------:R-:W-:Y:S02]  /*65b0*/  LOP3.LUT R4, R4, 0x200, RZ, 0xc0, !PT ;  /* 0x0000020004047812 */ /* 0x000fe400078ec0ff */
[----:B------:R3:W-:Y:S01]  /*65c0*/  MUFU.EX2 R219, R31 ;  /* 0x0000001f00db7308 */ /* 0x0007e20000000800 */
[----:B------:R-:W-:Y:S01]  /*65d0*/  LOP3.LUT R6, R7, 0x38, R148, 0xf8, !PT ;  /* 0x0000003807067812 */ /* 0x000fe200078ef894 */
[----:B------:R-:W-:Y:S01]  /*65e0*/  FFMA.FTZ R14, R14, UR15, -R3 ;  /* 0x0000000f0e0e7c23 */ /* 0x000fe20008010803 */
[----:B------:R-:W-:Y:S01]  /*65f0*/  LOP3.LUT R4, R4, 0xc00, R5, 0xf8, !PT ;  /* 0x00000c0004047812 */ /* 0x000fe200078ef805 */
[--C-:B------:R-:W-:Y:S01]  /*6600*/  FFMA.FTZ R10, R10, UR15, -R3.reuse ;  /* 0x0000000f0a0a7c23 */ /* 0x100fe20008010803 */
[--C-:B------:R-:W-:Y:S01]  /*6610*/  FFMA.FTZ R59, R59, UR15, -R3.reuse ;  /* 0x0000000f3b3b7c23 */ /* 0x100fe20008010803 */
[--C-:B------:R-:W-:Y:S01]  /*6620*/  FFMA.FTZ R58, R58, UR15, -R3.reuse ;  /* 0x0000000f3a3a7c23 */ /* 0x100fe20008010803 */
[----:B--2---:R-:W-:Y:S03]  /*6630*/  ULEA UR4, UR4, UR5, 0x18 ;  /* 0x0000000504047291 */ /* 0x004fe6000f8ec0ff */
[----:B------:R-:W-:Y:S01]  /*6640*/  MUFU.EX2 R240, R18 ;  /* 0x0000001200f07308 */ /* 0x000fe20000000800 */
[--C-:B------:R-:W-:Y:S01]  /*6650*/  FFMA.FTZ R26, R26, UR15, -R3.reuse ;  /* 0x0000000f1a1a7c23 */ /* 0x100fe20008010803 */
[--C-:B------:R-:W-:Y:S01]  /*6660*/  FFMA.FTZ R46, R46, UR15, -R3.reuse ;  /* 0x0000000f2e2e7c23 */ /* 0x100fe20008010803 */
[--C-:B------:R-:W-:Y:S01]  /*6670*/  FFMA.FTZ R47, R47, UR15, -R3.reuse ;  /* 0x0000000f2f2f7c23 */ /* 0x100fe20008010803 */
[--C-:B------:R-:W-:Y:S01]  /*6680*/  FFMA.FTZ R43, R43, UR15, -R3.reuse ;  /* 0x0000000f2b2b7c23 */ /* 0x100fe20008010803 */
[----:B------:R-:W-:Y:S01]  /*6690*/  LEA R165, R165, UR4, 0x1 ;  /* 0x00000004a5a57c11 */ /* 0x000fe2000f8e08ff */
[--C-:B------:R-:W-:Y:S01]  /*66a0*/  FFMA.FTZ R42, R42, UR15, -R3.reuse ;  /* 0x0000000f2a2a7c23 */ /* 0x100fe20008010803 */
[----:B------:R-:W-:Y:S03]  /*66b0*/  IMAD.WIDE.U32 R136, R23, -0x326172a9, RZ ;  /* 0xcd9e8d5717887825 */ /* 0x000fe600078e00ff */
[----:B------:R2:W-:Y:S01]  /*66c0*/  MUFU.EX2 R235, R19 ;  /* 0x0000001300eb7308 */ /* 0x0005e20000000800 */
[----:B------:R-:W-:Y:S01]  /*66d0*/  UIADD3 UR46, UPT, UPT, UR48, 0x3c6ef372, URZ ;  /* 0x3c6ef372302e7890 */ /* 0x000fe2000fffe0ff */
[--C-:B------:R-:W-:Y:S01]  /*66e0*/  FFMA.FTZ R15, R15, UR15, -R3.reuse ;  /* 0x0000000f0f0f7c23 */ /* 0x100fe20008010803 */
[----:B------:R-:W-:Y:S01]  /*66f0*/  FFMA.FTZ R11, R11, UR15, -R3 ;  /* 0x0000000f0b0b7c23 */ /* 0x000fe20008010803 */
[----:B------:R-:W-:Y:S01]  /*6700*/  SHF.R.U32.HI R3, RZ, 0x1, R149 ;  /* 0x00000001ff037819 */ /* 0x000fe20000011695 */
[----:B------:R-:W-:Y:S01]  /*6710*/  VIADD R23, R23, 0x4 ;  /* 0x0000000417177836 */ /* 0x000fe20000000000 */
[----:B------:R-:W-:Y:S01]  /*6720*/  LOP3.LUT R7, R186, UR48, R137, 0x96, !PT ;  /* 0x00000030ba077c12 */ /* 0x000fe2000f8e9689 */
[----:B-1----:R-:W-:Y:S01]  /*6730*/  IMAD.WIDE.U32 R28, R188, -0x326172a9, RZ ;  /* 0xcd9e8d57bc1c7825 */ /* 0x002fe200078e00ff */
[C---:B------:R-:W-:Y:S02]  /*6740*/  LOP3.LUT R3, R6.reuse, 0x8, R3, 0x78, !PT ;  /* 0x0000000806037812 */ /* 0x040fe400078e7803 */
[----:B------:R-:W-:Y:S01]  /*6750*/  MUFU.EX2 R242, R16 ;  /* 0x0000001000f27308 */ /* 0x000fe20000000800 */
[----:B------:R-:W-:Y:S01]  /*6760*/  LOP3.LUT R6, R6, 0x8, R149, 0x78, !PT ;  /* 0x0000000806067812 */ /* 0x000fe200078e7895 */
[----:B---3--:R-:W-:Y:S01]  /*6770*/  IMAD.WIDE.U32 R30, R187, -0x326172a9, RZ ;  /* 0xcd9e8d57bb1e7825 */ /* 0x008fe200078e00ff */
[----:B------:R-:W-:Y:S01]  /*6780*/  LOP3.LUT R138, R136, UR44, R29, 0x96, !PT ;  /* 0x0000002c888a7c12 */ /* 0x000fe2000f8e961d */
[----:B------:R-:W-:Y:S01]  /*6790*/  UIADD3 UR45, UPT, UPT, UR48, -0x255992d5, URZ ;  /* 0xdaa66d2b302d7890 */ /* 0x000fe2000fffe0ff */
[----:B------:R-:W-:Y:S01]  /*67a0*/  LOP3.LUT R5, R6, 0x7200, R5, 0xf8, !PT ;  /* 0x0000720006057812 */ /* 0x000fe200078ef805 */
[----:B------:R-:W-:Y:S01]  /*67b0*/  FFMA.FTZ R33, R33, UR15, -R132 ;  /* 0x0000000f21217c23 */ /* 0x000fe20008010884 */
[----:B------:R-:W-:Y:S03]  /*67c0*/  LOP3.LUT R136, R136, UR44, R31, 0x96, !PT ;  /* 0x0000002c88887c12 */ /* 0x000fe6000f8e961f */
[----:B------:R1:W-:Y:S01]  /*67d0*/  MUFU.EX2 R237, R17 ;  /* 0x0000001100ed7308 */ /* 0x0003e20000000800 */
[----:B------:R-:W-:Y:S01]  /*67e0*/  LOP3.LUT R3, R4, R3, RZ, 0xfc, !PT ;  /* 0x0000000304037212 */ /* 0x000fe200078efcff */
[----:B--2---:R-:W-:Y:S01]  /*67f0*/  IMAD.WIDE.U32 R18, R23, -0x326172a9, RZ ;  /* 0xcd9e8d5717127825 */ /* 0x004fe200078e00ff */
[----:B------:R-:W-:Y:S01]  /*6800*/  LEA R174, R5, UR4, 0x1 ;  /* 0x0000000405ae7c11 */ /* 0x000fe2000f8e08ff */
[----:B------:R-:W-:Y:S01]  /*6810*/  UISETP.GT.AND UP0, UPT, UR43, UR42, UPT ;  /* 0x0000002a2b00728c */ /* 0x000fe2000bf04270 */
[----:B------:R-:W-:Y:S01]  /*6820*/  LEA R154, R3, UR4, 0x1 ;  /* 0x00000004039a7c11 */ /* 0x000fe2000f8e08ff */
[--C-:B------:R-:W-:Y:S01]  /*6830*/  FFMA.FTZ R66, R66, UR15, -R32.reuse ;  /* 0x0000000f42427c23 */ /* 0x100fe20008010820 */
[----:B------:R-:W-:Y:S03]  /*6840*/  LOP3.LUT R6, R186, UR48, R19, 0x96, !PT ;  /* 0x00000030ba067c12 */ /* 0x000fe6000f8e9613 */
[----:B------:R2:W-:Y:S01]  /*6850*/  MUFU.EX2 R232, R22 ;  /* 0x0000001600e87308 */ /* 0x0005e20000000800 */
[--C-:B------:R-:W-:Y:S01]  /*6860*/  FFMA.FTZ R34, R34, UR15, -R32.reuse ;  /* 0x0000000f22227c23 */ /* 0x100fe20008010820 */
[----:B------:R-:W-:Y:S04]  /*6870*/  IMAD.WIDE.U32 R138, R138, -0x2daee0ad, RZ ;  /* 0xd2511f538a8a7825 */ /* 0x000fe800078e00ff */
[--C-:B------:R-:W-:Y:S01]  /*6880*/  FFMA.FTZ R67, R67, UR15, -R32.reuse ;  /* 0x0000000f43437c23 */ /* 0x100fe20008010820 */
[----:B------:R-:W-:Y:S01]  /*6890*/  FFMA.FTZ R35, R35, UR15, -R32 ;  /* 0x0000000f23237c23 */ /* 0x000fe20008010820 */
[----:B------:R-:W-:Y:S02]  /*68a0*/  VIADD R164, R165, 0x1c040 ;  /* 0x0001c040a5a47836 */ /* 0x000fe40000000000 */
[----:B------:R-:W-:Y:S01]  /*68b0*/  FFMA.FTZ R48, R48, UR15, -R132 ;  /* 0x0000000f30307c23 */ /* 0x000fe20008010884 */
[----:B------:R-:W-:Y:S01]  /*68c0*/  MUFU.EX2 R155, R64 ;  /* 0x00000040009b7308 */ /* 0x000fe20000000800 */
[----:B-1----:R-:W-:Y:S04]  /*68d0*/  IMAD.WIDE.U32 R16, R7, -0x2daee0ad, RZ ;  /* 0xd2511f5307107825 */ /* 0x002fe800078e00ff */
[--C-:B------:R-:W-:Y:S01]  /*68e0*/  FFMA.FTZ R55, R55, UR15, -R32.reuse ;  /* 0x0000000f37377c23 */ /* 0x100fe20008010820 */
[--C-:B------:R-:W-:Y:S01]  /*68f0*/  FFMA.FTZ R54, R54, UR15, -R32.reuse ;  /* 0x0000000f36367c23 */ /* 0x100fe20008010820 */
[----:B------:R-:W-:Y:S01]  /*6900*/  VIADD R7, R165, 0x1c000 ;  /* 0x0001c000a5077836 */ /* 0x000fe20000000000 */
[----:B------:R-:W-:Y:S01]  /*6910*/  LOP3.LUT R4, R196, UR39, R17, 0x96, !PT ;  /* 0x00000027c4047c12 */ /* 0x000fe2000f8e9611 */
[----:B------:R-:W-:Y:S01]  /*6920*/  IMAD.WIDE.U32 R136, R136, -0x2daee0ad, RZ ;  /* 0xd2511f5388887825 */ /* 0x000fe200078e00ff */
[----:B------:R1:W-:Y:S02]  /*6930*/  MUFU.EX2 R156, R65 ;  /* 0x00000041009c7308 */ /* 0x0003e40000000800 */
[C---:B--2---:R-:W-:Y:S01]  /*6940*/  LOP3.LUT R22, R18.reuse, UR44, R29, 0x96, !PT ;  /* 0x0000002c12167c12 */ /* 0x044fe2000f8e961d */
[----:B------:R-:W-:Y:S01]  /*6950*/  @P0 VIADD R164, R7, 0xffffffc0 ;  /* 0xffffffc007a40836 */ /* 0x000fe20000000000 */
[----:B------:R-:W-:Y:S01]  /*6960*/  LOP3.LUT R18, R18, UR44, R31, 0x96, !PT ;  /* 0x0000002c12127c12 */ /* 0x000fe2000f8e961f */
[----:B------:R-:W-:Y:S01]  /*6970*/  UIADD3 UR44, UPT, UPT, UR49, 0x76cf5d0a, URZ ;  /* 0x76cf5d0a312c7890 */ /* 0x000fe2000fffe0ff */
[----:B------:R-:W-:Y:S01]  /*6980*/  LOP3.LUT P0, RZ, R149, 0x8, RZ, 0xc0, !PT ;  /* 0x0000000895ff7812 */ /* 0x000fe2000780c0ff */
[----:B------:R-:W-:Y:S03]  /*6990*/  IMAD.WIDE.U32 R6, R6, -0x2daee0ad, RZ ;  /* 0xd2511f5306067825 */ /* 0x000fe600078e00ff */
[----:B------:R-:W2:Y:S01]  /*69a0*/  MUFU.EX2 R225, R33 ;  /* 0x0000002100e17308 */ /* 0x000ea20000000800 */
[--C-:B------:R-:W-:Y:S01]  /*69b0*/  FFMA.FTZ R39, R39, UR15, -R32.reuse ;  /* 0x0000000f27277c23 */ /* 0x100fe20008010820 */
[----:B------:R-:W-:Y:S01]  /*69c0*/  LOP3.LUT R134, R16, UR44, R139, 0x96, !PT ;  /* 0x0000002c10867c12 */ /* 0x000fe2000f8e968b */
[----:B------:R-:W-:Y:S01]  /*69d0*/  IMAD.WIDE.U32 R22, R22, -0x2daee0ad, RZ ;  /* 0xd2511f5316167825 */ /* 0x000fe200078e00ff */
[----:B------:R-:W-:Y:S03]  /*69e0*/  LOP3.LUT R16, R16, UR44, R137, 0x96, !PT ;  /* 0x0000002c10107c12 */ /* 0x000fe6000f8e9689 */
[--C-:B------:R-:W-:Y:S03]  /*69f0*/  FFMA.FTZ R38, R38, UR15, -R32.reuse ;  /* 0x0000000f26267c23 */ /* 0x100fe60008010820 */
[----:B------:R3:W-:Y:S01]  /*6a00*/  MUFU.EX2 R158, R66 ;  /* 0x00000042009e7308 */ /* 0x0007e20000000800 */
[--C-:B------:R-:W-:Y:S01]  /*6a10*/  FFMA.FTZ R50, R50, UR15, -R32.reuse ;  /* 0x0000000f32327c23 */ /* 0x100fe20008010820 */
[----:B------:R-:W-:Y:S01]  /*6a20*/  FFMA.FTZ R51, R51, UR15, -R32 ;  /* 0x0000000f33337c23 */ /* 0x000fe20008010820 */
[----:B------:R-:W-:Y:S01]  /*6a30*/  LOP3.LUT R32, R196, UR39, R7, 0x96, !PT ;  /* 0x00000027c4207c12 */ /* 0x000fe2000f8e9607 */
[----:B-1----:R-:W-:Y:S04]  /*6a40*/  IMAD.WIDE.U32 R64, R4, -0x326172a9, RZ ;  /* 0xcd9e8d5704407825 */ /* 0x002fe800078e00ff */
[--C-:B------:R-:W-:Y:S01]  /*6a50*/  FFMA.FTZ R49, R49, UR15, -R132.reuse ;  /* 0x0000000f31317c23 */ /* 0x100fe20008010884 */
[----:B------:R-:W-:Y:S01]  /*6a60*/  UIADD3 UR39, UPT, UPT, UR49, 0x32370b8f, URZ ;  /* 0x32370b8f31277890 */ /* 0x000fe2000fffe0ff */
[--C-:B------:R-:W-:Y:S01]  /*6a70*/  FFMA.FTZ R21, R21, UR15, -R132.reuse ;  /* 0x0000000f15157c23 */ /* 0x100fe20008010884 */
[----:B------:R1:W-:Y:S01]  /*6a80*/  MUFU.EX2 R228, R34 ;  /* 0x0000002200e47308 */ /* 0x0003e20000000800 */
[----:B------:R-:W-:Y:S01]  /*6a90*/  LOP3.LUT R7, R28, UR46, R65, 0x96, !PT ;  /* 0x0000002e1c077c12 */ /* 0x000fe2000f8e9641 */
[----:B------:R-:W-:Y:S04]  /*6aa0*/  IMAD.WIDE.U32 R18, R18, -0x2daee0ad, RZ ;  /* 0xd2511f5312127825 */ /* 0x000fe800078e00ff */
[--C-:B------:R-:W-:Y:S01]  /*6ab0*/  FFMA.FTZ R36, R36, UR15, -R132.reuse ;  /* 0x0000000f24247c23 */ /* 0x100fe20008010884 */
[----:B------:R-:W-:Y:S01]  /*6ac0*/  FFMA.FTZ R37, R37, UR15, -R132 ;  /* 0x0000000f25257c23 */ /* 0x000fe20008010884 */
[----:B------:R-:W-:Y:S01]  /*6ad0*/  LOP3.LUT R132, R6, UR44, R23, 0x96, !PT ;  /* 0x0000002c06847c12 */ /* 0x000fe2000f8e9617 */
[----:B------:R-:W-:Y:S01]  /*6ae0*/  IMAD.WIDE.U32 R134, R134, -0x326172a9, RZ ;  /* 0xcd9e8d5786867825 */ /* 0x000fe200078e00ff */
[----:B------:R4:W-:Y:S02]  /*6af0*/  MUFU.EX2 R151, R67 ;  /* 0x0000004300977308 */ /* 0x0009e40000000800 */
[----:B---3--:R-:W-:Y:S01]  /*6b00*/  LOP3.LUT R66, R6, UR44, R19, 0x96, !PT ;  /* 0x0000002c06427c12 */ /* 0x008fe2000f8e9613 */
[----:B------:R-:W-:Y:S01]  /*6b10*/  IMAD.WIDE.U32 R16, R16, -0x326172a9, RZ ;  /* 0xcd9e8d5710107825 */ /* 0x000fe200078e00ff */
[----:B------:R-:W-:Y:S01]  /*6b20*/  LOP3.LUT R6, R30, UR46, R65, 0x96, !PT ;  /* 0x0000002e1e067c12 */ /* 0x000fe2000f8e9641 */
[----:B------:R-:W-:Y:S02]  /*6b30*/  UIADD3 UR44, UPT, UPT, UR49, -0x126145ec, URZ ;  /* 0xed9eba14312c7890 */ /* 0x000fe4000fffe0ff */
[----:B------:R-:W-:Y:S03]  /*6b40*/  IMAD.WIDE.U32 R32, R32, -0x326172a9, RZ ;  /* 0xcd9e8d5720207825 */ /* 0x000fe600078e00ff */
[----:B------:R3:W-:Y:S01]  /*6b50*/  MUFU.EX2 R223, R35 ;  /* 0x0000002300df7308 */ /* 0x0007e20000000800 */
[----:B-1----:R-:W-:Y:S01]  /*6b60*/  LOP3.LUT R34, R64, UR45, R135, 0x96, !PT ;  /* 0x0000002d40227c12 */ /* 0x002fe2000f8e9687 */
[----:B------:R-:W-:Y:S01]  /*6b70*/  IMAD.WIDE.U32 R132, R132, -0x326172a9, RZ ;  /* 0xcd9e8d5784847825 */ /* 0x000fe200078e00ff */
[----:B------:R-:W-:Y:S02]  /*6b80*/  LOP3.LUT R64, R64, UR45, R17, 0x96, !PT ;  /* 0x0000002d40407c12 */ /* 0x000fe4000f8e9611 */
[--C-:B------:R-:W-:Y:S01]  /*6b90*/  LOP3.LUT R17, R30, UR46, R33.reuse, 0x96, !PT ;  /* 0x0000002e1e117c12 */ /* 0x100fe2000f8e9621 */
[----:B------:R-:W-:Y:S01]  /*6ba0*/  IMAD.WIDE.U32 R30, R7, -0x2daee0ad, RZ ;  /* 0xd2511f53071e7825 */ /* 0x000fe200078e00ff */
[----:B------:R-:W-:Y:S03]  /*6bb0*/  LOP3.LUT R4, R28, UR46, R33, 0x96, !PT ;  /* 0x0000002e1c047c12 */ /* 0x000fe6000f8e9621 */
[----:B------:R1:W-:Y:S01]  /*6bc0*/  MUFU.EX2 R210, R48 ;  /* 0x0000003000d27308 */ /* 0x0003e20000000800 */
[----:B------:R-:W-:Y:S01]  /*6bd0*/  UIADD3 UR46, UPT, UPT, UR48, 0x78dde6e4, URZ ;  /* 0x78dde6e4302e7890 */ /* 0x000fe2000fffe0ff */
[----:B----4-:R-:W-:Y:S04]  /*6be0*/  IMAD.WIDE.U32 R66, R66, -0x326172a9, RZ ;  /* 0xcd9e8d5742427825 */ /* 0x010fe800078e00ff */
[----:B------:R-:W-:Y:S04]  /*6bf0*/  IMAD.WIDE.U32 R64, R64, -0x2daee0ad, RZ ;  /* 0xd2511f5340407825 */ /* 0x000fe800078e00ff */
[----:B------:R-:W-:Y:S01]  /*6c00*/  MUFU.EX2 R208, R50 ;  /* 0x0000003200d07308 */ /* 0x000fe20000000800 */
[----:B---3--:R-:W-:Y:S04]  /*6c10*/  IMAD.WIDE.U32 R34, R34, -0x2daee0ad, RZ ;  /* 0xd2511f5322227825 */ /* 0x008fe800078e00ff */
[----:B------:R-:W-:Y:S01]  /*6c20*/  IMAD.WIDE.U32 R28, R6, -0x2daee0ad, RZ ;  /* 0xd2511f53061c7825 */ /* 0x000fe200078e00ff */
[----:B------:R-:W-:Y:S04]  /*6c30*/  LOP3.LUT R6, R138, UR39, R31, 0x96, !PT ;  /* 0x000000278a067c12 */ /* 0x000fe8000f8e961f */
[----:B------:R3:W-:Y:S01]  /*6c40*/  MUFU.EX2 R203, R51 ;  /* 0x0000003300cb7308 */ /* 0x0007e20000000800 */
[----:B-1----:R-:W-:Y:S01]  /*6c50*/  LOP3.LUT R48, R32, UR45, R133, 0x96, !PT ;  /* 0x0000002d20307c12 */ /* 0x002fe2000f8e9685 */
[----:B------:R-:W-:Y:S01]  /*6c60*/  IMAD.WIDE.U32 R138, R4, -0x2daee0ad, RZ ;  /* 0xd2511f53048a7825 */ /* 0x000fe200078e00ff */
[----:B------:R-:W-:Y:S01]  /*6c70*/  LOP3.LUT R32, R32, UR45, R67, 0x96, !PT ;  /* 0x0000002d20207c12 */ /* 0x000fe2000f8e9643 */
[----:B------:R-:W-:Y:S01]  /*6c80*/  UIADD3 UR45, UPT, UPT, UR48, 0x1715609d, URZ ;  /* 0x1715609d302d7890 */ /* 0x000fe2000fffe0ff */
[----:B------:R-:W-:Y:S01]  /*6c90*/  LOP3.LUT R30, R30, UR44, R35, 0x96, !PT ;  /* 0x0000002c1e1e7c12 */ /* 0x000fe2000f8e9623 */
[----:B------:R-:W-:Y:S01]  /*6ca0*/  IMAD.MOV.U32 R173, RZ, RZ, 0x40 ;  /* 0x00000040ffad7424 */ /* 0x000fe200078e00ff */
[----:B------:R-:W-:Y:S03]  /*6cb0*/  LOP3.LUT R7, R136, UR39, R29, 0x96, !PT ;  /* 0x0000002788077c12 */ /* 0x000fe6000f8e961d */
[----:B------:R1:W-:Y:S01]  /*6cc0*/  MUFU.EX2 R205, R49 ;  /* 0x0000003100cd7308 */ /* 0x0003e20000000800 */
[----:B------:R-:W-:Y:S01]  /*6cd0*/  LOP3.LUT R4, R22, UR39, R139, 0x96, !PT ;  /* 0x0000002716047c12 */ /* 0x000fe2000f8e968b */
[----:B------:R-:W-:Y:S01]  /*6ce0*/  IMAD.WIDE.U32 R32, R32, -0x2daee0ad, RZ ;  /* 0xd2511f5320207825 */ /* 0x000fe200078e00ff */
[----:B------:R-:W-:Y:S03]  /*6cf0*/  LOP3.LUT R28, R28, UR44, R65, 0x96, !PT ;  /* 0x0000002c1c1c7c12 */ /* 0x000fe6000f8e9641 */
[----:B------:R-:W-:Y:S04]  /*6d00*/  IMAD.WIDE.U32 R136, R6, -0x326172a9, RZ ;  /* 0xcd9e8d5706887825 */ /* 0x000fe800078e00ff */
[----:B------:R-:W-:Y:S01]  /*6d10*/  MUFU.EX2 R153, R55 ;  /* 0x0000003700997308 */ /* 0x000fe20000000800 */
[----:B---3--:R-:W-:Y:S01]  /*6d20*/  IMAD.WIDE.U32 R50, R17, -0x2daee0ad, RZ ;  /* 0xd2511f5311327825 */ /* 0x008fe200078e00ff */
[----:B------:R-:W-:Y:S03]  /*6d30*/  LOP3.LUT R6, R134, UR46, R137, 0x96, !PT ;  /* 0x0000002e86067c12 */ /* 0x000fe6000f8e9689 */
[----:B------:R-:W-:Y:S01]  /*6d40*/  IMAD.WIDE.U32 R30, R30, -0x326172a9, RZ ;  /* 0xcd9e8d571e1e7825 */ /* 0x000fe200078e00ff */
[----:B------:R-:W-:Y:S04]  /*6d50*/  LOP3.LUT R17, R18, UR39, R51, 0x96, !PT ;  /* 0x0000002712117c12 */ /* 0x000fe8000f8e9633 */
[----:B------:R3:W-:Y:S01]  /*6d60*/  MUFU.EX2 R204, R54 ;  /* 0x0000003600cc7308 */ /* 0x0007e20000000800 */
[----:B------:R-:W-:Y:S01]  /*6d70*/  LOP3.LUT R18, R50, UR44, R33, 0x96, !PT ;  /* 0x0000002c32127c12 */ /* 0x000fe2000f8e9621 */
[----:B-1----:R-:W-:Y:S01]  /*6d80*/  IMAD.WIDE.U32 R48, R48, -0x2daee0ad, RZ ;  /* 0xd2511f5330307825 */ /* 0x002fe200078e00ff */
[----:B------:R-:W-:Y:S03]  /*6d90*/  UIADD3 UR39, UPT, UPT, UR49, -0x56f99767, URZ ;  /* 0xa906689931277890 */ /* 0x000fe6000fffe0ff */
[----:B------:R-:W-:Y:S01]  /*6da0*/  IMAD.WIDE.U32 R50, R4, -0x326172a9, RZ ;  /* 0xcd9e8d5704327825 */ /* 0x000fe200078e00ff */
[----:B------:R-:W-:Y:S03]  /*6db0*/  LOP3.LUT R22, R138, UR44, R49, 0x96, !PT ;  /* 0x0000002c8a167c12 */ /* 0x000fe6000f8e9631 */
[----:B------:R1:W-:Y:S01]  /*6dc0*/  MUFU.EX2 R233, R27 ;  /* 0x0000001b00e97308 */ /* 0x0003e20000000800 */
[----:B------:R-:W-:Y:S01]  /*6dd0*/  UIADD3 UR44, UPT, UPT, UR49, 0x646e171e, URZ ;  /* 0x646e171e312c7890 */ /* 0x000fe2000fffe0ff */
[----:B------:R-:W-:Y:S01]  /*6de0*/  IMAD.WIDE.U32 R28, R28, -0x326172a9, RZ ;  /* 0xcd9e8d571c1c7825 */ /* 0x000fe200078e00ff */
[----:B------:R-:W-:Y:S03]  /*6df0*/  LOP3.LUT R20, R132, UR46, R51, 0x96, !PT ;  /* 0x0000002e84147c12 */ /* 0x000fe6000f8e9633 */
[----:B------:R-:W-:Y:S04]  /*6e00*/  IMAD.WIDE.U32 R132, R17, -0x326172a9, RZ ;  /* 0xcd9e8d5711847825 */ /* 0x000fe800078e00ff */
[----:B------:R4:W-:Y:S01]  /*6e10*/  MUFU.EX2 R231, R24 ;  /* 0x0000001800e77308 */ /* 0x0009e20000000800 */
[----:B---3--:R-:W-:Y:S01]  /*6e20*/  IMAD.WIDE.U32 R54, R7, -0x326172a9, RZ ;  /* 0xcd9e8d5707367825 */ /* 0x008fe200078e00ff */
[----:B------:R-:W-:Y:S03]  /*6e30*/  LOP3.LUT R7, R136, UR45, R31, 0x96, !PT ;  /* 0x0000002d88077c12 */ /* 0x000fe6000f8e961f */
[----:B------:R-:W-:Y:S01]  /*6e40*/  IMAD.WIDE.U32 R134, R6, -0x2daee0ad, RZ ;  /* 0xd2511f5306867825 */ /* 0x000fe200078e00ff */
[----:B------:R-:W-:Y:S04]  /*6e50*/  LOP3.LUT R16, R16, UR46, R55, 0x96, !PT ;  /* 0x0000002e10107c12 */ /* 0x000fe8000f8e9637 */
[----:B------:R-:W-:Y:S01]  /*6e60*/  MUFU.EX2 R246, R12 ;  /* 0x0000000c00f67308 */ /* 0x000fe20000000800 */
[----:B------:R-:W-:Y:S01]  /*6e70*/  LOP3.LUT R4, R54, UR45, R29, 0x96, !PT ;  /* 0x0000002d36047c12 */ /* 0x000fe2000f8e961d */
[----:B------:R-:W-:Y:S01]  /*6e80*/  IMAD.WIDE.U32 R22, R22, -0x326172a9, RZ ;  /* 0xcd9e8d5716167825 */ /* 0x000fe200078e00ff */
[----:B-1----:R-:W-:Y:S03]  /*6e90*/  LOP3.LUT R27, R34, UR39, R135, 0x96, !PT ;  /* 0x00000027221b7c12 */ /* 0x002fe6000f8e9687 */
[----:B------:R-:W-:Y:S01]  /*6ea0*/  IMAD.WIDE.U32 R54, R7, -0x2daee0ad, RZ ;  /* 0xd2511f5307367825 */ /* 0x000fe200078e00ff */
[----:B------:R-:W-:Y:S03]  /*6eb0*/  LOP3.LUT R7, R66, UR46, R133, 0x96, !PT ;  /* 0x0000002e42077c12 */ /* 0x000fe6000f8e9685 */
[----:B------:R1:W-:Y:S01]  /*6ec0*/  MUFU.EX2 R180, R56 ;  /* 0x0000003800b47308 */ /* 0x0003e20000000800 */
[----:B----4-:R-:W-:Y:S01]  /*6ed0*/  LOP3.LUT R24, R50, UR45, R23, 0x96, !PT ;  /* 0x0000002d32187c12 */ /* 0x010fe2000f8e9617 */
[----:B------:R-:W-:Y:S01]  /*6ee0*/  IMAD.WIDE.U32 R18, R18, -0x326172a9, RZ ;  /* 0xcd9e8d5712127825 */ /* 0x000fe200078e00ff */
[C---:B------:R-:W-:Y:S02]  /*6ef0*/  PRMT R34, R54.reuse, 0x7771, RZ ;  /* 0x0000777136227816 */ /* 0x040fe400000000ff */
[----:B------:R-:W-:Y:S01]  /*6f00*/  PRMT R35, R54, 0x7770, RZ ;  /* 0x0000777036237816 */ /* 0x000fe200000000ff */
[----:B------:R-:W-:Y:S01]  /*6f10*/  IMAD.WIDE.U32 R66, R16, -0x2daee0ad, RZ ;  /* 0xd2511f5310427825 */ /* 0x000fe200078e00ff */
[----:B------:R-:W-:Y:S03]  /*6f20*/  LOP3.LUT R6, R132, UR45, R19, 0x96, !PT ;  /* 0x0000002d84067c12 */ /* 0x000fe6000f8e9613 */
[----:B------:R-:W3:Y:S01]  /*6f30*/  MUFU.EX2 R230, R230 ;  /* 0x000000e600e67308 */ /* 0x000ee20000000800 */
[----:B------:R-:W-:Y:S01]  /*6f40*/  PRMT R33, R54, 0x7772, RZ ;  /* 0x0000777236217816 */ /* 0x000fe200000000ff */
[----:B------:R-:W-:Y:S01]  /*6f50*/  IMAD.WIDE.U32 R50, R4, -0x2daee0ad, RZ ;  /* 0xd2511f5304327825 */ /* 0x000fe200078e00ff */
[----:B------:R-:W-:Y:S02]  /*6f60*/  ISETP.GT.U32.AND P4, PT, R34, UR14, PT ;  /* 0x0000000e22007c0c */ /* 0x000fe4000bf84070 */
[----:B------:R-:W-:Y:S01]  /*6f70*/  ISETP.LE.U32.AND P2, PT, R35, UR14, PT ;  /* 0x0000000e23007c0c */ /* 0x000fe2000bf43070 */
[----:B------:R-:W-:Y:S01]  /*6f80*/  IMAD.WIDE.U32 R34, R24, -0x2daee0ad, RZ ;  /* 0xd2511f5318227825 */ /* 0x000fe200078e00ff */
[----:B------:R-:W-:Y:S03]  /*6f90*/  LOP3.LUT R16, R66, UR44, R51, 0x96, !PT ;  /* 0x0000002c42107c12 */ /* 0x000fe6000f8e9633 */
[----:B------:R-:W-:Y:S01]  /*6fa0*/  MUFU.EX2 R170, R60 ;  /* 0x0000003c00aa7308 */ /* 0x000fe20000000800 */
[C---:B------:R-:W-:Y:S01]  /*6fb0*/  PRMT R29, R50.reuse, 0x7770, RZ ;  /* 0x00007770321d7816 */ /* 0x040fe200000000ff */
[----:B-1----:R-:W-:Y:S01]  /*6fc0*/  IMAD.MOV.U32 R56, RZ, RZ, 0x20 ;  /* 0x00000020ff387424 */ /* 0x002fe200078e00ff */
[C---:B------:R-:W-:Y:S02]  /*6fd0*/  PRMT R19, R50.reuse, 0x7771, RZ ;  /* 0x0000777132137816 */ /* 0x040fe400000000ff */
[C---:B------:R-:W-:Y:S02]  /*6fe0*/  PRMT R12, R50.reuse, 0x7772, RZ ;  /* 0x00007772320c7816 */ /* 0x040fe400000000ff */
[----:B------:R-:W-:Y:S03]  /*6ff0*/  PRMT R4, R50, 0x7773, RZ ;  /* 0x0000777332047816 */ /* 0x000fe600000000ff */
[----:B------:R1:W-:Y:S01]  /*7000*/  MUFU.EX2 R244, R14 ;  /* 0x0000000e00f47308 */ /* 0x0003e20000000800 */
[----:B------:R-:W-:Y:S01]  /*7010*/  ISETP.GT.U32.AND P1, PT, R33, UR14, PT ;  /* 0x0000000e21007c0c */ /* 0x000fe2000bf24070 */
[----:B------:R-:W-:Y:S01]  /*7020*/  IMAD.WIDE.U32 R50, R20, -0x2daee0ad, RZ ;  /* 0xd2511f5314327825 */ /* 0x000fe200078e00ff */
[----:B------:R-:W-:Y:S02]  /*7030*/  ISETP.LE.U32.AND P3, PT, R29, UR14, PT ;  /* 0x0000000e1d007c0c */ /* 0x000fe4000bf63070 */
[----:B------:R-:W-:Y:S01]  /*7040*/  LOP3.LUT R17, R134, UR44, R55, 0x96, !PT ;  /* 0x0000002c86117c12 */ /* 0x000fe2000f8e9637 */
[----:B--2---:R-:W-:Y:S01]  /*7050*/  @P4 FADD.FTZ R225, -R225, -RZ ;  /* 0x800000ffe1e14221 */ /* 0x004fe20000010100 */
[----:B------:R-:W-:Y:S03]  /*7060*/  PRMT R31, R54, 0x7773, RZ ;  /* 0x00007773361f7816 */ /* 0x000fe600000000ff */
[----:B------:R2:W-:Y:S01]  /*7070*/  MUFU.EX2 R241, R13 ;  /* 0x0000000d00f17308 */ /* 0x0005e20000000800 */
[----:B------:R-:W-:Y:S01]  /*7080*/  LOP3.LUT R20, R48, UR39, R51, 0x96, !PT ;  /* 0x0000002730147c12 */ /* 0x000fe2000f8e9633 */
[----:B------:R-:W-:Y:S01]  /*7090*/  IMAD.WIDE.U32 R48, R7, -0x2daee0ad, RZ ;  /* 0xd2511f5307307825 */ /* 0x000fe200078e00ff */
[----:B------:R-:W-:Y:S02]  /*70a0*/  ISETP.GT.U32.AND P5, PT, R19, UR14, PT ;  /* 0x0000000e13007c0c */ /* 0x000fe4000bfa4070 */
[----:B------:R-:W-:Y:S01]  /*70b0*/  SEL R160, R56, 0xffffffe0, !P0 ;  /* 0xffffffe038a07807 */ /* 0x000fe20004000000 */
[----:B---3--:R-:W-:Y:S01]  /*70c0*/  @!P2 FADD.FTZ R230, -R230, -RZ ;  /* 0x800000ffe6e6a221 */ /* 0x008fe20000010100 */
[----:B------:R-:W-:Y:S03]  /*70d0*/  ISETP.GT.U32.AND P0, PT, R12, UR14, PT ;  /* 0x0000000e0c007c0c */ /* 0x000fe6000bf04070 */
[----:B------:R-:W-:Y:S01]  /*70e0*/  MUFU.EX2 R171, R61 ;  /* 0x0000003d00ab7308 */ /* 0x000fe20000000800 */
[----:B------:R-:W-:Y:S01]  /*70f0*/  ISETP.GT.U32.AND P6, PT, R31, UR14, PT ;  /* 0x0000000e1f007c0c */ /* 0x000fe2000bfc4070 */
[----:B------:R-:W-:Y:S01]  /*7100*/  IMAD.IADD R162, R165, 0x1, R160 ;  /* 0x00000001a5a27824 */ /* 0x000fe200078e02a0 */
[----:B------:R-:W-:Y:S01]  /*7110*/  LOP3.LUT R33, R17, 0xff, RZ, 0xc0, !PT ;  /* 0x000000ff11217812 */ /* 0x000fe200078ec0ff */
[----:B------:R-:W-:Y:S01]  /*7120*/  IMAD.IADD R160, R160, 0x1, R164 ;  /* 0x00000001a0a07824 */ /* 0x000fe200078e02a4 */
[----:B------:R-:W-:Y:S01]  /*7130*/  LOP3.LUT R19, R32, UR39, R49, 0x96, !PT ;  /* 0x0000002720137c12 */ /* 0x000fe2000f8e9631 */
[----:B------:R-:W-:Y:S01]  /*7140*/  @P1 FADD.FTZ R228, -R228, -RZ ;  /* 0x800000ffe4e41221 */ /* 0x000fe20000010100 */
[----:B------:R-:W-:Y:S03]  /*7150*/  SHF.R.U32.HI R32, RZ, 0x18, R17 ;  /* 0x00000018ff207819 */ /* 0x000fe60000011611 */
[----:B------:R-:W3:Y:S01]  /*7160*/  MUFU.EX2 R229, R229 ;  /* 0x000000e500e57308 */ /* 0x000ee20000000800 */
[----:B------:R-:W-:Y:S01]  /*7170*/  ISETP.LE.U32.AND P4, PT, R33, UR14, PT ;  /* 0x0000000e21007c0c */ /* 0x000fe2000bf83070 */
[----:B------:R-:W-:Y:S01]  /*7180*/  @!P3 FADD.FTZ R155, -R155, -RZ ;  /* 0x800000ff9b9bb221 */ /* 0x000fe20000010100 */
[----:B------:R-:W-:Y:S01]  /*7190*/  PRMT R29, R34, 0x7771, RZ ;  /* 0x00007771221d7816 */ /* 0x000fe200000000ff */
[----:B------:R-:W-:Y:S01]  /*71a0*/  @P5 FADD.FTZ R156, -R156, -RZ ;  /* 0x800000ff9c9c5221 */ /* 0x000fe20000010100 */
[----:B------:R-:W-:Y:S01]  /*71b0*/  ISETP.GT.U32.AND P2, PT, R4, UR14, PT ;  /* 0x0000000e04007c0c */ /* 0x000fe2000bf44070 */
[----:B------:R-:W-:Y:S01]  /*71c0*/  @P0 FADD.FTZ R158, -R158, -RZ ;  /* 0x800000ff9e9e0221 */ /* 0x000fe20000010100 */
[----:B------:R-:W-:Y:S03]  /*71d0*/  LOP3.LUT R23, R64, UR39, R67, 0x96, !PT ;  /* 0x0000002740177c12 */ /* 0x000fe6000f8e9643 */
[----:B------:R4:W-:Y:S01]  /*71e0*/  MUFU.EX2 R234, R26 ;  /* 0x0000001a00ea7308 */ /* 0x0009e20000000800 */
[----:B-1----:R-:W-:Y:S01]  /*71f0*/  PRMT R14, R34, 0x7772, RZ ;  /* 0x00007772220e7816 */ /* 0x002fe200000000ff */
[----:B------:R-:W-:Y:S01]  /*7200*/  UIADD3 UR39, UPT, UPT, UR48, -0x4ab325aa, URZ ;  /* 0xb54cda5630277890 */ /* 0x000fe2000fffe0ff */
[----:B------:R-:W-:Y:S01]  /*7210*/  ISETP.LE.U32.AND P1, PT, R32, UR14, PT ;  /* 0x0000000e20007c0c */ /* 0x000fe2000bf23070 */
[----:B------:R-:W-:Y:S01]  /*7220*/  IMAD.WIDE.U32 R32, R27, -0x326172a9, RZ ;  /* 0xcd9e8d571b207825 */ /* 0x000fe200078e00ff */
[C---:B--2---:R-:W-:Y:S02]  /*7230*/  PRMT R13, R34.reuse, 0x7773, RZ ;  /* 0x00007773220d7816 */ /* 0x044fe400000000ff */
[----:B------:R-:W-:Y:S03]  /*7240*/  ISETP.GT.U32.AND P3, PT, R29, UR14, PT ;  /* 0x0000000e1d007c0c */ /* 0x000fe6000bf64070 */
[----:B------:R1:W-:Y:S01]  /*7250*/  MUFU.EX2 R238, R21 ;  /* 0x0000001500ee7308 */ /* 0x0003e20000000800 */
[----:B------:R-:W-:Y:S01]  /*7260*/  PRMT R31, R34, 0x7770, RZ ;  /* 0x00007770221f7816 */ /* 0x000fe200000000ff */
[----:B------:R-:W-:Y:S01]  /*7270*/  @P6 FADD.FTZ R223, -R223, -RZ ;  /* 0x800000ffdfdf6221 */ /* 0x000fe20000010100 */
[----:B------:R-:W-:Y:S01]  /*7280*/  ISETP.GT.U32.AND P5, PT, R14, UR14, PT ;  /* 0x0000000e0e007c0c */ /* 0x000fe2000bfa4070 */
[----:B------:R-:W-:Y:S01]  /*7290*/  IMAD.WIDE.U32 R6, R6, -0x2daee0ad, RZ ;  /* 0xd2511f5306067825 */ /* 0x000fe200078e00ff */
[----:B------:R-:W-:Y:S02]  /*72a0*/  ISETP.GT.U32.AND P0, PT, R13, UR14, PT ;  /* 0x0000000e0d007c0c */ /* 0x000fe4000bf04070 */
[----:B------:R-:W-:Y:S03]  /*72b0*/  ISETP.LE.U32.AND P6, PT, R31, UR14, PT ;  /* 0x0000000e1f007c0c */ /* 0x000fe6000bfc3070 */
[----:B------:R-:W-:Y:S01]  /*72c0*/  MUFU.EX2 R167, R62 ;  /* 0x0000003e00a77308 */ /* 0x000fe20000000800 */
[----:B------:R-:W-:Y:S01]  /*72d0*/  LOP3.LUT R13, R30, UR39, R33, 0x96, !PT ;  /* 0x000000271e0d7c12 */ /* 0x000fe2000f8e9621 */
[----:B---3--:R-:W-:Y:S01]  /*72e0*/  @!P4 FADD.FTZ R229, -R229, -RZ ;  /* 0x800000ffe5e5c221 */ /* 0x008fe20000010100 */
[----:B------:R-:W-:Y:S01]  /*72f0*/  SHF.R.U32.HI R14, RZ, 0x18, R16 ;  /* 0x00000018ff0e7819 */ /* 0x000fe20000011610 */
[----:B------:R-:W-:Y:S01]  /*7300*/  @P2 FADD.FTZ R151, -R151, -RZ ;  /* 0x800000ff97972221 */ /* 0x000fe20000010100 */
[----:B------:R-:W-:Y:S01]  /*7310*/  LOP3.LUT R30, R16, 0xff, RZ, 0xc0, !PT ;  /* 0x000000ff101e7812 */ /* 0x000fe200078ec0ff */
[----:B------:R-:W-:Y:S01]  /*7320*/  @P3 FADD.FTZ R221, -R221, -RZ ;  /* 0x800000ffdddd3221 */ /* 0x000fe20000010100 */
[----:B------:R-:W-:Y:S03]  /*7330*/  ISETP.LE.U32.AND P4, PT, R14, UR14, PT ;  /* 0x0000000e0e007c0c */ /* 0x000fe6000bf83070 */
[----:B------:R-:W-:Y:S01]  /*7340*/  MUFU.EX2 R166, R63 ;  /* 0x0000003f00a67308 */ /* 0x000fe20000000800 */
[----:B------:R-:W-:Y:S01]  /*7350*/  PRMT R27, R32, 0x7771, RZ ;  /* 0x00007771201b7816 */ /* 0x000fe200000000ff */
[----:B------:R-:W-:Y:S01]  /*7360*/  @!P1 FADD.FTZ R227, -R227, -RZ ;  /* 0x800000ffe3e39221 */ /* 0x000fe20000010100 */
[----:B------:R-:W-:Y:S01]  /*7370*/  ISETP.LE.U32.AND P2, PT, R30, UR14, PT ;  /* 0x0000000e1e007c0c */ /* 0x000fe2000bf43070 */
[----:B------:R-:W-:Y:S01]  /*7380*/  @P5 FADD.FTZ R224, -R224, -RZ ;  /* 0x800000ffe0e05221 */ /* 0x000fe20000010100 */
[----:B------:R-:W-:Y:S01]  /*7390*/  PRMT R24, R6, 0x7770, RZ ;  /* 0x0000777006187816 */ /* 0x000fe200000000ff */
[----:B------:R-:W-:Y:S01]  /*73a0*/  @P0 FADD.FTZ R219, -R219, -RZ ;  /* 0x800000ffdbdb0221 */ /* 0x000fe20000010100 */
[C---:B----4-:R-:W-:Y:S03]  /*73b0*/  PRMT R26, R32.reuse, 0x7772, RZ ;  /* 0x00007772201a7816 */ /* 0x050fe600000000ff */
[----:B------:R2:W-:Y:S01]  /*73c0*/  MUFU.EX2 R239, R15 ;  /* 0x0000000f00ef7308 */ /* 0x0005e20000000800 */
[----:B-1----:R-:W-:Y:S01]  /*73d0*/  PRMT R21, R32, 0x7773, RZ ;  /* 0x0000777320157816 */ /* 0x002fe200000000ff */
[----:B------:R-:W-:Y:S01]  /*73e0*/  @!P6 FADD.FTZ R226, -R226, -RZ ;  /* 0x800000ffe2e2e221 */ /* 0x000fe20000010100 */
[----:B------:R-:W-:Y:S01]  /*73f0*/  ISETP.GT.U32.AND P3, PT, R27, UR14, PT ;  /* 0x0000000e1b007c0c */ /* 0x000fe2000bf64070 */
[----:B------:R-:W-:Y:S01]  /*7400*/  @!P4 FADD.FTZ R153, -R153, -RZ ;  /* 0x800000ff9999c221 */ /* 0x000fe20000010100 */
[----:B------:R-:W-:Y:S02]  /*7410*/  LOP3.LUT R12, R50, UR44, R35, 0x96, !PT ;  /* 0x0000002c320c7c12 */ /* 0x000fe4000f8e9623 */
[----:B------:R-:W-:Y:S01]  /*7420*/  PRMT R29, R32, 0x7770, RZ ;  /* 0x00007770201d7816 */ /* 0x000fe200000000ff */
[----:B------:R-:W-:Y:S01]  /*7430*/  IMAD.WIDE.U32 R32, R23, -0x326172a9, RZ ;  /* 0xcd9e8d5717207825 */ /* 0x000fe200078e00ff */
[----:B------:R-:W-:Y:S01]  /*7440*/  ISETP.LE.U32.AND P1, PT, R24, UR14, PT ;  /* 0x0000000e18007c0c */ /* 0x000fe2000bf23070 */
[----:B------:R-:W-:Y:S01]  /*7450*/  MUFU.EX2 R206, R53 ;  /* 0x0000003500ce7308 */ /* 0x000fe20000000800 */
[----:B------:R-:W-:Y:S01]  /*7460*/  PRMT R24, R17, 0x7632, R24 ;  /* 0x0000763211187816 */ /* 0x000fe20000000018 */
[----:B------:R-:W-:Y:S01]  /*7470*/  @!P2 FADD.FTZ R157, -R157, -RZ ;  /* 0x800000ff9d9da221 */ /* 0x000fe20000010100 */
[----:B------:R-:W-:Y:S02]  /*7480*/  ISETP.GT.U32.AND P5, PT, R26, UR14, PT ;  /* 0x0000000e1a007c0c */ /* 0x000fe4000bfa4070 */
[----:B------:R-:W-:Y:S01]  /*7490*/  ISETP.GT.U32.AND P0, PT, R21, UR14, PT ;  /* 0x0000000e15007c0c */ /* 0x000fe2000bf04070 */
[----:B------:R-:W-:Y:S01]  /*74a0*/  @P3 FADD.FTZ R237, -R237, -RZ ;  /* 0x800000ffeded3221 */ /* 0x000fe20000010100 */
[----:B------:R-:W-:Y:S03]  /*74b0*/  ISETP.LE.U32.AND P6, PT, R29, UR14, PT ;  /* 0x0000000e1d007c0c */ /* 0x000fe6000bfc3070 */
[----:B------:R-:W-:Y:S01]  /*74c0*/  MUFU.EX2 R175, R57 ;  /* 0x0000003900af7308 */ /* 0x000fe20000000800 */
[----:B------:R-:W-:Y:S02]  /*74d0*/  LOP3.LUT R21, R12, 0xff, RZ, 0xc0, !PT ;  /* 0x000000ff0c157812 */ /* 0x000fe400078ec0ff */
[----:B------:R-:W-:Y:S01]  /*74e0*/  LOP3.LUT R24, R24, 0xff, RZ, 0xc0, !PT ;  /* 0x000000ff18187812 */ /* 0x000fe200078ec0ff */
[----:B------:R-:W-:Y:S01]  /*74f0*/  @!P1 FADD.FTZ R170, -R170, -RZ ;  /* 0x800000ffaaaa9221 */ /* 0x000fe20000010100 */
[----:B------:R-:W-:Y:S02]  /*7500*/  ISETP.LE.U32.AND P4, PT, R21, UR14, PT ;  /* 0x0000000e15007c0c */ /* 0x000fe4000bf83070 */
[----:B------:R-:W-:Y:S01]  /*7510*/  ISETP.LE.U32.AND P2, PT, R24, UR14, PT ;  /* 0x0000000e18007c0c */ /* 0x000fe2000bf43070 */
[----:B------:R-:W-:Y:S01]  /*7520*/  @P5 FADD.FTZ R240, -R240, -RZ ;  /* 0x800000fff0f05221 */ /* 0x000fe20000010100 */
[----:B------:R-:W-:Y:S01]  /*7530*/  SHF.R.U32.HI R21, RZ, 0x18, R12 ;  /* 0x00000018ff157819 */ /* 0x000fe2000001160c */
[----:B------:R-:W-:Y:S01]  /*7540*/  @P0 FADD.FTZ R235, -R235, -RZ ;  /* 0x800000ffebeb0221 */ /* 0x000fe20000010100 */
[----:B------:R-:W-:Y:S01]  /*7550*/  PRMT R31, R32, 0x7770, RZ ;  /* 0x00007770201f7816 */ /* 0x000fe200000000ff */
[----:B------:R-:W-:Y:S01]  /*7560*/  @!P6 FADD.FTZ R242, -R242, -RZ ;  /* 0x800000fff2f2e221 */ /* 0x000fe20000010100 */
[----:B------:R-:W-:Y:S01]  /*7570*/  ISETP.LE.U32.AND P3, PT, R21, UR14, PT ;  /* 0x0000000e15007c0c */ /* 0x000fe2000bf63070 */
[----:B------:R-:W-:Y:S01]  /*7580*/  MUFU.EX2 R248, R10 ;  /* 0x0000000a00f87308 */ /* 0x000fe20000000800 */
[----:B--2---:R-:W-:Y:S01]  /*7590*/  PRMT R15, R6, 0x7771, RZ ;  /* 0x00007771060f7816 */ /* 0x004fe200000000ff */
[----:B------:R-:W-:Y:S01]  /*75a0*/  IMAD.WIDE.U32 R20, R20, -0x326172a9, RZ ;  /* 0xcd9e8d5714147825 */ /* 0x000fe200078e00ff */
[----:B------:R-:W-:Y:S02]  /*75b0*/  PRMT R30, R32, 0x7771, RZ ;  /* 0x00007771201e7816 */ /* 0x000fe400000000ff */
[----:B------:R-:W-:Y:S01]  /*75c0*/  ISETP.LE.U32.AND P5, PT, R31, UR14, PT ;  /* 0x0000000e1f007c0c */ /* 0x000fe2000bfa3070 */
[----:B------:R-:W-:Y:S01]  /*75d0*/  @!P4 FADD.FTZ R231, -R231, -RZ ;  /* 0x800000ffe7e7c221 */ /* 0x000fe20000010100 */
[----:B------:R-:W-:Y:S03]  /*75e0*/  LOP3.LUT R14, R28, UR39, R33, 0x96, !PT ;  /* 0x000000271c0e7c12 */ /* 0x000fe6000f8e9621 */
[----:B------:R1:W-:Y:S01]  /*75f0*/  MUFU.EX2 R250, R8 ;  /* 0x0000000800fa7308 */ /* 0x0003e20000000800 */
[----:B------:R-:W-:Y:S01]  /*7600*/  PRMT R23, R32, 0x7773, RZ ;  /* 0x0000777320177816 */ /* 0x000fe200000000ff */
[----:B------:R-:W-:Y:S01]  /*7610*/  @!P2 FADD.FTZ R232, -R232, -RZ ;  /* 0x800000ffe8e8a221 */ /* 0x000fe20000010100 */
[----:B------:R-:W-:Y:S01]  /*7620*/  ISETP.GT.U32.AND P6, PT, R15, UR14, PT ;  /* 0x0000000e0f007c0c */ /* 0x000fe2000bfc4070 */
[----:B------:R-:W-:Y:S01]  /*7630*/  @!P3 FADD.FTZ R233, -R233, -RZ ;  /* 0x800000ffe9e9b221 */ /* 0x000fe20000010100 */
[----:B------:R-:W-:Y:S02]  /*7640*/  PRMT R28, R32, 0x7772, RZ ;  /* 0x00007772201c7816 */ /* 0x000fe400000000ff */
[----:B------:R-:W-:Y:S03]  /*7650*/  PRMT R15, R16, 0x7632, R15 ;  /* 0x00007632100f7816 */ /* 0x000fe6000000000f */
[----:B------:R-:W-:Y:S01]  /*7660*/  MUFU.EX2 R245, R9 ;  /* 0x0000000900f57308 */ /* 0x000fe20000000800 */
[----:B------:R-:W-:Y:S01]  /*7670*/  ISETP.GT.U32.AND P0, PT, R30, UR14, PT ;  /* 0x0000000e1e007c0c */ /* 0x000fe2000bf04070 */
[----:B------:R-:W-:Y:S01]  /*7680*/  @!P5 FADD.FTZ R210, -R210, -RZ ;  /* 0x800000ffd2d2d221 */ /* 0x000fe20000010100 */
[----:B------:R-:W-:Y:S02]  /*7690*/  LOP3.LUT R4, R48, UR44, R7, 0x96, !PT ;  /* 0x0000002c30047c12 */ /* 0x000fe4000f8e9607 */
[----:B------:R-:W-:Y:S02]  /*76a0*/  ISETP.GT.U32.AND P4, PT, R23, UR14, PT ;  /* 0x0000000e17007c0c */ /* 0x000fe4000bf84070 */
[----:B------:R-:W-:Y:S03]  /*76b0*/  ISETP.GT.U32.AND P2, PT, R28, UR14, PT ;  /* 0x0000000e1c007c0c */ /* 0x000fe6000bf44070 */
[----:B------:R-:W-:Y:S01]  /*76c0*/  MUFU.EX2 R168, R59 ;  /* 0x0000003b00a87308 */ /* 0x000fe20000000800 */
[----:B------:R-:W-:Y:S01]  /*76d0*/  LOP3.LUT R23, R15, 0xff, RZ, 0xc0, !PT ;  /* 0x000000ff0f177812 */ /* 0x000fe200078ec0ff */
[----:B------:R-:W-:Y:S01]  /*76e0*/  @P6 FADD.FTZ R171, -R171, -RZ ;  /* 0x800000ffabab6221 */ /* 0x000fe20000010100 */
[----:B------:R-:W-:Y:S01]  /*76f0*/  LOP3.LUT R15, R4, 0xff, RZ, 0xc0, !PT ;  /* 0x000000ff040f7812 */ /* 0x000fe200078ec0ff */
[----:B------:R-:W-:Y:S01]  /*7700*/  IMAD.WIDE.U32 R28, R19, -0x326172a9, RZ ;  /* 0xcd9e8d57131c7825 */ /* 0x000fe200078e00ff */
[----:B------:R-:W-:Y:S02]  /*7710*/  ISETP.LE.U32.AND P3, PT, R23, UR14, PT ;  /* 0x0000000e17007c0c */ /* 0x000fe4000bf63070 */
[----:B------:R-:W-:Y:S01]  /*7720*/  ISETP.LE.U32.AND P5, PT, R15, UR14, PT ;  /* 0x0000000e0f007c0c */ /* 0x000fe2000bfa3070 */
[----:B------:R-:W-:Y:S01]  /*7730*/  @P0 FADD.FTZ R205, -R205, -RZ ;  /* 0x800000ffcdcd0221 */ /* 0x000fe20000010100 */
[----:B------:R-:W-:Y:S01]  /*7740*/  SHF.R.U32.HI R27, RZ, 0x18, R13 ;  /* 0x00000018ff1b7819 */ /* 0x000fe2000001160d */
[----:B------:R-:W2:Y:S01]  /*7750*/  MUFU.EX2 R247, R247 ;  /* 0x000000f700f77308 */ /* 0x000ea20000000800 */
[----:B------:R-:W-:Y:S01]  /*7760*/  LOP3.LUT R22, R22, UR39, R21, 0x96, !PT ;  /* 0x0000002716167c12 */ /* 0x000fe2000f8e9615 */
[----:B------:R-:W-:Y:S01]  /*7770*/  @P2 FADD.FTZ R208, -R208, -RZ ;  /* 0x800000ffd0d02221 */ /* 0x000fe20000010100 */
[C---:B------:R-:W-:Y:S01]  /*7780*/  PRMT R26, R20.reuse, 0x7770, RZ ;  /* 0x00007770141a7816 */ /* 0x040fe200000000ff */
[----:B------:R-:W-:Y:S01]  /*7790*/  @P4 FADD.FTZ R203, -R203, -RZ ;  /* 0x800000ffcbcb4221 */ /* 0x000fe20000010100 */
[C---:B------:R-:W-:Y:S02]  /*77a0*/  PRMT R24, R20.reuse, 0x7771, RZ ;  /* 0x0000777114187816 */ /* 0x040fe400000000ff */
[C---:B------:R-:W-:Y:S03]  /*77b0*/  PRMT R23, R20.reuse, 0x7772, RZ ;  /* 0x0000777214177816 */ /* 0x040fe600000000ff */
[----:B------:R3:W-:Y:S01]  /*77c0*/  MUFU.EX2 R243, R11 ;  /* 0x0000000b00f37308 */ /* 0x0007e20000000800 */
[----:B------:R-:W-:Y:S01]  /*77d0*/  PRMT R15, R20, 0x7773, RZ ;  /* 0x00007773140f7816 */ /* 0x000fe200000000ff */
[----:B------:R-:W-:Y:S01]  /*77e0*/  @!P3 FADD.FTZ R204, -R204, -RZ ;  /* 0x800000ffccccb221 */ /* 0x000fe20000010100 */
[----:B------:R-:W-:Y:S01]  /*77f0*/  PRMT R21, R28, 0x7770, RZ ;  /* 0x000077701c157816 */ /* 0x000fe200000000ff */
[----:B------:R-:W-:Y:S01]  /*7800*/  @!P5 FADD.FTZ R180, -R180, -RZ ;  /* 0x800000ffb4b4d221 */ /* 0x000fe20000010100 */
[C---:B------:R-:W-:Y:S02]  /*7810*/  PRMT R20, R28.reuse, 0x7771, RZ ;  /* 0x000077711c147816 */ /* 0x040fe400000000ff */
[C---:B------:R-:W-:Y:S03]  /*7820*/  PRMT R19, R28.reuse, 0x7772, RZ ;  /* 0x000077721c137816 */ /* 0x040fe600000000ff */
[----:B------:R-:W-:Y:S01]  /*7830*/  MUFU.EX2 R169, R58 ;  /* 0x0000003a00a97308 */ /* 0x000fe20000000800 */
[----:B-1----:R-:W-:Y:S02]  /*7840*/  PRMT R8, R28, 0x7773, RZ ;  /* 0x000077731c087816 */ /* 0x002fe400000000ff */
[----:B------:R-:W-:Y:S02]  /*7850*/  LOP3.LUT R28, R13, 0xff, RZ, 0xc0, !PT ;  /* 0x000000ff0d1c7812 */ /* 0x000fe400078ec0ff */
[----:B------:R-:W-:Y:S02]  /*7860*/  ISETP.LE.U32.AND P0, PT, R27, UR14, PT ;  /* 0x0000000e1b007c0c */ /* 0x000fe4000bf03070 */
[----:B------:R-:W-:Y:S03]  /*7870*/  ISETP.LE.U32.AND P2, PT, R28, UR14, PT ;  /* 0x0000000e1c007c0c */ /* 0x000fe6000bf43070 */
[----:B------:R-:W1:Y:S01]  /*7880*/  MUFU.EX2 R251, R251 ;  /* 0x000000fb00fb7308 */ /* 0x000e620000000800 */
[----:B------:R-:W-:Y:S02]  /*7890*/  LOP3.LUT R17, R17, 0xffff, RZ, 0xc0, !PT ;  /* 0x0000ffff11117812 */ /* 0x000fe400078ec0ff */
[----:B------:R-:W-:Y:S02]  /*78a0*/  ISETP.LE.U32.AND P4, PT, R26, UR14, PT ;  /* 0x0000000e1a007c0c */ /* 0x000fe4000bf83070 */
[----:B------:R-:W-:Y:S02]  /*78b0*/  ISETP.GT.U32.AND P3, PT, R24, UR14, PT ;  /* 0x0000000e18007c0c */ /* 0x000fe4000bf64070 */
[----:B------:R-:W-:Y:S03]  /*78c0*/  SHF.R.U32.HI R17, RZ, 0x8, R17 ;  /* 0x00000008ff117819 */ /* 0x000fe60000011611 */
[----:B------:R-:W4:Y:S01]  /*78d0*/  MUFU.EX2 R222, R36 ;  /* 0x0000002400de7308 */ /* 0x000f220000000800 */
[----:B---3--:R-:W-:Y:S01]  /*78e0*/  PRMT R11, R12, 0x7632, R11 ;  /* 0x000076320c0b7816 */ /* 0x008fe2000000000b */
[----:B--2---:R-:W-:Y:S01]  /*78f0*/  @!P0 FADD.FTZ R247, -R247, -RZ ;  /* 0x800000fff7f78221 */ /* 0x004fe20000010100 */
[----:B------:R-:W-:Y:S02]  /*7900*/  LOP3.LUT R17, R17, 0xffff, RZ, 0xc0, !PT ;  /* 0x0000ffff11117812 */ /* 0x000fe400078ec0ff */
[----:B------:R-:W-:Y:S02]  /*7910*/  ISETP.GT.U32.AND P0, PT, R15, UR14, PT ;  /* 0x0000000e0f007c0c */ /* 0x000fe4000bf04070 */
[----:B------:R-:W-:Y:S01]  /*7920*/  ISETP.GT.U32.AND P5, PT, R23, UR14, PT ;  /* 0x0000000e17007c0c */ /* 0x000fe2000bfa4070 */
[----:B------:R-:W-:Y:S01]  /*7930*/  @!P4 FADD.FTZ R246, -R246, -RZ ;  /* 0x800000fff6f6c221 */ /* 0x000fe20000010100 */
[----:B------:R-:W-:Y:S01]  /*7940*/  LOP3.LUT R11, R11, 0xff, RZ, 0xc0, !PT ;  /* 0x000000ff0b0b7812 */ /* 0x000fe200078ec0ff */
[----:B-1----:R-:W-:Y:S01]  /*7950*/  @!P2 FADD.FTZ R251, -R251, -RZ ;  /* 0x800000fffbfba221 */ /* 0x002fe20000010100 */
[----:B------:R-:W-:Y:S01]  /*7960*/  ISETP.LE.U32.AND P2, PT, R17, UR14, PT ;  /* 0x0000000e11007c0c */ /* 0x000fe2000bf43070 */
[----:B------:R-:W-:Y:S01]  /*7970*/  @P3 FADD.FTZ R241, -R241, -RZ ;  /* 0x800000fff1f13221 */ /* 0x000fe20000010100 */
[----:B------:R-:W-:Y:S01]  /*7980*/  LOP3.LUT R15, R14, 0xff, RZ, 0xc0, !PT ;  /* 0x000000ff0e0f7812 */ /* 0x000fe200078ec0ff */
[----:B------:R-:W1:Y:S01]  /*7990*/  MUFU.EX2 R214, R44 ;  /* 0x0000002c00d67308 */ /* 0x000e620000000800 */
[----:B------:R-:W-:Y:S02]  /*79a0*/  ISETP.LE.U32.AND P4, PT, R11, UR14, PT ;  /* 0x0000000e0b007c0c */ /* 0x000fe4000bf83070 */
[----:B------:R-:W-:Y:S01]  /*79b0*/  ISETP.LE.U32.AND P3, PT, R15, UR14, PT ;  /* 0x0000000e0f007c0c */ /* 0x000fe2000bf63070 */
[----:B------:R-:W-:Y:S01]  /*79c0*/  @P0 FADD.FTZ R239, -R239, -RZ ;  /* 0x800000ffefef0221 */ /* 0x000fe20000010100 */
[----:B------:R-:W-:Y:S01]  /*79d0*/  SHF.R.U32.HI R11, RZ, 0x18, R14 ;  /* 0x00000018ff0b7819 */ /* 0x000fe2000001160e */
[----:B------:R-:W-:Y:S01]  /*79e0*/  @P5 FADD.FTZ R244, -R244, -RZ ;  /* 0x800000fff4f45221 */ /* 0x000fe20000010100 */
[----:B------:R-:W-:Y:S03]  /*79f0*/  ISETP.LE.U32.AND P0, PT, R21, UR14, PT ;  /* 0x0000000e15007c0c */ /* 0x000fe6000bf03070 */
[----:B------:R-:W2:Y:S01]  /*7a00*/  MUFU.EX2 R215, R39 ;  /* 0x0000002700d77308 */ /* 0x000ea20000000800 */
[----:B------:R-:W-:Y:S01]  /*7a10*/  ISETP.LE.U32.AND P5, PT, R11, UR14, PT ;  /* 0x0000000e0b007c0c */ /* 0x000fe2000bfa3070 */
[----:B------:R-:W-:Y:S01]  /*7a20*/  @!P2 FADD.FTZ R238, -R238, -RZ ;  /* 0x800000ffeeeea221 */ /* 0x000fe20000010100 */
[----:B------:R-:W-:Y:S02]  /*7a30*/  ISETP.GT.U32.AND P2, PT, R20, UR14, PT ;  /* 0x0000000e14007c0c */ /* 0x000fe4000bf44070 */
[----:B------:R-:W-:Y:S01]  /*7a40*/  LOP3.LUT R16, R16, 0xffff, RZ, 0xc0, !PT ;  /* 0x0000ffff10107812 */ /* 0x000fe200078ec0ff */
[----:B------:R-:W-:Y:S01]  /*7a50*/  @!P4 FADD.FTZ R234, -R234, -RZ ;  /* 0x800000ffeaeac221 */ /* 0x000fe20000010100 */
[----:B------:R-:W-:Y:S03]  /*7a60*/  PRMT R11, R13, 0x7632, R11 ;  /* 0x000076320d0b7816 */ /* 0x000fe6000000000b */
[----:B------:R-:W3:Y:S01]  /*7a70*/  MUFU.EX2 R209, R45 ;  /* 0x0000002d00d17308 */ /* 0x000ee20000000800 */
[----:B------:R-:W-:Y:S01]  /*7a80*/  ISETP.GT.U32.AND P4, PT, R19, UR14, PT ;  /* 0x0000000e13007c0c */ /* 0x000fe2000bf84070 */
[----:B----4-:R-:W-:Y:S01]  /*7a90*/  @!P3 FADD.FTZ R222, -R222, -RZ ;  /* 0x800000ffdedeb221 */ /* 0x010fe20000010100 */
[----:B------:R-:W-:Y:S01]  /*7aa0*/  ISETP.GT.U32.AND P3, PT, R8, UR14, PT ;  /* 0x0000000e08007c0c */ /* 0x000fe2000bf64070 */
[----:B-1----:R-:W-:Y:S01]  /*7ab0*/  @!P0 FADD.FTZ R214, -R214, -RZ ;  /* 0x800000ffd6d68221 */ /* 0x002fe20000010100 */
[----:B------:R-:W-:Y:S02]  /*7ac0*/  SHF.R.U32.HI R16, RZ, 0x8, R16 ;  /* 0x00000008ff107819 */ /* 0x000fe40000011610 */
[----:B------:R-:W-:Y:S03]  /*7ad0*/  LOP3.LUT R12, R12, 0xffff, RZ, 0xc0, !PT ;  /* 0x0000ffff0c0c7812 */ /* 0x000fe600078ec0ff */
[----:B------:R-:W1:Y:S01]  /*7ae0*/  MUFU.EX2 R212, R46 ;  /* 0x0000002e00d47308 */ /* 0x000e620000000800 */
[----:B------:R-:W-:Y:S01]  /*7af0*/  LOP3.LUT R11, R11, 0xff, RZ, 0xc0, !PT ;  /* 0x000000ff0b0b7812 */ /* 0x000fe200078ec0ff */
[----:B--2---:R-:W-:Y:S01]  /*7b00*/  @!P5 FADD.FTZ R215, -R215, -RZ ;  /* 0x800000ffd7d7d221 */ /* 0x004fe20000010100 */
[----:B------:R-:W-:Y:S02]  /*7b10*/  LOP3.LUT R16, R16, 0xffff, RZ, 0xc0, !PT ;  /* 0x0000ffff10107812 */ /* 0x000fe400078ec0ff */
[----:B------:R-:W-:Y:S02]  /*7b20*/  LOP3.LUT R8, R22, 0xff, RZ, 0xc0, !PT ;  /* 0x000000ff16087812 */ /* 0x000fe400078ec0ff */
[----:B------:R-:W-:Y:S03]  /*7b30*/  SHF.R.U32.HI R12, RZ, 0x8, R12 ;  /* 0x00000008ff0c7819 */ /* 0x000fe6000001160c */
[----:B------:R-:W2:Y:S01]  /*7b40*/  MUFU.EX2 R207, R47 ;  /* 0x0000002f00cf7308 */ /* 0x000ea20000000800 */
[----:B------:R-:W-:Y:S01]  /*7b50*/  ISETP.LE.U32.AND P0, PT, R11, UR14, PT ;  /* 0x0000000e0b007c0c */ /* 0x000fe2000bf03070 */
[----:B---3--:R-:W-:Y:S01]  /*7b60*/  @P2 FADD.FTZ R209, -R209, -RZ ;  /* 0x800000ffd1d12221 */ /* 0x008fe20000010100 */
[----:B------:R-:W-:Y:S02]  /*7b70*/  ISETP.LE.U32.AND P5, PT, R16, UR14, PT ;  /* 0x0000000e10007c0c */ /* 0x000fe4000bfa3070 */
[----:B------:R-:W-:Y:S02]  /*7b80*/  ISETP.LE.U32.AND P2, PT, R8, UR14, PT ;  /* 0x0000000e08007c0c */ /* 0x000fe4000bf43070 */
[----:B------:R-:W-:Y:S03]  /*7b90*/  LOP3.LUT R12, R12, 0xffff, RZ, 0xc0, !PT ;  /* 0x0000ffff0c0c7812 */ /* 0x000fe600078ec0ff */
[----:B------:R-:W3:Y:S01]  /*7ba0*/  MUFU.EX2 R252, R252 ;  /* 0x000000fc00fc7308 */ /* 0x000ee20000000800 */
[----:B------:R-:W-:Y:S01]  /*7bb0*/  SHF.R.U32.HI R11, RZ, 0x18, R22 ;  /* 0x00000018ff0b7819 */ /* 0x000fe20000011616 */
[----:B-1----:R-:W-:Y:S01]  /*7bc0*/  @P4 FADD.FTZ R212, -R212, -RZ ;  /* 0x800000ffd4d44221 */ /* 0x002fe20000010100 */
[----:B------:R-:W-:Y:S02]  /*7bd0*/  PRMT R8, R14, 0x7632, R8 ;  /* 0x000076320e087816 */ /* 0x000fe40000000008 */
[----:B------:R-:W-:Y:S02]  /*7be0*/  LOP3.LUT R18, R18, UR39, R29, 0x96, !PT ;  /* 0x0000002712127c12 */ /* 0x000fe4000f8e961d */
[----:B------:R-:W-:Y:S03]  /*7bf0*/  ISETP.LE.U32.AND P4, PT, R11, UR14, PT ;  /* 0x0000000e0b007c0c */ /* 0x000fe6000bf83070 */
[----:B------:R-:W1:Y:S01]  /*7c00*/  MUFU.EX2 R218, R40 ;  /* 0x0000002800da7308 */ /* 0x000e620000000800 */
[----:B--2---:R-:W-:Y:S01]  /*7c10*/  @P3 FADD.FTZ R207, -R207, -RZ ;  /* 0x800000ffcfcf3221 */ /* 0x004fe20000010100 */
[----:B------:R-:W-:Y:S01]  /*7c20*/  ISETP.LE.U32.AND P3, PT, R12, UR14, PT ;  /* 0x0000000e0c007c0c */ /* 0x000fe2000bf63070 */
[----:B------:R-:W-:Y:S01]  /*7c30*/  @!P5 FADD.FTZ R206, -R206, -RZ ;  /* 0x800000ffceced221 */ /* 0x000fe20000010100 */
[----:B------:R-:W-:Y:S01]  /*7c40*/  LOP3.LUT R12, R8, 0xff, RZ, 0xc0, !PT ;  /* 0x000000ff080c7812 */ /* 0x000fe200078ec0ff */
[----:B------:R-:W-:Y:S01]  /*7c50*/  @!P2 FADD.FTZ R250, -R250, -RZ ;  /* 0x800000fffafaa221 */ /* 0x000fe20000010100 */
[----:B------:R-:W-:Y:S02]  /*7c60*/  LOP3.LUT R8, R4, 0xffff, RZ, 0xc0, !PT ;  /* 0x0000ffff04087812 */ /* 0x000fe400078ec0ff */
[----:B------:R-:W-:Y:S02]  /*7c70*/  LOP3.LUT R11, R18, 0xff, RZ, 0xc0, !PT ;  /* 0x000000ff120b7812 */ /* 0x000fe400078ec0ff */
[----:B------:R-:W2:Y:S01]  /*7c80*/  MUFU.EX2 R236, R25 ;  /* 0x0000001900ec7308 */ /* 0x000ea20000000800 */
[----:B---3--:R-:W-:Y:S01]  /*7c90*/  @!P0 FADD.FTZ R252, -R252, -RZ ;  /* 0x800000fffcfc8221 */ /* 0x008fe20000010100 */
[----:B------:R-:W-:Y:S01]  /*7ca0*/  SHF.R.U32.HI R8, RZ, 0x8, R8 ;  /* 0x00000008ff087819 */ /* 0x000fe20000011608 */
[----:B------:R-:W-:Y:S01]  /*7cb0*/  @!P4 FADD.FTZ R243, -R243, -RZ ;  /* 0x800000fff3f3c221 */ /* 0x000fe20000010100 */
[----:B------:R-:W-:Y:S02]  /*7cc0*/  ISETP.LE.U32.AND P0, PT, R11, UR14, PT ;  /* 0x0000000e0b007c0c */ /* 0x000fe4000bf03070 */
[----:B------:R-:W-:Y:S04]  /*7cd0*/  ISETP.LE.U32.AND P5, PT, R12, UR14, PT ;  /* 0x0000000e0c007c0c */ /* 0x000fe8000bfa3070 */
[----:B------:R-:W3:Y:S01]  /*7ce0*/  MUFU.EX2 R220, R38 ;  /* 0x0000002600dc7308 */ /* 0x000ee20000000800 */
[----:B------:R-:W-:Y:S02]  /*7cf0*/  LOP3.LUT R14, R14, 0xffff, RZ, 0xc0, !PT ;  /* 0x0000ffff0e0e7812 */ /* 0x000fe400078ec0ff */
[----:B------:R-:W-:Y:S02]  /*7d00*/  LOP3.LUT R13, R13, 0xffff, RZ, 0xc0, !PT ;  /* 0x0000ffff0d0d7812 */ /* 0x000fe400078ec0ff */
[----:B------:R-:W-:Y:S02]  /*7d10*/  LOP3.LUT R8, R8, 0xffff, RZ, 0xc0, !PT ;  /* 0x0000ffff08087812 */ /* 0x000fe400078ec0ff */
[----:B------:R-:W-:Y:S03]  /*7d20*/  SHF.R.U32.HI R14, RZ, 0x8, R14 ;  /* 0x00000008ff0e7819 */ /* 0x000fe6000001160e */
[----:B------:R-:W4:Y:S01]  /*7d30*/  MUFU.EX2 R217, R37 ;  /* 0x0000002500d97308 */ /* 0x000f220000000800 */
[----:B------:R-:W-:Y:S01]  /*7d40*/  SHF.R.U32.HI R13, RZ, 0x8, R13 ;  /* 0x00000008ff0d7819 */ /* 0x000fe2000001160d */
[----:B-1----:R-:W-:Y:S01]  /*7d50*/  @!P0 FADD.FTZ R218, -R218, -RZ ;  /* 0x800000ffdada8221 */ /* 0x002fe20000010100 */
[----:B------:R-:W-:Y:S01]  /*7d60*/  ISETP.LE.U32.AND P4, PT, R8, UR14, PT ;  /* 0x0000000e08007c0c */ /* 0x000fe2000bf83070 */
[----:B--2---:R-:W-:Y:S01]  /*7d70*/  @!P3 FADD.FTZ R236, -R236, -RZ ;  /* 0x800000ffececb221 */ /* 0x004fe20000010100 */
[----:B------:R-:W-:Y:S02]  /*7d80*/  PRMT R8, R22, 0x7632, R8 ;  /* 0x0000763216087816 */ /* 0x000fe40000000008 */
[----:B------:R-:W-:Y:S03]  /*7d90*/  LOP3.LUT R14, R14, 0xffff, RZ, 0xc0, !PT ;  /* 0x0000ffff0e0e7812 */ /* 0x000fe600078ec0ff */
[----:B------:R-:W1:Y:S01]  /*7da0*/  MUFU.EX2 R249, R249 ;  /* 0x000000f900f97308 */ /* 0x000e620000000800 */
[----:B------:R-:W-:Y:S01]  /*7db0*/  LOP3.LUT R22, R22, 0xffff, RZ, 0xc0, !PT ;  /* 0x0000ffff16167812 */ /* 0x000fe200078ec0ff */
[----:B---3--:R-:W-:Y:S01]  /*7dc0*/  @!P5 FADD.FTZ R220, -R220, -RZ ;  /* 0x800000ffdcdcd221 */ /* 0x008fe20000010100 */
[----:B------:R-:W-:Y:S02]  /*7dd0*/  LOP3.LUT R13, R13, 0xffff, RZ, 0xc0, !PT ;  /* 0x0000ffff0d0d7812 */ /* 0x000fe400078ec0ff */
[----:B------:R-:W-:Y:S02]  /*7de0*/  LOP3.LUT R8, R8, 0xff, RZ, 0xc0, !PT ;  /* 0x000000ff08087812 */ /* 0x000fe400078ec0ff */
[----:B------:R-:W-:Y:S01]  /*7df0*/  ISETP.LE.U32.AND P0, PT, R14, UR14, PT ;  /* 0x0000000e0e007c0c */ /* 0x000fe2000bf03070 */
[----:B------:R-:W-:Y:S01]  /*7e00*/  @!P4 FADD.FTZ R175, -R175, -RZ ;  /* 0x800000ffafafc221 */ /* 0x000fe20000010100 */
[----:B------:R-:W-:Y:S01]  /*7e10*/  SHF.R.U32.HI R22, RZ, 0x8, R22 ;  /* 0x00000008ff167819 */ /* 0x000fe20000011616 */
[----:B------:R-:W2:Y:S01]  /*7e20*/  MUFU.EX2 R211, R43 ;  /* 0x0000002b00d37308 */ /* 0x000ea20000000800 */
[----:B------:R-:W-:Y:S02]  /*7e30*/  ISETP.LE.U32.AND P3, PT, R13, UR14, PT ;  /* 0x0000000e0d007c0c */ /* 0x000fe4000bf63070 */
[----:B------:R-:W-:Y:S02]  /*7e40*/  ISETP.LE.U32.AND P5, PT, R8, UR14, PT ;  /* 0x0000000e08007c0c */ /* 0x000fe4000bfa3070 */
[----:B------:R-:W-:Y:S02]  /*7e50*/  LOP3.LUT R22, R22, 0xffff, RZ, 0xc0, !PT ;  /* 0x0000ffff16167812 */ /* 0x000fe400078ec0ff */
[----:B------:R-:W-:Y:S03]  /*7e60*/  SHF.R.U32.HI R11, RZ, 0x18, R18 ;  /* 0x00000018ff0b7819 */ /* 0x000fe60000011612 */
[----:B------:R-:W-:Y:S01]  /*7e70*/  MUFU.EX2 R216, R42 ;  /* 0x0000002a00d87308 */ /* 0x000fe20000000800 */
[C---:B------:R-:W-:Y:S01]  /*7e80*/  PRMT R8, R18.reuse, 0x7632, R8 ;  /* 0x0000763212087816 */ /* 0x040fe20000000008 */
[----:B----4-:R-:W-:Y:S01]  /*7e90*/  @!P0 FADD.FTZ R217, -R217, -RZ ;  /* 0x800000ffd9d98221 */ /* 0x010fe20000010100 */
[----:B------:R-:W-:Y:S02]  /*7ea0*/  LOP3.LUT R18, R18, 0xffff, RZ, 0xc0, !PT ;  /* 0x0000ffff12127812 */ /* 0x000fe400078ec0ff */
[----:B------:R-:W-:Y:S01]  /*7eb0*/  ISETP.LE.U32.AND P4, PT, R22, UR14, PT ;  /* 0x0000000e16007c0c */ /* 0x000fe2000bf83070 */
[----:B-1----:R-:W-:Y:S01]  /*7ec0*/  @!P3 FADD.FTZ R249, -R249, -RZ ;  /* 0x800000fff9f9b221 */ /* 0x002fe20000010100 */
[----:B------:R-:W-:Y:S01]  /*7ed0*/  SHF.R.U32.HI R18, RZ, 0x8, R18 ;  /* 0x00000008ff127819 */ /* 0x000fe20000011612 */
[----:B------:R-:W-:Y:S01]  /*7ee0*/  @!P5 FADD.FTZ R248, -R248, -RZ ;  /* 0x800000fff8f8d221 */ /* 0x000fe20000010100 */
[----:B------:R-:W-:Y:S01]  /*7ef0*/  PRMT R7, R6, 0x7772, RZ ;  /* 0x0000777206077816 */ /* 0x000fe200000000ff */
[----:B------:R-:W1:Y:S01]  /*7f00*/  MUFU.EX2 R213, R41 ;  /* 0x0000002900d57308 */ /* 0x000e620000000800 */
[----:B------:R-:W-:Y:S02]  /*7f10*/  LOP3.LUT R18, R18, 0xffff, RZ, 0xc0, !PT ;  /* 0x0000ffff12127812 */ /* 0x000fe400078ec0ff */
[----:B------:R-:W-:Y:S02]  /*7f20*/  LOP3.LUT P0, RZ, R149, 0x4, RZ, 0xc0, !PT ;  /* 0x0000000495ff7812 */ /* 0x000fe4000780c0ff */
[----:B------:R-:W-:Y:S02]  /*7f30*/  ISETP.LE.U32.AND P2, PT, R11, UR14, PT ;  /* 0x0000000e0b007c0c */ /* 0x000fe4000bf43070 */
[----:B------:R-:W-:Y:S01]  /*7f40*/  ISETP.GT.U32.AND P5, PT, R7, UR14, PT ;  /* 0x0000000e07007c0c */ /* 0x000fe2000bfa4070 */
[----:B------:R-:W-:Y:S01]  /*7f50*/  @!P4 FADD.FTZ R245, -R245, -RZ ;  /* 0x800000fff5f5c221 */ /* 0x000fe20000010100 */
[----:B------:R-:W-:Y:S02]  /*7f60*/  PRMT R7, R4, 0x7632, R7 ;  /* 0x0000763204077816 */ /* 0x000fe40000000007 */
[----:B------:R-:W-:Y:S02]  /*7f70*/  ISETP.LE.U32.AND P3, PT, R18, UR14, PT ;  /* 0x0000000e12007c0c */ /* 0x000fe4000bf63070 */
[----:B------:R-:W-:Y:S02]  /*7f80*/  SHF.R.U32.HI R4, RZ, 0x18, R4 ;  /* 0x00000018ff047819 */ /* 0x000fe40000011604 */
[----:B------:R-:W-:Y:S02]  /*7f90*/  SEL R159, R159, 0xfffffff0, !P0 ;  /* 0xfffffff09f9f7807 */ /* 0x000fe40004000000 */
[----:B------:R-:W-:Y:S01]  /*7fa0*/  F2FP.RELU.BF16.F32.PACK_AB R16, R247, R252 ;  /* 0x000000fcf710723e */ /* 0x000fe200000018ff */
[----:B--2---:R-:W-:Y:S01]  /*7fb0*/  @!P2 FADD.FTZ R211, -R211, -RZ ;  /* 0x800000ffd3d3a221 */ /* 0x004fe20000010100 */
[----:B------:R-:W-:Y:S01]  /*7fc0*/  F2FP.RELU.BF16.F32.PACK_AB R18, R249, R251 ;  /* 0x000000fbf912723e */ /* 0x000fe200000018ff */
[----:B------:R-:W-:Y:S01]  /*7fd0*/  IMAD.IADD R163, R165, 0x1, R159 ;  /* 0x00000001a5a37824 */ /* 0x000fe200078e029f */
[----:B------:R-:W-:Y:S01]  /*7fe0*/  ISETP.LE.U32.AND P4, PT, R4, UR14, PT ;  /* 0x0000000e04007c0c */ /* 0x000fe2000bf83070 */
[----:B------:R-:W-:Y:S01]  /*7ff0*/  STS [R165+0x1c400], R16 ;  /* 0x01c40010a5007388 */ /* 0x000fe20000000800 */
[----:B------:R-:W-:Y:S01]  /*8000*/  F2FP.RELU.BF16.F32.PACK_AB R4, R235, R240 ;  /* 0x000000f0eb04723e */ /* 0x000fe200000018ff */
[----:B-1----:R-:W-:Y:S01]  /*8010*/  @!P3 FADD.FTZ R213, -R213, -RZ ;  /* 0x800000ffd5d5b221 */ /* 0x002fe20000010100 */
[----:B------:R-:W-:Y:S01]  /*8020*/  LOP3.LUT R8, R8, 0xff, RZ, 0xc0, !PT ;  /* 0x000000ff08087812 */ /* 0x000fe200078ec0ff */
[----:B------:R-:W-:Y:S01]  /*8030*/  STS [R165+0x1c000], R18 ;  /* 0x01c00012a5007388 */ /* 0x000fe20000000800 */
[----:B------:R-:W-:Y:S01]  /*8040*/  F2FP.RELU.BF16.F32.PACK_AB R10, R237, R242 ;  /* 0x000000f2ed0a723e */ /* 0x000fe200000018ff */
[----:B------:R-:W-:Y:S01]  /*8050*/  IMAD.IADD R161, R159, 0x1, R162 ;  /* 0x000000019fa17824 */ /* 0x000fe200078e02a2 */
[----:B------:R-:W-:Y:S01]  /*8060*/  ISETP.LE.U32.AND P2, PT, R8, UR14, PT ;  /* 0x0000000e08007c0c */ /* 0x000fe2000bf43070 */
[----:B------:R1:W-:Y:S01]  /*8070*/  STS [R163+0x1c400], R4 ;  /* 0x01c40004a3007388 */ /* 0x0003e20000000800 */
[----:B------:R-:W-:Y:S01]  /*8080*/  PRMT R6, R6, 0x7773, RZ ;  /* 0x0000777306067816 */ /* 0x000fe200000000ff */
[----:B------:R-:W-:Y:S01]  /*8090*/  @P5 FADD.FTZ R167, -R167, -RZ ;  /* 0x800000ffa7a75221 */ /* 0x000fe20000010100 */
[----:B------:R-:W-:Y:S01]  /*80a0*/  F2FP.RELU.BF16.F32.PACK_AB R14, R245, R250 ;  /* 0x000000faf50e723e */ /* 0x000fe200000018ff */
[----:B------:R2:W-:Y:S01]  /*80b0*/  STS [R163+0x1c000], R10 ;  /* 0x01c0000aa3007388 */ /* 0x0005e20000000800 */
[----:B------:R-:W-:Y:S01]  /*80c0*/  F2FP.RELU.BF16.F32.PACK_AB R12, R243, R248 ;  /* 0x000000f8f30c723e */ /* 0x000fe200000018ff */
[----:B------:R-:W-:Y:S01]  /*80d0*/  @!P4 FADD.FTZ R168, -R168, -RZ ;  /* 0x800000ffa8a8c221 */ /* 0x000fe20000010100 */
[----:B------:R-:W-:Y:S01]  /*80e0*/  LOP3.LUT R7, R7, 0xff, RZ, 0xc0, !PT ;  /* 0x000000ff07077812 */ /* 0x000fe200078ec0ff */
[----:B------:R-:W-:Y:S01]  /*80f0*/  STS [R165+0x1e000], R14 ;  /* 0x01e0000ea5007388 */ /* 0x000fe20000000800 */
[----:B------:R-:W-:Y:S02]  /*8100*/  F2FP.RELU.BF16.F32.PACK_AB R8, R241, R246 ;  /* 0x000000f6f108723e */ /* 0x000fe400000018ff */
[----:B------:R-:W-:Y:S01]  /*8110*/  ISETP.LE.U32.AND P3, PT, R7, UR14, PT ;  /* 0x0000000e07007c0c */ /* 0x000fe2000bf63070 */
[----:B------:R-:W-:Y:S01]  /*8120*/  @!P2 FADD.FTZ R216, -R216, -RZ ;  /* 0x800000ffd8d8a221 */ /* 0x000fe20000010100 */
[----:B------:R-:W-:Y:S01]  /*8130*/  ISETP.GT.U32.AND P2, PT, R6, UR14, PT ;  /* 0x0000000e06007c0c */ /* 0x000fe2000bf44070 */
[----:B------:R-:W-:Y:S01]  /*8140*/  STS [R165+0x1e400], R12 ;  /* 0x01e4000ca5007388 */ /* 0x000fe20000000800 */
[----:B------:R-:W-:Y:S02]  /*8150*/  F2FP.RELU.BF16.F32.PACK_AB R6, R239, R244 ;  /* 0x000000f4ef06723e */ /* 0x000fe400000018ff */
[----:B------:R-:W-:Y:S01]  /*8160*/  F2FP.RELU.BF16.F32.PACK_AB R9, R238, R229 ;  /* 0x000000e5ee09723e */ /* 0x000fe200000018ff */
[----:B------:R3:W-:Y:S01]  /*8170*/  STS [R163+0x1e000], R8 ;  /* 0x01e00008a3007388 */ /* 0x0007e20000000800 */
[----:B------:R-:W-:Y:S02]  /*8180*/  F2FP.RELU.BF16.F32.PACK_AB R7, R227, R232 ;  /* 0x000000e8e307723e */ /* 0x000fe400000018ff */
[----:B------:R-:W-:Y:S01]  /*8190*/  F2FP.RELU.BF16.F32.PACK_AB R13, R236, R231 ;  /* 0x000000e7ec0d723e */ /* 0x000fe200000018ff */
[----:B------:R4:W-:Y:S01]  /*81a0*/  STS [R163+0x1e400], R6 ;  /* 0x01e40006a3007388 */ /* 0x0009e20000000800 */
[----:B------:R-:W-:Y:S01]  /*81b0*/  F2FP.RELU.BF16.F32.PACK_AB R11, R233, R234 ;  /* 0x000000eae90b723e */ /* 0x000fe200000018ff */
[----:B------:R-:W-:Y:S01]  /*81c0*/  @!P3 FADD.FTZ R169, -R169, -RZ ;  /* 0x800000ffa9a9b221 */ /* 0x000fe20000010100 */
[----:B-1----:R-:W-:Y:S01]  /*81d0*/  F2FP.RELU.BF16.F32.PACK_AB R4, R223, R228 ;  /* 0x000000e4df04723e */ /* 0x002fe200000018ff */
[----:B------:R1:W-:Y:S01]  /*81e0*/  STS [R162+0x1c000], R9 ;  /* 0x01c00009a2007388 */ /* 0x0003e20000000800 */
[----:B------:R-:W-:Y:S01]  /*81f0*/  F2FP.RELU.BF16.F32.PACK_AB R17, R205, R210 ;  /* 0x000000d2cd11723e */ /* 0x000fe200000018ff */
[----:B------:R-:W-:Y:S01]  /*8200*/  @P2 FADD.FTZ R166, -R166, -RZ ;  /* 0x800000ffa6a62221 */ /* 0x000fe20000010100 */
[----:B--2---:R-:W-:Y:S01]  /*8210*/  F2FP.RELU.BF16.F32.PACK_AB R10, R225, R230 ;  /* 0x000000e6e10a723e */ /* 0x004fe200000018ff */
[----:B------:R2:W-:Y:S01]  /*8220*/  STS [R162+0x1c400], R7 ;  /* 0x01c40007a2007388 */ /* 0x0005e20000000800 */
[----:B------:R-:W-:Y:S02]  /*8230*/  F2FP.RELU.BF16.F32.PACK_AB R15, R203, R208 ;  /* 0x000000d0cb0f723e */ /* 0x000fe400000018ff */
[----:B------:R-:W-:Y:S01]  /*8240*/  F2FP.RELU.BF16.F32.PACK_AB R21, R213, R218 ;  /* 0x000000dad515723e */ /* 0x000fe200000018ff */
[----:B------:R2:W-:Y:S01]  /*8250*/  STS [R161+0x1c400], R4 ;  /* 0x01c40004a1007388 */ /* 0x0005e20000000800 */
[----:B------:R-:W-:Y:S02]  /*8260*/  F2FP.RELU.BF16.F32.PACK_AB R19, R211, R216 ;  /* 0x000000d8d313723e */ /* 0x000fe400000018ff */
[----:B------:R-:W-:Y:S01]  /*8270*/  F2FP.RELU.BF16.F32.PACK_AB R22, R171, R170 ;  /* 0x000000aaab16723e */ /* 0x000fe200000018ff */
[----:B------:R-:W-:Y:S01]  /*8280*/  STS [R161+0x1c000], R10 ;  /* 0x01c0000aa1007388 */ /* 0x000fe20000000800 */
[----:B------:R-:W-:Y:S02]  /*8290*/  F2FP.RELU.BF16.F32.PACK_AB R20, R166, R167 ;  /* 0x000000a7a614723e */ /* 0x000fe400000018ff */
[----:B------:R-:W-:Y:S01]  /*82a0*/  LOP3.LUT P1, RZ, R149, 0x2, RZ, 0xc0, !PT ;  /* 0x0000000295ff7812 */ /* 0x000fe2000782c0ff */
[----:B------:R2:W-:Y:S01]  /*82b0*/  STS [R162+0x1e000], R13 ;  /* 0x01e0000da2007388 */ /* 0x0005e20000000800 */
[----:B---3--:R-:W-:Y:S02]  /*82c0*/  F2FP.RELU.BF16.F32.PACK_AB R8, R221, R226 ;  /* 0x000000e2dd08723e */ /* 0x008fe400000018ff */
[----:B------:R-:W-:Y:S01]  /*82d0*/  SEL R3, R56, 0xffffffe0, !P1 ;  /* 0xffffffe038037807 */ /* 0x000fe20004800000 */
[----:B------:R3:W-:Y:S01]  /*82e0*/  STS [R162+0x1e400], R11 ;  /* 0x01e4000ba2007388 */ /* 0x0007e20000000800 */
[----:B----4-:R-:W-:Y:S02]  /*82f0*/  F2FP.RELU.BF16.F32.PACK_AB R6, R219, R224 ;  /* 0x000000e0db06723e */ /* 0x010fe400000018ff */
[----:B------:R-:W-:Y:S01]  /*8300*/  SEL R173, R173, 0xffffffc0, !P0 ;  /* 0xffffffc0adad7807 */ /* 0x000fe20004000000 */
[----:B------:R4:W-:Y:S01]  /*8310*/  STS [R161+0x1e000], R8 ;  /* 0x01e00008a1007388 */ /* 0x0009e20000000800 */
[----:B-1----:R-:W-:Y:S01]  /*8320*/  F2FP.RELU.BF16.F32.PACK_AB R9, R217, R222 ;  /* 0x000000ded909723e */ /* 0x002fe200000018ff */
[----:B------:R-:W-:Y:S01]  /*8330*/  IMAD.IADD R150, R154, 0x1, R3 ;  /* 0x000000019a967824 */ /* 0x000fe200078e0203 */
[----:B------:R-:W-:Y:S01]  /*8340*/  FSETP.GE.FTZ.AND P2, PT, R249, RZ, PT ;  /* 0x000000fff900720b */ /* 0x000fe20003f56000 */
[----:B------:R1:W-:Y:S01]  /*8350*/  STS [R161+0x1e400], R6 ;  /* 0x01e40006a1007388 */ /* 0x0003e20000000800 */
[----:B--2---:R-:W-:Y:S01]  /*8360*/  F2FP.RELU.BF16.F32.PACK_AB R7, R215, R220 ;  /* 0x000000dcd707723e */ /* 0x004fe200000018ff */
[----:B------:R-:W-:Y:S01]  /*8370*/  IMAD.IADD R172, R3, 0x1, R174 ;  /* 0x0000000103ac7824 */ /* 0x000fe200078e02ae */
[----:B------:R-:W-:Y:S01]  /*8380*/  FSETP.GE.FTZ.AND P1, PT, R252, RZ, PT ;  /* 0x000000fffc00720b */ /* 0x000fe20003f36000 */
[----:B------:R2:W-:Y:S01]  /*8390*/  STS [R164], R9 ;  /* 0x00000009a4007388 */ /* 0x0005e20000000800 */
[----:B------:R-:W-:Y:S01]  /*83a0*/  IMAD.IADD R4, R159, 0x1, R164 ;  /* 0x000000019f047824 */ /* 0x000fe200078e02a4 */
[----:B------:R-:W-:Y:S01]  /*83b0*/  FSETP.GE.FTZ.AND P0, PT, R247, RZ, PT ;  /* 0x000000fff700720b */ /* 0x000fe20003f16000 */
[----:B------:R-:W-:Y:S01]  /*83c0*/  IMAD.IADD R159, R159, 0x1, R160 ;  /* 0x000000019f9f7824 */ /* 0x000fe200078e02a0 */
[----:B------:R2:W-:Y:S01]  /*83d0*/  STS [R164+0x400], R7 ;  /* 0x00040007a4007388 */ /* 0x0005e20000000800 */
[----:B------:R-:W-:Y:S01]  /*83e0*/  IMAD.IADD R152, R154, 0x1, R173 ;  /* 0x000000019a987824 */ /* 0x000fe200078e02ad */
[----:B------:R-:W-:Y:S01]  /*83f0*/  FSETP.GE.FTZ.AND P3, PT, R251, RZ, PT ;  /* 0x000000fffb00720b */ /* 0x000fe20003f76000 */
[----:B------:R-:W-:Y:S01]  /*8400*/  IMAD.IADD R178, R173, 0x1, R174 ;  /* 0x00000001adb27824 */ /* 0x000fe200078e02ae */
[----:B------:R-:W-:Y:S01]  /*8410*/  STS [R4], R17 ;  /* 0x0000001104007388 */ /* 0x000fe20000000800 */
[----:B------:R-:W-:Y:S02]  /*8420*/  F2FP.RELU.BF16.F32.PACK_AB R13, R209, R214 ;  /* 0x000000d6d10d723e */ /* 0x000fe400000018ff */
[----:B------:R-:W-:Y:S01]  /*8430*/  IMAD.IADD R176, R3, 0x1, R178 ;  /* 0x0000000103b07824 */ /* 0x000fe200078e02b2 */
[----:B------:R2:W-:Y:S01]  /*8440*/  STS [R4+0x400], R15 ;  /* 0x0004000f04007388 */ /* 0x0005e20000000800 */
[----:B---3--:R-:W-:Y:S02]  /*8450*/  F2FP.RELU.BF16.F32.PACK_AB R11, R207, R212 ;  /* 0x000000d4cf0b723e */ /* 0x008fe400000018ff */
[C---:B------:R-:W-:Y:S01]  /*8460*/  FSETP.GE.FTZ.AND P4, PT, R156.reuse, RZ, PT ;  /* 0x000000ff9c00720b */ /* 0x040fe20003f96000 */
[----:B------:R-:W-:Y:S01]  /*8470*/  STS [R164+0x2000], R21 ;  /* 0x00200015a4007388 */ /* 0x000fe20000000800 */
[----:B----4-:R-:W-:Y:S03]  /*8480*/  F2FP.RELU.BF16.F32.PACK_AB R8, R151, R158 ;  /* 0x0000009e9708723e */ /* 0x010fe600000018ff */
[----:B------:R-:W-:Y:S01]  /*8490*/  STS [R164+0x2400], R19 ;  /* 0x00240013a4007388 */ /* 0x000fe20000000800 */
[----:B-1----:R-:W-:Y:S03]  /*84a0*/  F2FP.RELU.BF16.F32.PACK_AB R6, R156, R155 ;  /* 0x0000009b9c06723e */ /* 0x002fe600000018ff */
[----:B------:R1:W-:Y:S01]  /*84b0*/  STS [R4+0x2000], R13 ;  /* 0x0020000d04007388 */ /* 0x0003e20000000800 */
[----:B--2---:R-:W-:Y:S03]  /*84c0*/  F2FP.RELU.BF16.F32.PACK_AB R9, R206, R157 ;  /* 0x0000009dce09723e */ /* 0x004fe600000018ff */
[----:B------:R-:W-:Y:S01]  /*84d0*/  STS [R4+0x2400], R11 ;  /* 0x0024000b04007388 */ /* 0x000fe20000000800 */
[----:B------:R-:W-:Y:S03]  /*84e0*/  F2FP.RELU.BF16.F32.PACK_AB R7, R153, R204 ;  /* 0x000000cc9907723e */ /* 0x000fe600000018ff */
[----:B------:R-:W-:Y:S04]  /*84f0*/  STS [R160], R9 ;  /* 0x00000009a0007388 */ /* 0x000fe80000000800 */
[----:B------:R-:W-:Y:S01]  /*8500*/  STS [R160+0x400], R7 ;  /* 0x00040007a0007388 */ /* 0x000fe20000000800 */
[----:B------:R-:W-:Y:S03]  /*8510*/  F2FP.RELU.BF16.F32.PACK_AB R15, R175, R180 ;  /* 0x000000b4af0f723e */ /* 0x000fe600000018ff */
[----:B------:R-:W-:Y:S04]  /*8520*/  STS [R159], R6 ;  /* 0x000000069f007388 */ /* 0x000fe80000000800 */
[----:B------:R-:W-:Y:S04]  /*8530*/  STS [R159+0x400], R8 ;  /* 0x000400089f007388 */ /* 0x000fe80000000800 */
[----:B------:R-:W-:Y:S01]  /*8540*/  STS [R160+0x2000], R15 ;  /* 0x0020000fa0007388 */ /* 0x000fe20000000800 */
[----:B-1----:R-:W-:Y:S05]  /*8550*/  F2FP.RELU.BF16.F32.PACK_AB R13, R168, R169 ;  /* 0x000000a9a80d723e */ /* 0x002fea00000018ff */
[----:B------:R-:W-:Y:S04]  /*8560*/  STS [R160+0x2400], R13 ;  /* 0x0024000da0007388 */ /* 0x000fe80000000800 */
[----:B------:R-:W-:Y:S04]  /*8570*/  STS [R159+0x2000], R22 ;  /* 0x002000169f007388 */ /* 0x000fe80000000800 */
        /* <DEDUP_REMOVED lines=61> */
[--C-:B------:R-:W-:Y:S01]  /*8950*/  SHF.R.U32.HI R144, RZ, 0x1, R149.reuse ;  /* 0x00000001ff907819 */ /* 0x100fe20000011695 */
[----:B------:R-:W-:Y:S03]  /*8960*/  IMAD.IADD R145, R3, 0x1, R152 ;  /* 0x0000000103917824 */ /* 0x000fe600078e0298 */
[----:B------:R-:W-:Y:S01]  /*8970*/  LOP3.LUT R144, R144, 0x30, RZ, 0xc0, !PT ;  /* 0x0000003090907812 */ /* 0x000fe200078ec0ff */
[-C--:B------:R-:W-:Y:S08]  /*8980*/  HMMA.16816.F32.BF16 R44, R132, R146.reuse, R44 ;  /* 0x00000092842c723c */ /* 0x080ff0000004182c */
[C---:B------:R-:W-:Y:S04]  /*8990*/  HMMA.16816.F32.BF16 R48, R140.reuse, R146, R48 ;  /* 0x000000928c30723c */ /* 0x040fe80000041830 */
[----:B------:R-:W-:Y:S04]  /*89a0*/  IMAD.SHL.U32 R147, R149, 0x40, RZ ;  /* 0x0000004095937824 */ /* 0x000fe800078e00ff */
        /* <DEDUP_REMOVED lines=8> */
[C---:B--2---:R-:W-:Y:S04]  /*8a30*/  HMMA.16816.F32.BF16 R8, R140.reuse, R136, R8 ;  /* 0x000000888c08723c */ /* 0x044fe80000041808 */
[----:B------:R-:W-:Y:S02]  /*8a40*/  SHF.R.U32.HI R136, RZ, 0x4, R149 ;  /* 0x00000004ff887819 */ /* 0x000fe40000011695 */
[----:B------:R-:W-:Y:S02]  /*8a50*/  LOP3.LUT R137, R147, 0x1c0, RZ, 0xc0, !PT ;  /* 0x000001c093897812 */ /* 0x000fe400078ec0ff */
[----:B------:R-:W-:Y:S01]  /*8a60*/  LOP3.LUT R136, R136, 0x8, RZ, 0xc0, !PT ;  /* 0x0000000888887812 */ /* 0x000fe200078ec0ff */
[-C--:B------:R-:W-:Y:S03]  /*8a70*/  HMMA.16816.F32.BF16 R12, R140, R138.reuse, R12 ;  /* 0x0000008a8c0c723c */ /* 0x080fe6000004180c */
[----:B------:R-:W-:Y:S01]  /*8a80*/  LOP3.LUT R137, R137, 0x38, R148, 0xf8, !PT ;  /* 0x0000003889897812 */ /* 0x000fe200078ef894 */
[----:B-----5:R-:W-:Y:S01]  /*8a90*/  FADD.FTZ R7, -R200, R7 ;  /* 0x00000007c8077221 */ /* 0x020fe20000010100 */
[----:B------:R-:W-:Y:S03]  /*8aa0*/  LOP3.LUT R146, R136, 0x10, R149, 0xf8, !PT ;  /* 0x0000001088927812 */ /* 0x000fe600078ef895 */
[C---:B------:R-:W-:Y:S04]  /*8ab0*/  HMMA.16816.F32.BF16 R16, R132.reuse, R138, R16 ;  /* 0x0000008a8410723c */ /* 0x040fe80000041810 */
[----:B------:R-:W-:Y:S01]  /*8ac0*/  LOP3.LUT R146, R146, R137, RZ, 0x3c, !PT ;  /* 0x0000008992927212 */ /* 0x000fe200078e3cff */
[C---:B------:R-:W-:Y:S01]  /*8ad0*/  FADD.FTZ R138, -R185.reuse, R4 ;  /* 0x00000004b98a7221 */ /* 0x040fe20000010100 */
[----:B------:R-:W-:Y:S01]  /*8ae0*/  FADD.FTZ R4, -R185, R5 ;  /* 0x00000005b9047221 */ /* 0x000fe20000010100 */
[----:B------:R-:W-:Y:S01]  /*8af0*/  FADD.FTZ R5, -R200, R6 ;  /* 0x00000006c8057221 */ /* 0x000fe20000010100 */
[----:B------:R-:W-:Y:S01]  /*8b00*/  LOP3.LUT R139, R146, 0x200, R147, 0xf8, !PT ;  /* 0x00000200928b7812 */ /* 0x000fe200078ef893 */
[----:B------:R-:W-:Y:S01]  /*8b10*/  FADD.FTZ R137, -R202, R8 ;  /* 0x00000008ca897221 */ /* 0x000fe20000010100 */
[-C--:B------:R-:W-:Y:S01]  /*8b20*/  FSEL R138, R138, R185.reuse, P3 ;  /* 0x000000b98a8a7208 */ /* 0x080fe20001800000 */
[----:B------:R-:W-:Y:S01]  /*8b30*/  FADD.FTZ R8, -R201, R14 ;  /* 0x0000000ec9087221 */ /* 0x000fe20000010100 */
[----:B------:R-:W-:Y:S01]  /*8b40*/  FSEL R6, R4, R185, P2 ;  /* 0x000000b904067208 */ /* 0x000fe20001000000 */
[C---:B------:R-:W-:Y:S01]  /*8b50*/  FADD.FTZ R13, -R202.reuse, R13 ;  /* 0x0000000dca0d7221 */ /* 0x040fe20000010100 */
        /* <DEDUP_REMOVED lines=9> */
[----:B------:R-:W1:Y:S01]  /*8bf0*/  LDSM.16.M88.4 R4, [R176+0x10800] ;  /* 0x01080000b004783b */ /* 0x000e620000000200 */
[----:B------:R-:W-:Y:S01]  /*8c00*/  FSETP.GE.FTZ.AND P3, PT, R250, RZ, PT ;  /* 0x000000fffa00720b */ /* 0x000fe20003f76000 */
[----:B------:R-:W-:Y:S01]  /*8c10*/  FADD.FTZ R19, -R200, R19 ;  /* 0x00000013c8137221 */ /* 0x000fe20000010100 */
[-C--:B------:R-:W-:Y:S01]  /*8c20*/  FSEL R146, R9, R202.reuse, P2 ;  /* 0x000000ca09927208 */ /* 0x080fe20001000000 */
[----:B------:R-:W-:Y:S01]  /*8c30*/  FADD.FTZ R9, -R202, R12 ;  /* 0x0000000cca097221 */ /* 0x000fe20000010100 */
[----:B------:R-:W-:Y:S01]  /*8c40*/  FSEL R137, R137, R202, P3 ;  /* 0x000000ca89897208 */ /* 0x000fe20001800000 */
[----:B------:R-:W-:Y:S01]  /*8c50*/  FADD.FTZ R10, -R201, R10 ;  /* 0x0000000ac90a7221 */ /* 0x000fe20000010100 */
[----:B------:R-:W-:Y:S01]  /*8c60*/  FSETP.GE.FTZ.AND P2, PT, R241, RZ, PT ;  /* 0x000000fff100720b */ /* 0x000fe20003f56000 */
[----:B------:R-:W-:Y:S01]  /*8c70*/  FMUL.FTZ R251, R251, R138 ;  /* 0x0000008afbfb7220 */ /* 0x000fe20000410000 */
[----:B------:R-:W-:Y:S01]  /*8c80*/  LOP3.LUT R138, R144, 0x8, R149, 0xf8, !PT ;  /* 0x00000008908a7812 */ /* 0x000fe200078ef895 */
[----:B------:R-:W-:Y:S01]  /*8c90*/  FMUL.FTZ R245, R245, R146 ;  /* 0x00000092f5f57220 */ /* 0x000fe20000410000 */
[----:B------:R-:W-:Y:S01]  /*8ca0*/  FSETP.GE.FTZ.AND P3, PT, R246, RZ, PT ;  /* 0x000000fff600720b */ /* 0x000fe20003f76000 */
[----:B------:R-:W-:Y:S01]  /*8cb0*/  FADD.FTZ R146, -R185, R17 ;  /* 0x00000011b9927221 */ /* 0x000fe20000010100 */
[----:B------:R-:W-:Y:S01]  /*8cc0*/  LOP3.LUT R147, R138, 0x1c0, R147, 0xf8, !PT ;  /* 0x000001c08a937812 */ /* 0x000fe200078ef893 */
[C---:B------:R-:W-:Y:S01]  /*8cd0*/  FADD.FTZ R138, -R201.reuse, R11 ;  /* 0x0000000bc98a7221 */ /* 0x040fe20000010100 */
[----:B------:R-:W-:Y:S01]  /*8ce0*/  FSEL R11, R10, R201, P1 ;  /* 0x000000c90a0b7208 */ /* 0x000fe20000800000 */
[----:B------:R-:W-:Y:S01]  /*8cf0*/  FADD.FTZ R10, -R201, R15 ;  /* 0x0000000fc90a7221 */ /* 0x000fe20000010100 */
[----:B------:R-:W-:Y:S01]  /*8d00*/  FSETP.GE.FTZ.AND P1, PT, R244, RZ, PT ;  /* 0x000000fff400720b */ /* 0x000fe20003f36000 */
[----:B------:R-:W-:Y:S01]  /*8d10*/  FMUL.FTZ R250, R250, R137 ;  /* 0x00000089fafa7220 */ /* 0x000fe20000410000 */
[----:B------:R-:W-:Y:S01]  /*8d20*/  FSEL R138, R138, R201, P0 ;  /* 0x000000c98a8a7208 */ /* 0x000fe20000000000 */
[----:B------:R-:W-:Y:S01]  /*8d30*/  FMUL.FTZ R248, R248, R11 ;  /* 0x0000000bf8f87220 */ /* 0x000fe20000410000 */
[----:B------:R-:W-:Y:S01]  /*8d40*/  FSETP.GE.FTZ.AND P0, PT, R239, RZ, PT ;  /* 0x000000ffef00720b */ /* 0x000fe20003f16000 */
[----:B------:R-:W-:Y:S01]  /*8d50*/  FADD.FTZ R11, -R200, R18 ;  /* 0x00000012c80b7221 */ /* 0x000fe20000010100 */
[----:B------:R-:W-:Y:S01]  /*8d60*/  FSEL R9, R9, R202, P3 ;  /* 0x000000ca09097208 */ /* 0x000fe20001800000 */
[----:B------:R-:W-:Y:S01]  /*8d70*/  FMUL.FTZ R243, R243, R138 ;  /* 0x0000008af3f37220 */ /* 0x000fe20000410000 */
[----:B------:R-:W-:Y:S01]  /*8d80*/  FSEL R10, R10, R201, P0 ;  /* 0x000000c90a0a7208 */ /* 0x000fe20000000000 */
[----:B------:R-:W-:Y:S01]  /*8d90*/  FADD.FTZ R138, -R185, R16 ;  /* 0x00000010b98a7221 */ /* 0x000fe20000010100 */
[----:B------:R-:W-:Y:S01]  /*8da0*/  FSEL R16, R13, R202, P2 ;  /* 0x000000ca0d107208 */ /* 0x000fe20001000000 */
[----:B------:R-:W-:Y:S01]  /*8db0*/  FMUL.FTZ R9, R246, R9 ;  /* 0x00000009f6097220 */ /* 0x000fe20000410000 */
[----:B------:R-:W-:Y:S01]  /*8dc0*/  FSEL R13, R8, R201, P1 ;  /* 0x000000c9080d7208 */ /* 0x000fe20000800000 */
[----:B------:R-:W-:Y:S01]  /*8dd0*/  FMUL.FTZ R10, R239, R10 ;  /* 0x0000000aef0a7220 */ /* 0x000fe20000410000 */
[----:B------:R-:W-:Y:S02]  /*8de0*/  FSETP.GE.FTZ.AND P1, PT, R240, RZ, PT ;  /* 0x000000fff000720b */ /* 0x000fe40003f36000 */
[----:B------:R-:W-:Y:S01]  /*8df0*/  FSETP.GE.FTZ.AND P0, PT, R235, RZ, PT ;  /* 0x000000ffeb00720b */ /* 0x000fe20003f16000 */
[----:B------:R-:W-:Y:S01]  /*8e00*/  FMUL.FTZ R13, R244, R13 ;  /* 0x0000000df40d7220 */ /* 0x000fe20000410000 */
[----:B------:R-:W-:Y:S02]  /*8e10*/  FSETP.GE.FTZ.AND P3, PT, R242, RZ, PT ;  /* 0x000000fff200720b */ /* 0x000fe40003f76000 */
[-C--:B------:R-:W-:Y:S02]  /*8e20*/  FSEL R11, R11, R200.reuse, P1 ;  /* 0x000000c80b0b7208 */ /* 0x080fe40000800000 */
[----:B------:R-:W-:Y:S01]  /*8e30*/  FSEL R8, R19, R200, P0 ;  /* 0x000000c813087208 */ /* 0x000fe20000000000 */
[-C--:B-1----:R-:W-:Y:S03]  /*8e40*/  HMMA.16816.F32.BF16 R20, R132, R4.reuse, R20 ;  /* 0x000000048414723c */ /* 0x082fe60000041814 */
[----:B------:R-:W-:Y:S01]  /*8e50*/  FSEL R15, R138, R185, P3 ;  /* 0x000000b98a0f7208 */ /* 0x000fe20001800000 */
[----:B------:R-:W-:Y:S01]  /*8e60*/  FMUL.FTZ R240, R240, R11 ;  /* 0x0000000bf0f07220 */ /* 0x000fe20000410000 */
[----:B------:R-:W-:Y:S01]  /*8e70*/  FSETP.GE.FTZ.AND P2, PT, R237, RZ, PT ;  /* 0x000000ffed00720b */ /* 0x000fe20003f56000 */
[----:B------:R-:W-:Y:S01]  /*8e80*/  FMUL.FTZ R235, R235, R8 ;  /* 0x00000008ebeb7220 */ /* 0x000fe20000410000 */
[----:B------:R-:W-:Y:S01]  /*8e90*/  FSETP.GE.FTZ.AND P3, PT, R229, RZ, PT ;  /* 0x000000ffe500720b */ /* 0x000fe20003f76000 */
        /* <DEDUP_REMOVED lines=9> */
[----:B------:R-:W-:Y:S01]  /*8f30*/  F2FP.BF16.F32.PACK_AB R20, R10, R13 ;  /* 0x0000000d0a14723e */ /* 0x000fe200000010ff */
[----:B------:R-:W-:Y:S01]  /*8f40*/  FADD.FTZ R5, -R200, R22 ;  /* 0x00000016c8057221 */ /* 0x000fe20000010100 */
[----:B------:R-:W-:Y:S01]  /*8f50*/  F2FP.BF16.F32.PACK_AB R22, R4, R9 ;  /* 0x000000090416723e */ /* 0x000fe200000010ff */
[C---:B------:R-:W-:Y:S01]  /*8f60*/  HMMA.16816.F32.BF16 R32, R132.reuse, R6, R32 ;  /* 0x000000068420723c */ /* 0x040fe20000041820 */
[----:B------:R-:W1:Y:S03]  /*8f70*/  LDSM.16.M88.4 R8, [R176+0x11000] ;  /* 0x01100000b008783b */ /* 0x000e660000000200 */
[----:B------:R-:W-:Y:S01]  /*8f80*/  FSEL R138, R138, R185, P3 ;  /* 0x000000b98a8a7208 */ /* 0x000fe20001800000 */
[----:B------:R-:W-:Y:S01]  /*8f90*/  FADD.FTZ R4, -R201, R26 ;  /* 0x0000001ac9047221 */ /* 0x000fe20000010100 */
[----:B------:R-:W-:Y:S01]  /*8fa0*/  FSEL R5, R5, R200, P1 ;  /* 0x000000c805057208 */ /* 0x000fe20000800000 */
[----:B------:R-:W-:Y:S01]  /*8fb0*/  FADD.FTZ R23, -R200, R23 ;  /* 0x00000017c8177221 */ /* 0x000fe20000010100 */
[----:B------:R-:W-:Y:S01]  /*8fc0*/  FSETP.GE.FTZ.AND P3, PT, R231, RZ, PT ;  /* 0x000000ffe700720b */ /* 0x000fe20003f76000 */
[----:B------:R-:W-:Y:S01]  /*8fd0*/  FADD.FTZ R146, -R185, R21 ;  /* 0x00000015b9927221 */ /* 0x000fe20000010100 */
[----:B------:R-:W-:Y:S01]  /*8fe0*/  FSETP.GE.FTZ.AND P1, PT, R234, RZ, PT ;  /* 0x000000ffea00720b */ /* 0x000fe20003f36000 */
[----:B------:R-:W-:Y:S01]  /*8ff0*/  FMUL.FTZ R5, R232, R5 ;  /* 0x00000005e8057220 */ /* 0x000fe20000410000 */
[----:B------:R-:W-:Y:S01]  /*9000*/  F2FP.BF16.F32.PACK_AB R14, R249, R251 ;  /* 0x000000fbf90e723e */ /* 0x000fe200000010ff */
        /* <DEDUP_REMOVED lines=8> */
[C---:B------:R-:W-:Y:S01]  /*9090*/  FADD.FTZ R13, -R202.reuse, R24 ;  /* 0x00000018ca0d7221 */ /* 0x040fe20000010100 */
[----:B------:R-:W-:Y:S01]  /*90a0*/  FSEL R24, R23, R200, P0 ;  /* 0x000000c817187208 */ /* 0x000fe20000000000 */
[----:B------:R-:W-:Y:S01]  /*90b0*/  FADD.FTZ R25, -R202, R25 ;  /* 0x00000019ca197221 */ /* 0x000fe20000010100 */
[----:B------:R-:W-:Y:S01]  /*90c0*/  FSETP.GE.FTZ.AND P0, PT, R233, RZ, PT ;  /* 0x000000ffe900720b */ /* 0x000fe20003f16000 */
[----:B------:R-:W-:Y:S01]  /*90d0*/  FMUL.FTZ R237, R237, R244 ;  /* 0x000000f4eded7220 */ /* 0x000fe20000410000 */
[----:B------:R-:W-:Y:S01]  /*90e0*/  FSEL R146, R13, R202, P3 ;  /* 0x000000ca0d927208 */ /* 0x000fe20001800000 */
[----:B------:R-:W-:Y:S01]  /*90f0*/  FMUL.FTZ R6, R227, R24 ;  /* 0x00000018e3067220 */ /* 0x000fe20000410000 */
        /* <DEDUP_REMOVED lines=8> */
[----:B------:R-:W-:Y:S01]  /*9180*/  FSEL R244, R244, R201, P0 ;  /* 0x000000c9f4f47208 */ /* 0x000fe20000000000 */
[----:B------:R-:W-:Y:S01]  /*9190*/  FMUL.FTZ R236, R236, R25 ;  /* 0x00000019ecec7220 */ /* 0x000fe20000410000 */
[----:B------:R-:W-:Y:S01]  /*91a0*/  FSETP.GE.FTZ.AND P0, PT, R219, RZ, PT ;  /* 0x000000ffdb00720b */ /* 0x000fe20003f16000 */
[----:B------:R-:W-:Y:S01]  /*91b0*/  FMUL.FTZ R138, R229, R138 ;  /* 0x0000008ae58a7220 */ /* 0x000fe20000410000 */
[----:B------:R-:W-:Y:S01]  /*91c0*/  FSETP.GE.FTZ.AND P1, PT, R224, RZ, PT ;  /* 0x000000ffe000720b */ /* 0x000fe20003f36000 */
[-C--:B-1----:R-:W-:Y:S03]  /*91d0*/  HMMA.16816.F32.BF16 R36, R132, R8.reuse, R36 ;  /* 0x000000088424723c */ /* 0x082fe60000041824 */
[----:B------:R-:W-:Y:S01]  /*91e0*/  F2FP.BF16.F32.PACK_AB R13, R6, R5 ;  /* 0x00000005060d723e */ /* 0x000fe200000010ff */
[----:B------:R-:W-:Y:S01]  /*91f0*/  FADD.FTZ R6, -R185, R33 ;  /* 0x00000021b9067221 */ /* 0x000fe20000010100 */
[----:B------:R-:W-:Y:S01]  /*9200*/  FSEL R4, R4, R201, P0 ;  /* 0x000000c904047208 */ /* 0x000fe20000000000 */
[----:B------:R-:W-:Y:S01]  /*9210*/  FADD.FTZ R5, -R200, R34 ;  /* 0x00000022c8057221 */ /* 0x000fe20000010100 */
[-C--:B------:R-:W-:Y:S01]  /*9220*/  FSEL R7, R7, R202.reuse, P3 ;  /* 0x000000ca07077208 */ /* 0x080fe20001800000 */
[----:B------:R-:W-:Y:S01]  /*9230*/  FMUL.FTZ R15, R238, R15 ;  /* 0x0000000fee0f7220 */ /* 0x000fe20000410000 */
        /* <DEDUP_REMOVED lines=9> */
[C---:B------:R-:W-:Y:S04]  /*92d0*/  HMMA.16816.F32.BF16 R40, R140.reuse, R8, R40 ;  /* 0x000000088c28723c */ /* 0x040fe80000041828 */
[----:B------:R-:W-:Y:S01]  /*92e0*/  FSEL R6, R6, R185, P2 ;  /* 0x000000b906067208 */ /* 0x000fe20001000000 */
[----:B------:R-:W-:Y:S01]  /*92f0*/  FMUL.FTZ R8, R224, R19 ;  /* 0x00000013e0087220 */ /* 0x000fe20000410000 */
[-C--:B------:R-:W-:Y:S01]  /*9300*/  FSEL R5, R5, R200.reuse, P1 ;  /* 0x000000c805057208 */ /* 0x080fe20000800000 */
[----:B------:R-:W-:Y:S01]  /*9310*/  FADD.FTZ R36, -R185, R36 ;  /* 0x00000024b9247221 */ /* 0x000fe20000010100 */
[----:B------:R-:W-:Y:S01]  /*9320*/  FSEL R4, R35, R200, P0 ;  /* 0x000000c823047208 */ /* 0x000fe20000000000 */
[----:B------:R-:W-:Y:S01]  /*9330*/  FMUL.FTZ R225, R225, R6 ;  /* 0x00000006e1e17220 */ /* 0x000fe20000410000 */
[----:B------:R-:W-:Y:S01]  /*9340*/  F2FP.BF16.F32.PACK_AB R28, R28, R7 ;  /* 0x000000071c1c723e */ /* 0x000fe200000010ff */
[----:B------:R-:W-:Y:S01]  /*9350*/  FMUL.FTZ R228, R228, R5 ;  /* 0x00000005e4e47220 */ /* 0x000fe20000410000 */
[----:B------:R-:W-:Y:S01]  /*9360*/  FSETP.GE.FTZ.AND P3, PT, R230, RZ, PT ;  /* 0x000000ffe600720b */ /* 0x000fe20003f76000 */
[----:B------:R-:W-:Y:S01]  /*9370*/  FMUL.FTZ R223, R223, R4 ;  /* 0x00000004dfdf7220 */ /* 0x000fe20000410000 */
[----:B------:R-:W-:Y:S01]  /*9380*/  FSETP.GE.FTZ.AND P2, PT, R217, RZ, PT ;  /* 0x000000ffd900720b */ /* 0x000fe20003f56000 */
[----:B------:R-:W1:Y:S01]  /*9390*/  LDSM.16.M88.4 R4, [R176+0x11800] ;  /* 0x01180000b004783b */ /* 0x000e620000000200 */
[-C--:B------:R-:W-:Y:S01]  /*93a0*/  FSEL R21, R32, R185.reuse, P3 ;  /* 0x000000b920157208 */ /* 0x080fe20001800000 */
[----:B------:R-:W-:Y:S01]  /*93b0*/  FADD.FTZ R30, -R185, R37 ;  /* 0x00000025b91e7221 */ /* 0x000fe20000010100 */
[----:B------:R-:W-:Y:S01]  /*93c0*/  FSETP.GE.FTZ.AND P3, PT, R222, RZ, PT ;  /* 0x000000ffde00720b */ /* 0x000fe20003f76000 */
[-C--:B------:R-:W-:Y:S03]  /*93d0*/  HMMA.16816.F32.BF16 R44, R140, R10.reuse, R44 ;  /* 0x0000000a8c2c723c */ /* 0x080fe6000004182c */
[----:B------:R-:W-:Y:S01]  /*93e0*/  FSETP.GE.FTZ.AND P0, PT, R215, RZ, PT ;  /* 0x000000ffd700720b */ /* 0x000fe20003f16000 */
[----:B------:R-:W-:Y:S01]  /*93f0*/  FADD.FTZ R39, -R200, R39 ;  /* 0x00000027c8277221 */ /* 0x000fe20000010100 */
[----:B------:R-:W-:Y:S01]  /*9400*/  FSETP.GE.FTZ.AND P1, PT, R220, RZ, PT ;  /* 0x000000ffdc00720b */ /* 0x000fe20003f36000 */
[----:B------:R-:W-:Y:S01]  /*9410*/  FADD.FTZ R19, -R200, R38 ;  /* 0x00000026c8137221 */ /* 0x000fe20000010100 */
[-C--:B------:R-:W-:Y:S01]  /*9420*/  FSEL R23, R36, R185.reuse, P3 ;  /* 0x000000b924177208 */ /* 0x080fe20001800000 */
[C---:B------:R-:W-:Y:S04]  /*9430*/  HMMA.16816.F32.BF16 R48, R132.reuse, R10, R48 ;  /* 0x0000000a8430723c */ /* 0x040fe80000041830 */
[----:B------:R-:W-:Y:S01]  /*9440*/  FSEL R30, R30, R185, P2 ;  /* 0x000000b91e1e7208 */ /* 0x000fe20001000000 */
[----:B------:R-:W-:Y:S01]  /*9450*/  FMUL.FTZ R230, R230, R21 ;  /* 0x00000015e6e67220 */ /* 0x000fe20000410000 */
[-C--:B------:R-:W-:Y:S01]  /*9460*/  FSEL R34, R39, R200.reuse, P0 ;  /* 0x000000c827227208 */ /* 0x080fe20000000000 */
[----:B------:R-:W-:Y:S01]  /*9470*/  FADD.FTZ R21, -R202, R40 ;  /* 0x00000028ca157221 */ /* 0x000fe20000010100 */
[----:B------:R-:W-:Y:S01]  /*9480*/  FSEL R19, R19, R200, P1 ;  /* 0x000000c813137208 */ /* 0x000fe20000800000 */
[----:B------:R-:W-:Y:S01]  /*9490*/  FADD.FTZ R32, -R201, R43 ;  /* 0x0000002bc9207221 */ /* 0x000fe20000010100 */
[----:B------:R-:W-:Y:S01]  /*94a0*/  FSETP.GE.FTZ.AND P3, PT, R218, RZ, PT ;  /* 0x000000ffda00720b */ /* 0x000fe20003f76000 */
[----:B------:R-:W-:Y:S01]  /*94b0*/  FADD.FTZ R41, -R202, R41 ;  /* 0x00000029ca297221 */ /* 0x000fe20000010100 */
[----:B------:R-:W-:Y:S01]  /*94c0*/  FSETP.GE.FTZ.AND P0, PT, R211, RZ, PT ;  /* 0x000000ffd300720b */ /* 0x000fe20003f16000 */
[----:B------:R-:W-:Y:S01]  /*94d0*/  FADD.FTZ R42, -R201, R42 ;  /* 0x0000002ac92a7221 */ /* 0x000fe20000010100 */
[----:B------:R-:W-:Y:S01]  /*94e0*/  FSETP.GE.FTZ.AND P2, PT, R213, RZ, PT ;  /* 0x000000ffd500720b */ /* 0x000fe20003f56000 */
[----:B------:R-:W-:Y:S01]  /*94f0*/  FMUL.FTZ R23, R222, R23 ;  /* 0x00000017de177220 */ /* 0x000fe20000410000 */
[----:B------:R-:W-:Y:S01]  /*9500*/  FSETP.GE.FTZ.AND P1, PT, R216, RZ, PT ;  /* 0x000000ffd800720b */ /* 0x000fe20003f36000 */
[----:B------:R-:W-:Y:S01]  /*9510*/  FMUL.FTZ R30, R217, R30 ;  /* 0x0000001ed91e7220 */ /* 0x000fe20000410000 */
[-C--:B------:R-:W-:Y:S01]  /*9520*/  FSEL R25, R21, R202.reuse, P3 ;  /* 0x000000ca15197208 */ /* 0x080fe20001800000 */
[----:B------:R-:W-:Y:S01]  /*9530*/  FADD.FTZ R45, -R202, R45 ;  /* 0x0000002dca2d7221 */ /* 0x000fe20000010100 */
[-C--:B------:R-:W-:Y:S01]  /*9540*/  FSEL R32, R32, R201.reuse, P0 ;  /* 0x000000c920207208 */ /* 0x080fe20000000000 */
[----:B------:R-:W-:Y:S01]  /*9550*/  FADD.FTZ R46, -R201, R46 ;  /* 0x0000002ec92e7221 */ /* 0x000fe20000010100 */
[----:B------:R-:W-:Y:S01]  /*9560*/  FSEL R36, R41, R202, P2 ;  /* 0x000000ca29247208 */ /* 0x000fe20001000000 */
[----:B------:R-:W-:Y:S01]  /*9570*/  FADD.FTZ R10, -R201, R47 ;  /* 0x0000002fc90a7221 */ /* 0x000fe20000010100 */
[----:B------:R-:W-:Y:S01]  /*9580*/  FSEL R21, R42, R201, P1 ;  /* 0x000000c92a157208 */ /* 0x000fe20000800000 */
[----:B------:R-:W-:Y:S01]  /*9590*/  FMUL.FTZ R218, R218, R25 ;  /* 0x00000019dada7220 */ /* 0x000fe20000410000 */
[----:B------:R-:W-:Y:S01]  /*95a0*/  FSETP.GE.FTZ.AND P2, PT, R209, RZ, PT ;  /* 0x000000ffd100720b */ /* 0x000fe20003f56000 */
[----:B------:R-:W-:Y:S01]  /*95b0*/  FMUL.FTZ R211, R211, R32 ;  /* 0x00000020d3d37220 */ /* 0x000fe20000410000 */
[----:B------:R-:W-:Y:S01]  /*95c0*/  FSETP.GE.FTZ.AND P1, PT, R212, RZ, PT ;  /* 0x000000ffd400720b */ /* 0x000fe20003f36000 */
[-C--:B-1----:R-:W-:Y:S03]  /*95d0*/  HMMA.16816.F32.BF16 R52, R132, R4.reuse, R52 ;  /* 0x000000048434723c */ /* 0x082fe60000041834 */
[----:B------:R-:W-:Y:S01]  /*95e0*/  FSETP.GE.FTZ.AND P0, PT, R207, RZ, PT ;  /* 0x000000ffcf00720b */ /* 0x000fe20003f16000 */
[----:B------:R-:W-:Y:S01]  /*95f0*/  FMUL.FTZ R19, R220, R19 ;  /* 0x00000013dc137220 */ /* 0x000fe20000410000 */
[----:B------:R-:W-:Y:S01]  /*9600*/  F2FP.BF16.F32.PACK_AB R23, R30, R23 ;  /* 0x000000171e17723e */ /* 0x000fe200000010ff */
[----:B------:R-:W-:Y:S01]  /*9610*/  FMUL.FTZ R34, R215, R34 ;  /* 0x00000022d7227220 */ /* 0x000fe20000410000 */
[----:B------:R-:W-:Y:S01]  /*9620*/  FSEL R32, R45, R202, P2 ;  /* 0x000000ca2d207208 */ /* 0x000fe20001000000 */
[C---:B------:R-:W-:Y:S04]  /*9630*/  HMMA.16816.F32.BF16 R56, R140.reuse, R4, R56 ;  /* 0x000000048c38723c */ /* 0x040fe80000041838 */
[-C--:B------:R-:W-:Y:S01]  /*9640*/  FSEL R25, R46, R201.reuse, P1 ;  /* 0x000000c92e197208 */ /* 0x080fe20000800000 */
[----:B------:R-:W-:Y:S01]  /*9650*/  FADD.FTZ R11, -R202, R44 ;  /* 0x0000002cca0b7221 */ /* 0x000fe20000010100 */
[----:B------:R-:W-:Y:S01]  /*9660*/  FSEL R10, R10, R201, P0 ;  /* 0x000000c90a0a7208 */ /* 0x000fe20000000000 */
[----:B------:R-:W-:Y:S01]  /*9670*/  FADD.FTZ R30, -R185, R49 ;  /* 0x00000031b91e7221 */ /* 0x000fe20000010100 */
[----:B------:R-:W-:Y:S01]  /*9680*/  FSETP.GE.FTZ.AND P3, PT, R214, RZ, PT ;  /* 0x000000ffd600720b */ /* 0x000fe20003f76000 */
[----:B------:R-:W-:Y:S01]  /*9690*/  FADD.FTZ R51, -R200, R51 ;  /* 0x00000033c8337221 */ /* 0x000fe20000010100 */
[----:B------:R-:W-:Y:S01]  /*96a0*/  FSETP.GE.FTZ.AND P2, PT, R205, RZ, PT ;  /* 0x000000ffcd00720b */ /* 0x000fe20003f56000 */
[----:B------:R-:W-:Y:S01]  /*96b0*/  FMUL.FTZ R25, R212, R25 ;  /* 0x00000019d4197220 */ /* 0x000fe20000410000 */
[----:B------:R-:W-:Y:S01]  /*96c0*/  FSETP.GE.FTZ.AND P0, PT, R203, RZ, PT ;  /* 0x000000ffcb00720b */ /* 0x000fe20003f16000 */
[----:B------:R-:W-:Y:S01]  /*96d0*/  FMUL.FTZ R10, R207, R10 ;  /* 0x0000000acf0a7220 */ /* 0x000fe20000410000 */
[----:B------:R-:W-:Y:S01]  /*96e0*/  F2FP.BF16.F32.PACK_AB R19, R34, R19 ;  /* 0x000000132213723e */ /* 0x000fe200000010ff */
[----:B------:R-:W-:Y:S01]  /*96f0*/  FADD.FTZ R4, -R185, R53 ;  /* 0x00000035b9047221 */ /* 0x000fe20000010100 */
[----:B------:R-:W-:Y:S01]  /*9700*/  FSEL R11, R11, R202, P3 ;  /* 0x000000ca0b0b7208 */ /* 0x000fe20001800000 */
[----:B------:R-:W-:Y:S01]  /*9710*/  FADD.FTZ R55, -R200, R55 ;  /* 0x00000037c8377221 */ /* 0x000fe20000010100 */
[----:B------:R-:W-:Y:S01]  /*9720*/  FSEL R30, R30, R185, P2 ;  /* 0x000000b91e1e7208 */ /* 0x000fe20001000000 */
[-C--:B------:R-:W-:Y:S03]  /*9730*/  HMMA.16816.F32.BF16 R60, R140, R6.reuse, R60 ;  /* 0x000000068c3c723c */ /* 0x080fe6000004183c */
[----:B------:R-:W-:Y:S01]  /*9740*/  FSEL R34, R51, R200, P0 ;  /* 0x000000c833227208 */ /* 0x000fe20000000000 */
[----:B------:R-:W-:Y:S01]  /*9750*/  FMUL.FTZ R216, R216, R21 ;  /* 0x00000015d8d87220 */ /* 0x000fe20000410000 */
        /* <DEDUP_REMOVED lines=8> */
[-C--:B------:R-:W-:Y:S01]  /*97e0*/  FSEL R4, R55, R200.reuse, P0 ;  /* 0x000000c837047208 */ /* 0x080fe20000000000 */
[----:B------:R-:W-:Y:S01]  /*97f0*/  FADD.FTZ R5, -R200, R54 ;  /* 0x00000036c8057221 */ /* 0x000fe20000010100 */
[----:B------:R-:W-:Y:S01]  /*9800*/  FSETP.GE.FTZ.AND P1, PT, R208, RZ, PT ;  /* 0x000000ffd000720b */ /* 0x000fe20003f36000 */
[----:B------:R-:W-:Y:S01]  /*9810*/  FADD.FTZ R57, -R202, R57 ;  /* 0x00000039ca397221 */ /* 0x000fe20000010100 */
[----:B------:R-:W-:Y:S01]  /*9820*/  FSETP.GE.FTZ.AND P0, PT, R180, RZ, PT ;  /* 0x000000ffb400720b */ /* 0x000fe20003f16000 */
[----:B------:R-:W-:Y:S04]  /*9830*/  HMMA.16816.F32.BF16 R64, R132, R6, R64 ;  /* 0x000000068440723c */ /* 0x000fe80000041840 */
[----:B------:R-:W-:Y:S01]  /*9840*/  F2FP.BF16.F32.PACK_AB R11, R32, R11 ;  /* 0x0000000b200b723e */ /* 0x000fe200000010ff */
[----:B------:R-:W-:Y:S01]  /*9850*/  FADD.FTZ R32, -R201, R59 ;  /* 0x0000003bc9207221 */ /* 0x000fe20000010100 */
[----:B------:R-:W-:Y:S01]  /*9860*/  FSEL R21, R21, R200, P1 ;  /* 0x000000c815157208 */ /* 0x000fe20000800000 */
        /* <DEDUP_REMOVED lines=37> */
[----:B------:R-:W-:Y:S01]  /*9ac0*/  FSETP.GE.FTZ.AND P1, PT, R151, RZ, PT ;  /* 0x000000ff9700720b */ /* 0x000fe20003f36000 */
[----:B------:R-:W-:Y:S01]  /*9ad0*/  FMUL.FTZ R52, R157, R52 ;  /* 0x000000349d347220 */ /* 0x000fe20000410000 */
        /* <DEDUP_REMOVED lines=8> */
[----:B------:R-:W-:Y:S01]  /*9b60*/  FSEL R35, R35, R200, P0 ;  /* 0x000000c823237208 */ /* 0x000fe20000000000 */
[----:B------:R-:W-:Y:S01]  /*9b70*/  FMUL.FTZ R62, R167, R62 ;  /* 0x0000003ea73e7220 */ /* 0x000fe20000410000 */
[----:B------:R-:W-:Y:S01]  /*9b80*/  F2FP.BF16.F32.PACK_AB R16, R243, R248 ;  /* 0x000000f8f310723e */ /* 0x000fe200000010ff */
[----:B------:R-:W-:Y:S01]  /*9b90*/  @P4 FADD.FTZ R185, -R185, R65 ;  /* 0x00000041b9b94221 */ /* 0x000fe20000010100 */
        /* <DEDUP_REMOVED lines=21> */
[----:B------:R-:W-:Y:S01]  /*9cf0*/  LOP3.LUT R142, R148, 0x38, RZ, 0xc0, !PT ;  /* 0x00000038948e7812 */ /* 0x000fe200078ec0ff */
        /* <DEDUP_REMOVED lines=18> */
[C---:B------:R-:W-:Y:S04]  /*9e20*/  LEA R36, P2, R7.reuse, R182, 0x6 ;  /* 0x000000b607247211 */ /* 0x040fe800078430ff */
[----:B------:R-:W-:Y:S01]  /*9e30*/  @!PT LDS RZ, [RZ] ;  /* 0x00000000fffff984 */ /* 0x000fe20000000800 */
[----:B------:R-:W-:Y:S01]  /*9e40*/  @!PT LDS RZ, [RZ] ;  /* 0x00000000fffff984 */ /* 0x000fe20000000800 */
[----:B------:R-:W-:Y:S01]  /*9e50*/  @!PT LDS RZ, [RZ] ;  /* 0x00000000fffff984 */ /* 0x000fe20000000800 */
[----:B------:R1:W-:Y:S01]  /*9e60*/  @!P1 LDGSTS.E.BYPASS.LTC128B.128 [R189], desc[UR36][R180.64] ;  /* 0x00000000b4bd9fae */ /* 0x0003e2000b981a24 */
[C-C-:B--2---:R-:W-:Y:S02]  /*9e70*/  LEA.HI.X R37, R7.reuse, R181, R4.reuse, 0x6, P2 ;  /* 0x000000b507257211 */ /* 0x144fe400010f3404 */
[CC--:B------:R-:W-:Y:S01]  /*9e80*/  @!P0 LEA R38, P3, R7.reuse, R36.reuse, 0x6 ;  /* 0x0000002407268211 */ /* 0x0c0fe200078630ff */
[----:B------:R1:W-:Y:S01]  /*9e90*/  @P1 STS.64 [R195], RZ ;  /* 0x000000ffc3001388 */ /* 0x0003e20000000a00 */
[C---:B------:R-:W-:Y:S02]  /*9ea0*/  @!P0 LEA R6, P2, R7.reuse, R36, 0x7 ;  /* 0x0000002407068211 */ /* 0x040fe400078438ff */
[CCC-:B------:R-:W-:Y:S01]  /*9eb0*/  @!P0 LEA.HI.X R39, R7.reuse, R37.reuse, R4.reuse, 0x6, P3 ;  /* 0x0000002507278211 */ /* 0x1c0fe200018f3404 */
[----:B------:R1:W-:Y:S01]  /*9ec0*/  @P1 STS.64 [R195+0x8], RZ ;  /* 0x000008ffc3001388 */ /* 0x0003e20000000a00 */
[----:B------:R-:W-:Y:S03]  /*9ed0*/  @!P0 LEA.HI.X R7, R7, R37, R4, 0x7, P2 ;  /* 0x0000002507078211 */ /* 0x000fe600010f3c04 */
        /* <DEDUP_REMOVED lines=19> */
.L_x_2633:
[----:B------:R-:W-:Y:S01]  /*a010*/  STS [R165+0x14000], R14 ;  /* 0x0140000ea5007388 */ /* 0x000fe20000000800 */
[----:B------:R-:W-:Y:S01]  /*a020*/  IMAD.MOV.U32 R4, RZ, RZ, 0x10 ;  /* 0x00000010ff047424 */ /* 0x000fe200078e00ff */
[----:B------:R-:W-:Y:S01]  /*a030*/  LOP3.LUT P0, RZ, R149, 0x4, RZ, 0xc0, !PT ;  /* 0x0000000495ff7812 */ /* 0x000fe2000780c0ff */
[----:B------:R-:W-:Y:S01]  /*a040*/  FMUL.FTZ R200, R151, R200 ;  /* 0x000000c897c87220 */ /* 0x000fe20000410000 */
[----:B------:R-:W-:Y:S01]  /*a050*/  STS [R165+0x14400], R12 ;  /* 0x0144000ca5007388 */ /* 0x000fe20000000800 */
[----:B------:R-:W-:Y:S01]  /*a060*/  FMUL.FTZ R185, R156, R185 ;  /* 0x000000b99cb97220 */ /* 0x000fe20000410000 */
[----:B-1----:R-:W-:Y:S01]  /*a070*/  SEL R7, R4, 0xfffffff0, !P0 ;  /* 0xfffffff004077807 */ /* 0x002fe20004000000 */
[----:B------:R-:W-:Y:S01]  /*a080*/  IMAD.SHL.U32 R137, R149, 0x20, RZ ;  /* 0x0000002095897824 */ /* 0x000fe200078e00ff */
[----:B------:R-:W-:Y:S01]  /*a090*/  STS [R163+0x14000], R26 ;  /* 0x0140001aa3007388 */ /* 0x000fe20000000800 */
[----:B------:R-:W-:Y:S01]  /*a0a0*/  F2FP.BF16.F32.PACK_AB R200, R200, R35 ;  /* 0x00000023c8c8723e */ /* 0x000fe200000010ff */
[----:B------:R-:W1:Y:S01]  /*a0b0*/  LDC R143, c[0x0][0x44c] ;  /* 0x00011300ff8f7b82 */ /* 0x000e620000000800 */
[----:B------:R-:W-:Y:S01]  /*a0c0*/  IMAD.IADD R6, R7, 0x1, R164 ;  /* 0x0000000107067824 */ /* 0x000fe200078e02a4 */
[----:B------:R-:W-:Y:S01]  /*a0d0*/  STS [R163+0x14400], R24 ;  /* 0x01440018a3007388 */ /* 0x000fe20000000800 */
[----:B------:R-:W-:Y:S02]  /*a0e0*/  F2FP.BF16.F32.PACK_AB R64, R185, R64 ;  /* 0x00000040b940723e */ /* 0x000fe400000010ff */
[----:B------:R-:W-:Y:S01]  /*a0f0*/  F2FP.BF16.F32.PACK_AB R202, R202, R31 ;  /* 0x0000001fcaca723e */ /* 0x000fe200000010ff */
[----:B------:R-:W-:Y:S01]  /*a100*/  STS [R165+0x16000], R18 ;  /* 0x01600012a5007388 */ /* 0x000fe20000000800 */
[----:B------:R-:W-:Y:S02]  /*a110*/  F2FP.BF16.F32.PACK_AB R62, R201, R62 ;  /* 0x0000003ec93e723e */ /* 0x000fe400000010ff */
[--C-:B------:R-:W-:Y:S01]  /*a120*/  LOP3.LUT R4, R147, 0x38, R148.reuse, 0x78, !PT ;  /* 0x0000003893047812 */ /* 0x100fe200078e7894 */
[----:B------:R-:W-:Y:S01]  /*a130*/  STS [R165+0x16400], R16 ;  /* 0x01640010a5007388 */ /* 0x000fe20000000800 */
[----:B------:R-:W-:Y:S02]  /*a140*/  LEA R140, R139, UR4, 0x1 ;  /* 0x000000048b8c7c11 */ /* 0x000fe4000f8e08ff */
[----:B------:R-:W-:Y:S01]  /*a150*/  LOP3.LUT R4, R4, 0x200, R137, 0xf8, !PT ;  /* 0x0000020004047812 */ /* 0x000fe200078ef889 */
[----:B------:R-:W-:Y:S02]  /*a160*/  STS [R163+0x16000], R22 ;  /* 0x01600016a3007388 */ /* 0x000fe40000000800 */
[----:B------:R-:W-:Y:S01]  /*a170*/  IMAD.IADD R139, R140, 0x1, R173 ;  /* 0x000000018c8b7824 */ /* 0x000fe200078e02ad */
[----:B------:R-:W-:Y:S01]  /*a180*/  LEA R138, R4, UR4, 0x1 ;  /* 0x00000004048a7c11 */ /* 0x000fe2000f8e08ff */
[----:B------:R-:W-:Y:S04]  /*a190*/  STS [R163+0x16400], R20 ;  /* 0x01640014a3007388 */ /* 0x000fe80000000800 */
[----:B------:R-:W-:Y:S01]  /*a1a0*/  STS [R162+0x14000], R15 ;  /* 0x0140000fa2007388 */ /* 0x000fe20000000800 */
[----:B-1----:R-:W-:Y:S03]  /*a1b0*/  IMAD R143, R143, UR13, RZ ;  /* 0x0000000d8f8f7c24 */ /* 0x002fe6000f8e02ff */
[----:B------:R-:W-:Y:S04]  /*a1c0*/  STS [R162+0x14400], R13 ;  /* 0x0144000da2007388 */ /* 0x000fe80000000800 */
        /* <DEDUP_REMOVED lines=112> */
[----:B------:R-:W-:Y:S01]  /*a8d0*/  LOP3.LUT R4, R148, 0x1f8, RZ, 0xc0, !PT ;  /* 0x000001f894047812 */ /* 0x000fe200078ec0ff */
[----:B------:R-:W-:Y:S03]  /*a8e0*/  IMAD.U32 R5, R143, -0x80, RZ ;  /* 0xffffff808f057824 */ /* 0x000fe600078e00ff */
[-C--:B-1----:R-:W-:Y:S05]  /*a8f0*/  HMMA.16816.F32.BF16 R68, R12, R20.reuse, R68 ;  /* 0x000000140c44723c */ /* 0x082fea0000041844 */
[----:B------:R-:W-:Y:S02]  /*a900*/  LOP3.LUT R141, R4, 0x38, R149, 0x78, !PT ;  /* 0x00000038048d7812 */ /* 0x000fe400078e7895 */
[----:B------:R-:W-:Y:S01]  /*a910*/  LEA R198, P0, R5, R198, 0x2 ;  /* 0x000000c605c67211 */ /* 0x000fe200078010ff */
[C---:B------:R-:W-:Y:S04]  /*a920*/  HMMA.16816.F32.BF16 R72, R32.reuse, R20, R72 ;  /* 0x000000142048723c */ /* 0x040fe80000041848 */
[----:B------:R-:W-:Y:S02]  /*a930*/  LOP3.LUT R141, R141, 0x1e00, R148, 0xf8, !PT ;  /* 0x00001e008d8d7812 */ /* 0x000fe400078ef894 */
[----:B------:R-:W-:Y:S02]  /*a940*/  LEA.HI.X.SX32 R199, R5, R199, 0x2, P0 ;  /* 0x000000c705c77211 */ /* 0x000fe400000f16ff */
[-C--:B------:R-:W-:Y:S03]  /*a950*/  HMMA.16816.F32.BF16 R76, R32, R22.reuse, R76 ;  /* 0x00000016204c723c */ /* 0x080fe6000004184c */
[----:B------:R-:W-:Y:S05]  /*a960*/  LEA R141, R141, UR4, 0x1 ;  /* 0x000000048d8d7c11 */ /* 0x000fea000f8e08ff */
        /* <DEDUP_REMOVED lines=45> */
.L_x_2634:
[----:B------:R-:W-:Y:S01]  /*ac40*/  LDSM.16.M88.4 R32, [R154+0x14000] ;  /* 0x014000009a20783b */ /* 0x000fe20000000200 */
[----:B------:R-:W-:Y:S01]  /*ac50*/  PLOP3.LUT P2, PT, PT, PT, UP0, 0x80, 0x8 ;  /* 0x000000000008781c */ /* 0x000fe20003f4f008 */
[----:B------:R-:W-:Y:S02]  /*ac60*/  @UP0 UIADD3 UR44, UP1, UPT, UR50, -0x200, URZ ;  /* 0xfffffe00322c0890 */ /* 0x000fe4000ff3e0ff */
        /* <DEDUP_REMOVED lines=115> */
[C---:B------:R-:W-:Y:S04]  /*b3a0*/  LEA.HI.X.SX32 R165, R143.reuse, R163, 0x5, P0 ;  /* 0x000000a38fa57211 */ /* 0x040fe800000f2eff */
[-C--:B------:R-:W-:Y:S03]  /*b3b0*/  HMMA.16816.F32.BF16 R12, R40, R54.reuse, R12 ;  /* 0x00000036280c723c */ /* 0x080fe6000004180c */
[C---:B------:R-:W-:Y:S05]  /*b3c0*/  IMAD.WIDE R166, R143.reuse, -0x1c0, R164 ;  /* 0xfffffe408fa67825 */ /* 0x040fea00078e02a4 */
[C---:B------:R-:W-:Y:S01]  /*b3d0*/  HMMA.16816.F32.BF16 R16, R44.reuse, R54, R16 ;  /* 0x000000362c10723c */ /* 0x040fe20000041810 */
[----:B------:R-:W2:Y:S03]  /*b3e0*/  LDSM.16.MT88.4 R52, [R140+0xf800] ;  /* 0x00f800008c34783b */ /* 0x000ea60000004200 */
[C---:B------:R-:W-:Y:S04]  /*b3f0*/  LEA R168, P0, R143.reuse, R166, 0x5 ;  /* 0x000000a68fa87211 */ /* 0x040fe800078028ff */
[C---:B------:R-:W-:Y:S01]  /*b400*/  LEA.HI.X.SX32 R169, R143.reuse, R167, 0x5, P0 ;  /* 0x000000a78fa97211 */ /* 0x040fe200000f2eff */
[-C--:B-1----:R-:W-:Y:S03]  /*b410*/  HMMA.16816.F32.BF16 R20, R44, R36.reuse, R20 ;  /* 0x000000242c14723c */ /* 0x082fe60000041814 */
[C---:B------:R-:W-:Y:S04]  /*b420*/  LEA R170, P0, R143.reuse, R168, 0x5 ;  /* 0x000000a88faa7211 */ /* 0x040fe800078028ff */
[C---:B------:R-:W-:Y:S01]  /*b430*/  LEA.HI.X.SX32 R171, R143.reuse, R169, 0x5, P0 ;  /* 0x000000a98fab7211 */ /* 0x040fe200000f2eff */
[C---:B------:R-:W-:Y:S08]  /*b440*/  HMMA.16816.F32.BF16 R24, R40.reuse, R36, R24 ;  /* 0x000000242818723c */ /* 0x040ff00000041818 */
        /* <DEDUP_REMOVED lines=16> */
[----:B------:R2:W5:Y:S01]  /*b550*/  @P2 LDG.E R193, desc[UR36][R144.64+-0x200] ;  /* 0xfffe002490c12981 */ /* 0x000562000c1e1900 */
[----:B------:R-:W-:Y:S01]  /*b560*/  UISETP.GT.AND UP0, UPT, UR43, UR42, UPT ;  /* 0x0000002a2b00728c */ /* 0x000fe2000bf04270 */
[C---:B------:R-:W-:Y:S01]  /*b570*/  LEA.HI.X.SX32 R45, R143.reuse, R43, 0x5, P0 ;  /* 0x0000002b8f2d7211 */ /* 0x040fe200000f2eff */
[----:B------:R-:W-:Y:S02]  /*b580*/  UIADD3 UR43, UPT, UPT, UR43, -0x1, URZ ;  /* 0xffffffff2b2b7890 */ /* 0x000fe4000fffe0ff */
[----:B------:R2:W5:Y:S01]  /*b590*/  @P2 LDG.E R192, desc[UR36][R144.64+-0x1e0] ;  /* 0xfffe202490c02981 */ /* 0x000562000c1e1900 */
[C---:B------:R-:W-:Y:S01]  /*b5a0*/  LEA R52, P0, R143.reuse, R44, 0x5 ;  /* 0x0000002c8f347211 */ /* 0x040fe200078028ff */
[C---:B------:R-:W-:Y:S03]  /*b5b0*/  HMMA.16816.F32.BF16 R16, R48.reuse, R54, R16 ;  /* 0x000000363010723c */ /* 0x040fe60000041810 */
[----:B------:R2:W5:Y:S01]  /*b5c0*/  @P2 LDG.E R191, desc[UR36][R144.64+-0x100] ;  /* 0xffff002490bf2981 */ /* 0x000562000c1e1900 */
        /* <DEDUP_REMOVED lines=9> */
[----:B------:R-:W-:Y:S01]  /*b660*/  REDG.E.ADD.F32.FTZ.RN.STRONG.GPU desc[UR36][R60.64], R6 ;  /* 0x000000063c0079a6 */ /* 0x000fe2000c12f324 */
[C---:B------:R-:W-:Y:S04]  /*b670*/  LEA.HI.X.SX32 R201, R143.reuse, R55, 0x5, P0 ;  /* 0x000000378fc97211 */ /* 0x040fe800000f2eff */
[----:B------:R-:W-:Y:S01]  /*b680*/  REDG.E.ADD.F32.FTZ.RN.STRONG.GPU desc[UR36][R134.64], R7 ;  /* 0x00000007860079a6 */ /* 0x000fe2000c12f324 */
[C---:B------:R-:W-:Y:S01]  /*b690*/  LEA R36, P0, R143.reuse, R200, 0x5 ;  /* 0x000000c88f247211 */ /* 0x040fe200078028ff */
[-C--:B------:R-:W-:Y:S03]  /*b6a0*/  HMMA.16816.F32.BF16 R28, R56, R38.reuse, R28 ;  /* 0x00000026381c723c */ /* 0x080fe6000004181c */
[----:B------:R-:W-:Y:S01]  /*b6b0*/  REDG.E.ADD.F32.FTZ.RN.STRONG.GPU desc[UR36][R62.64], R8 ;  /* 0x000000083e0079a6 */ /* 0x000fe2000c12f324 */
[C---:B------:R-:W-:Y:S04]  /*b6c0*/  LEA.HI.X.SX32 R37, R143.reuse, R201, 0x5, P0 ;  /* 0x000000c98f257211 */ /* 0x040fe800000f2eff */
[----:B------:R-:W-:Y:S01]  /*b6d0*/  REDG.E.ADD.F32.FTZ.RN.STRONG.GPU desc[UR36][R146.64], R9 ;  /* 0x00000009920079a6 */ /* 0x000fe2000c12f324 */
[----:B------:R-:W-:Y:S01]  /*b6e0*/  LEA R46, P0, R143, R36, 0x5 ;  /* 0x000000248f2e7211 */ /* 0x000fe200078028ff */
[----:B------:R-:W-:Y:S03]  /*b6f0*/  HMMA.16816.F32.BF16 R32, R48, R38, R32 ;  /* 0x000000263020723c */ /* 0x000fe60000041820 */
[----:B------:R-:W-:Y:S01]  /*b700*/  REDG.E.ADD.F32.FTZ.RN.STRONG.GPU desc[UR36][R64.64], R10 ;  /* 0x0000000a400079a6 */ /* 0x000fe2000c12f324 */
[----:B------:R-:W-:Y:S04]  /*b710*/  IMAD.IADD R48, R173, 0x1, R0 ;  /* 0x00000001ad307824 */ /* 0x000fe800078e0200 */
[----:B------:R-:W-:Y:S01]  /*b720*/  REDG.E.ADD.F32.FTZ.RN.STRONG.GPU desc[UR36][R66.64], R11 ;  /* 0x0000000b420079a6 */ /* 0x000fe2000c12f324 */
[C---:B------:R-:W-:Y:S02]  /*b730*/  LEA.HI.X.SX32 R47, R143.reuse, R37, 0x5, P0 ;  /* 0x000000258f2f7211 */ /* 0x040fe400000f2eff */
[C---:B------:R-:W-:Y:S02]  /*b740*/  LEA R38, P0, R143.reuse, R46, 0x5 ;  /* 0x0000002e8f267211 */ /* 0x040fe400078028ff */
[----:B------:R-:W-:Y:S02]  /*b750*/  REDG.E.ADD.F32.FTZ.RN.STRONG.GPU desc[UR36][R150.64], R16 ;  /* 0x00000010960079a6 */ /* 0x000fe4000c12f324 */
[C---:B------:R-:W-:Y:S03]  /*b760*/  LEA.HI.X.SX32 R39, R143.reuse, R47, 0x5, P0 ;  /* 0x0000002f8f277211 */ /* 0x040fe600000f2eff */
[----:B------:R-:W-:Y:S01]  /*b770*/  REDG.E.ADD.F32.FTZ.RN.STRONG.GPU desc[UR36][R154.64], R17 ;  /* 0x000000119a0079a6 */ /* 0x000fe2000c12f324 */
[C---:B------:R-:W-:Y:S04]  /*b780*/  LEA R50, P0, R143.reuse, R38, 0x5 ;  /* 0x000000268f327211 */ /* 0x040fe800078028ff */
        /* <DEDUP_REMOVED lines=8> */
[----:B------:R-:W-:Y:S04]  /*b810*/  LEA.HI.X.SX32 R59, R143, R57, 0x5, P0 ;  /* 0x000000398f3b7211 */ /* 0x000fe800000f2eff */
[----:B------:R-:W-:Y:S05]  /*b820*/  LDSM.16.MT88.4 R4, [R138+0x14000] ;  /* 0x014000008a04783b */ /* 0x000fea0000004200 */
[----:B------:R-:W1:Y:S05]  /*b830*/  LDSM.16.MT88.4 R8, [R0] ;  /* 0x000000000008783b */ /* 0x000e6a0000004200 */
[----:B------:R-:W-:Y:S05]  /*b840*/  REDG.E.ADD.F32.FTZ.RN.STRONG.GPU desc[UR36][R162.64], R14 ;  /* 0x0000000ea20079a6 */ /* 0x000fea000c12f324 */
[----:B------:R-:W-:Y:S05]  /*b850*/  REDG.E.ADD.F32.FTZ.RN.STRONG.GPU desc[UR36][R164.64], R15 ;  /* 0x0000000fa40079a6 */ /* 0x000fea000c12f324 */
[----:B------:R-:W3:Y:S05]  /*b860*/  LDSM.16.MT88.4 R12, [R138+0x18000] ;  /* 0x018000008a0c783b */ /* 0x000eea0000004200 */
[----:B------:R-:W-:Y:S05]  /*b870*/  REDG.E.ADD.F32.FTZ.RN.STRONG.GPU desc[UR36][R198.64+0x80], R20 ;  /* 0x00008014c60079a6 */ /* 0x000fea000c12f324 */
[----:B------:R-:W-:Y:S05]  /*b880*/  REDG.E.ADD.F32.FTZ.RN.STRONG.GPU desc[UR36][R166.64+0x80], R21 ;  /* 0x00008015a60079a6 */ /* 0x000fea000c12f324 */
[----:B------:R-:W4:Y:S05]  /*b890*/  LDSM.16.MT88.4 R16, [R48] ;  /* 0x000000003010783b */ /* 0x000f2a0000004200 */
[----:B------:R-:W-:Y:S05]  /*b8a0*/  REDG.E.ADD.F32.FTZ.RN.STRONG.GPU desc[UR36][R168.64+0x80], R22 ;  /* 0x00008016a80079a6 */ /* 0x000fea000c12f324 */
[----:B------:R-:W-:Y:S05]  /*b8b0*/  REDG.E.ADD.F32.FTZ.RN.STRONG.GPU desc[UR36][R170.64+0x80], R23 ;  /* 0x00008017aa0079a6 */ /* 0x000fea000c12f324 */
[----:B------:R-:W-:Y:S01]  /*b8c0*/  LDSM.16.MT88.4 R20, [R138+0x14800] ;  /* 0x014800008a14783b */ /* 0x000fe20000004200 */
[-C--:B-1----:R-:W-:Y:S04]  /*b8d0*/  HMMA.16816.F32.BF16 R100, R4, R8.reuse, R100 ;  /* 0x000000080464723c */ /* 0x082fe80000041864 */
[----:B------:R-:W-:Y:S05]  /*b8e0*/  REDG.E.ADD.F32.FTZ.RN.STRONG.GPU desc[UR36][R40.64+0x80], R24 ;  /* 0x00008018280079a6 */ /* 0x000fea000c12f324 */
[----:B------:R-:W-:Y:S05]  /*b8f0*/  REDG.E.ADD.F32.FTZ.RN.STRONG.GPU desc[UR36][R42.64+0x80], R25 ;  /* 0x000080192a0079a6 */ /* 0x000fea000c12f324 */
[----:B------:R-:W-:Y:S01]  /*b900*/  LDSM.16.MT88.4 R40, [R138+0x19000] ;  /* 0x019000008a28783b */ /* 0x000fe20000004200 */
[C---:B---3--:R-:W-:Y:S04]  /*b910*/  HMMA.16816.F32.BF16 R104, R12.reuse, R8, R104 ;  /* 0x000000080c68723c */ /* 0x048fe80000041868 */
[----:B------:R-:W-:Y:S04]  /*b920*/  REDG.E.ADD.F32.FTZ.RN.STRONG.GPU desc[UR36][R44.64+0x80], R26 ;  /* 0x0000801a2c0079a6 */ /* 0x000fe8000c12f324 */
[-C--:B------:R-:W-:Y:S01]  /*b930*/  HMMA.16816.F32.BF16 R108, R12, R10.reuse, R108 ;  /* 0x0000000a0c6c723c */ /* 0x080fe2000004186c */
[----:B------:R-:W-:Y:S05]  /*b940*/  REDG.E.ADD.F32.FTZ.RN.STRONG.GPU desc[UR36][R52.64+0x80], R27 ;  /* 0x0000801b340079a6 */ /* 0x000fea000c12f324 */
[----:B------:R-:W-:Y:S02]  /*b950*/  REDG.E.ADD.F32.FTZ.RN.STRONG.GPU desc[UR36][R54.64+0x80], R32 ;  /* 0x00008020360079a6 */ /* 0x000fe4000c12f324 */
[C---:B------:R-:W-:Y:S03]  /*b960*/  HMMA.16816.F32.BF16 R112, R4.reuse, R10, R112 ;  /* 0x0000000a0470723c */ /* 0x040fe60000041870 */
[----:B------:R-:W-:Y:S05]  /*b970*/  REDG.E.ADD.F32.FTZ.RN.STRONG.GPU desc[UR36][R200.64+0x80], R33 ;  /* 0x00008021c80079a6 */ /* 0x000fea000c12f324 */
[----:B------:R-:W1:Y:S01]  /*b980*/  LDSM.16.MT88.4 R24, [R0+0x800] ;  /* 0x000800000018783b */ /* 0x000e620000004200 */
[-C--:B----4-:R-:W-:Y:S04]  /*b990*/  HMMA.16816.F32.BF16 R116, R4, R16.reuse, R116 ;  /* 0x000000100474723c */ /* 0x090fe80000041874 */
[----:B------:R-:W-:Y:S05]  /*b9a0*/  REDG.E.ADD.F32.FTZ.RN.STRONG.GPU desc[UR36][R36.64+0x80], R34 ;  /* 0x00008022240079a6 */ /* 0x000fea000c12f324 */
[----:B------:R-:W-:Y:S01]  /*b9b0*/  REDG.E.ADD.F32.FTZ.RN.STRONG.GPU desc[UR36][R46.64+0x80], R35 ;  /* 0x000080232e0079a6 */ /* 0x000fe2000c12f324 */
[C---:B------:R-:W-:Y:S04]  /*b9c0*/  HMMA.16816.F32.BF16 R120, R12.reuse, R16, R120 ;  /* 0x000000100c78723c */ /* 0x040fe80000041878 */
[----:B------:R-:W3:Y:S05]  /*b9d0*/  LDSM.16.MT88.4 R32, [R138+0x18800] ;  /* 0x018800008a20783b */ /* 0x000eea0000004200 */
[----:B------:R-:W-:Y:S01]  /*b9e0*/  LDSM.16.MT88.4 R8, [R138+0x15000] ;  /* 0x015000008a08783b */ /* 0x000fe20000004200 */
[-C--:B------:R-:W-:Y:S04]  /*b9f0*/  HMMA.16816.F32.BF16 R124, R12, R18.reuse, R124 ;  /* 0x000000120c7c723c */ /* 0x080fe8000004187c */
[----:B------:R-:W-:Y:S04]  /*ba00*/  REDG.E.ADD.F32.FTZ.RN.STRONG.GPU desc[UR36][R38.64+0x80], R28 ;  /* 0x0000801c260079a6 */ /* 0x000fe8000c12f324 */
[----:B------:R-:W-:Y:S01]  /*ba10*/  HMMA.16816.F32.BF16 R128, R4, R18, R128 ;  /* 0x000000120480723c */ /* 0x000fe20000041880 */
[----:B------:R-:W4:Y:S05]  /*ba20*/  LDSM.16.MT88.4 R36, [R48+0x800] ;  /* 0x000800003024783b */ /* 0x000f2a0000004200 */
[----:B------:R-:W-:Y:S05]  /*ba30*/  LDSM.16.MT88.4 R44, [R48+0x1000] ;  /* 0x00100000302c783b */ /* 0x000fea0000004200 */
[----:B------:R-:W-:Y:S01]  /*ba40*/  LDSM.16.MT88.4 R4, [R138+0x15800] ;  /* 0x015800008a04783b */ /* 0x000fe20000004200 */
[-C--:B-1----:R-:W-:Y:S04]  /*ba50*/  HMMA.16816.F32.BF16 R100, R20, R24.reuse, R100 ;  /* 0x000000181464723c */ /* 0x082fe80000041864 */
[----:B------:R-:W-:Y:S05]  /*ba60*/  LDSM.16.MT88.4 R12, [R0+0x1800] ;  /* 0x00180000000c783b */ /* 0x000fea0000004200 */
[----:B------:R-:W-:Y:S01]  /*ba70*/  LDSM.16.MT88.4 R16, [R138+0x19800] ;  /* 0x019800008a10783b */ /* 0x000fe20000004200 */
[C---:B---3--:R-:W-:Y:S04]  /*ba80*/  HMMA.16816.F32.BF16 R104, R32.reuse, R24, R104 ;  /* 0x000000182068723c */ /* 0x048fe80000041868 */
[----:B------:R-:W-:Y:S05]  /*ba90*/  REDG.E.ADD.F32.FTZ.RN.STRONG.GPU desc[UR36][R50.64+0x80], R29 ;  /* 0x0000801d320079a6 */ /* 0x000fea000c12f324 */
[----:B------:R-:W-:Y:S01]  /*baa0*/  REDG.E.ADD.F32.FTZ.RN.STRONG.GPU desc[UR36][R56.64+0x80], R30 ;  /* 0x0000801e380079a6 */ /* 0x000fe2000c12f324 */
[-C--:B------:R-:W-:Y:S04]  /*bab0*/  HMMA.16816.F32.BF16 R108, R32, R26.reuse, R108 ;  /* 0x0000001a206c723c */ /* 0x080fe8000004186c */
[----:B------:R-:W-:Y:S05]  /*bac0*/  REDG.E.ADD.F32.FTZ.RN.STRONG.GPU desc[UR36][R58.64+0x80], R31 ;  /* 0x0000801f3a0079a6 */ /* 0x000fea000c12f324 */
[----:B------:R-:W1:Y:S01]  /*bad0*/  LDSM.16.MT88.4 R28, [R0+0x1000] ;  /* 0x00100000001c783b */ /* 0x000e620000004200 */
[C---:B------:R-:W-:Y:S04]  /*bae0*/  HMMA.16816.F32.BF16 R112, R20.reuse, R26, R112 ;  /* 0x0000001a1470723c */ /* 0x040fe80000041870 */
[----:B------:R-:W3:Y:S04]  /*baf0*/  LDSM.16.MT88.4 R24, [R48+0x1800] ;  /* 0x001800003018783b */ /* 0x000ee80000004200 */
[-C--:B----4-:R-:W-:Y:S08]  /*bb00*/  HMMA.16816.F32.BF16 R116, R20, R36.reuse, R116 ;  /* 0x000000241474723c */ /* 0x090ff00000041874 */
[C---:B------:R-:W-:Y:S08]  /*bb10*/  HMMA.16816.F32.BF16 R120, R32.reuse, R36, R120 ;  /* 0x000000242078723c */ /* 0x040ff00000041878 */
[-C--:B------:R-:W-:Y:S01]  /*bb20*/  HMMA.16816.F32.BF16 R124, R32, R38.reuse, R124 ;  /* 0x00000026207c723c */ /* 0x080fe2000004187c */
[----:B------:R-:W-:Y:S07]  /*bb30*/  LDSM.16.MT88.4 R32, [R138+0x1a000] ;  /* 0x01a000008a20783b */ /* 0x000fee0000004200 */
[----:B------:R-:W-:Y:S01]  /*bb40*/  HMMA.16816.F32.BF16 R128, R20, R38, R128 ;  /* 0x000000261480723c */ /* 0x000fe20000041880 */
[----:B------:R-:W-:Y:S05]  /*bb50*/  LDSM.16.MT88.4 R20, [R138+0x16000] ;  /* 0x016000008a14783b */ /* 0x000fea0000004200 */
[----:B------:R-:W-:Y:S02]  /*bb60*/  LDSM.16.MT88.4 R36, [R48+0x2000] ;  /* 0x002000003024783b */ /* 0x000fe40000004200 */
        /* <DEDUP_REMOVED lines=19> */
[----:B------:R-:W3:Y:S07]  /*bca0*/  LDSM.16.MT88.4 R16, [R48+0x2800] ;  /* 0x002800003010783b */ /* 0x000eee0000004200 */
        /* <DEDUP_REMOVED lines=13> */
[----:B------:R-:W1:Y:S05]  /*bd80*/  LDSM.16.MT88.4 R20, [R48+0x3000] ;  /* 0x003000003014783b */ /* 0x000e6a0000004200 */
[----:B------:R-:W-:Y:S02]  /*bd90*/  LDSM.16.MT88.4 R36, [R138+0x1b800] ;  /* 0x01b800008a24783b */ /* 0x000fe40000004200 */
[-C--:B----4-:R-:W-:Y:S08]  /*bda0*/  HMMA.16816.F32.BF16 R100, R8, R12.reuse, R100 ;  /* 0x0000000c0864723c */ /* 0x090ff00000041864 */
        /* <DEDUP_REMOVED lines=8> */
[----:B------:R-:W-:Y:S08]  /*be30*/  HMMA.16816.F32.BF16 R128, R8, R18, R128 ;  /* 0x000000120880723c */ /* 0x000ff00000041880 */
[-C--:B--2---:R-:W-:Y:S08]  /*be40*/  HMMA.16816.F32.BF16 R100, R4, R24.reuse, R100 ;  /* 0x000000180464723c */ /* 0x084ff00000041864 */
[C---:B-1----:R-:W-:Y:S08]  /*be50*/  HMMA.16816.F32.BF16 R104, R28.reuse, R24, R104 ;  /* 0x000000181c68723c */ /* 0x042ff00000041868 */
[-C--:B------:R-:W-:Y:S08]  /*be60*/  HMMA.16816.F32.BF16 R108, R28, R26.reuse, R108 ;  /* 0x0000001a1c6c723c */ /* 0x080ff0000004186c */
[C---:B------:R-:W-:Y:S08]  /*be70*/  HMMA.16816.F32.BF16 R112, R4.reuse, R26, R112 ;  /* 0x0000001a0470723c */ /* 0x040ff00000041870 */
[-C--:B------:R-:W-:Y:S08]  /*be80*/  HMMA.16816.F32.BF16 R116, R4, R20.reuse, R116 ;  /* 0x000000140474723c */ /* 0x080ff00000041874 */
[C---:B------:R-:W-:Y:S08]  /*be90*/  HMMA.16816.F32.BF16 R120, R28.reuse, R20, R120 ;  /* 0x000000141c78723c */ /* 0x040ff00000041878 */
[-C--:B------:R-:W-:Y:S08]  /*bea0*/  HMMA.16816.F32.BF16 R124, R28, R22.reuse, R124 ;  /* 0x000000161c7c723c */ /* 0x080ff0000004187c */
[----:B------:R-:W-:Y:S04]  /*beb0*/  HMMA.16816.F32.BF16 R128, R4, R22, R128 ;  /* 0x000000160480723c */ /* 0x000fe80000041880 */
[C---:B------:R-:W-:Y:S02]  /*bec0*/  VIADD R4, R0.reuse, 0xffffc000 ;  /* 0xffffc00000047836 */ /* 0x040fe40000000000 */
[----:B------:R-:W-:Y:S02]  /*bed0*/  @P1 VIADD R4, R0, 0x4000 ;  /* 0x0000400000041836 */ /* 0x000fe40000000000 */
[-C--:B----4-:R-:W-:Y:S05]  /*bee0*/  HMMA.16816.F32.BF16 R100, R12, R32.reuse, R100 ;  /* 0x000000200c64723c */ /* 0x090fea0000041864 */
        /* <DEDUP_REMOVED lines=11> */
[----:B------:R-:W-:Y:S02]  /*bfa0*/  SHF.L.U32 R0, R149, 0x4, RZ ;  /* 0x0000000495007819 */ /* 0x000fe400000006ff */
        /* <DEDUP_REMOVED lines=8> */
[----:B------:R-:W-:Y:S02]  /*c030*/  LOP3.LUT P1, RZ, R149, 0x10, RZ, 0xc0, !PT ;  /* 0x0000001095ff7812 */ /* 0x000fe4000782c0ff */
        /* <DEDUP_REMOVED lines=151> */
[----:B------:R-:W-:Y:S01]  /*c9b0*/  MOV R0, UR5 ;  /* 0x0000000500007c02 */ /* 0x000fe20008000f00 */
[----:B------:R-:W-:Y:S05]  /*c9c0*/  BRA `(.L_x_2637) ;  /* 0x00000000001c7947 */ /* 0x000fea0003800000 */
.L_x_2636:
[----:B------:R-:W2:Y:S01]  /*c9d0*/  LDCU.64 UR8, c[0x0][0x5c0] ;  /* 0x0000b800ff0877ac */ /* 0x000ea20008000a00 */
[----:B------:R-:W-:-:S04]  /*c9e0*/  UIADD3 UR4, UPT, UPT, UR27, UR29, URZ ;  /* 0x0000001d1b047290 */ /* 0x000fc8000fffe0ff */
[----:B--2---:R-:W-:Y:S02]  /*c9f0*/  UIMAD.WIDE.U32 UR10, UR4, UR8, URZ ;  /* 0x00000008040a72a5 */ /* 0x004fe4000f8e00ff */
[----:B------:R-:W-:-:S04]  /*ca00*/  UIMAD UR4, UR4, UR9, URZ ;  /* 0x00000009040472a4 */ /* 0x000fc8000f8e02ff */
[----:B------:R-:W-:Y:S01]  /*ca10*/  UIADD3 UR4, UPT, UPT, UR11, UR4, URZ ;  /* 0x000000040b047290 */ /* 0x000fe2000fffe0ff */
[----:B------:R-:W-:-:S05]  /*ca20*/  UMOV UR28, UR10 ;  /* 0x0000000a001c7c82 */ /* 0x000fca0008000000 */
[----:B------:R-:W-:Y:S02]  /*ca30*/  MOV R0, UR4 ;  /* 0x0000000400007c02 */ /* 0x000fe40008000f00 */
.L_x_2637:
        /* <DEDUP_REMOVED lines=12> */
.L_x_2638:
[----:B------:R-:W2:Y:S01]  /*cb00*/  LDCU.64 UR4, c[0x0][0x5c8] ;  /* 0x0000b900ff0477ac */ /* 0x000ea20008000a00 */
[----:B------:R-:W-:-:S04]  /*cb10*/  UIADD3 UR10, UPT, UPT, UR27, UR29, URZ ;  /* 0x0000001d1b0a7290 */ /* 0x000fc8000fffe0ff */
[----:B--2---:R-:W-:Y:S02]  /*cb20*/  UIMAD.WIDE.U32 UR14, UR10, UR4, URZ ;  /* 0x000000040a0e72a5 */ /* 0x004fe4000f8e00ff */
[----:B------:R-:W-:-:S04]  /*cb30*/  UIMAD UR10, UR10, UR5, URZ ;  /* 0x000000050a0a72a4 */ /* 0x000fc8000f8e02ff */
[----:B------:R-:W-:-:S06]  /*cb40*/  UIADD3 UR10, UPT, UPT, UR15, UR10, URZ ;  /* 0x0000000a0f0a7290 */ /* 0x000fcc000fffe0ff */
[----:B------:R-:W-:-:S07]  /*cb50*/  MOV R12, UR10 ;  /* 0x0000000a000c7c02 */ /* 0x000fce0008000f00 */
.L_x_2639:
[----:B------:R-:W-:Y:S01]  /*cb60*/  BAR.SYNC.DEFER_BLOCKING 0x0 ;  /* 0x0000000000007b1d */ /* 0x000fe20000010000 */
[----:B------:R-:W-:Y:S01]  /*cb70*/  USHF.L.U32 UR12, UR30, 0x7, URZ ;  /* 0x000000071e0c7899 */ /* 0x000fe200080006ff */
[----:B------:R-:W-:Y:S01]  /*cb80*/  SHF.R.U32.HI R25, RZ, 0x3, R149 ;  /* 0x00000003ff197819 */ /* 0x000fe20000011695 */
[----:B------:R-:W-:Y:S02]  /*cb90*/  USHF.L.U32 UR15, UR30, 0x7, URZ ;  /* 0x000000071e0f7899 */ /* 0x000fe400080006ff */
[----:B------:R-:W-:-:S03]  /*cba0*/  UIMAD.WIDE.U32 UR42, UR12, UR8, URZ ;  /* 0x000000080c2a72a5 */ /* 0x000fc6000f8e00ff */
[----:B-1----:R-:W1:Y:S01]  /*cbb0*/  LDC.64 R4, c[0x0][0x5d8] ;  /* 0x00017600ff047b82 */ /* 0x002e620000000a00 */
        /* <DEDUP_REMOVED lines=20> */
[----:B------:R-:W-:Y:S02]  /*cd00*/  ISETP.GE.OR P3, PT, R6, UR26, P6 ;  /* 0x0000001a06007c0c */ /* 0x000fe4000b766670 */
[C---:B------:R-:W-:Y:S02]  /*cd10*/  ISETP.GE.OR P6, PT, R25.reuse, UR26, P6 ;  /* 0x0000001a19007c0c */ /* 0x040fe4000b7c6670 */
[----:B------:R-:W-:Y:S01]  /*cd20*/  IADD3.X R17, PT, PT, R0, UR43, R7, P0, !PT ;  /* 0x0000002b00117c10 */ /* 0x000fe200087fe407 */
[----:B------:R-:W-:Y:S01]  /*cd30*/  IMAD.X R7, RZ, RZ, RZ, P2 ;  /* 0x000000ffff077224 */ /* 0x000fe200010e06ff */
[----:B------:R-:W-:-:S02]  /*cd40*/  IADD3 R6, P1, PT, R25, 0x40, RZ ;  /* 0x0000004019067810 */ /* 0x000fc40007f3e0ff */
        /* <DEDUP_REMOVED lines=12> */
.L_x_2641:
[----:B------:R-:W-:Y:S05]  /*ce10*/  BSYNC.RECONVERGENT B0 ;  /* 0x0000000000007941 */ /* 0x000fea0003800200 */
.L_x_2640:
[----:B------:R-:W-:Y:S04]  /*ce20*/  BSSY.RECONVERGENT B0, `(.L_x_2642) ;  /* 0x000000b000007945 */ /* 0x000fe80003800200 */
[----:B------:R-:W-:Y:S05]  /*ce30*/  @P5 BRA `(.L_x_2643) ;  /* 0x0000000000245947 */ /* 0x000fea0003800000 */
[----:B------:R-:W2:Y:S01]  /*ce40*/  LDCU.64 UR10, c[0x0][0x560] ;  /* 0x0000ac00ff0a77ac */ /* 0x000ea20008000a00 */
[----:B------:R-:W-:Y:S01]  /*ce50*/  MOV R4, R14 ;  /* 0x0000000e00047202 */ /* 0x000fe20000000f00 */
[----:B------:R-:W-:-:S04]  /*ce60*/  IMAD R13, R7, UR8, RZ ;  /* 0x00000008070d7c24 */ /* 0x000fc8000f8e02ff */
[----:B-1----:R-:W-:-:S04]  /*ce70*/  IMAD.WIDE.U32 R16, R24, UR8, R4 ;  /* 0x0000000818107c25 */ /* 0x002fc8000f8e0004 */
[----:B------:R-:W-:-:S05]  /*ce80*/  IMAD R4, R24, UR9, R13 ;  /* 0x0000000918047c24 */ /* 0x000fca000f8e020d */
[----:B------:R-:W-:Y:S02]  /*ce90*/  IADD3 R4, PT, PT, R4, R17, RZ ;  /* 0x0000001104047210 */ /* 0x000fe40007ffe0ff */
[----:B--2---:R-:W-:-:S04]  /*cea0*/  LEA R18, P2, R16, UR10, 0x1 ;  /* 0x0000000a10127c11 */ /* 0x004fc8000f8408ff */
[----:B------:R-:W-:-:S05]  /*ceb0*/  LEA.HI.X R19, R16, UR11, R4, 0x1, P2 ;  /* 0x0000000b10137c11 */ /* 0x000fca00090f0c04 */
[----:B---3--:R2:W-:Y:S04]  /*cec0*/  STG.E.128 desc[UR36][R18.64], R8 ;  /* 0x0000000812007986 */ /* 0x0085e8000c101d24 */
.L_x_2643:
[----:B------:R-:W-:Y:S05]  /*ced0*/  BSYNC.RECONVERGENT B0 ;  /* 0x0000000000007941 */ /* 0x000fea0003800200 */
.L_x_2642:
[----:B--23--:R2:W3:Y:S01]  /*cee0*/  LDS.128 R8, [R141+0xe000] ;  /* 0x00e000008d087984 */ /* 0x00c4e20000000c00 */
[----:B------:R-:W-:Y:S01]  /*cef0*/  BSSY.RECONVERGENT B0, `(.L_x_2644) ;  /* 0x000000c000007945 */ /* 0x000fe20003800200 */
[----:B------:R-:W-:-:S03]  /*cf00*/  IADD3.X R27, PT, PT, RZ, RZ, RZ, P1, !PT ;  /* 0x000000ffff1b7210 */ /* 0x000fc60000ffe4ff */
[----:B------:R-:W-:Y:S05]  /*cf10*/  @P4 BRA `(.L_x_2645) ;  /* 0x0000000000244947 */ /* 0x000fea0003800000 */
[----:B------:R-:W4:Y:S01]  /*cf20*/  LDCU.64 UR10, c[0x0][0x560] ;  /* 0x0000ac00ff0a77ac */ /* 0x000f220008000a00 */
[----:B------:R-:W-:Y:S01]  /*cf30*/  MOV R4, R14 ;  /* 0x0000000e00047202 */ /* 0x000fe20000000f00 */
[----:B------:R-:W-:-:S04]  /*cf40*/  IMAD R13, R27, UR8, RZ ;  /* 0x000000081b0d7c24 */ /* 0x000fc8000f8e02ff */
[----:B-1----:R-:W-:-:S04]  /*cf50*/  IMAD.WIDE.U32 R16, R6, UR8, R4 ;  /* 0x0000000806107c25 */ /* 0x002fc8000f8e0004 */
[----:B------:R-:W-:-:S05]  /*cf60*/  IMAD R4, R6, UR9, R13 ;  /* 0x0000000906047c24 */ /* 0x000fca000f8e020d */
[----:B------:R-:W-:Y:S02]  /*cf70*/  IADD3 R4, PT, PT, R4, R17, RZ ;  /* 0x0000001104047210 */ /* 0x000fe40007ffe0ff */
[----:B----4-:R-:W-:-:S04]  /*cf80*/  LEA R18, P1, R16, UR10, 0x1 ;  /* 0x0000000a10127c11 */ /* 0x010fc8000f8208ff */
[----:B------:R-:W-:-:S05]  /*cf90*/  LEA.HI.X R19, R16, UR11, R4, 0x1, P1 ;  /* 0x0000000b10137c11 */ /* 0x000fca00088f0c04 */
[----:B---3--:R4:W-:Y:S04]  /*cfa0*/  STG.E.128 desc[UR36][R18.64], R8 ;  /* 0x0000000812007986 */ /* 0x0089e8000c101d24 */
.L_x_2645:
[----:B------:R-:W-:Y:S05]  /*cfb0*/  BSYNC.RECONVERGENT B0 ;  /* 0x0000000000007941 */ /* 0x000fea0003800200 */
.L_x_2644:
        /* <DEDUP_REMOVED lines=14> */
.L_x_2647:
[----:B------:R-:W-:Y:S05]  /*d0a0*/  BSYNC.RECONVERGENT B0 ;  /* 0x0000000000007941 */ /* 0x000fea0003800200 */
.L_x_2646:
[----:B------:R-:W-:Y:S01]  /*d0b0*/  MOV R143, RZ ;  /* 0x000000ff008f7202 */ /* 0x000fe20000000f00 */
[----:B-1----:R-:W1:Y:S01]  /*d0c0*/  LDS.128 R16, [R141+0x10000] ;  /* 0x010000008d107984 */ /* 0x002e620000000c00 */
[----:B------:R-:W-:Y:S01]  /*d0d0*/  UIMAD UR13, UR13, UR4, URZ ;  /* 0x000000040d0d72a4 */ /* 0x000fe2000f8e02ff */
[----:B------:R-:W-:Y:S01]  /*d0e0*/  BSSY.RECONVERGENT B0, `(.L_x_2648) ;  /* 0x000001c000007945 */ /* 0x000fe20003800200 */
[----:B----4-:R-:W-:Y:S02]  /*d0f0*/  IMAD.WIDE.U32 R8, R4, UR12, R142 ;  /* 0x0000000c04087c25 */ /* 0x010fe4000f8e008e */
[----:B------:R-:W-:Y:S01]  /*d100*/  UIMAD UR13, UR12, UR5, UR13 ;  /* 0x000000050c0d72a4 */ /* 0x000fe2000f8e020d */
[----:B------:R-:W4:Y:S01]  /*d110*/  @!P6 LDC.64 R4, c[0x0][0x568] ;  /* 0x00015a00ff04eb82 */ /* 0x000f220000000a00 */
        /* <DEDUP_REMOVED lines=10> */
[----:B----4-:R-:W-:-:S04]  /*d1c0*/  @!P6 LEA R4, P0, R32, R4, 0x1 ;  /* 0x000000042004e211 */ /* 0x010fc800078008ff */
[----:B------:R-:W-:-:S05]  /*d1d0*/  @!P6 LEA.HI.X R5, R32, R5, R2, 0x1, P0 ;  /* 0x000000052005e211 */ /* 0x000fca00000f0c02 */
[----:B-1----:R1:W-:Y:S01]  /*d1e0*/  @!P6 STG.E.128 desc[UR36][R4.64], R16 ;  /* 0x000000100400e986 */ /* 0x0023e2000c101d24 */
        /* <DEDUP_REMOVED lines=11> */
.L_x_2649:
[----:B------:R-:W-:Y:S05]  /*d2a0*/  BSYNC.RECONVERGENT B0 ;  /* 0x0000000000007941 */ /* 0x000fea0003800200 */
.L_x_2648:
        /* <DEDUP_REMOVED lines=12> */
.L_x_2651:
[----:B------:R-:W-:Y:S05]  /*d370*/  BSYNC.RECONVERGENT B0 ;  /* 0x0000000000007941 */ /* 0x000fea0003800200 */
.L_x_2650:
        /* <DEDUP_REMOVED lines=11> */
.L_x_2590:
[----:B------:R-:W-:Y:S05]  /*d430*/  BSYNC.RECONVERGENT B1 ;  /* 0x0000000000017941 */ /* 0x000fea0003800200 */
.L_x_2564:
[----:B------:R-:W2:Y:S01]  /*d440*/  LDCU UR5, c[0x0][0x438] ;  /* 0x00008700ff0577ac */ /* 0x000ea20008000800 */
[----:B------:R-:W3:Y:S01]  /*d450*/  LDCU UR8, c[0x0][0x370] ;  /* 0x00006e00ff0877ac */ /* 0x000ee20008000800 */
[----:B--2---:R-:W-:-:S04]  /*d460*/  UIADD3 UR5, UPT, UPT, UR5, 0x7f, URZ ;  /* 0x0000007f05057890 */ /* 0x004fc8000fffe0ff */
[----:B------:R-:W-:Y:S02]  /*d470*/  USHF.R.S32.HI UR4, URZ, 0x1f, UR5 ;  /* 0x0000001fff047899 */ /* 0x000fe40008011405 */
[----:B---3--:R-:W-:Y:S02]  /*d480*/  UIADD3 UR30, UPT, UPT, UR8, UR30, URZ ;  /* 0x0000001e081e7290 */ /* 0x008fe4000fffe0ff */
[----:B------:R-:W-:Y:S01]  /*d490*/  ULEA.HI UR4, UR4, UR5, URZ, 0x7 ;  /* 0x0000000504047291 */ /* 0x000fe2000f8f38ff */
[----:B------:R-:W-:-:S03]  /*d4a0*/  UMOV UR8, UR17 ;  /* 0x0000001100087c82 */ /* 0x000fc60008000000 */
[----:B------:R-:W-:-:S04]  /*d4b0*/  USHF.R.S32.HI UR4, URZ, 0x7, UR4 ;  /* 0x00000007ff047899 */ /* 0x000fc80008011404 */
[----:B------:R-:W-:-:S09]  /*d4c0*/  UISETP.GE.AND UP0, UPT, UR30, UR4, UPT ;  /* 0x000000041e00728c */ /* 0x000fd2000bf06270 */
[----:B------:R-:W-:Y:S05]  /*d4d0*/  BRA.U !UP0, `(.L_x_2652) ;  /* 0xffffff2d087c7547 */ /* 0x000fea000b83ffff */
[----:B------:R-:W-:Y:S05]  /*d4e0*/  EXIT ;  /* 0x000000000000794d */ /* 0x000fea0003800000 */
.L_x_2653:
        /* <DEDUP_REMOVED lines=9> */
.L_x_2797:


//--------------------- .text._ZN5flash44flash_bwd_dq_dk_dv_loop_seqk_parallel_kernelI23Flash_bwd_kernel_traitsILi64ELi128ELi128ELi8ELi4ELi4ELi4ELb0ELb0EN7cutlass10bfloat16_tE19Flash_kernel_traitsILi64ELi128ELi128ELi8ES3_EELb0ELb0ELb1ELb1ELb0ELb0ELb1EEEvNS_16Flash_bwd_paramsE --------------------------
	.section	.text._ZN5flash44flash_bwd_dq_dk_dv_loop_seqk_parallel_kernelI23Flash_bwd_kernel_traitsILi64ELi128ELi128ELi8ELi4ELi4ELi4ELb0ELb0EN7cutlass10bfloat16_tE19Flash_kernel_traitsILi64ELi128ELi128ELi8ES3_EELb0ELb0ELb1ELb1ELb0ELb0ELb1EEEvNS_16Flash_bwd_paramsE,"ax",@progbits
	.align	128
        .global         _ZN5flash44flash_bwd_dq_dk_dv_loop_seqk_parallel_kernelI23Flash_bwd_kernel_traitsILi64ELi128ELi128ELi8ELi4ELi4ELi4ELb0ELb0EN7cutlass10bfloat16_tE19Flash_kernel_traitsILi64ELi128ELi128ELi8ES3_EELb0ELb0ELb1ELb1ELb0ELb0ELb1EEEvNS_16Flash_bwd_paramsE
        .type           _ZN5flash44flash_bwd_dq_dk_dv_loop_seqk_parallel_kernelI23Flash_bwd_kernel_traitsILi64ELi128ELi128ELi8ELi4ELi4ELi4ELb0ELb0EN7cutlass10bfloat16_tE19Flash_kernel_traitsILi64ELi128ELi128ELi8ES3_EELb0ELb0ELb1ELb1ELb0ELb0ELb1EEEvNS_16Flash_bwd_paramsE,@function
        .size           _ZN5flash44flash_bwd_dq_dk_dv_loop_seqk_parallel_kernelI23Flash_bwd_kernel_traitsILi64ELi128ELi128ELi8ELi4ELi4ELi4ELb0ELb0EN7cutlass10bfloat16_tE19Flash_kernel_traitsILi64ELi128ELi128ELi8ES3_EELb0ELb0ELb1ELb1ELb0ELb0ELb1EEEvNS_16Flash_bwd_paramsE,(.L_x_2798 - _ZN5flash44flash_bwd_dq_dk_dv_loop_seqk_parallel_kernelI23Flash_bwd_kernel_traitsILi64ELi128ELi128ELi8ELi4ELi4ELi4ELb0ELb0EN7cutlass10bfloat16_tE19Flash_kernel_traitsILi64ELi128ELi128ELi8ES3_EELb0ELb0ELb1ELb1ELb0ELb0ELb1EEEvNS_16Flash_bwd_paramsE)
        .other          _ZN5flash44flash_bwd_dq_dk_dv_loop_seqk_parallel_kernelI23Flash_bwd_kernel_traitsILi64ELi128ELi128ELi8ELi4ELi4ELi4ELb0ELb0EN7cutlass10bfloat16_tE19Flash_kernel_traitsILi64ELi128ELi128ELi8ES3_EELb0ELb0ELb1ELb1ELb0ELb0ELb1EEEvNS_16Flash_bwd_paramsE,@"STO_CUDA_ENTRY STV_DEFAULT"
_ZN5flash44flash_bwd_dq_dk_dv_loop_seqk_parallel_kernelI23Flash_bwd_kernel_traitsILi64ELi128ELi128ELi8ELi4ELi4ELi4ELb0ELb0EN7cutlass10bfloat16_tE19Flash_kernel_traitsILi64ELi128ELi128ELi8ES3_EELb0ELb0ELb1ELb1ELb0ELb0ELb1EEEvNS_16Flash_bwd_paramsE:
.text._ZN5flash44flash_bwd_dq_dk_dv_loop_seqk_parallel_kernelI23Flash_bwd_kernel_traitsILi64ELi128ELi128ELi8ELi4ELi4ELi4ELb0ELb0EN7cutlass10bfloat16_tE19Flash_kernel_traitsILi64ELi128ELi128ELi8ES3_EELb0ELb0ELb1ELb1ELb0ELb0ELb1EEEvNS_16Flash_bwd_paramsE:
        /* <DEDUP_REMOVED lines=50> */
.L_x_2743:
        /* <DEDUP_REMOVED lines=52> */
.L_x_2654:
        /* <DEDUP_REMOVED lines=43> */
.L_x_2656:
[----:B------:R-:W1:Y:S01]  /*0910*/  LDCU.64 UR16, c[0x0][0x3b8] ;  /* 0x00007700ff1077ac */ /* 0x000e620008000a00 */
[----:B------:R-:W-:-:S04]  /*0920*/  UIADD3 UR8, UPT, UPT, UR38, UR40, URZ ;  /* 0x0000002826087290 */ /* 0x000fc8000fffe0ff */
[----:B-1----:R-:W-:Y:S02]  /*0930*/  UIMAD.WIDE.U32 UR56, UR8, UR16, URZ ;  /* 0x00000010083872a5 */ /* 0x002fe4000f8e00ff */
[----:B------:R-:W-:-:S04]  /*0940*/  UIMAD UR8, UR8, UR17, URZ ;  /* 0x00000011080872a4 */ /* 0x000fc8000f8e02ff */
[----:B------:R-:W-:-:S06]  /*0950*/  UIADD3 UR8, UPT, UPT, UR57, UR8, URZ ;  /* 0x0000000839087290 */ /* 0x000fcc000fffe0ff */
[----:B------:R-:W-:Y:S02]  /*0960*/  MOV R21, UR8 ;  /* 0x0000000800157c02 */ /* 0x000fe40008000f00 */
.L_x_2657:
        /* <DEDUP_REMOVED lines=44> */
.L_x_2658:
[----:B------:R-:W1:Y:S01]  /*0c30*/  LDCU.64 UR14, c[0x0][0x3c0] ;  /* 0x00007800ff0e77ac */ /* 0x000e620008000a00 */
[----:B------:R-:W-:-:S04]  /*0c40*/  UIADD3 UR8, UPT, UPT, UR38, UR40, URZ ;  /* 0x0000002826087290 */ /* 0x000fc8000fffe0ff */
[----:B-1----:R-:W-:Y:S02]  /*0c50*/  UIMAD.WIDE.U32 UR10, UR8, UR14, URZ ;  /* 0x0000000e080a72a5 */ /* 0x002fe4000f8e00ff */
[----:B------:R-:W-:-:S04]  /*0c60*/  UIMAD UR8, UR8, UR15, URZ ;  /* 0x0000000f080872a4 */ /* 0x000fc8000f8e02ff */
[----:B------:R-:W-:Y:S01]  /*0c70*/  UIADD3 UR8, UPT, UPT, UR11, UR8, URZ ;  /* 0x000000080b087290 */ /* 0x000fe2000fffe0ff */
[----:B------:R-:W-:-:S05]  /*0c80*/  UMOV UR50, UR10 ;  /* 0x0000000a00327c82 */ /* 0x000fca0008000000 */
[----:B------:R-:W-:-:S07]  /*0c90*/  MOV R25, UR8 ;  /* 0x0000000800197c02 */ /* 0x000fce0008000f00 */
.L_x_2659:
        /* <DEDUP_REMOVED lines=27> */
.L_x_2660:
[----:B------:R-:W-:Y:S02]  /*0e50*/  UIMAD.WIDE.U32 UR62, UR66, UR44, URZ ;  /* 0x0000002c423e72a5 */ /* 0x000fe4000f8e00ff */
[----:B------:R-:W-:-:S04]  /*0e60*/  UIMAD UR8, UR67, UR44, URZ ;  /* 0x0000002c430872a4 */ /* 0x000fc8000f8e02ff */
[----:B------:R-:W-:Y:S02]  /*0e70*/  UIADD3 UR8, UPT, UPT, UR63, UR8, URZ ;  /* 0x000000083f087290 */ /* 0x000fe4000fffe0ff */
.L_x_2661:
        /* <DEDUP_REMOVED lines=21> */
.L_x_2662:
[----:B------:R-:W1:Y:S01]  /*0fd0*/  LDCU UR53, c[0x0][0x434] ;  /* 0x00008680ff3577ac */ /* 0x000e620008000800 */
[----:B------:R-:W-:-:S04]  /*0fe0*/  UIMAD UR9, UR25, UR59, UR24 ;  /* 0x0000003b190972a4 */ /* 0x000fc8000f8e0218 */
[----:B-1----:R-:W-:Y:S02]  /*0ff0*/  UIMAD UR53, UR9, UR53, URZ ;  /* 0x00000035093572a4 */ /* 0x002fe4000f8e02ff */
.L_x_2663:
        /* <DEDUP_REMOVED lines=11> */
.L_x_2664:
[----:B------:R-:W1:Y:S01]  /*10b0*/  LDCU UR57, c[0x0][0x444] ;  /* 0x00008880ff3977ac */ /* 0x000e620008000800 */
[----:B------:R-:W-:-:S04]  /*10c0*/  UIMAD UR9, UR25, UR59, UR24 ;  /* 0x0000003b190972a4 */ /* 0x000fc8000f8e0218 */
[----:B-1----:R-:W-:-:S12]  /*10d0*/  UIMAD UR57, UR9, UR57, URZ ;  /* 0x00000039093972a4 */ /* 0x002fd8000f8e02ff */
.L_x_2665:
        /* <DEDUP_REMOVED lines=33> */
[C---:B------:R-:W-:Y:S01]  /*12f0*/  IADD3 R27, PT, PT, R26.reuse, 0x20, RZ ;  /* 0x000000201a1b7810 */ /* 0x040fe20007ffe0ff */
[----:B------:R-:W-:Y:S01]  /*1300*/  VIADD R29, R26, 0x40 ;  /* 0x000000401a1d7836 */ /* 0x000fe20000000000 */
[----:B------:R-:W-:Y:S01]  /*1310*/  IADD3 R4, P0, PT, R2, UR52, RZ ;  /* 0x0000003402047c10 */ /* 0x000fe2000ff1e0ff */
[----:B------:R-:W-:Y:S01]  /*1320*/  UISETP.GT.AND UP0, UPT, UR49, UR44, UPT ;  /* 0x0000002c3100728c */ /* 0x000fe2000bf04270 */
[----:B------:R-:W-:-:S02]  /*1330*/  VIADD R28, R26, 0x60 ;  /* 0x000000601a1c7836 */ /* 0x000fc40000000000 */
[----:B------:R-:W-:Y:S02]  /*1340*/  IADD3.X R5, PT, PT, R3, UR13, R0, P0, !PT ;  /* 0x0000000d03057c10 */ /* 0x000fe400087fe400 */
[----:B------:R-:W-:Y:S01]  /*1350*/  IADD3 R2, P0, PT, R10, UR60, RZ ;  /* 0x0000003c0a027c10 */ /* 0x000fe2000ff1e0ff */
[----:B------:R-:W4:Y:S03]  /*1360*/  LDCU.64 UR60, c[0x0][0x5e8] ;  /* 0x0000bd00ff3c77ac */ /* 0x000f260008000a00 */
        /* <DEDUP_REMOVED lines=34> */
[C---:B--2---:R-:W-:Y:S01]  /*1590*/  LEA R34, P1, R2.reuse, UR10, 0x1 ;  /* 0x0000000a02227c11 */ /* 0x044fe2000f8208ff */
[----:B------:R1:W-:Y:S01]  /*15a0*/  STL [R1+0x10], R31 ;  /* 0x0000101f01007387 */ /* 0x0003e20000100800 */
[C---:B-----5:R-:W-:Y:S01]  /*15b0*/  LEA R206, P0, R5.reuse, UR8, 0x2 ;  /* 0x0000000805ce7c11 */ /* 0x060fe2000f8010ff */
[----:B------:R-:W-:Y:S01]  /*15c0*/  UIMAD.WIDE UR12, UR57, 0x4, UR60 ;  /* 0x00000004390c78a5 */ /* 0x000fe2000f8e023c */
[----:B------:R-:W-:Y:S01]  /*15d0*/  LEA.HI.X R33, R2, UR11, R0, 0x1, P1 ;  /* 0x0000000b02217c11 */ /* 0x000fe200088f0c00 */
[----:B------:R1:W-:Y:S01]  /*15e0*/  STL [R1+0xc], R34 ;  /* 0x00000c2201007387 */ /* 0x0003e20000100800 */
[----:B------:R-:W-:Y:S01]  /*15f0*/  LEA.HI.X R207, R5, UR9, R4, 0x2, P0 ;  /* 0x0000000905cf7c11 */ /* 0x000fe200080f1404 */
[----:B------:R-:W-:Y:S01]  /*1600*/  IMAD.SHL.U32 R6, R14, 0x20, RZ ;  /* 0x000000200e067824 */ /* 0x000fe200078e00ff */
[C---:B------:R-:W-:Y:S01]  /*1610*/  IADD3 R18, P1, PT, R26.reuse, 0x40, RZ ;  /* 0x000000401a127810 */ /* 0x040fe20007f3e0ff */
[----:B------:R1:W-:Y:S01]  /*1620*/  STL [R1+0x8], R33 ;  /* 0x0000082101007387 */ /* 0x0003e20000100800 */
[----:B------:R-:W-:Y:S01]  /*1630*/  IADD3 R19, P0, PT, R26, 0x60, RZ ;  /* 0x000000601a137810 */ /* 0x000fe20007f1e0ff */
[----:B------:R-:W-:Y:S01]  /*1640*/  IMAD.X R20, RZ, RZ, RZ, P2 ;  /* 0x000000ffff147224 */ /* 0x000fe200010e06ff */
[----:B------:R-:W-:Y:S01]  /*1650*/  SHF.L.U64.HI R7, R14, 0x5, R15 ;  /* 0x000000050e077819 */ /* 0x000fe2000001020f */
[----:B------:R-:W-:Y:S01]  /*1660*/  IMAD.X R22, RZ, RZ, RZ, P1 ;  /* 0x000000ffff167224 */ /* 0x000fe200008e06ff */
[C---:B------:R-:W-:Y:S01]  /*1670*/  SHF.L.U64.HI R5, R12.reuse, 0x5, R13 ;  /* 0x000000050c057819 */ /* 0x040fe2000001020d */
[----:B------:R-:W-:Y:S01]  /*1680*/  UIMAD.WIDE UR54, UR53, 0x4, UR62 ;  /* 0x00000004353678a5 */ /* 0x000fe2000f8e023e */
[----:B------:R-:W-:Y:S01]  /*1690*/  SHF.L.U32 R4, R12, 0x5, RZ ;  /* 0x000000050c047819 */ /* 0x000fe200000006ff */
[----:B------:R-:W-:Y:S01]  /*16a0*/  UMOV UR52, UR12 ;  /* 0x0000000c00347c82 */ /* 0x000fe20008000000 */
[----:B------:R-:W-:Y:S01]  /*16b0*/  IADD3.X R23, PT, PT, RZ, RZ, RZ, P0, !PT ;  /* 0x000000ffff177210 */ /* 0x000fe200007fe4ff */
[----:B------:R-:W-:Y:S08]  /*16c0*/  BRA.U UP0, `(.L_x_2666) ;  /* 0x0000000900707547 */ /* 0x000ff0000b800000 */
        /* <DEDUP_REMOVED lines=12> */
.L_x_2667:
[----:B------:R-:W2:Y:S01]  /*1790*/  LDCU.64 UR10, c[0x0][0x5c0] ;  /* 0x0000b800ff0a77ac */ /* 0x000ea20008000a00 */
[----:B------:R-:W-:-:S04]  /*17a0*/  UIADD3 UR5, UPT, UPT, UR38, UR40, URZ ;  /* 0x0000002826057290 */ /* 0x000fc8000fffe0ff */
[----:B--2---:R-:W-:Y:S02]  /*17b0*/  UIMAD.WIDE.U32 UR16, UR5, UR10, URZ ;  /* 0x0000000a051072a5 */ /* 0x004fe4000f8e00ff */
[----:B------:R-:W-:-:S04]  /*17c0*/  UIMAD UR5, UR5, UR11, URZ ;  /* 0x0000000b050572a4 */ /* 0x000fc8000f8e02ff */
[----:B------:R-:W-:-:S06]  /*17d0*/  UIADD3 UR5, UPT, UPT, UR17, UR5, URZ ;  /* 0x0000000511057290 */ /* 0x000fcc000fffe0ff */
[----:B------:R-:W-:Y:S02]  /*17e0*/  MOV R0, UR5 ;  /* 0x0000000500007c02 */ /* 0x000fe40008000f00 */
.L_x_2668:
        /* <DEDUP_REMOVED lines=12> */
.L_x_2669:
[----:B------:R-:W2:Y:S01]  /*18b0*/  LDCU.64 UR8, c[0x0][0x5c8] ;  /* 0x0000b900ff0877ac */ /* 0x000ea20008000a00 */
[----:B------:R-:W-:-:S04]  /*18c0*/  UIADD3 UR38, UPT, UPT, UR38, UR40, URZ ;  /* 0x0000002826267290 */ /* 0x000fc8000fffe0ff */
[----:B--2---:R-:W-:Y:S02]  /*18d0*/  UIMAD.WIDE.U32 UR14, UR38, UR8, URZ ;  /* 0x00000008260e72a5 */ /* 0x004fe4000f8e00ff */
[----:B------:R-:W-:-:S04]  /*18e0*/  UIMAD UR38, UR38, UR9, URZ ;  /* 0x00000009262672a4 */ /* 0x000fc8000f8e02ff */
[----:B------:R-:W-:-:S06]  /*18f0*/  UIADD3 UR38, UPT, UPT, UR15, UR38, URZ ;  /* 0x000000260f267290 */ /* 0x000fcc000fffe0ff */
[----:B------:R-:W-:Y:S02]  /*1900*/  MOV R12, UR38 ;  /* 0x00000026000c7c02 */ /* 0x000fe40008000f00 */
.L_x_2670:
[----:B------:R-:W2:Y:S01]  /*1910*/  LDCU UR5, c[0x0][0x440] ;  /* 0x00008800ff0577ac */ /* 0x000ea20008000800 */
[----:B------:R-:W-:Y:S01]  /*1920*/  IMAD.U32 R2, RZ, RZ, UR10 ;  /* 0x0000000aff027e24 */ /* 0x000fe2000f8e00ff */
[----:B------:R-:W-:Y:S01]  /*1930*/  BSSY.RECONVERGENT B0, `(.L_x_2671) ;  /* 0x0000023000007945 */ /* 0x000fe20003800200 */
[----:B------:R-:W-:Y:S02]  /*1940*/  UIADD3 UR35, UPT, UPT, -UR47, UR35, URZ ;  /* 0x000000232f237290 */ /* 0x000fe4000fffe1ff */
[----:B------:R-:W-:Y:S01]  /*1950*/  IMAD.WIDE.U32 R2, R2, UR47, R10 ;  /* 0x0000002f02027c25 */ /* 0x000fe2000f8e000a */
[----:B------:R-:W3:Y:S02]  /*1960*/  LDCU.64 UR12, c[0x0][0x5d8] ;  /* 0x0000bb00ff0c77ac */ /* 0x000ee40008000a00 */
[----:B------:R-:W-:Y:S02]  /*1970*/  IADD3 R2, P1, PT, R2, UR16, RZ ;  /* 0x0000001002027c10 */ /* 0x000fe4000ff3e0ff */
[----:B--2---:R-:W-:Y:S01]  /*1980*/  ISETP.GE.AND P0, PT, R10, UR5, PT ;  /* 0x000000050a007c0c */ /* 0x004fe2000bf06270 */
[----:B------:R-:W-:-:S03]  /*1990*/  UIMAD UR5, UR48, UR10, URZ ;  /* 0x0000000a300572a4 */ /* 0x000fc6000f8e02ff */
[----:B------:R-:W-:Y:S01]  /*19a0*/  ISETP.GE.OR P3, PT, R26, UR35, P0 ;  /* 0x000000231a007c0c */ /* 0x000fe20008766670 */
[----:B------:R-:W-:Y:S01]  /*19b0*/  UIMAD UR5, UR47, UR11, UR5 ;  /* 0x0000000b2f0572a4 */ /* 0x000fe2000f8e0205 */
[----:B---3--:R-:W-:Y:S01]  /*19c0*/  IMAD.U32 R6, RZ, RZ, UR13 ;  /* 0x0000000dff067e24 */ /* 0x008fe2000f8e00ff */
[----:B------:R-:W-:-:S04]  /*19d0*/  ISETP.GE.OR P2, PT, R27, UR35, P0 ;  /* 0x000000231b007c0c */ /* 0x000fc80008746670 */
[----:B------:R-:W-:Y:S01]  /*19e0*/  IADD3.X R3, PT, PT, R0, UR5, R3, P1, !PT ;  /* 0x0000000500037c10 */ /* 0x000fe20008ffe403 */
[----:B------:R-:W-:Y:S01]  /*19f0*/  IMAD.U32 R0, RZ, RZ, UR12 ;  /* 0x0000000cff007e24 */ /* 0x000fe2000f8e00ff */
[----:B------:R-:W-:Y:S02]  /*1a00*/  ISETP.GE.OR P1, PT, R29, UR35, P0 ;  /* 0x000000231d007c0c */ /* 0x000fe40008726670 */
[----:B------:R-:W-:Y:S01]  /*1a10*/  ISETP.GE.OR P0, PT, R28, UR35, P0 ;  /* 0x000000231c007c0c */ /* 0x000fe20008706670 */
[----:B------:R-:W-:Y:S01]  /*1a20*/  IMAD.WIDE.U32 R8, R0, UR24, R2 ;  /* 0x0000001800087c25 */ /* 0x000fe2000f8e0002 */
[----:B------:R-:W2:Y:S03]  /*1a30*/  @!P3 LDC.64 R4, c[0x0][0x560] ;  /* 0x00015800ff04bb82 */ /* 0x000ea60000000a00 */
        /* <DEDUP_REMOVED lines=18> */
.L_x_2672:
[----:B------:R-:W-:Y:S05]  /*1b60*/  BSYNC.RECONVERGENT B0 ;  /* 0x0000000000007941 */ /* 0x000fea0003800200 */
.L_x_2671:
        /* <DEDUP_REMOVED lines=12> */
.L_x_2674:
[----:B------:R-:W-:Y:S05]  /*1c30*/  BSYNC.RECONVERGENT B0 ;  /* 0x0000000000007941 */ /* 0x000fea0003800200 */
.L_x_2673:
        /* <DEDUP_REMOVED lines=12> */
.L_x_2676:
[----:B------:R-:W-:Y:S05]  /*1d00*/  BSYNC.RECONVERGENT B0 ;  /* 0x0000000000007941 */ /* 0x000fea0003800200 */
.L_x_2675:
        /* <DEDUP_REMOVED lines=30> */
.L_x_2678:
[----:B------:R-:W-:Y:S05]  /*1ef0*/  BSYNC.RECONVERGENT B0 ;  /* 0x0000000000007941 */ /* 0x000fea0003800200 */
.L_x_2677:
        /* <DEDUP_REMOVED lines=12> */
.L_x_2680:
[----:B------:R-:W-:Y:S05]  /*1fc0*/  BSYNC.RECONVERGENT B0 ;  /* 0x0000000000007941 */ /* 0x000fea0003800200 */
.L_x_2679:
        /* <DEDUP_REMOVED lines=12> */
.L_x_2666:
        /* <DEDUP_REMOVED lines=22> */
.L_x_2684:
[----:B------:R4:W-:Y:S01]  /*21f0*/  STS.128 [R8+0x8000], RZ ;  /* 0x008000ff08007388 */ /* 0x0009e20000000c00 */
[----:B------:R-:W-:Y:S05]  /*2200*/  BRA `(.L_x_2685) ;  /* 0x0000000000047947 */ /* 0x000fea0003800000 */
.L_x_2683:
[----:B------:R2:W-:Y:S02]  /*2210*/  STS.128 [R8+0x8000], RZ ;  /* 0x008000ff08007388 */ /* 0x0005e40000000c00 */
.L_x_2685:
[----:B------:R-:W-:Y:S05]  /*2220*/  BSYNC.RECONVERGENT B0 ;  /* 0x0000000000007941 */ /* 0x000fea0003800200 */
.L_x_2682:
[----:B------:R-:W-:Y:S01]  /*2230*/  ISETP.GE.AND P6, PT, R27, UR9, PT ;  /* 0x000000091b007c0c */ /* 0x000fe2000bfc6270 */
[----:B------:R-:W-:Y:S01]  /*2240*/  BSSY.RECONVERGENT B0, `(.L_x_2686) ;  /* 0x000000f000007945 */ /* 0x000fe20003800200 */
[----:B---3--:R-:W-:Y:S02]  /*2250*/  LEA R2, P0, R4, R34, 0x1 ;  /* 0x0000002204027211 */ /* 0x008fe400078008ff */
        /* <DEDUP_REMOVED lines=13> */
.L_x_2687:
[----:B------:R-:W-:Y:S05]  /*2330*/  BSYNC.RECONVERGENT B0 ;  /* 0x0000000000007941 */ /* 0x000fea0003800200 */
.L_x_2686:
        /* <DEDUP_REMOVED lines=13> */
.L_x_2689:
[----:B------:R-:W-:Y:S05]  /*2410*/  BSYNC.RECONVERGENT B0 ;  /* 0x0000000000007941 */ /* 0x000fea0003800200 */
.L_x_2688:
        /* <DEDUP_REMOVED lines=13> */
.L_x_2691:
[----:B------:R-:W-:Y:S05]  /*24f0*/  BSYNC.RECONVERGENT B0 ;  /* 0x0000000000007941 */ /* 0x000fea0003800200 */
.L_x_2690:
        /* <DEDUP_REMOVED lines=13> */
.L_x_2694:
[----:B------:R1:W-:Y:S01]  /*25d0*/  STS.128 [R184], RZ ;  /* 0x000000ffb8007388 */ /* 0x0003e20000000c00 */
[----:B------:R-:W-:Y:S05]  /*25e0*/  BRA `(.L_x_2695) ;  /* 0x0000000000047947 */ /* 0x000fea0003800000 */
.L_x_2693:
[----:B------:R1:W-:Y:S02]  /*25f0*/  STS.128 [R184], RZ ;  /* 0x000000ffb8007388 */ /* 0x0003e40000000c00 */
.L_x_2695:
[----:B------:R-:W-:Y:S05]  /*2600*/  BSYNC.RECONVERGENT B0 ;  /* 0x0000000000007941 */ /* 0x000fea0003800200 */
.L_x_2692:
        /* <DEDUP_REMOVED lines=14> */
[----:B------:R-:W-:Y:S02]  /*26f0*/  ISETP.GE.AND P0, PT, R0, UR9, PT ;  /* 0x0000000900007c0c */ /* 0x000fe4000bf06270 */
[----:B------:R-:W-:Y:S01]  /*2700*/  ISETP.GE.AND P2, PT, R3, UR9, PT ;  /* 0x0000000903007c0c */ /* 0x000fe2000bf46270 */
[----:B------:R-:W-:-:S06]  /*2710*/  IMAD.WIDE.U32 R2, R219, R2, UR54 ;  /* 0x00000036db027e25 */ /* 0x000fcc000f8e0002 */
[----:B------:R-:W5:Y:S04]  /*2720*/  @!P3 LDG.E R13, desc[UR36][R2.64] ;  /* 0x00000024020db981 */ /* 0x000f68000c1e1900 */
[----:B------:R-:W2:Y:S04]  /*2730*/  @!P0 LDG.E R4, desc[UR36][R2.64+0x120] ;  /* 0x0001202402048981 */ /* 0x000ea8000c1e1900 */
[----:B------:R-:W3:Y:S04]  /*2740*/  @!P1 LDG.E R5, desc[UR36][R2.64+0x100] ;  /* 0x0001002402059981 */ /* 0x000ee8000c1e1900 */
[----:B------:R1:W4:Y:S04]  /*2750*/  @!P2 LDG.E R9, desc[UR36][R2.64+0x20] ;  /* 0x000020240209a981 */ /* 0x000328000c1e1900 */
[----:B------:R2:W-:Y:S01]  /*2760*/  @P6 STS.128 [R184+0x1000], RZ ;  /* 0x001000ffb8006388 */ /* 0x0005e20000000c00 */
[----:B------:R-:W-:Y:S01]  /*2770*/  BSSY.RECONVERGENT B0, `(.L_x_2696) ;  /* 0x0000010000007945 */ /* 0x000fe20003800200 */
[----:B-1----:R-:W-:-:S04]  /*2780*/  LEA R2, P0, R6, R32, 0x1 ;  /* 0x0000002006027211 */ /* 0x002fc800078008ff */
[----:B------:R-:W-:Y:S01]  /*2790*/  LEA.HI.X R3, R6, R31, R7, 0x1, P0 ;  /* 0x0000001f06037211 */ /* 0x000fe200000f0c07 */
[----:B--2---:R1:W-:Y:S04]  /*27a0*/  STL [R1+0x18], R4 ;  /* 0x0000180401007387 */ /* 0x0043e80000100800 */
[----:B---3--:R1:W-:Y:S04]  /*27b0*/  STL [R1+0x1c], R5 ;  /* 0x00001c0501007387 */ /* 0x0083e80000100800 */
[----:B----4-:R1:W-:Y:S04]  /*27c0*/  STL [R1+0x20], R9 ;  /* 0x0000200901007387 */ /* 0x0103e80000100800 */
        /* <DEDUP_REMOVED lines=10> */
.L_x_2697:
[----:B------:R-:W-:Y:S05]  /*2870*/  BSYNC.RECONVERGENT B0 ;  /* 0x0000000000007941 */ /* 0x000fea0003800200 */
.L_x_2696:
        /* <DEDUP_REMOVED lines=13> */
.L_x_2699:
[----:B------:R-:W-:Y:S05]  /*2950*/  BSYNC.RECONVERGENT B0 ;  /* 0x0000000000007941 */ /* 0x000fea0003800200 */
.L_x_2698:
        /* <DEDUP_REMOVED lines=13> */
.L_x_2701:
[----:B------:R-:W-:Y:S05]  /*2a30*/  BSYNC.RECONVERGENT B0 ;  /* 0x0000000000007941 */ /* 0x000fea0003800200 */
.L_x_2700:
        /* <DEDUP_REMOVED lines=30> */
.L_x_2704:
[----:B------:R3:W-:Y:S01]  /*2c20*/  STS.128 [R8+0xc000], RZ ;  /* 0x00c000ff08007388 */ /* 0x0007e20000000c00 */
[----:B------:R-:W-:Y:S05]  /*2c30*/  BRA `(.L_x_2705) ;  /* 0x0000000000047947 */ /* 0x000fea0003800000 */
.L_x_2703:
[----:B------:R1:W-:Y:S02]  /*2c40*/  STS.128 [R8+0xc000], RZ ;  /* 0x00c000ff08007388 */ /* 0x0003e40000000c00 */
.L_x_2705:
[----:B------:R-:W-:Y:S05]  /*2c50*/  BSYNC.RECONVERGENT B0 ;  /* 0x0000000000007941 */ /* 0x000fea0003800200 */
.L_x_2702:
        /* <DEDUP_REMOVED lines=23> */
.L_x_2707:
[----:B------:R-:W-:Y:S05]  /*2dd0*/  BSYNC.RECONVERGENT B0 ;  /* 0x0000000000007941 */ /* 0x000fea0003800200 */
.L_x_2706:
        /* <DEDUP_REMOVED lines=20> */
.L_x_2709:
[----:B------:R-:W-:Y:S05]  /*2f20*/  BSYNC.RECONVERGENT B0 ;  /* 0x0000000000007941 */ /* 0x000fea0003800200 */
.L_x_2708:
        /* <DEDUP_REMOVED lines=20> */
.L_x_2711:
[----:B------:R-:W-:Y:S05]  /*3070*/  BSYNC.RECONVERGENT B0 ;  /* 0x0000000000007941 */ /* 0x000fea0003800200 */
.L_x_2710:
        /* <DEDUP_REMOVED lines=28> */
.L_x_2714:
[----:B------:R1:W-:Y:S01]  /*3240*/  STS.128 [R8+0x10000], RZ ;  /* 0x010000ff08007388 */ /* 0x0003e20000000c00 */
[----:B------:R-:W-:Y:S05]  /*3250*/  BRA `(.L_x_2715) ;  /* 0x0000000000047947 */ /* 0x000fea0003800000 */
.L_x_2713:
[----:B------:R1:W-:Y:S02]  /*3260*/  STS.128 [R8+0x10000], RZ ;  /* 0x010000ff08007388 */ /* 0x0003e40000000c00 */
.L_x_2715:
[----:B------:R-:W-:Y:S05]  /*3270*/  BSYNC.RECONVERGENT B0 ;  /* 0x0000000000007941 */ /* 0x000fea0003800200 */
.L_x_2712:
        /* <DEDUP_REMOVED lines=20> */
.L_x_2717:
[----:B------:R-:W-:Y:S05]  /*33c0*/  BSYNC.RECONVERGENT B0 ;  /* 0x0000000000007941 */ /* 0x000fea0003800200 */
.L_x_2716:
        /* <DEDUP_REMOVED lines=20> */
.L_x_2719:
[----:B------:R-:W-:Y:S05]  /*3510*/  BSYNC.RECONVERGENT B0 ;  /* 0x0000000000007941 */ /* 0x000fea0003800200 */
.L_x_2718:
        /* <DEDUP_REMOVED lines=20> */
.L_x_2721:
[----:B------:R-:W-:Y:S05]  /*3660*/  BSYNC.RECONVERGENT B0 ;  /* 0x0000000000007941 */ /* 0x000fea0003800200 */
.L_x_2720:
[----:B------:R-:W5:Y:S01]  /*3670*/  LDCU.64 UR10, c[0x0][0x538] ;  /* 0x0000a700ff0a77ac */ /* 0x000f620008000a00 */
[C---:B------:R-:W-:Y:S01]  /*3680*/  IMAD.SHL.U32 R6, R183.reuse, 0x40, RZ ;  /* 0x00000040b7067824 */ /* 0x040fe200078e00ff */
[----:B-1-3--:R-:W-:Y:S01]  /*3690*/  SHF.R.U32.HI R8, RZ, 0x4, R183 ;  /* 0x00000004ff087819 */ /* 0x00afe200000116b7 */
[----:B------:R-:W-:Y:S01]  /*36a0*/  IMAD.SHL.U32 R7, R183, 0x20, RZ ;  /* 0x00000020b7077824 */ /* 0x000fe200078e00ff */
[----:B------:R-:W0:Y:S01]  /*36b0*/  LDGDEPBAR ;  /* 0x00000000000079af */ /* 0x000e220000000000 */
[----:B-----5:R-:W-:-:S04]  /*36c0*/  UISETP.NE.U32.AND UP0, UPT, UR10, URZ, UPT ;  /* 0x000000ff0a00728c */ /* 0x020fc8000bf05070 */
        /* <DEDUP_REMOVED lines=12> */
[----:B------:R-:W-:Y:S01]  /*3790*/  IMAD.MOV.U32 R153, RZ, RZ, 0x40 ;  /* 0x00000040ff997424 */ /* 0x000fe200078e00ff */
[----:B------:R-:W-:Y:S01]  /*37a0*/  LOP3.LUT R8, R8, 0x8, RZ, 0xc0, !PT ;  /* 0x0000000808087812 */ /* 0x000fe200078ec0ff */
[----:B------:R-:W-:Y:S01]  /*37b0*/  IMAD.U32 R3, RZ, RZ, UR11 ;  /* 0x0000000bff037e24 */ /* 0x000fe2000f8e00ff */
[----:B------:R-:W-:Y:S01]  /*37c0*/  R2P PR, R183, 0x6 ;  /* 0x00000006b7007804 */ /* 0x000fe20000000000 */
[----:B-1----:R-:W1:Y:S01]  /*37d0*/  @P0 MUFU.RCP R4, UR8 ;  /* 0x0000000800040d08 */ /* 0x002e620008001000 */
[----:B------:R-:W-:Y:S01]  /*37e0*/  LOP3.LUT R0, R0, 0x38, R30, 0xf8, !PT ;  /* 0x0000003800007812 */ /* 0x000fe200078ef81e */
[----:B------:R-:W-:Y:S01]  /*37f0*/  IMAD.MOV.U32 R173, RZ, RZ, 0x20 ;  /* 0x00000020ffad7424 */ /* 0x000fe200078e00ff */
[----:B------:R3:W1:Y:S01]  /*3800*/  @P0 LDG.E R5, desc[UR36][R2.64] ;  /* 0x0000002402050981 */ /* 0x000662000c1e1900 */
[----:B------:R-:W-:Y:S01]  /*3810*/  SEL R153, R153, 0xffffffc0, !P2 ;  /* 0xffffffc099997807 */ /* 0x000fe20005000000 */
[----:B------:R-:W-:Y:S01]  /*3820*/  IMAD.MOV.U32 R222, RZ, RZ, R184 ;  /* 0x000000ffffde7224 */ /* 0x000fe200078e00b8 */
[----:B------:R-:W-:-:S02]  /*3830*/  CS2R R126, SRZ ;  /* 0x00000000007e7805 */ /* 0x000fc4000001ff00 */
[----:B------:R-:W-:Y:S02]  /*3840*/  SEL R173, R173, 0xffffffe0, !P1 ;  /* 0xffffffe0adad7807 */ /* 0x000fe40004800000 */
        /* <DEDUP_REMOVED lines=20> */
[----:B---3--:R-:W-:Y:S01]  /*3990*/  IMAD.SHL.U32 R3, R183, 0x2, RZ ;  /* 0x00000002b7037824 */ /* 0x008fe200078e00ff */
[----:B------:R-:W-:Y:S01]  /*39a0*/  CS2R R88, SRZ ;  /* 0x0000000000587805 */ /* 0x000fe2000001ff00 */
[----:B------:R-:W-:Y:S01]  /*39b0*/  IMAD.U32 R2, RZ, RZ, UR5 ;  /* 0x00000005ff027e24 */ /* 0x000fe2000f8e00ff */
[----:B------:R-:W-:Y:S02]  /*39c0*/  CS2R R86, SRZ ;  /* 0x0000000000567805 */ /* 0x000fe4000001ff00 */
[----:B------:R-:W-:-:S02]  /*39d0*/  CS2R R84, SRZ ;  /* 0x0000000000547805 */ /* 0x000fc4000001ff00 */
        /* <DEDUP_REMOVED lines=8> */
[----:B------:R-:W-:Y:S02]  /*3a60*/  IADD3 R2, PT, PT, -R2, UR35, -R3 ;  /* 0x0000002302027c10 */ /* 0x000fe4000fffe903 */
[----:B------:R-:W-:Y:S02]  /*3a70*/  CS2R R70, SRZ ;  /* 0x0000000000467805 */ /* 0x000fe4000001ff00 */
[----:B------:R-:W-:Y:S02]  /*3a80*/  LOP3.LUT R3, R6, 0x200, RZ, 0xc0, !PT ;  /* 0x0000020006037812 */ /* 0x000fe400078ec0ff */
[----:B------:R-:W-:Y:S01]  /*3a90*/  CS2R R68, SRZ ;  /* 0x0000000000447805 */ /* 0x000fe2000001ff00 */
[----:B------:R-:W-:Y:S01]  /*3aa0*/  UMOV UR16, URZ ;  /* 0x000000ff00107c82 */ /* 0x000fe20008000000 */
[----:B------:R3:W-:Y:S01]  /*3ab0*/  STL [R1+0x28], R2 ;  /* 0x0000280201007387 */ /* 0x0007e20000100800 */
[----:B------:R-:W1:Y:S01]  /*3ac0*/  LDCU UR8, c[0x0][0x440] ;  /* 0x00008800ff0877ac */ /* 0x000e620008000800 */
[----:B------:R-:W1:Y:S01]  /*3ad0*/  LDCU UR10, c[0x0][0x504] ;  /* 0x0000a080ff0a77ac */ /* 0x000e620008000800 */
[----:B------:R-:W1:Y:S01]  /*3ae0*/  LDCU UR9, c[0x0][0x508] ;  /* 0x0000a100ff0977ac */ /* 0x000e620008000800 */
[----:B------:R-:W1:Y:S01]  /*3af0*/  LDCU UR5, c[0x0][0x3e0] ;  /* 0x00007c00ff0577ac */ /* 0x000e620008000800 */
[----:B------:R-:W1:Y:S01]  /*3b00*/  LDCU UR14, c[0x0][0x50c] ;  /* 0x0000a180ff0e77ac */ /* 0x000e620008000800 */
[----:B------:R-:W1:Y:S01]  /*3b10*/  LDCU UR11, c[0x0][0x45c] ;  /* 0x00008b80ff0b77ac */ /* 0x000e620008000800 */
[----:B---3--:R-:W-:Y:S01]  /*3b20*/  LOP3.LUT R2, R8, 0x10, R183, 0xf8, !PT ;  /* 0x0000001008027812 */ /* 0x008fe200078ef8b7 */
[----:B------:R-:W-:-:S03]  /*3b30*/  UIADD3 UR29, UPT, UPT, -UR45, 0x80, UR29 ;  /* 0x000000802d1d7890 */ /* 0x000fc6000fffe11d */
[----:B------:R-:W-:-:S04]  /*3b40*/  LOP3.LUT R2, R2, R0, RZ, 0x3c, !PT ;  /* 0x0000000002027212 */ /* 0x000fc800078e3cff */
[----:B------:R-:W-:-:S04]  /*3b50*/  LOP3.LUT R2, R2, 0x200, R6, 0xf8, !PT ;  /* 0x0000020002027812 */ /* 0x000fc800078ef806 */
[----:B------:R-:W-:-:S05]  /*3b60*/  LEA R180, R2, UR26, 0x1 ;  /* 0x0000001a02b47c11 */ /* 0x000fca000f8e08ff */
[----:B------:R-:W-:Y:S02]  /*3b70*/  VIADD R180, R180, UR12 ;  /* 0x0000000cb4b47c36 */ /* 0x000fe40008000000 */
[----:B-1----:R-:W-:Y:S01]  /*3b80*/  @P0 FMUL.FTZ R5, R5, R4 ;  /* 0x0000000405050220 */ /* 0x002fe20000410000 */
[----:B------:R-:W-:Y:S02]  /*3b90*/  LOP3.LUT R4, R3, 0xc00, R7, 0xf8, !PT ;  /* 0x00000c0003047812 */ /* 0x000fe400078ef807 */
[C---:B------:R-:W-:Y:S02]  /*3ba0*/  LOP3.LUT R3, R0.reuse, 0x8, R12, 0x78, !PT ;  /* 0x0000000800037812 */ /* 0x040fe400078e780c */
[----:B------:R-:W-:Y:S02]  /*3bb0*/  LOP3.LUT R0, R0, 0x8, R183, 0x78, !PT ;  /* 0x0000000800007812 */ /* 0x000fe400078e78b7 */
[----:B------:R-:W-:Y:S02]  /*3bc0*/  @P0 R2UR UR15, R5 ;  /* 0x00000000050f02ca */ /* 0x000fe400000e0000 */
[----:B------:R-:W-:-:S02]  /*3bd0*/  LOP3.LUT R0, R0, 0x7200, R7, 0xf8, !PT ;  /* 0x0000720000007812 */ /* 0x000fc400078ef807 */
[----:B------:R-:W-:Y:S02]  /*3be0*/  LOP3.LUT R3, R4, R3, RZ, 0xfc, !PT ;  /* 0x0000000304037212 */ /* 0x000fe400078efcff */
[----:B------:R-:W-:Y:S02]  /*3bf0*/  LEA R146, R0, UR26, 0x1 ;  /* 0x0000001a00927c11 */ /* 0x000fe4000f8e08ff */
[----:B------:R-:W-:-:S03]  /*3c00*/  LEA R182, R3, UR26, 0x1 ;  /* 0x0000001a03b67c11 */ /* 0x000fc6000f8e08ff */
[--C-:B------:R-:W-:Y:S02]  /*3c10*/  IMAD.IADD R172, R153, 0x1, R146.reuse ;  /* 0x0000000199ac7824 */ /* 0x100fe400078e0292 */
[----:B------:R-:W-:Y:S01]  /*3c20*/  VIADD R182, R182, UR12 ;  /* 0x0000000cb6b67c36 */ /* 0x000fe20008000000 */
[----:B------:R-:W-:Y:S01]  /*3c30*/  @UP0 UMOV UR16, UR15 ;  /* 0x0000000f00100c82 */ /* 0x000fe20008000000 */
[C---:B------:R-:W-:Y:S02]  /*3c40*/  IMAD.IADD R152, R173.reuse, 0x1, R146 ;  /* 0x00000001ad987824 */ /* 0x040fe400078e0292 */
[----:B------:R-:W-:-:S07]  /*3c50*/  IMAD.IADD R181, R173, 0x1, R172 ;  /* 0x00000001adb57824 */ /* 0x000fce00078e02ac */
.L_x_2726:
[----:B------:R-:W0:Y:S01]  /*3c60*/  LDGDEPBAR ;  /* 0x00000000000079af */ /* 0x000e220000000000 */
[C---:B------:R-:W-:Y:S01]  /*3c70*/  IADD3 R144, PT, PT, R182.reuse, R173, RZ ;  /* 0x000000adb6907210 */ /* 0x040fe20007ffe0ff */
[----:B------:R-:W-:Y:S01]  /*3c80*/  USHF.L.U32 UR12, UR46, 0x7, URZ ;  /* 0x000000072e0c7899 */ /* 0x000fe200080006ff */
[----:B------:R-:W-:Y:S05]  /*3c90*/  IADD3 R0, PT, PT, R182, R153, RZ ;  /* 0x00000099b6007210 */ /* 0x000fea0007ffe0ff */
[----:B------:R-:W3:Y:S01]  /*3ca0*/  LDL R201, [R1+0x28] ;  /* 0x0000280001c97983 */ /* 0x000ee20000100800 */
        /* <DEDUP_REMOVED lines=8> */
[----:B------:R-:W1:Y:S08]  /*3d30*/  LDSM.16.M88.4 R16, [R146+0xc000] ;  /* 0x00c000009210783b */ /* 0x000e700000000200 */
[----:B------:R-:W2:Y:S08]  /*3d40*/  LDSM.16.M88.4 R60, [R182+0x2000] ;  /* 0x00200000b63c783b */ /* 0x000eb00000000200 */
[----:B------:R-:W4:Y:S08]  /*3d50*/  LDSM.16.M88.4 R32, [R146+0xc800] ;  /* 0x00c800009220783b */ /* 0x000f300000000200 */
        /* <DEDUP_REMOVED lines=21> */
[----:B----4-:R-:W-:Y:S06]  /*3eb0*/  IADD3 R0, PT, PT, R173, R0, RZ ;  /* 0x00000000ad007210 */ /* 0x010fec0007ffe0ff */
        /* <DEDUP_REMOVED lines=8> */
[----:B------:R-:W1:Y:S07]  /*3f40*/  LDSM.16.M88.4 R152, [R152+0xd800] ;  /* 0x00d800009898783b */ /* 0x000e6e0000000200 */
[C---:B--2---:R-:W-:Y:S08]  /*3f50*/  HMMA.16816.F32.BF16 R8, R144.reuse, R140, R8 ;  /* 0x0000008c9008723c */ /* 0x044ff00000041808 */
[-C--:B------:R-:W-:Y:S08]  /*3f60*/  HMMA.16816.F32.BF16 R12, R144, R142.reuse, R12 ;  /* 0x0000008e900c723c */ /* 0x080ff0000004180c */
[C---:B------:R-:W-:Y:S01]  /*3f70*/  HMMA.16816.F32.BF16 R16, R136.reuse, R142, R16 ;  /* 0x0000008e8810723c */ /* 0x040fe20000041810 */
[----:B------:R-:W2:Y:S07]  /*3f80*/  LDSM.16.M88.4 R140, [R172+0xd000] ;  /* 0x00d00000ac8c783b */ /* 0x000eae0000000200 */
[-C--:B------:R-:W-:Y:S01]  /*3f90*/  HMMA.16816.F32.BF16 R20, R136, R148.reuse, R20 ;  /* 0x000000948814723c */ /* 0x080fe20000041814 */
[----:B------:R-:W3:Y:S07]  /*3fa0*/  LDSM.16.M88.4 R172, [R172+0xd800] ;  /* 0x00d80000acac783b */ /* 0x000eee0000000200 */
[C---:B------:R-:W-:Y:S08]  /*3fb0*/  HMMA.16816.F32.BF16 R24, R144.reuse, R148, R24 ;  /* 0x000000949018723c */ /* 0x040ff00000041818 */
[-C--:B------:R-:W-:Y:S08]  /*3fc0*/  HMMA.16816.F32.BF16 R28, R144, R150.reuse, R28 ;  /* 0x00000096901c723c */ /* 0x080ff0000004181c */
[C---:B------:R-:W-:Y:S01]  /*3fd0*/  HMMA.16816.F32.BF16 R32, R136.reuse, R150, R32 ;  /* 0x000000968820723c */ /* 0x040fe20000041820 */
[----:B------:R-:W3:Y:S07]  /*3fe0*/  LDSM.16.M88.4 R148, [R0] ;  /* 0x000000000094783b */ /* 0x000eee0000000200 */
[-C--:B----4-:R-:W-:Y:S08]  /*3ff0*/  HMMA.16816.F32.BF16 R36, R136, R132.reuse, R36 ;  /* 0x000000848824723c */ /* 0x090ff00000041824 */
[C---:B------:R-:W-:Y:S08]  /*4000*/  HMMA.16816.F32.BF16 R40, R144.reuse, R132, R40 ;  /* 0x000000849028723c */ /* 0x040ff00000041828 */
[-C--:B------:R-:W-:Y:S08]  /*4010*/  HMMA.16816.F32.BF16 R44, R144, R134.reuse, R44 ;  /* 0x00000086902c723c */ /* 0x080ff0000004182c */
[C---:B------:R-:W-:Y:S01]  /*4020*/  HMMA.16816.F32.BF16 R48, R136.reuse, R134, R48 ;  /* 0x000000868830723c */ /* 0x040fe20000041830 */
[----:B------:R-:W4:Y:S07]  /*4030*/  LDSM.16.M88.4 R132, [R0+0x2000] ;  /* 0x002000000084783b */ /* 0x000f2e0000000200 */
[-C--:B-1----:R-:W-:Y:S08]  /*4040*/  HMMA.16816.F32.BF16 R52, R136, R152.reuse, R52 ;  /* 0x000000988834723c */ /* 0x082ff00000041834 */
[C---:B------:R-:W-:Y:S08]  /*4050*/  HMMA.16816.F32.BF16 R56, R144.reuse, R152, R56 ;  /* 0x000000989038723c */ /* 0x040ff00000041838 */
[-C--:B------:R-:W-:Y:S08]  /*4060*/  HMMA.16816.F32.BF16 R60, R144, R154.reuse, R60 ;  /* 0x0000009a903c723c */ /* 0x080ff0000004183c */
[----:B------:R-:W-:Y:S01]  /*4070*/  HMMA.16816.F32.BF16 R64, R136, R154, R64 ;  /* 0x0000009a8840723c */ /* 0x000fe20000041840 */
[----:B------:R-:W1:Y:S07]  /*4080*/  LDSM.16.M88.4 R136, [R181+0xc800] ;  /* 0x00c80000b588783b */ /* 0x000e6e0000000200 */
[-C--:B------:R-:W-:Y:S08]  /*4090*/  HMMA.16816.F32.BF16 R4, R156, R160.reuse, R4 ;  /* 0x000000a09c04723c */ /* 0x080ff00000041804 */
[C---:B------:R-:W-:Y:S01]  /*40a0*/  HMMA.16816.F32.BF16 R8, R164.reuse, R160, R8 ;  /* 0x000000a0a408723c */ /* 0x040fe20000041808 */
[----:B------:R-:W5:Y:S07]  /*40b0*/  LDG.E R160, desc[UR36][R2.64] ;  /* 0x0000002402a07981 */ /* 0x000f6e000c1e1900 */
        /* <DEDUP_REMOVED lines=9> */
[C---:B------:R-:W-:Y:S08]  /*4150*/  HMMA.16816.F32.BF16 R48, R156.reuse, R142, R48 ;  /* 0x0000008e9c30723c */ /* 0x040ff00000041830 */
[-C--:B---3--:R-:W-:Y:S08]  /*4160*/  HMMA.16816.F32.BF16 R52, R156, R172.reuse, R52 ;  /* 0x000000ac9c34723c */ /* 0x088ff00000041834 */
[C---:B------:R-:W-:Y:S08]  /*4170*/  HMMA.16816.F32.BF16 R56, R164.reuse, R172, R56 ;  /* 0x000000aca438723c */ /* 0x040ff00000041838 */
[-C--:B------:R-:W-:Y:S08]  /*4180*/  HMMA.16816.F32.BF16 R60, R164, R174.reuse, R60 ;  /* 0x000000aea43c723c */ /* 0x080ff0000004183c */
[----:B------:R-:W-:Y:S01]  /*4190*/  HMMA.16816.F32.BF16 R64, R156, R174, R64 ;  /* 0x000000ae9c40723c */ /* 0x000fe20000041840 */
[----:B------:R-:W5:Y:S04]  /*41a0*/  LDG.E R159, desc[UR36][R2.64+0x20] ;  /* 0x00002024029f7981 */ /* 0x000f68000c1e1900 */
[----:B------:R-:W5:Y:S03]  /*41b0*/  LDG.E R158, desc[UR36][R2.64+0x100] ;  /* 0x00010024029e7981 */ /* 0x000f66000c1e1900 */
[-C--:B------:R-:W-:Y:S01]  /*41c0*/  HMMA.16816.F32.BF16 R4, R148, R176.reuse, R4 ;  /* 0x000000b09404723c */ /* 0x080fe20000041804 */
[----:B------:R2:W5:Y:S07]  /*41d0*/  LDG.E R157, desc[UR36][R2.64+0x120] ;  /* 0x00012024029d7981 */ /* 0x00056e000c1e1900 */
[C---:B----4-:R-:W-:Y:S08]  /*41e0*/  HMMA.16816.F32.BF16 R8, R132.reuse, R176, R8 ;  /* 0x000000b08408723c */ /* 0x050ff00000041808 */
        /* <DEDUP_REMOVED lines=12> */
[-C--:B-1----:R-:W-:Y:S03]  /*42b0*/  HMMA.16816.F32.BF16 R20, R148, R136.reuse, R20 ;  /* 0x000000889414723c */ /* 0x082fe60000041814 */
[----:B------:R-:W-:Y:S01]  /*42c0*/  FMUL.FTZ R14, R14, UR14 ;  /* 0x0000000e0e0e7c20 */ /* 0x000fe20008410000 */
[----:B--2---:R-:W-:Y:S01]  /*42d0*/  LOP3.LUT R3, R219, UR12, RZ, 0xfc, !PT ;  /* 0x0000000cdb037c12 */ /* 0x004fe2000f8efcff */
[----:B------:R-:W-:Y:S03]  /*42e0*/  FMUL.FTZ R12, R12, UR14 ;  /* 0x0000000e0c0c7c20 */ /* 0x000fe60008410000 */
[----:B------:R-:W-:Y:S01]  /*42f0*/  MUFU.TANH R188, R6 ;  /* 0x0000000600bc7308 */ /* 0x000fe20000002400 */
[----:B------:R-:W-:Y:S01]  /*4300*/  FMUL.FTZ R15, R15, UR14 ;  /* 0x0000000e0f0f7c20 */ /* 0x000fe20008410000 */
[C---:B------:R-:W-:Y:S04]  /*4310*/  HMMA.16816.F32.BF16 R24, R132.reuse, R136, R24 ;  /* 0x000000888418723c */ /* 0x040fe80000041818 */
[----:B------:R-:W-:Y:S01]  /*4320*/  IADD3 R0, PT, PT, R3, R201, RZ ;  /* 0x000000c903007210 */ /* 0x000fe20007ffe0ff */
[----:B------:R-:W-:Y:S03]  /*4330*/  FMUL.FTZ R16, R16, UR14 ;  /* 0x0000000e10107c20 */ /* 0x000fe60008410000 */
[----:B------:R1:W-:Y:S01]  /*4340*/  MUFU.TANH R187, R7 ;  /* 0x0000000700bb7308 */ /* 0x0003e20000002400 */
[----:B------:R-:W-:Y:S01]  /*4350*/  FMUL.FTZ R18, R18, UR14 ;  /* 0x0000000e12127c20 */ /* 0x000fe20008410000 */
[-C--:B------:R-:W-:Y:S03]  /*4360*/  HMMA.16816.F32.BF16 R28, R132, R138.reuse, R28 ;  /* 0x0000008a841c723c */ /* 0x080fe6000004181c */
[----:B------:R-:W-:Y:S01]  /*4370*/  FMUL.FTZ R22, R22, UR14 ;  /* 0x0000000e16167c20 */ /* 0x000fe20008410000 */
[----:B------:R-:W-:Y:S01]  /*4380*/  FMUL.FTZ R20, R20, UR14 ;  /* 0x0000000e14147c20 */ /* 0x000fe20008410000 */
[----:B------:R-:W-:Y:S03]  /*4390*/  FMUL.FTZ R13, R13, UR14 ;  /* 0x0000000e0d0d7c20 */ /* 0x000fe60008410000 */
[----:B------:R-:W-:Y:S01]  /*43a0*/  MUFU.TANH R185, R10 ;  /* 0x0000000a00b97308 */ /* 0x000fe20000002400 */
[----:B------:R-:W-:Y:S01]  /*43b0*/  FMUL.FTZ R19, R19, UR14 ;  /* 0x0000000e13137c20 */ /* 0x000fe20008410000 */
[C---:B------:R-:W-:Y:S04]  /*43c0*/  HMMA.16816.F32.BF16 R32, R148.reuse, R138, R32 ;  /* 0x0000008a9420723c */ /* 0x040fe80000041820 */
[----:B------:R-:W-:Y:S01]  /*43d0*/  FMUL.FTZ R26, R26, UR14 ;  /* 0x0000000e1a1a7c20 */ /* 0x000fe20008410000 */
[----:B------:R-:W-:Y:S03]  /*43e0*/  FMUL.FTZ R24, R24, UR14 ;  /* 0x0000000e18187c20 */ /* 0x000fe60008410000 */
[----:B------:R-:W-:Y:S01]  /*43f0*/  MUFU.TANH R179, R11 ;  /* 0x0000000b00b37308 */ /* 0x000fe20000002400 */
[----:B-1----:R-:W1:Y:S01]  /*4400*/  LDSM.16.M88.4 R4, [R181+0xd000] ;  /* 0x00d00000b504783b */ /* 0x002e620000000200 */
[----:B------:R-:W-:Y:S01]  /*4410*/  FMUL.FTZ R17, R17, UR14 ;  /* 0x0000000e11117c20 */ /* 0x000fe20008410000 */
[----:B------:R-:W-:Y:S01]  /*4420*/  FMUL.FTZ R23, R23, UR14 ;  /* 0x0000000e17177c20 */ /* 0x000fe20008410000 */
[----:B------:R-:W-:Y:S01]  /*4430*/  FMUL.FTZ R21, R21, UR14 ;  /* 0x0000000e15157c20 */ /* 0x000fe20008410000 */
[----:B------:R-:W-:Y:S01]  /*4440*/  FMUL.FTZ R30, R30, UR14 ;  /* 0x0000000e1e1e7c20 */ /* 0x000fe20008410000 */
[----:B------:R-:W-:Y:S01]  /*4450*/  FMUL.FTZ R136, R29, UR14 ;  /* 0x0000000e1d887c20 */ /* 0x000fe20008410000 */
[----:B------:R-:W-:Y:S03]  /*4460*/  FMUL.FTZ R28, R28, UR14 ;  /* 0x0000000e1c1c7c20 */ /* 0x000fe60008410000 */
[----:B------:R-:W-:Y:S01]  /*4470*/  MUFU.TANH R178, R8 ;  /* 0x0000000800b27308 */ /* 0x000fe20000002400 */
[----:B------:R-:W-:Y:S01]  /*4480*/  FMUL.FTZ R27, R27, UR14 ;  /* 0x0000000e1b1b7c20 */ /* 0x000fe20008410000 */
[----:B------:R-:W-:Y:S01]  /*4490*/  FMUL.FTZ R31, R31, UR14 ;  /* 0x0000000e1f1f7c20 */ /* 0x000fe20008410000 */
[----:B------:R-:W-:Y:S01]  /*44a0*/  IADD3 R2, PT, PT, R0, 0xc7, RZ ;  /* 0x000000c700027810 */ /* 0x000fe20007ffe0ff */
[----:B------:R-:W-:Y:S01]  /*44b0*/  FMUL.FTZ R140, R33, UR14 ;  /* 0x0000000e218c7c20 */ /* 0x000fe20008410000 */
[----:B------:R-:W-:Y:S01]  /*44c0*/  FMUL.FTZ R137, R34, UR14 ;  /* 0x0000000e22897c20 */ /* 0x000fe20008410000 */
[----:B------:R-:W-:Y:S04]  /*44d0*/  FMUL.FTZ R138, R35, UR14 ;  /* 0x0000000e238a7c20 */ /* 0x000fe80008410000 */
[----:B------:R2:W-:Y:S01]  /*44e0*/  MUFU.TANH R175, R9 ;  /* 0x0000000900af7308 */ /* 0x0005e20000002400 */
[----:B------:R-:W-:Y:S09]  /*44f0*/  FMUL.FTZ R139, R32, UR14 ;  /* 0x0000000e208b7c20 */ /* 0x000ff20008410000 */
[----:B------:R3:W-:Y:S10]  /*4500*/  MUFU.TANH R165, R18 ;  /* 0x0000001200a57308 */ /* 0x0007f40000002400 */
[----:B------:R-:W-:Y:S01]  /*4510*/  MUFU.TANH R162, R16 ;  /* 0x0000001000a27308 */ /* 0x000fe20000002400 */
[----:B--2---:R-:W2:Y:S09]  /*4520*/  LDSM.16.M88.4 R8, [R181+0xd800] ;  /* 0x00d80000b508783b */ /* 0x004eb20000000200 */
[----:B------:R-:W-:Y:S01]  /*4530*/  MUFU.TANH R171, R12 ;  /* 0x0000000c00ab7308 */ /* 0x000fe20000002400 */
[-C--:B-1----:R-:W-:Y:S03]  /*4540*/  HMMA.16816.F32.BF16 R36, R148, R4.reuse, R36 ;  /* 0x000000049424723c */ /* 0x082fe60000041824 */
[----:B---3--:R-:W-:Y:S01]  /*4550*/  FMUL.FTZ R18, R25, UR14 ;  /* 0x0000000e19127c20 */ /* 0x008fe20008410000 */
[C---:B------:R-:W-:Y:S05]  /*4560*/  IADD3 R25, PT, PT, R0.reuse, 0x70, RZ ;  /* 0x0000007000197810 */ /* 0x040fea0007ffe0ff */
[----:B------:R1:W3:Y:S01]  /*4570*/  MUFU.TANH R174, R14 ;  /* 0x0000000e00ae7308 */ /* 0x0002e20000002400 */
[C---:B------:R-:W-:Y:S04]  /*4580*/  HMMA.16816.F32.BF16 R40, R132.reuse, R4, R40 ;  /* 0x000000048428723c */ /* 0x040fe80000041828 */
[C---:B------:R-:W-:Y:S02]  /*4590*/  IADD3 R5, PT, PT, R0.reuse, 0xbf, RZ ;  /* 0x000000bf00057810 */ /* 0x040fe40007ffe0ff */
[----:B------:R-:W-:Y:S03]  /*45a0*/  IADD3 R4, PT, PT, R0, 0xc8, RZ ;  /* 0x000000c800047810 */ /* 0x000fe60007ffe0ff */
[----:B------:R-:W-:Y:S01]  /*45b0*/  MUFU.TANH R170, R15 ;  /* 0x0000000f00aa7308 */ /* 0x000fe20000002400 */
[-C--:B------:R-:W-:Y:S03]  /*45c0*/  HMMA.16816.F32.BF16 R44, R132, R6.reuse, R44 ;  /* 0x00000006842c723c */ /* 0x080fe6000004182c */
[----:B------:R-:W-:Y:S01]  /*45d0*/  FMUL.FTZ R141, R38, UR14 ;  /* 0x0000000e268d7c20 */ /* 0x000fe20008410000 */
[----:B------:R-:W-:Y:S01]  /*45e0*/  IADD3 R38, PT, PT, R0, 0x57, RZ ;  /* 0x0000005700267810 */ /* 0x000fe20007ffe0ff */
[----:B------:R-:W-:Y:S01]  /*45f0*/  FMUL.FTZ R147, R36, UR14 ;  /* 0x0000000e24937c20 */ /* 0x000fe20008410000 */
[C---:B------:R-:W-:Y:S03]  /*4600*/  IADD3 R36, PT, PT, R0.reuse, 0x97, RZ ;  /* 0x0000009700247810 */ /* 0x040fe60007ffe0ff */
[----:B------:R-:W-:Y:S01]  /*4610*/  MUFU.TANH R168, R13 ;  /* 0x0000000d00a87308 */ /* 0x000fe20000002400 */
[C---:B------:R-:W-:Y:S04]  /*4620*/  HMMA.16816.F32.BF16 R48, R148.reuse, R6, R48 ;  /* 0x000000069430723c */ /* 0x040fe80000041830 */
[----:B------:R-:W-:Y:S01]  /*4630*/  FMUL.FTZ R154, R41, UR14 ;  /* 0x0000000e299a7c20 */ /* 0x000fe20008410000 */
[----:B-1----:R-:W-:Y:S01]  /*4640*/  IADD3 R14, PT, PT, R0, 0xaf, RZ ;  /* 0x000000af000e7810 */ /* 0x002fe20007ffe0ff */
[----:B------:R-:W-:Y:S03]  /*4650*/  FMUL.FTZ R145, R43, UR14 ;  /* 0x0000000e2b917c20 */ /* 0x000fe60008410000 */
[----:B------:R-:W-:Y:S01]  /*4660*/  MUFU.TANH R164, R19 ;  /* 0x0000001300a47308 */ /* 0x000fe20000002400 */
[-C--:B--2---:R-:W-:Y:S03]  /*4670*/  HMMA.16816.F32.BF16 R52, R148, R8.reuse, R52 ;  /* 0x000000089434723c */ /* 0x084fe60000041834 */
[----:B------:R-:W-:Y:S01]  /*4680*/  FMUL.FTZ R163, R46, UR14 ;  /* 0x0000000e2ea37c20 */ /* 0x000fe20008410000 */
[C---:B------:R-:W-:Y:S01]  /*4690*/  IADD3 R43, PT, PT, R0.reuse, 0x47, RZ ;  /* 0x00000047002b7810 */ /* 0x040fe20007ffe0ff */
[----:B------:R-:W-:Y:S01]  /*46a0*/  FMUL.FTZ R146, R37, UR14 ;  /* 0x0000000e25927c20 */ /* 0x000fe20008410000 */
[----:B------:R-:W-:Y:S03]  /*46b0*/  IADD3 R6, PT, PT, R0, 0xc0, RZ ;  /* 0x000000c000067810 */ /* 0x000fe60007ffe0ff */
[----:B------:R-:W-:Y:S01]  /*46c0*/  MUFU.TANH R161, R17 ;  /* 0x0000001100a17308 */ /* 0x000fe20000002400 */
[C---:B------:R-:W-:Y:S04]  /*46d0*/  HMMA.16816.F32.BF16 R56, R132.reuse, R8, R56 ;  /* 0x000000088438723c */ /* 0x040fe80000041838 */
[----:B------:R-:W-:Y:S01]  /*46e0*/  FMUL.FTZ R169, R50, UR14 ;  /* 0x0000000e32a97c20 */ /* 0x000fe20008410000 */
[----:B------:R-:W-:Y:S01]  /*46f0*/  IADD3 R8, PT, PT, R0, 0x88, RZ ;  /* 0x0000008800087810 */ /* 0x000fe20007ffe0ff */
[----:B------:R-:W-:Y:S03]  /*4700*/  FMUL.FTZ R144, R39, UR14 ;  /* 0x0000000e27907c20 */ /* 0x000fe60008410000 */
[----:B------:R1:W-:Y:S01]  /*4710*/  MUFU.TANH R156, R22 ;  /* 0x00000016009c7308 */ /* 0x0003e20000002400 */
[-C--:B------:R-:W-:Y:S03]  /*4720*/  HMMA.16816.F32.BF16 R60, R132, R10.reuse, R60 ;  /* 0x0000000a843c723c */ /* 0x080fe6000004183c */
[----:B------:R-:W-:Y:S01]  /*4730*/  IABS R33, R8 ;  /* 0x0000000800217213 */ /* 0x000fe20000000000 */
[----:B------:R-:W-:Y:S01]  /*4740*/  FMUL.FTZ R181, R54, UR14 ;  /* 0x0000000e36b57c20 */ /* 0x000fe20008410000 */
[----:B------:R-:W-:Y:S01]  /*4750*/  FMUL.FTZ R191, R52, UR14 ;  /* 0x0000000e34bf7c20 */ /* 0x000fe20008410000 */
[----:B------:R-:W-:Y:S03]  /*4760*/  IABS R29, R6 ;  /* 0x00000006001d7213 */ /* 0x000fe60000000000 */
[----:B------:R2:W-:Y:S01]  /*4770*/  MUFU.TANH R135, R26 ;  /* 0x0000001a00877308 */ /* 0x0005e20000002400 */
[----:B------:R-:W-:Y:S01]  /*4780*/  I2FP.F32.S32 R50, R33 ;  /* 0x0000002100327245 */ /* 0x000fe20000201400 */
[----:B------:R-:W-:Y:S04]  /*4790*/  HMMA.16816.F32.BF16 R64, R148, R10, R64 ;  /* 0x0000000a9440723c */ /* 0x000fe80000041840 */
[C---:B------:R-:W-:Y:S01]  /*47a0*/  IADD3 R10, PT, PT, R0.reuse, 0x80, RZ ;  /* 0x00000080000a7810 */ /* 0x040fe20007ffe0ff */
[----:B------:R-:W-:Y:S03]  /*47b0*/  FMUL.FTZ R186, R55, UR14 ;  /* 0x0000000e37ba7c20 */ /* 0x000fe60008410000 */
[----:B------:R4:W-:Y:S01]  /*47c0*/  MUFU.TANH R151, R20 ;  /* 0x0000001400977308 */ /* 0x0009e20000002400 */
[----:B-1----:R-:W-:Y:S01]  /*47d0*/  IADD3 R22, PT, PT, R0, 0x9f, RZ ;  /* 0x0000009f00167810 */ /* 0x002fe20007ffe0ff */
[----:B------:R-:W-:Y:S01]  /*47e0*/  FMUL.FTZ R193, R58, UR14 ;  /* 0x0000000e3ac17c20 */ /* 0x000fe20008410000 */
[----:B------:R-:W-:Y:S01]  /*47f0*/  IABS R35, R10 ;  /* 0x0000000a00237213 */ /* 0x000fe20000000000 */
[----:B------:R-:W-:Y:S01]  /*4800*/  FMUL.FTZ R197, R60, UR14 ;  /* 0x0000000e3cc57c20 */ /* 0x000fe20008410000 */
[----:B------:R-:W-:Y:S01]  /*4810*/  IABS R10, R22 ;  /* 0x00000016000a7213 */ /* 0x000fe20000000000 */
[----:B------:R-:W-:Y:S01]  /*4820*/  FMUL.FTZ R194, R59, UR14 ;  /* 0x0000000e3bc27c20 */ /* 0x000fe20008410000 */
[----:B------:R-:W-:Y:S03]  /*4830*/  IABS R22, R38 ;  /* 0x0000002600167213 */ /* 0x000fe60000000000 */
[----:B------:R-:W-:Y:S01]  /*4840*/  MUFU.TANH R155, R23 ;  /* 0x00000017009b7308 */ /* 0x000fe20000002400 */
[----:B------:R-:W-:Y:S01]  /*4850*/  IABS R6, R14 ;  /* 0x0000000e00067213 */ /* 0x000fe20000000000 */
[----:B------:R-:W-:Y:S01]  /*4860*/  FMUL.FTZ R133, R42, UR14 ;  /* 0x0000000e2a857c20 */ /* 0x000fe20008410000 */
[----:B------:R-:W-:Y:S01]  /*4870*/  IABS R14, R43 ;  /* 0x0000002b000e7213 */ /* 0x000fe20000000000 */
[----:B------:R-:W-:Y:S01]  /*4880*/  FMUL.FTZ R153, R40, UR14 ;  /* 0x0000000e28997c20 */ /* 0x000fe20008410000 */
[----:B------:R-:W-:Y:S01]  /*4890*/  FMUL.FTZ R201, R66, UR14 ;  /* 0x0000000e42c97c20 */ /* 0x000fe20008410000 */
[----:B------:R-:W-:Y:S01]  /*48a0*/  I2FP.F32.S32 R66, R22 ;  /* 0x0000001600427245 */ /* 0x000fe20000201400 */
[----:B------:R-:W-:Y:S03]  /*48b0*/  FMUL.FTZ R202, R67, UR14 ;  /* 0x0000000e43ca7c20 */ /* 0x000fe60008410000 */
[----:B------:R-:W-:Y:S01]  /*48c0*/  MUFU.TANH R150, R21 ;  /* 0x0000001500967308 */ /* 0x000fe20000002400 */
[----:B------:R-:W-:Y:S01]  /*48d0*/  IADD3 R9, PT, PT, R0, 0x7f, RZ ;  /* 0x0000007f00097810 */ /* 0x000fe20007ffe0ff */
[----:B------:R-:W-:Y:S01]  /*48e0*/  FMUL.FTZ R203, R64, UR14 ;  /* 0x0000000e40cb7c20 */ /* 0x000fe20008410000 */
[----:B------:R-:W-:Y:S01]  /*48f0*/  IADD3 R41, PT, PT, R0, 0x90, RZ ;  /* 0x0000009000297810 */ /* 0x000fe20007ffe0ff */
[----:B------:R-:W-:Y:S01]  /*4900*/  FMUL.FTZ R167, R44, UR14 ;  /* 0x0000000e2ca77c20 */ /* 0x000fe20008410000 */
[----:B------:R-:W-:Y:S01]  /*4910*/  IABS R34, R9 ;  /* 0x0000000900227213 */ /* 0x000fe20000000000 */
[----:B------:R-:W-:Y:S01]  /*4920*/  FMUL.FTZ R176, R48, UR14 ;  /* 0x0000000e30b07c20 */ /* 0x000fe20008410000 */
[C---:B------:R-:W-:Y:S03]  /*4930*/  IADD3 R7, PT, PT, R0.reuse, 0x87, RZ ;  /* 0x0000008700077810 */ /* 0x040fe60007ffe0ff */
[----:B------:R1:W-:Y:S01]  /*4940*/  MUFU.TANH R142, R27 ;  /* 0x0000001b008e7308 */ /* 0x0003e20000002400 */
[C---:B------:R-:W-:Y:S01]  /*4950*/  IADD3 R37, PT, PT, R0.reuse, 0x58, RZ ;  /* 0x0000005800257810 */ /* 0x040fe20007ffe0ff */
[----:B------:R-:W-:Y:S01]  /*4960*/  FMUL.FTZ R177, R49, UR14 ;  /* 0x0000000e31b17c20 */ /* 0x000fe20008410000 */
[----:B------:R-:W-:Y:S01]  /*4970*/  IABS R32, R7 ;  /* 0x0000000700207213 */ /* 0x000fe20000000000 */
[----:B------:R-:W-:Y:S01]  /*4980*/  FMUL.FTZ R173, R51, UR14 ;  /* 0x0000000e33ad7c20 */ /* 0x000fe20008410000 */
[----:B------:R-:W-:Y:S01]  /*4990*/  IABS R7, R36 ;  /* 0x0000002400077213 */ /* 0x000fe20000000000 */
[----:B------:R-:W-:Y:S01]  /*49a0*/  FMUL.FTZ R204, R65, UR14 ;  /* 0x0000000e41cc7c20 */ /* 0x000fe20008410000 */
[C---:B--2---:R-:W-:Y:S03]  /*49b0*/  IADD3 R26, PT, PT, R0.reuse, 0x77, RZ ;  /* 0x00000077001a7810 */ /* 0x044fe60007ffe0ff */
[----:B------:R2:W-:Y:S01]  /*49c0*/  MUFU.TANH R60, R24 ;  /* 0x00000018003c7308 */ /* 0x0005e20000002400 */
[----:B------:R-:W-:Y:S01]  /*49d0*/  IADD3 R16, PT, PT, R0, 0xa7, RZ ;  /* 0x000000a700107810 */ /* 0x000fe20007ffe0ff */
[----:B------:R-:W-:Y:S01]  /*49e0*/  FMUL.FTZ R195, R56, UR14 ;  /* 0x0000000e38c37c20 */ /* 0x000fe20008410000 */
[----:B------:R-:W-:Y:S01]  /*49f0*/  IABS R26, R26 ;  /* 0x0000001a001a7213 */ /* 0x000fe20000000000 */
[----:B------:R-:W-:Y:S01]  /*4a00*/  FMUL.FTZ R166, R47, UR14 ;  /* 0x0000000e2fa67c20 */ /* 0x000fe20008410000 */
[C---:B------:R-:W-:Y:S01]  /*4a10*/  IADD3 R12, PT, PT, R0.reuse, 0xb0, RZ ;  /* 0x000000b0000c7810 */ /* 0x040fe20007ffe0ff */
[----:B------:R-:W-:Y:S01]  /*4a20*/  FMUL.FTZ R172, R45, UR14 ;  /* 0x0000000e2dac7c20 */ /* 0x000fe20008410000 */
[C---:B----4-:R-:W-:Y:S03]  /*4a30*/  IADD3 R20, PT, PT, R0.reuse, 0xa0, RZ ;  /* 0x000000a000147810 */ /* 0x050fe60007ffe0ff */
[----:B------:R4:W-:Y:S01]  /*4a40*/  MUFU.TANH R59, R18 ;  /* 0x00000012003b7308 */ /* 0x0009e20000002400 */
[C---:B------:R-:W-:Y:S01]  /*4a50*/  IADD3 R13, PT, PT, R0.reuse, 0xb8, RZ ;  /* 0x000000b8000d7810 */ /* 0x040fe20007ffe0ff */
[----:B------:R-:W-:Y:S01]  /*4a60*/  FMUL.FTZ R198, R61, UR14 ;  /* 0x0000000e3dc67c20 */ /* 0x000fe20008410000 */
[C---:B------:R-:W-:Y:S01]  /*4a70*/  IADD3 R11, PT, PT, R0.reuse, 0xb7, RZ ;  /* 0x000000b7000b7810 */ /* 0x040fe20007ffe0ff */
[----:B------:R-:W-:Y:S01]  /*4a80*/  FMUL.FTZ R196, R57, UR14 ;  /* 0x0000000e39c47c20 */ /* 0x000fe20008410000 */
[C---:B-1----:R-:W-:Y:S01]  /*4a90*/  IADD3 R27, PT, PT, R0.reuse, 0x78, RZ ;  /* 0x00000078001b7810 */ /* 0x042fe20007ffe0ff */
[----:B------:R-:W-:Y:S01]  /*4aa0*/  FMUL.FTZ R192, R53, UR14 ;  /* 0x0000000e35c07c20 */ /* 0x000fe20008410000 */
[C---:B------:R-:W-:Y:S03]  /*4ab0*/  IADD3 R23, PT, PT, R0.reuse, 0x6f, RZ ;  /* 0x0000006f00177810 */ /* 0x040fe60007ffe0ff */
[----:B------:R-:W-:Y:S01]  /*4ac0*/  MUFU.TANH R143, R31 ;  /* 0x0000001f008f7308 */ /* 0x000fe20000002400 */
[C---:B--2---:R-:W-:Y:S01]  /*4ad0*/  IADD3 R24, PT, PT, R0.reuse, 0x98, RZ ;  /* 0x0000009800187810 */ /* 0x044fe20007ffe0ff */
[----:B------:R-:W-:Y:S01]  /*4ae0*/  FMUL.FTZ R200, R63, UR14 ;  /* 0x0000000e3fc87c20 */ /* 0x000fe20008410000 */
[----:B------:R-:W-:Y:S01]  /*4af0*/  IADD3 R15, PT, PT, R0, 0xa8, RZ ;  /* 0x000000a8000f7810 */ /* 0x000fe20007ffe0ff */
[----:B------:R-:W-:Y:S01]  /*4b00*/  FMUL.FTZ R199, R62, UR14 ;  /* 0x0000000e3ec77c20 */ /* 0x000fe20008410000 */
[----:B------:R-:W-:Y:S02]  /*4b10*/  IABS R9, R24 ;  /* 0x0000001800097213 */ /* 0x000fe40000000000 */
[----:B------:R-:W-:Y:S03]  /*4b20*/  IABS R24, R37 ;  /* 0x0000002500187213 */ /* 0x000fe60000000000 */
[----:B------:R-:W1:Y:S01]  /*4b30*/  MUFU.TANH R152, R30 ;  /* 0x0000001e00987308 */ /* 0x000e620000002400 */
[----:B------:R-:W-:Y:S01]  /*4b40*/  I2FP.F32.S32 R36, R9 ;  /* 0x0000000900247245 */ /* 0x000fe20000201400 */
[----:B---3--:R-:W-:Y:S01]  /*4b50*/  FFMA.FTZ R9, -R174, R174, 1 ;  /* 0x3f800000ae097423 */ /* 0x008fe200000101ae */
[----:B------:R-:W-:Y:S02]  /*4b60*/  I2FP.F32.S32 R67, R24 ;  /* 0x0000001800437245 */ /* 0x000fe40000201400 */
[C---:B------:R-:W-:Y:S01]  /*4b70*/  IADD3 R21, PT, PT, R0.reuse, 0x68, RZ ;  /* 0x0000006800157810 */ /* 0x040fe20007ffe0ff */
[----:B------:R-:W-:Y:S01]  /*4b80*/  FMUL.FTZ R210, R9, UR14 ;  /* 0x0000000e09d27c20 */ /* 0x000fe20008410000 */
[C---:B------:R-:W-:Y:S03]  /*4b90*/  IADD3 R19, PT, PT, R0.reuse, 0x67, RZ ;  /* 0x0000006700137810 */ /* 0x040fe60007ffe0ff */
[----:B------:R2:W-:Y:S01]  /*4ba0*/  MUFU.TANH R132, R138 ;  /* 0x0000008a00847308 */ /* 0x0005e20000002400 */
[C---:B------:R-:W-:Y:S02]  /*4bb0*/  IADD3 R17, PT, PT, R0.reuse, 0x60, RZ ;  /* 0x0000006000117810 */ /* 0x040fe40007ffe0ff */
[C---:B----4-:R-:W-:Y:S02]  /*4bc0*/  IADD3 R18, PT, PT, R0.reuse, 0x5f, RZ ;  /* 0x0000005f00127810 */ /* 0x050fe40007ffe0ff */
[C---:B------:R-:W-:Y:S02]  /*4bd0*/  IADD3 R39, PT, PT, R0.reuse, 0x50, RZ ;  /* 0x0000005000277810 */ /* 0x040fe40007ffe0ff */
[----:B------:R-:W-:Y:S03]  /*4be0*/  IADD3 R40, PT, PT, R0, 0x4f, RZ ;  /* 0x0000004f00287810 */ /* 0x000fe60007ffe0ff */
[----:B------:R-:W-:Y:S01]  /*4bf0*/  MUFU.TANH R149, R139 ;  /* 0x0000008b00957308 */ /* 0x000fe20000002400 */
[----:B-1----:R-:W-:Y:S01]  /*4c00*/  FFMA.FTZ R9, -R152, R152, 1 ;  /* 0x3f80000098097423 */ /* 0x002fe20000010198 */
[C---:B------:R-:W-:Y:S02]  /*4c10*/  IADD3 R42, PT, PT, R0.reuse, 0x8f, RZ ;  /* 0x0000008f002a7810 */ /* 0x040fe40007ffe0ff */
[----:B------:R-:W-:Y:S01]  /*4c20*/  IADD3 R44, PT, PT, R0, 0x48, RZ ;  /* 0x00000048002c7810 */ /* 0x000fe20007ffe0ff */
[----:B------:R-:W-:Y:S01]  /*4c30*/  FMUL.FTZ R221, R9, UR14 ;  /* 0x0000000e09dd7c20 */ /* 0x000fe20008410000 */
[----:B------:R-:W-:Y:S04]  /*4c40*/  IABS R31, R4 ;  /* 0x00000004001f7213 */ /* 0x000fe80000000000 */
[----:B------:R1:W-:Y:S01]  /*4c50*/  MUFU.TANH R58, R28 ;  /* 0x0000001c003a7308 */ /* 0x0003e20000002400 */
[----:B--2---:R-:W-:Y:S02]  /*4c60*/  MOV R138, R26 ;  /* 0x0000001a008a7202 */ /* 0x004fe40000000f00 */
[----:B------:R-:W-:Y:S02]  /*4c70*/  I2FP.F32.S32 R26, R35 ;  /* 0x00000023001a7245 */ /* 0x000fe40000201400 */
[----:B------:R-:W-:Y:S02]  /*4c80*/  IABS R0, R16 ;  /* 0x0000001000007213 */ /* 0x000fe40000000000 */
[----:B------:R-:W-:Y:S03]  /*4c90*/  IABS R8, R12 ;  /* 0x0000000c00087213 */ /* 0x000fe60000000000 */
[----:B------:R-:W2:Y:S01]  /*4ca0*/  MUFU.TANH R134, R137 ;  /* 0x0000008900867308 */ /* 0x000ea20000002400 */
[C---:B------:R-:W-:Y:S01]  /*4cb0*/  FFMA.FTZ R24, R26.reuse, -UR16, R190 ;  /* 0x800000101a187c23 */ /* 0x040fe200080100be */
[----:B------:R-:W-:Y:S01]  /*4cc0*/  IABS R30, R2 ;  /* 0x00000002001e7213 */ /* 0x000fe20000000000 */
[----:B------:R-:W-:Y:S01]  /*4cd0*/  FFMA.FTZ R26, R26, -UR16, R165 ;  /* 0x800000101a1a7c23 */ /* 0x000fe200080100a5 */
[----:B------:R-:W-:Y:S02]  /*4ce0*/  IABS R12, R20 ;  /* 0x00000014000c7213 */ /* 0x000fe40000000000 */
[----:B------:R-:W-:Y:S04]  /*4cf0*/  IABS R20, R39 ;  /* 0x0000002700147213 */ /* 0x000fe80000000000 */
[----:B------:R-:W-:Y:S01]  /*4d00*/  MUFU.TANH R51, R144 ;  /* 0x0000009000337308 */ /* 0x000fe20000002400 */
[----:B-1----:R-:W-:Y:S02]  /*4d10*/  IABS R28, R5 ;  /* 0x00000005001c7213 */ /* 0x002fe40000000000 */
[----:B------:R-:W-:Y:S02]  /*4d20*/  IABS R5, R41 ;  /* 0x0000002900057213 */ /* 0x000fe40000000000 */
[----:B------:R-:W-:Y:S01]  /*4d30*/  I2FP.F32.S32 R41, R6 ;  /* 0x0000000600297245 */ /* 0x000fe20000201400 */
[----:B------:R-:W-:Y:S01]  /*4d40*/  FFMA.FTZ R6, -R179, R179, 1 ;  /* 0x3f800000b3067423 */ /* 0x000fe200000101b3 */
[----:B------:R-:W-:Y:S03]  /*4d50*/  I2FP.F32.S32 R64, R5 ;  /* 0x0000000500407245 */ /* 0x000fe60000201400 */
[----:B------:R-:W-:Y:S01]  /*4d60*/  MUFU.TANH R144, R177 ;  /* 0x000000b100907308 */ /* 0x000fe20000002400 */
[----:B------:R-:W-:Y:S01]  /*4d70*/  FFMA.FTZ R5, -R190, R190, 1 ;  /* 0x3f800000be057423 */ /* 0x000fe200000101be */
[----:B------:R-:W-:Y:S01]  /*4d80*/  FMUL.FTZ R190, R6, UR14 ;  /* 0x0000000e06be7c20 */ /* 0x000fe20008410000 */
[----:B------:R-:W-:Y:S01]  /*4d90*/  FFMA.FTZ R6, -R162, R162, 1 ;  /* 0x3f800000a2067423 */ /* 0x000fe200000101a2 */
[----:B------:R-:W-:Y:S02]  /*4da0*/  IABS R2, R42 ;  /* 0x0000002a00027213 */ /* 0x000fe40000000000 */
[----:B------:R-:W-:Y:S01]  /*4db0*/  I2FP.F32.S32 R48, R31 ;  /* 0x0000001f00307245 */ /* 0x000fe20000201400 */
[----:B------:R-:W-:Y:S03]  /*4dc0*/  FMUL.FTZ R211, R6, UR14 ;  /* 0x0000000e06d37c20 */ /* 0x000fe60008410000 */
[----:B------:R1:W-:Y:S01]  /*4dd0*/  MUFU.TANH R55, R154 ;  /* 0x0000009a00377308 */ /* 0x0003e20000002400 */
[----:B------:R-:W-:Y:S01]  /*4de0*/  FFMA.FTZ R6, -R135, R135, 1 ;  /* 0x3f80000087067423 */ /* 0x000fe20000010187 */
[----:B------:R-:W-:Y:S01]  /*4df0*/  I2FP.F32.S32 R39, R0 ;  /* 0x0000000000277245 */ /* 0x000fe20000201400 */
[----:B------:R-:W-:Y:S01]  /*4e00*/  FFMA.FTZ R0, -R187, R187, 1 ;  /* 0x3f800000bb007423 */ /* 0x000fe200000101bb */
[----:B------:R-:W-:Y:S01]  /*4e10*/  IABS R27, R27 ;  /* 0x0000001b001b7213 */ /* 0x000fe20000000000 */
[----:B------:R-:W-:Y:S01]  /*4e20*/  FMUL.FTZ R217, R6, UR14 ;  /* 0x0000000e06d97c20 */ /* 0x000fe20008410000 */
[----:B--2---:R-:W-:Y:S01]  /*4e30*/  FFMA.FTZ R6, -R134, R134, 1 ;  /* 0x3f80000086067423 */ /* 0x004fe20000010186 */
[----:B------:R-:W-:Y:S03]  /*4e40*/  I2FP.F32.S32 R49, R32 ;  /* 0x0000002000317245 */ /* 0x000fe60000201400 */
[----:B------:R-:W-:Y:S01]  /*4e50*/  MUFU.TANH R148, R140 ;  /* 0x0000008c00947308 */ /* 0x000fe20000002400 */
[----:B------:R-:W-:Y:S01]  /*4e60*/  I2FP.F32.S32 R35, R7 ;  /* 0x0000000700237245 */ /* 0x000fe20000201400 */
[----:B------:R-:W-:Y:S01]  /*4e70*/  FMUL.FTZ R224, R6, UR14 ;  /* 0x0000000e06e07c20 */ /* 0x000fe20008410000 */
[----:B------:R-:W-:Y:S01]  /*4e80*/  I2FP.F32.S32 R65, R2 ;  /* 0x0000000200417245 */ /* 0x000fe20000201400 */
[----:B------:R-:W-:Y:S01]  /*4e90*/  FFMA.FTZ R2, -R189, R189, 1 ;  /* 0x3f800000bd027423 */ /* 0x000fe200000101bd */
[----:B------:R-:W-:Y:S01]  /*4ea0*/  I2FP.F32.S32 R46, R29 ;  /* 0x0000001d002e7245 */ /* 0x000fe20000201400 */
[----:B------:R-:W-:Y:S01]  /*4eb0*/  FFMA.FTZ R48, R48, -UR16, R185 ;  /* 0x8000001030307c23 */ /* 0x000fe200080100b9 */
[----:B------:R-:W-:Y:S03]  /*4ec0*/  FFMA.FTZ R7, -R185, R185, 1 ;  /* 0x3f800000b9077423 */ /* 0x000fe600000101b9 */
[----:B------:R-:W-:Y:S01]  /*4ed0*/  MUFU.TANH R37, R145 ;  /* 0x0000009100257308 */ /* 0x000fe20000002400 */
[----:B-1----:R-:W-:Y:S01]  /*4ee0*/  I2FP.F32.S32 R154, R14 ;  /* 0x0000000e009a7245 */ /* 0x002fe20000201400 */
[----:B------:R-:W-:Y:S01]  /*4ef0*/  FMUL.FTZ R185, R0, UR14 ;  /* 0x0000000e00b97c20 */ /* 0x000fe20008410000 */
[----:B------:R-:W-:Y:S01]  /*4f00*/  I2FP.F32.S32 R139, R27 ;  /* 0x0000001b008b7245 */ /* 0x000fe20000201400 */
[----:B------:R-:W-:Y:S01]  /*4f10*/  FFMA.FTZ R0, -R175, R175, 1 ;  /* 0x3f800000af007423 */ /* 0x000fe200000101af */
[----:B------:R-:W-:Y:S01]  /*4f20*/  FFMA.FTZ R27, R49, -UR16, R187 ;  /* 0x80000010311b7c23 */ /* 0x000fe200080100bb */
[----:B------:R-:W-:Y:S01]  /*4f30*/  FMUL.FTZ R187, R2, UR14 ;  /* 0x0000000e02bb7c20 */ /* 0x000fe20008410000 */
[----:B------:R-:W-:Y:S03]  /*4f40*/  FFMA.FTZ R2, -R178, R178, 1 ;  /* 0x3f800000b2027423 */ /* 0x000fe600000101b2 */
[----:B------:R-:W-:Y:S01]  /*4f50*/  MUFU.TANH R145, R176 ;  /* 0x000000b000917308 */ /* 0x000fe20000002400 */
[----:B------:R-:W-:Y:S01]  /*4f60*/  FFMA.FTZ R32, R46, -UR16, R178 ;  /* 0x800000102e207c23 */ /* 0x000fe200080100b2 */
[----:B------:R-:W-:Y:S01]  /*4f70*/  FMUL.FTZ R178, R0, UR14 ;  /* 0x0000000e00b27c20 */ /* 0x000fe20008410000 */
[----:B------:R-:W-:Y:S01]  /*4f80*/  FFMA.FTZ R0, -R168, R168, 1 ;  /* 0x3f800000a8007423 */ /* 0x000fe200000101a8 */
[----:B------:R-:W-:Y:S01]  /*4f90*/  I2FP.F32.S32 R42, R8 ;  /* 0x00000008002a7245 */ /* 0x000fe20000201400 */
[----:B------:R-:W-:Y:S01]  /*4fa0*/  FFMA.FTZ R8, -R170, R170, 1 ;  /* 0x3f800000aa087423 */ /* 0x000fe200000101aa */
[----:B------:R-:W-:Y:S01]  /*4fb0*/  IABS R25, R25 ;  /* 0x0000001900197213 */ /* 0x000fe20000000000 */
[----:B------:R-:W-:Y:S03]  /*4fc0*/  FMUL.FTZ R205, R0, UR14 ;  /* 0x0000000e00cd7c20 */ /* 0x000fe60008410000 */
[----:B------:R-:W-:Y:S01]  /*4fd0*/  MUFU.TANH R56, R153 ;  /* 0x0000009900387308 */ /* 0x000fe20000002400 */
[----:B------:R-:W-:Y:S01]  /*4fe0*/  IABS R4, R15 ;  /* 0x0000000f00047213 */ /* 0x000fe20000000000 */
[----:B------:R-:W-:Y:S01]  /*4ff0*/  FFMA.FTZ R0, -R150, R150, 1 ;  /* 0x3f80000096007423 */ /* 0x000fe20000010196 */
[----:B------:R-:W-:Y:S01]  /*5000*/  IABS R11, R11 ;  /* 0x0000000b000b7213 */ /* 0x000fe20000000000 */
[----:B------:R-:W-:Y:S01]  /*5010*/  FMUL.FTZ R209, R8, UR14 ;  /* 0x0000000e08d17c20 */ /* 0x000fe20008410000 */
[----:B------:R-:W-:Y:S01]  /*5020*/  IABS R15, R18 ;  /* 0x00000012000f7213 */ /* 0x000fe20000000000 */
[----:B------:R-:W-:Y:S01]  /*5030*/  FFMA.FTZ R8, -R156, R156, 1 ;  /* 0x3f8000009c087423 */ /* 0x000fe2000001019c */
[----:B------:R-:W-:Y:S03]  /*5040*/  MOV R137, R25 ;  /* 0x0000001900897202 */ /* 0x000fe60000000f00 */
[----:B------:R-:W1:Y:S01]  /*5050*/  MUFU.TANH R52, R141 ;  /* 0x0000008d00347308 */ /* 0x000e620000002400 */
[----:B------:R-:W-:Y:S01]  /*5060*/  IABS R18, R40 ;  /* 0x0000002800127213 */ /* 0x000fe20000000000 */
[----:B------:R-:W-:Y:S01]  /*5070*/  FMUL.FTZ R177, R0, UR14 ;  /* 0x0000000e00b17c20 */ /* 0x000fe20008410000 */
[----:B------:R-:W-:Y:S01]  /*5080*/  I2FP.F32.S32 R25, R34 ;  /* 0x0000002200197245 */ /* 0x000fe20000201400 */
[----:B------:R-:W-:Y:S01]  /*5090*/  FFMA.FTZ R0, -R59, R59, 1 ;  /* 0x3f8000003b007423 */ /* 0x000fe2000001013b */
[----:B------:R-:W-:Y:S01]  /*50a0*/  I2FP.F32.S32 R40, R4 ;  /* 0x0000000400287245 */ /* 0x000fe20000201400 */
[----:B------:R-:W-:Y:S01]  /*50b0*/  FFMA.FTZ R4, -R188, R188, 1 ;  /* 0x3f800000bc047423 */ /* 0x000fe200000101bc */
[----:B------:R-:W-:Y:S03]  /*50c0*/  I2FP.F32.S32 R11, R11 ;  /* 0x0000000b000b7245 */ /* 0x000fe60000201400 */
[----:B------:R-:W-:Y:S01]  /*50d0*/  MUFU.TANH R38, R133 ;  /* 0x0000008500267308 */ /* 0x000fe20000002400 */
[----:B------:R-:W-:Y:S01]  /*50e0*/  FMUL.FTZ R216, R8, UR14 ;  /* 0x0000000e08d87c20 */ /* 0x000fe20008410000 */
[----:B------:R-:W-:Y:S01]  /*50f0*/  FFMA.FTZ R59, R41, -UR16, R59 ;  /* 0x80000010293b7c23 */ /* 0x000fe2000801003b */
[----:B------:R-:W-:Y:S01]  /*5100*/  I2FP.F32.S32 R47, R30 ;  /* 0x0000001e002f7245 */ /* 0x000fe20000201400 */
[----:B------:R-:W-:Y:S01]  /*5110*/  FFMA.FTZ R31, R25, -UR16, R189 ;  /* 0x80000010191f7c23 */ /* 0x000fe200080100bd */
[----:B------:R-:W-:Y:S01]  /*5120*/  FFMA.FTZ R41, R41, -UR16, R143 ;  /* 0x8000001029297c23 */ /* 0x000fe2000801008f */
[----:B------:R-:W-:Y:S01]  /*5130*/  FFMA.FTZ R8, -R143, R143, 1 ;  /* 0x3f8000008f087423 */ /* 0x000fe2000001018f */
[----:B------:R-:W-:Y:S03]  /*5140*/  I2FP.F32.S32 R45, R28 ;  /* 0x0000001c002d7245 */ /* 0x000fe60000201400 */
[----:B------:R-:W2:Y:S01]  /*5150*/  MUFU.TANH R14, R163 ;  /* 0x000000a3000e7308 */ /* 0x000ea20000002400 */
[----:B-1----:R-:W-:Y:S01]  /*5160*/  FFMA.FTZ R9, -R52, R52, 1 ;  /* 0x3f80000034097423 */ /* 0x002fe20000010134 */
[----:B------:R-:W-:Y:S01]  /*5170*/  FMUL.FTZ R189, R4, UR14 ;  /* 0x0000000e04bd7c20 */ /* 0x000fe20008410000 */
[----:B------:R-:W-:Y:S01]  /*5180*/  I2FP.F32.S32 R140, R20 ;  /* 0x00000014008c7245 */ /* 0x000fe20000201400 */
[----:B------:R-:W-:Y:S01]  /*5190*/  FFMA.FTZ R28, R50, -UR16, R188 ;  /* 0x80000010321c7c23 */ /* 0x000fe200080100bc */
[----:B------:R-:W-:Y:S01]  /*51a0*/  FMUL.FTZ R228, R9, UR14 ;  /* 0x0000000e09e47c20 */ /* 0x000fe20008410000 */
[----:B------:R-:W-:Y:S01]  /*51b0*/  FFMA.FTZ R61, R11, -UR16, R168 ;  /* 0x800000100b3d7c23 */ /* 0x000fe200080100a8 */
[----:B------:R-:W-:Y:S03]  /*51c0*/  FFMA.FTZ R4, -R161, R161, 1 ;  /* 0x3f800000a1047423 */ /* 0x000fe600000101a1 */
[----:B------:R1:W-:Y:S01]  /*51d0*/  MUFU.TANH R143, R191 ;  /* 0x000000bf008f7308 */ /* 0x0003e20000002400 */
[----:B------:R-:W-:Y:S01]  /*51e0*/  FFMA.FTZ R43, R11, -UR16, R142 ;  /* 0x800000100b2b7c23 */ /* 0x000fe2000801008e */
[----:B------:R-:W-:Y:S01]  /*51f0*/  IABS R19, R19 ;  /* 0x0000001300137213 */ /* 0x000fe20000000000 */
[----:B------:R-:W-:Y:S01]  /*5200*/  FMUL.FTZ R188, R2, UR14 ;  /* 0x0000000e02bc7c20 */ /* 0x000fe20008410000 */
[----:B------:R-:W-:Y:S01]  /*5210*/  FFMA.FTZ R2, -R164, R164, 1 ;  /* 0x3f800000a4027423 */ /* 0x000fe200000101a4 */
[----:B------:R-:W-:Y:S01]  /*5220*/  IABS R16, R44 ;  /* 0x0000002c00107213 */ /* 0x000fe20000000000 */
[----:B------:R-:W-:Y:S01]  /*5230*/  FFMA.FTZ R47, R47, -UR16, R179 ;  /* 0x800000102f2f7c23 */ /* 0x000fe200080100b3 */
[----:B------:R-:W-:Y:S03]  /*5240*/  I2FP.F32.S32 R137, R137 ;  /* 0x0000008900897245 */ /* 0x000fe60000201400 */
[----:B------:R3:W-:Y:S01]  /*5250*/  MUFU.TANH R20, R186 ;  /* 0x000000ba00147308 */ /* 0x0007e20000002400 */
[----:B--2---:R-:W-:Y:S01]  /*5260*/  FFMA.FTZ R9, -R14, R14, 1 ;  /* 0x3f8000000e097423 */ /* 0x004fe2000001010e */
[----:B------:R-:W-:Y:S01]  /*5270*/  FMUL.FTZ R179, R5, UR14 ;  /* 0x0000000e05b37c20 */ /* 0x000fe20008410000 */
[----:B------:R-:W-:Y:S01]  /*5280*/  FMUL.FTZ R176, R4, UR14 ;  /* 0x0000000e04b07c20 */ /* 0x000fe20008410000 */
[----:B------:R-:W-:Y:S01]  /*5290*/  I2FP.F32.S32 R19, R19 ;  /* 0x0000001300137245 */ /* 0x000fe20000201400 */
[----:B------:R-:W-:Y:S01]  /*52a0*/  FMUL.FTZ R233, R9, UR14 ;  /* 0x0000000e09e97c20 */ /* 0x000fe20008410000 */
[----:B------:R-:W-:Y:S01]  /*52b0*/  FFMA.FTZ R5, -R171, R171, 1 ;  /* 0x3f800000ab057423 */ /* 0x000fe200000101ab */
[----:B------:R-:W-:Y:S03]  /*52c0*/  FFMA.FTZ R4, -R142, R142, 1 ;  /* 0x3f8000008e047423 */ /* 0x000fe6000001018e */
[----:B------:R2:W-:Y:S01]  /*52d0*/  MUFU.TANH R11, R194 ;  /* 0x000000c2000b7308 */ /* 0x0005e20000002400 */
[----:B------:R-:W-:Y:S01]  /*52e0*/  FMUL.FTZ R213, R2, UR14 ;  /* 0x0000000e02d57c20 */ /* 0x000fe20008410000 */
[----:B------:R-:W-:Y:S01]  /*52f0*/  I2FP.F32.S32 R153, R16 ;  /* 0x0000001000997245 */ /* 0x000fe20000201400 */
[----:B------:R-:W-:Y:S01]  /*5300*/  FFMA.FTZ R2, -R151, R151, 1 ;  /* 0x3f80000097027423 */ /* 0x000fe20000010197 */
[----:B------:R-:W-:Y:S01]  /*5310*/  FFMA.FTZ R151, R137, -UR16, R151 ;  /* 0x8000001089977c23 */ /* 0x000fe20008010097 */
[----:B------:R-:W-:Y:S01]  /*5320*/  FMUL.FTZ R208, R5, UR14 ;  /* 0x0000000e05d07c20 */ /* 0x000fe20008410000 */
[----:B------:R-:W-:Y:S01]  /*5330*/  FFMA.FTZ R137, R137, -UR16, R134 ;  /* 0x8000001089897c23 */ /* 0x000fe20008010086 */
[----:B------:R-:W-:Y:S03]  /*5340*/  FMUL.FTZ R220, R8, UR14 ;  /* 0x0000000e08dc7c20 */ /* 0x000fe60008410000 */
[----:B------:R-:W4:Y:S01]  /*5350*/  MUFU.TANH R57, R136 ;  /* 0x0000008800397308 */ /* 0x000f220000002400 */
[----:B------:R-:W-:Y:S01]  /*5360*/  FFMA.FTZ R5, -R155, R155, 1 ;  /* 0x3f8000009b057423 */ /* 0x000fe2000001019b */
[----:B------:R-:W-:Y:S01]  /*5370*/  FFMA.FTZ R134, R19, -UR16, R51 ;  /* 0x8000001013867c23 */ /* 0x000fe20008010033 */
[----:B------:R-:W-:Y:S01]  /*5380*/  FFMA.FTZ R8, -R51, R51, 1 ;  /* 0x3f80000033087423 */ /* 0x000fe20000010133 */
[----:B------:R-:W-:Y:S01]  /*5390*/  IABS R17, R17 ;  /* 0x0000001100117213 */ /* 0x000fe20000000000 */
[----:B------:R-:W-:Y:S01]  /*53a0*/  FMUL.FTZ R214, R2, UR14 ;  /* 0x0000000e02d67c20 */ /* 0x000fe20008410000 */
[----:B------:R-:W-:Y:S01]  /*53b0*/  I2FP.F32.S32 R141, R18 ;  /* 0x00000012008d7245 */ /* 0x000fe20000201400 */
[----:B------:R-:W-:Y:S03]  /*53c0*/  FFMA.FTZ R2, -R60, R60, 1 ;  /* 0x3f8000003c027423 */ /* 0x000fe6000001013c */
[----:B------:R-:W4:Y:S01]  /*53d0*/  MUFU.TANH R33, R169 ;  /* 0x000000a900217308 */ /* 0x000f220000002400 */
[----:B------:R-:W-:Y:S01]  /*53e0*/  FMUL.FTZ R215, R5, UR14 ;  /* 0x0000000e05d77c20 */ /* 0x000fe20008410000 */
[----:B------:R-:W-:Y:S01]  /*53f0*/  I2FP.F32.S32 R133, R17 ;  /* 0x0000001100857245 */ /* 0x000fe20000201400 */
[----:B------:R-:W-:Y:S01]  /*5400*/  FMUL.FTZ R218, R4, UR14 ;  /* 0x0000000e04da7c20 */ /* 0x000fe20008410000 */
[----:B------:R-:W-:Y:S01]  /*5410*/  FFMA.FTZ R5, -R148, R148, 1 ;  /* 0x3f80000094057423 */ /* 0x000fe20000010194 */
[----:B------:R-:W-:Y:S01]  /*5420*/  IABS R23, R23 ;  /* 0x0000001700177213 */ /* 0x000fe20000000000 */
[----:B------:R-:W-:Y:S01]  /*5430*/  FFMA.FTZ R4, -R132, R132, 1 ;  /* 0x3f80000084047423 */ /* 0x000fe20000010184 */
[----:B------:R-:W-:Y:S03]  /*5440*/  I2FP.F32.S32 R12, R12 ;  /* 0x0000000c000c7245 */ /* 0x000fe60000201400 */
[----:B------:R-:W4:Y:S01]  /*5450*/  MUFU.TANH R22, R181 ;  /* 0x000000b500167308 */ /* 0x000f220000002400 */
[----:B-1----:R-:W-:Y:S01]  /*5460*/  FMUL.FTZ R191, R2, UR14 ;  /* 0x0000000e02bf7c20 */ /* 0x002fe20008410000 */
[----:B------:R-:W-:Y:S01]  /*5470*/  FFMA.FTZ R2, -R58, R58, 1 ;  /* 0x3f8000003a027423 */ /* 0x000fe2000001013a */
[----:B---3--:R-:W-:Y:S01]  /*5480*/  FMUL.FTZ R186, R0, UR14 ;  /* 0x0000000e00ba7c20 */ /* 0x008fe20008410000 */
[----:B------:R-:W-:Y:S01]  /*5490*/  FFMA.FTZ R58, R40, -UR16, R58 ;  /* 0x80000010283a7c23 */ /* 0x000fe2000801003a */
[----:B--2---:R-:W-:Y:S01]  /*54a0*/  FMUL.FTZ R194, R5, UR14 ;  /* 0x0000000e05c27c20 */ /* 0x004fe20008410000 */
[----:B------:R-:W-:Y:S01]  /*54b0*/  I2FP.F32.S32 R23, R23 ;  /* 0x0000001700177245 */ /* 0x000fe20000201400 */
[----:B----4-:R-:W-:Y:S03]  /*54c0*/  FFMA.FTZ R0, -R57, R57, 1 ;  /* 0x3f80000039007423 */ /* 0x010fe60000010139 */
[----:B------:R1:W-:Y:S01]  /*54d0*/  MUFU.TANH R142, R192 ;  /* 0x000000c0008e7308 */ /* 0x0003e20000002400 */
[----:B------:R-:W-:Y:S01]  /*54e0*/  FFMA.FTZ R6, -R33, R33, 1 ;  /* 0x3f80000021067423 */ /* 0x000fe20000010121 */
[----:B------:R-:W-:Y:S01]  /*54f0*/  FMUL.FTZ R225, R4, UR14 ;  /* 0x0000000e04e17c20 */ /* 0x000fe20008410000 */
[----:B------:R-:W-:Y:S01]  /*5500*/  FFMA.FTZ R40, R40, -UR16, R38 ;  /* 0x8000001028287c23 */ /* 0x000fe20008010026 */
[----:B------:R-:W-:Y:S01]  /*5510*/  FFMA.FTZ R5, -R38, R38, 1 ;  /* 0x3f80000026057423 */ /* 0x000fe20000010126 */
[----:B------:R-:W-:Y:S01]  /*5520*/  FMUL.FTZ R237, R6, UR14 ;  /* 0x0000000e06ed7c20 */ /* 0x000fe20008410000 */
[----:B------:R-:W-:Y:S01]  /*5530*/  I2FP.F32.S32 R15, R15 ;  /* 0x0000000f000f7245 */ /* 0x000fe20000201400 */
[----:B------:R-:W-:Y:S03]  /*5540*/  FFMA.FTZ R4, -R37, R37, 1 ;  /* 0x3f80000025047423 */ /* 0x000fe60000010125 */
[----:B------:R-:W2:Y:S01]  /*5550*/  MUFU.TANH R146, R146 ;  /* 0x0000009200927308 */ /* 0x000ea20000002400 */
[----:B------:R-:W-:Y:S01]  /*5560*/  FFMA.FTZ R9, -R22, R22, 1 ;  /* 0x3f80000016097423 */ /* 0x000fe20000010116 */
[----:B------:R-:W-:Y:S01]  /*5570*/  FFMA.FTZ R38, R12, -UR16, R14 ;  /* 0x800000100c267c23 */ /* 0x000fe2000801000e */
[----:B------:R-:W-:Y:S01]  /*5580*/  IABS R13, R13 ;  /* 0x0000000d000d7213 */ /* 0x000fe20000000000 */
[----:B------:R-:W-:Y:S01]  /*5590*/  FFMA.FTZ R136, R23, -UR16, R132 ;  /* 0x8000001017887c23 */ /* 0x000fe20008010084 */
[----:B------:R-:W-:Y:S01]  /*55a0*/  FMUL.FTZ R6, R9, UR14 ;  /* 0x0000000e09067c20 */ /* 0x000fe20008410000 */
[----:B------:R-:W-:Y:S01]  /*55b0*/  IABS R21, R21 ;  /* 0x0000001500157213 */ /* 0x000fe20000000000 */
[----:B------:R-:W-:Y:S03]  /*55c0*/  FMUL.FTZ R231, R4, UR14 ;  /* 0x0000000e04e77c20 */ /* 0x000fe60008410000 */
[----:B------:R-:W3:Y:S01]  /*55d0*/  MUFU.TANH R16, R173 ;  /* 0x000000ad00107308 */ /* 0x000ee20000002400 */
[----:B-1----:R-:W-:Y:S01]  /*55e0*/  FMUL.FTZ R192, R0, UR14 ;  /* 0x0000000e00c07c20 */ /* 0x002fe20008410000 */
[----:B------:R1:W-:Y:S01]  /*55f0*/  STL [R1], R6 ;  /* 0x0000000601007387 */ /* 0x0003e20000100800 */
[----:B------:R-:W-:Y:S01]  /*5600*/  I2FP.F32.S32 R13, R13 ;  /* 0x0000000d000d7245 */ /* 0x000fe20000201400 */
[C---:B------:R-:W-:Y:S01]  /*5610*/  FFMA.FTZ R57, R39.reuse, -UR16, R57 ;  /* 0x8000001027397c23 */ /* 0x040fe20008010039 */
[----:B------:R-:W-:Y:S01]  /*5620*/  I2FP.F32.S32 R21, R21 ;  /* 0x0000001500157245 */ /* 0x000fe20000201400 */
[----:B------:R-:W-:Y:S01]  /*5630*/  FFMA.FTZ R39, R39, -UR16, R37 ;  /* 0x8000001027277c23 */ /* 0x000fe20008010025 */
[----:B------:R-:W-:Y:S03]  /*5640*/  I2FP.F32.S32 R10, R10 ;  /* 0x0000000a000a7245 */ /* 0x000fe60000201400 */
[----:B------:R4:W-:Y:S01]  /*5650*/  MUFU.TANH R51, R196 ;  /* 0x000000c400337308 */ /* 0x0009e20000002400 */
[----:B--2---:R-:W-:Y:S01]  /*5660*/  FFMA.FTZ R0, -R146, R146, 1 ;  /* 0x3f80000092007423 */ /* 0x004fe20000010192 */
[----:B------:R-:W-:Y:S01]  /*5670*/  FFMA.FTZ R44, R13, -UR16, R135 ;  /* 0x800000100d2c7c23 */ /* 0x000fe20008010087 */
[----:B------:R-:W-:Y:S01]  /*5680*/  FFMA.FTZ R135, R21, -UR16, R52 ;  /* 0x8000001015877c23 */ /* 0x000fe20008010034 */
[----:B------:R-:W-:Y:S01]  /*5690*/  FFMA.FTZ R62, R13, -UR16, R171 ;  /* 0x800000100d3e7c23 */ /* 0x000fe200080100ab */
[----:B------:R-:W-:Y:S01]  /*56a0*/  FFMA.FTZ R146, R15, -UR16, R146 ;  /* 0x800000100f927c23 */ /* 0x000fe20008010092 */
[----:B------:R-:W-:Y:S01]  /*56b0*/  FFMA.FTZ R63, R45, -UR16, R175 ;  /* 0x800000102d3f7c23 */ /* 0x000fe200080100af */
[----:B------:R-:W-:Y:S03]  /*56c0*/  FMUL.FTZ R175, R7, UR14 ;  /* 0x0000000e07af7c20 */ /* 0x000fe60008410000 */
[----:B------:R2:W1:Y:S01]  /*56d0*/  MUFU.TANH R18, R193 ;  /* 0x000000c100127308 */ /* 0x0004620000002400 */
[----:B---3--:R-:W-:Y:S01]  /*56e0*/  FFMA.FTZ R132, R15, -UR16, R16 ;  /* 0x800000100f847c23 */ /* 0x008fe20008010010 */
[----:B------:R-:W-:Y:S01]  /*56f0*/  FFMA.FTZ R4, -R16, R16, 1 ;  /* 0x3f80000010047423 */ /* 0x000fe20000010110 */
[----:B------:R-:W-:Y:S01]  /*5700*/  FFMA.FTZ R7, -R165, R165, 1 ;  /* 0x3f800000a5077423 */ /* 0x000fe200000101a5 */
[----:B------:R-:W-:Y:S01]  /*5710*/  FMUL.FTZ R227, R8, UR14 ;  /* 0x0000000e08e37c20 */ /* 0x000fe20008410000 */
[----:B------:R-:W-:Y:S01]  /*5720*/  FMUL.FTZ R229, R5, UR14 ;  /* 0x0000000e05e57c20 */ /* 0x000fe20008410000 */
[----:B------:R-:W-:Y:S01]  /*5730*/  FMUL.FTZ R236, R4, UR14 ;  /* 0x0000000e04ec7c20 */ /* 0x000fe20008410000 */
[----:B------:R-:W-:Y:S03]  /*5740*/  FFMA.FTZ R4, -R11, R11, 1 ;  /* 0x3f8000000b047423 */ /* 0x000fe6000001010b */
[----:B------:R-:W3:Y:S01]  /*5750*/  MUFU.TANH R147, R147 ;  /* 0x0000009300937308 */ /* 0x000ee20000002400 */
[----:B----4-:R-:W-:Y:S01]  /*5760*/  FMUL.FTZ R196, R0, UR14 ;  /* 0x0000000e00c47c20 */ /* 0x010fe20008410000 */
[----:B------:R-:W-:Y:S01]  /*5770*/  FFMA.FTZ R0, -R55, R55, 1 ;  /* 0x3f80000037007423 */ /* 0x000fe20000010137 */
[----:B------:R-:W-:Y:S01]  /*5780*/  FFMA.FTZ R55, R10, -UR16, R55 ;  /* 0x800000100a377c23 */ /* 0x000fe20008010037 */
[----:B------:R-:W-:Y:S01]  /*5790*/  FMUL.FTZ R212, R7, UR14 ;  /* 0x0000000e07d47c20 */ /* 0x000fe20008410000 */
[----:B------:R-:W-:Y:S01]  /*57a0*/  FFMA.FTZ R7, -R149, R149, 1 ;  /* 0x3f80000095077423 */ /* 0x000fe20000010195 */
[----:B------:R-:W-:Y:S01]  /*57b0*/  FFMA.FTZ R5, -R144, R144, 1 ;  /* 0x3f80000090057423 */ /* 0x000fe20000010190 */
[----:B------:R-:W-:Y:S03]  /*57c0*/  I2FP.F32.S32 R138, R138 ;  /* 0x0000008a008a7245 */ /* 0x000fe60000201400 */
[----:B------:R4:W4:Y:S01]  /*57d0*/  MUFU.TANH R17, R197 ;  /* 0x000000c500117308 */ /* 0x0009220000002400 */
[----:B--2---:R-:W-:Y:S01]  /*57e0*/  FMUL.FTZ R193, R2, UR14 ;  /* 0x0000000e02c17c20 */ /* 0x004fe20008410000 */
[----:B------:R-:W-:Y:S01]  /*57f0*/  FMUL.FTZ R223, R7, UR14 ;  /* 0x0000000e07df7c20 */ /* 0x000fe20008410000 */
[----:B------:R-:W-:Y:S01]  /*5800*/  FMUL.FTZ R234, R5, UR14 ;  /* 0x0000000e05ea7c20 */ /* 0x000fe20008410000 */
[----:B------:R-:W-:Y:S01]  /*5810*/  FFMA.FTZ R7, -R145, R145, 1 ;  /* 0x3f80000091077423 */ /* 0x000fe20000010191 */
[----:B-1----:R-:W-:Y:S01]  /*5820*/  FFMA.FTZ R5, -R18, R18, 1 ;  /* 0x3f80000012057423 */ /* 0x002fe20000010112 */
[----:B------:R-:W-:Y:S01]  /*5830*/  FMUL.FTZ R250, R4, UR14 ;  /* 0x0000000e04fa7c20 */ /* 0x000fe20008410000 */
[----:B------:R-:W-:Y:S03]  /*5840*/  FFMA.FTZ R30, R139, -UR16, R162 ;  /* 0x800000108b1e7c23 */ /* 0x000fe600080100a2 */
[----:B------:R-:W1:Y:S01]  /*5850*/  MUFU.TANH R53, R172 ;  /* 0x000000ac00357308 */ /* 0x000e620000002400 */
[----:B---3--:R-:W-:Y:S01]  /*5860*/  FFMA.FTZ R2, -R147, R147, 1 ;  /* 0x3f80000093027423 */ /* 0x008fe20000010193 */
[----:B------:R-:W-:Y:S01]  /*5870*/  FMUL.FTZ R235, R7, UR14 ;  /* 0x0000000e07eb7c20 */ /* 0x000fe20008410000 */
[----:B------:R-:W-:Y:S01]  /*5880*/  FMUL.FTZ R251, R5, UR14 ;  /* 0x0000000e05fb7c20 */ /* 0x000fe20008410000 */
[----:B------:R-:W-:Y:S01]  /*5890*/  FFMA.FTZ R147, R133, -UR16, R147 ;  /* 0x8000001085937c23 */ /* 0x000fe20008010093 */
[----:B------:R-:W-:Y:S01]  /*58a0*/  FMUL.FTZ R226, R2, UR14 ;  /* 0x0000000e02e27c20 */ /* 0x000fe20008410000 */
[----:B------:R-:W-:Y:S01]  /*58b0*/  FFMA.FTZ R2, -R56, R56, 1 ;  /* 0x3f80000038027423 */ /* 0x000fe20000010138 */
[----:B------:R-:W-:Y:S03]  /*58c0*/  FFMA.FTZ R56, R12, -UR16, R56 ;  /* 0x800000100c387c23 */ /* 0x000fe60008010038 */
[----:B------:R-:W2:Y:S01]  /*58d0*/  MUFU.TANH R34, R166 ;  /* 0x000000a600227308 */ /* 0x000ea20000002400 */
[----:B----4-:R-:W-:Y:S01]  /*58e0*/  FMUL.FTZ R197, R0, UR14 ;  /* 0x0000000e00c57c20 */ /* 0x010fe20008410000 */
[----:B------:R-:W-:Y:S01]  /*58f0*/  FFMA.FTZ R9, -R17, R17, 1 ;  /* 0x3f80000011097423 */ /* 0x000fe20000010111 */
[----:B------:R-:W-:Y:S01]  /*5900*/  FFMA.FTZ R133, R133, -UR16, R33 ;  /* 0x8000001085857c23 */ /* 0x000fe20008010021 */
[----:B------:R-:W-:Y:S01]  /*5910*/  FFMA.FTZ R29, R138, -UR16, R161 ;  /* 0x800000108a1d7c23 */ /* 0x000fe200080100a1 */
[----:B------:R-:W-:Y:S01]  /*5920*/  FFMA.FTZ R60, R42, -UR16, R60 ;  /* 0x800000102a3c7c23 */ /* 0x000fe2000801003c */
[----:B------:R-:W-:Y:S01]  /*5930*/  FFMA.FTZ R145, R67, -UR16, R145 ;  /* 0x8000001043917c23 */ /* 0x000fe20008010091 */
[----:B------:R-:W-:Y:S03]  /*5940*/  FFMA.FTZ R144, R66, -UR16, R144 ;  /* 0x8000001042907c23 */ /* 0x000fe60008010090 */
[----:B------:R3:W4:Y:S01]  /*5950*/  MUFU.TANH R14, R198 ;  /* 0x000000c6000e7308 */ /* 0x0007220000002400 */
[----:B-1----:R-:W-:Y:S01]  /*5960*/  FFMA.FTZ R0, -R53, R53, 1 ;  /* 0x3f80000035007423 */ /* 0x002fe20000010135 */
[C---:B------:R-:W-:Y:S01]  /*5970*/  FFMA.FTZ R53, R35.reuse, -UR16, R53 ;  /* 0x8000001023357c23 */ /* 0x040fe20008010035 */
[----:B------:R-:W-:Y:S01]  /*5980*/  FFMA.FTZ R35, R35, -UR16, R11 ;  /* 0x8000001023237c23 */ /* 0x000fe2000801000b */
[----:B------:R-:W-:Y:S01]  /*5990*/  FFMA.FTZ R46, R46, -UR16, R174 ;  /* 0x800000102e2e7c23 */ /* 0x000fe200080100ae */
[----:B------:R-:W-:Y:S01]  /*59a0*/  FFMA.FTZ R45, R45, -UR16, R170 ;  /* 0x800000102d2d7c23 */ /* 0x000fe200080100aa */
[----:B------:R-:W-:Y:S01]  /*59b0*/  FFMA.FTZ R25, R25, -UR16, R164 ;  /* 0x8000001019197c23 */ /* 0x000fe200080100a4 */
[----:B------:R-:W-:Y:S03]  /*59c0*/  FFMA.FTZ R139, R139, -UR16, R156 ;  /* 0x800000108b8b7c23 */ /* 0x000fe6000801009c */
[----:B------:R-:W1:Y:S01]  /*59d0*/  MUFU.TANH R54, R167 ;  /* 0x000000a700367308 */ /* 0x000e620000002400 */
[----:B--2---:R-:W-:Y:S01]  /*59e0*/  FFMA.FTZ R37, R10, -UR16, R34 ;  /* 0x800000100a257c23 */ /* 0x004fe20008010022 */
[----:B------:R-:W-:Y:S01]  /*59f0*/  FFMA.FTZ R8, -R34, R34, 1 ;  /* 0x3f80000022087423 */ /* 0x000fe20000010122 */
[----:B------:R-:W-:Y:S01]  /*5a00*/  FFMA.FTZ R138, R138, -UR16, R155 ;  /* 0x800000108a8a7c23 */ /* 0x000fe2000801009b */
[----:B------:R-:W-:Y:S01]  /*5a10*/  FFMA.FTZ R150, R23, -UR16, R150 ;  /* 0x8000001017967c23 */ /* 0x000fe20008010096 */
[----:B------:R-:W-:Y:S01]  /*5a20*/  FFMA.FTZ R42, R42, -UR16, R152 ;  /* 0x800000102a2a7c23 */ /* 0x000fe20008010098 */
[----:B------:R-:W-:Y:S01]  /*5a30*/  FMUL.FTZ R232, R8, UR14 ;  /* 0x0000000e08e87c20 */ /* 0x000fe20008410000 */
[----:B------:R-:W-:Y:S03]  /*5a40*/  FFMA.FTZ R8, -R20, R20, 1 ;  /* 0x3f80000014087423 */ /* 0x000fe60000010114 */
[----:B------:R2:W2:Y:S01]  /*5a50*/  MUFU.TANH R16, R200 ;  /* 0x000000c800107308 */ /* 0x0004a20000002400 */
[----:B---3--:R-:W-:Y:S01]  /*5a60*/  FMUL.FTZ R198, R2, UR14 ;  /* 0x0000000e02c67c20 */ /* 0x008fe20008410000 */
[----:B----4-:R-:W-:Y:S01]  /*5a70*/  FFMA.FTZ R7, -R14, R14, 1 ;  /* 0x3f8000000e077423 */ /* 0x010fe2000001010e */
[----:B------:R-:W-:Y:S01]  /*5a80*/  FMUL.FTZ R252, R8, UR14 ;  /* 0x0000000e08fc7c20 */ /* 0x000fe20008410000 */
[----:B------:R-:W-:Y:S01]  /*5a90*/  FFMA.FTZ R149, R21, -UR16, R149 ;  /* 0x8000001015957c23 */ /* 0x000fe20008010095 */
[----:B------:R-:W-:Y:S01]  /*5aa0*/  FFMA.FTZ R148, R19, -UR16, R148 ;  /* 0x8000001013947c23 */ /* 0x000fe20008010094 */
[----:B------:R-:W-:Y:S01]  /*5ab0*/  FFMA.FTZ R67, R67, -UR16, R22 ;  /* 0x8000001043437c23 */ /* 0x000fe20008010016 */
[----:B------:R-:W-:Y:S03]  /*5ac0*/  FFMA.FTZ R66, R66, -UR16, R20 ;  /* 0x8000001042427c23 */ /* 0x000fe60008010014 */
[----:B------:R-:W3:Y:S01]  /*5ad0*/  MUFU.TANH R52, R195 ;  /* 0x000000c300347308 */ /* 0x000ee20000002400 */
[----:B-1----:R-:W-:Y:S01]  /*5ae0*/  FFMA.FTZ R2, -R54, R54, 1 ;  /* 0x3f80000036027423 */ /* 0x002fe20000010136 */
[C---:B------:R-:W-:Y:S01]  /*5af0*/  FFMA.FTZ R54, R36.reuse, -UR16, R54 ;  /* 0x8000001024367c23 */ /* 0x040fe20008010036 */
[----:B------:R-:W-:Y:S01]  /*5b00*/  FFMA.FTZ R36, R36, -UR16, R18 ;  /* 0x8000001024247c23 */ /* 0x000fe20008010012 */
[----:B------:R-:W-:Y:S01]  /*5b10*/  FFMA.FTZ R50, R50, -UR16, R17 ;  /* 0x8000001032327c23 */ /* 0x000fe20008010011 */
[----:B------:R-:W-:Y:S01]  /*5b20*/  FMUL.FTZ R230, R2, UR14 ;  /* 0x0000000e02e67c20 */ /* 0x000fe20008410000 */
[----:B------:R-:W-:Y:S01]  /*5b30*/  FFMA.FTZ R2, -R143, R143, 1 ;  /* 0x3f8000008f027423 */ /* 0x000fe2000001018f */
[----:B------:R-:W-:Y:S03]  /*5b40*/  FFMA.FTZ R143, R140, -UR16, R143 ;  /* 0x800000108c8f7c23 */ /* 0x000fe6000801008f */
[----:B------:R-:W1:Y:S01]  /*5b50*/  MUFU.TANH R13, R199 ;  /* 0x000000c7000d7308 */ /* 0x000e620000002400 */
[----:B--2---:R-:W-:Y:S01]  /*5b60*/  FMUL.FTZ R200, R0, UR14 ;  /* 0x0000000e00c87c20 */ /* 0x004fe20008410000 */
[----:B------:R-:W-:Y:S01]  /*5b70*/  FFMA.FTZ R0, -R142, R142, 1 ;  /* 0x3f8000008e007423 */ /* 0x000fe2000001018e */
[----:B------:R-:W-:Y:S01]  /*5b80*/  FMUL.FTZ R247, R2, UR14 ;  /* 0x0000000e02f77c20 */ /* 0x000fe20008410000 */
[----:B------:R-:W-:Y:S01]  /*5b90*/  FFMA.FTZ R6, -R16, R16, 1 ;  /* 0x3f80000010067423 */ /* 0x000fe20000010110 */
[----:B------:R-:W-:Y:S01]  /*5ba0*/  FFMA.FTZ R33, R65, -UR16, R16 ;  /* 0x8000001041217c23 */ /* 0x000fe20008010010 */
[----:B------:R-:W-:Y:S01]  /*5bb0*/  FMUL.FTZ R246, R0, UR14 ;  /* 0x0000000e00f67c20 */ /* 0x000fe20008410000 */
[----:B------:R-:W-:Y:S03]  /*5bc0*/  FFMA.FTZ R0, -R51, R51, 1 ;  /* 0x3f80000033007423 */ /* 0x000fe60000010133 */
[----:B------:R-:W2:Y:S01]  /*5bd0*/  MUFU.TANH R15, R201 ;  /* 0x000000c9000f7308 */ /* 0x000ea20000002400 */
[----:B---3--:R-:W-:Y:S01]  /*5be0*/  FFMA.FTZ R2, -R52, R52, 1 ;  /* 0x3f80000034027423 */ /* 0x008fe20000010134 */
[----:B------:R-:W-:Y:S01]  /*5bf0*/  FFMA.FTZ R52, R64, -UR16, R52 ;  /* 0x8000001040347c23 */ /* 0x000fe20008010034 */
[----:B------:R-:W-:Y:S01]  /*5c00*/  FMUL.FTZ R244, R0, UR14 ;  /* 0x0000000e00f47c20 */ /* 0x000fe20008410000 */
[----:B------:R-:W-:Y:S01]  /*5c10*/  FFMA.FTZ R51, R65, -UR16, R51 ;  /* 0x8000001041337c23 */ /* 0x000fe20008010033 */
[----:B------:R-:W-:Y:S01]  /*5c20*/  FMUL.FTZ R245, R2, UR14 ;  /* 0x0000000e02f57c20 */ /* 0x000fe20008410000 */
[----:B------:R-:W-:Y:S01]  /*5c30*/  FFMA.FTZ R142, R141, -UR16, R142 ;  /* 0x800000108d8e7c23 */ /* 0x000fe2000801008e */
[----:B------:R-:W-:Y:S03]  /*5c40*/  FFMA.FTZ R49, R49, -UR16, R14 ;  /* 0x8000001031317c23 */ /* 0x000fe6000801000e */
[----:B------:R-:W3:Y:S01]  /*5c50*/  MUFU.TANH R10, R202 ;  /* 0x000000ca000a7308 */ /* 0x000ee20000002400 */
[----:B-1----:R-:W-:Y:S01]  /*5c60*/  FFMA.FTZ R8, -R13, R13, 1 ;  /* 0x3f8000000d087423 */ /* 0x002fe2000001010d */
[----:B------:R-:W-:Y:S01]  /*5c70*/  FFMA.FTZ R34, R64, -UR16, R13 ;  /* 0x8000001040227c23 */ /* 0x000fe2000801000d */
[----:B------:R-:W-:Y:S01]  /*5c80*/  FMUL.FTZ R242, R9, UR14 ;  /* 0x0000000e09f27c20 */ /* 0x000fe20008410000 */
[----:B------:R-:W-:Y:S01]  /*5c90*/  FMUL.FTZ R239, R7, UR14 ;  /* 0x0000000e07ef7c20 */ /* 0x000fe20008410000 */
[----:B------:R-:W-:Y:S01]  /*5ca0*/  FMUL.FTZ R241, R8, UR14 ;  /* 0x0000000e08f17c20 */ /* 0x000fe20008410000 */
[----:B------:R-:W-:Y:S04]  /*5cb0*/  FMUL.FTZ R238, R6, UR14 ;  /* 0x0000000e06ee7c20 */ /* 0x000fe80008410000 */
[----:B------:R-:W1:Y:S01]  /*5cc0*/  MUFU.TANH R12, R203 ;  /* 0x000000cb000c7308 */ /* 0x000e620000002400 */
[----:B--2---:R-:W-:Y:S01]  /*5cd0*/  FFMA.FTZ R4, -R15, R15, 1 ;  /* 0x3f8000000f047423 */ /* 0x004fe2000001010f */
[----:B------:R-:W-:Y:S03]  /*5ce0*/  FFMA.FTZ R65, R140, -UR16, R15 ;  /* 0x800000108c417c23 */ /* 0x000fe6000801000f */
[----:B------:R-:W-:Y:S05]  /*5cf0*/  FMUL.FTZ R249, R4, UR14 ;  /* 0x0000000e04f97c20 */ /* 0x000fea0008410000 */
[----:B------:R-:W2:Y:S01]  /*5d00*/  MUFU.TANH R11, R204 ;  /* 0x000000cc000b7308 */ /* 0x000ea20000002400 */
[----:B---3--:R-:W-:Y:S01]  /*5d10*/  FFMA.FTZ R0, -R10, R10, 1 ;  /* 0x3f8000000a007423 */ /* 0x008fe2000001010a */
[----:B------:R-:W-:Y:S03]  /*5d20*/  FFMA.FTZ R64, R141, -UR16, R10 ;  /* 0x800000108d407c23 */ /* 0x000fe6000801000a */
[----:B------:R-:W-:Y:S01]  /*5d30*/  FMUL.FTZ R248, R0, UR14 ;  /* 0x0000000e00f87c20 */ /* 0x000fe20008410000 */
[----:B-1----:R-:W-:Y:S01]  /*5d40*/  FFMA.FTZ R5, -R12, R12, 1 ;  /* 0x3f8000000c057423 */ /* 0x002fe2000001010c */
[----:B------:R-:W-:Y:S03]  /*5d50*/  FFMA.FTZ R141, R153, -UR16, R12 ;  /* 0x80000010998d7c23 */ /* 0x000fe6000801000c */
[----:B------:R-:W-:Y:S01]  /*5d60*/  FMUL.FTZ R243, R5, UR14 ;  /* 0x0000000e05f37c20 */ /* 0x000fe20008410000 */
[----:B--2---:R-:W-:Y:S01]  /*5d70*/  FFMA.FTZ R2, -R11, R11, 1 ;  /* 0x3f8000000b027423 */ /* 0x004fe2000001010b */
[----:B------:R-:W-:Y:S03]  /*5d80*/  FFMA.FTZ R140, R154, -UR16, R11 ;  /* 0x800000109a8c7c23 */ /* 0x000fe6000801000b */
[----:B------:R-:W-:Y:S01]  /*5d90*/  FMUL.FTZ R240, R2, UR14 ;  /* 0x0000000e02f07c20 */ /* 0x000fe20008410000 */
[----:B------:R-:W-:Y:S06]  /*5da0*/  BRA.U !UP0, `(.L_x_2722) ;  /* 0x00000001082c7547 */ /* 0x000fec000b800000 */
[----:B------:R-:W-:Y:S02]  /*5db0*/  USHF.L.U32 UR17, UR41, 0x7, URZ ;  /* 0x0000000729117899 */ /* 0x000fe400080006ff */
[----:B------:R-:W-:Y:S02]  /*5dc0*/  UIADD3 UR12, UPT, UPT, UR12, 0x80, URZ ;  /* 0x000000800c0c7890 */ /* 0x000fe4000fffe0ff */
[----:B------:R-:W-:Y:S04]  /*5dd0*/  UIADD3 UR17, UPT, UPT, UR17, 0x80, URZ ;  /* 0x0000008011117890 */ /* 0x000fe8000fffe0ff */
[----:B------:R-:W-:Y:S02]  /*5de0*/  UIADD3 UR15, UPT, UPT, -UR35, UR39, UR17 ;  /* 0x00000027230f7290 */ /* 0x000fe4000fffe111 */
[----:B------:R-:W-:Y:S02]  /*5df0*/  IMAD.U32 R0, RZ, RZ, UR17 ;  /* 0x00000011ff007e24 */ /* 0x000fe4000f8e00ff */
[----:B------:R-:W-:Y:S03]  /*5e00*/  UIADD3 UR15, UPT, UPT, UR15, -0x80, UR10 ;  /* 0xffffff800f0f7890 */ /* 0x000fe6000fffe00a */
[----:B------:R-:W-:Y:S01]  /*5e10*/  ISETP.LT.AND P0, PT, R0, UR35, PT ;  /* 0x0000002300007c0c */ /* 0x000fe2000bf01270 */
[----:B------:R-:W-:Y:S06]  /*5e20*/  UISETP.GE.AND UP0, UPT, UR12, UR15, UPT ;  /* 0x0000000f0c00728c */ /* 0x000fec000bf06270 */
[----:B------:R-:W-:Y:S11]  /*5e30*/  PLOP3.LUT P1, PT, PT, PT, UP0, 0x80, 0x8 ;  /* 0x000000000008781c */ /* 0x000ff60003f2f008 */
[----:B------:R-:W-:Y:S02]  /*5e40*/  @!UPT UIADD3 URZ, UPT, UPT, URZ, URZ, URZ ;  /* 0x000000fffffff290 */ /* 0x000fe4000fffe0ff */
[----:B------:R-:W-:Y:S05]  /*5e50*/  @!P1 BRA P0, `(.L_x_2723) ;  /* 0x0000001000a09947 */ /* 0x000fea0000000000 */
.L_x_2722:
[--C-:B------:R-:W-:Y:S01]  /*5e60*/  SHF.R.U32.HI R4, RZ, 0x1, R183.reuse ;  /* 0x00000001ff047819 */ /* 0x100fe200000116b7 */
[----:B------:R-:W-:Y:S01]  /*5e70*/  IMAD.SHL.U32 R5, R183, 0x2, RZ ;  /* 0x00000002b7057824 */ /* 0x000fe200078e00ff */
[----:B------:R-:W-:Y:S01]  /*5e80*/  SHF.R.U32.HI R183, RZ, 0x2, R183 ;  /* 0x00000002ffb77819 */ /* 0x000fe200000116b7 */
[----:B------:R-:W-:Y:S01]  /*5e90*/  UIADD3 UR12, UPT, UPT, UR35, UR9, -UR39 ;  /* 0x00000009230c7290 */ /* 0x000fe2000fffe827 */
[----:B------:R-:W-:Y:S01]  /*5ea0*/  LOP3.LUT R219, R4, 0x30, RZ, 0xc0, !PT ;  /* 0x0000003004db7812 */ /* 0x000fe200078ec0ff */
[----:B------:R-:W-:Y:S01]  /*5eb0*/  UIADD3 UR15, UPT, UPT, UR35, -UR10, -UR39 ;  /* 0x8000000a230f7290 */ /* 0x000fe2000fffe827 */
[----:B------:R-:W-:Y:S01]  /*5ec0*/  LOP3.LUT R5, R5, 0x6, RZ, 0xc0, !PT ;  /* 0x0000000605057812 */ /* 0x000fe200078ec0ff */
[----:B------:R-:W-:Y:S01]  /*5ed0*/  IMAD.MOV.U32 R8, RZ, RZ, 0x1 ;  /* 0x00000001ff087424 */ /* 0x000fe200078e00ff */
[----:B------:R-:W-:Y:S01]  /*5ee0*/  LOP3.LUT R219, R219, 0x7, R183, 0xf8, !PT ;  /* 0x00000007dbdb7812 */ /* 0x000fe200078ef8b7 */
[----:B------:R-:W-:Y:S01]  /*5ef0*/  IMAD.MOV.U32 R6, RZ, RZ, 0x9 ;  /* 0x00000009ff067424 */ /* 0x000fe200078e00ff */
[----:B------:R-:W-:Y:S01]  /*5f00*/  LOP3.LUT R5, R5, 0x1c0, R4, 0xf8, !PT ;  /* 0x000001c005057812 */ /* 0x000fe200078ef804 */
[----:B------:R-:W-:Y:S02]  /*5f10*/  IMAD.MOV.U32 R9, RZ, RZ, 0x41 ;  /* 0x00000041ff097424 */ /* 0x000fe400078e00ff */
[C---:B------:R-:W-:Y:S02]  /*5f20*/  VIADD R2, R3.reuse, UR12 ;  /* 0x0000000c03027c36 */ /* 0x040fe40008000000 */
[----:B------:R-:W-:Y:S02]  /*5f30*/  IMAD.MOV.U32 R7, RZ, RZ, 0x49 ;  /* 0x00000049ff077424 */ /* 0x000fe400078e00ff */
[----:B------:R-:W-:Y:S01]  /*5f40*/  IMAD.U32 R0, RZ, RZ, UR41 ;  /* 0x00000029ff007e24 */ /* 0x000fe2000f8e00ff */
[C---:B------:R-:W-:Y:S01]  /*5f50*/  VIADDMNMX R8, R2.reuse, R8, UR35, PT ;  /* 0x0000002302087e46 */ /* 0x040fe2000b800108 */
[----:B------:R-:W-:Y:S01]  /*5f60*/  VIADD R3, R3, UR15 ;  /* 0x0000000f03037c36 */ /* 0x000fe20008000000 */
[----:B------:R-:W-:Y:S01]  /*5f70*/  VIADDMNMX R6, R2, R6, UR35, PT ;  /* 0x0000002302067e46 */ /* 0x000fe2000b800106 */
[----:B------:R-:W-:Y:S01]  /*5f80*/  IMAD R0, R0, 0x80, R5 ;  /* 0x0000008000007824 */ /* 0x000fe200078e0205 */
[C---:B------:R-:W-:Y:S02]  /*5f90*/  VIADDMNMX R4, R2.reuse, R9, UR35, PT ;  /* 0x0000002302047e46 */ /* 0x040fe4000b800109 */
        /* <DEDUP_REMOVED lines=21> */
[C---:B------:R-:W-:Y:S01]  /*60f0*/  VIADD R13, R0.reuse, 0x29 ;  /* 0x00000029000d7836 */ /* 0x040fe20000000000 */
[-C--:B------:R-:W-:Y:S01]  /*6100*/  ISETP.GE.AND P2, PT, R23, R9.reuse, PT ;  /* 0x000000091700720c */ /* 0x080fe20003f46270 */
[----:B------:R-:W-:Y:S01]  /*6110*/  VIADD R12, R0, 0x30 ;  /* 0x00000030000c7836 */ /* 0x000fe20000000000 */
[-C--:B------:R-:W-:Y:S01]  /*6120*/  ISETP.GE.AND P1, PT, R22, R9.reuse, PT ;  /* 0x000000091600720c */ /* 0x080fe20003f26270 */
[C---:B------:R-:W-:Y:S01]  /*6130*/  VIADD R11, R0.reuse, 0x31 ;  /* 0x00000031000b7836 */ /* 0x040fe20000000000 */
[-C--:B------:R-:W-:Y:S01]  /*6140*/  ISETP.GE.AND P0, PT, R21, R9.reuse, PT ;  /* 0x000000091500720c */ /* 0x080fe20003f06270 */
[----:B------:R-:W-:Y:S01]  /*6150*/  VIADD R10, R0, 0x38 ;  /* 0x00000038000a7836 */ /* 0x000fe20000000000 */
[----:B------:R-:W-:Y:S02]  /*6160*/  FSEL R31, R31, -INF , P2 ;  /* 0xff8000001f1f7808 */ /* 0x000fe40001000000 */
[----:B------:R-:W-:Y:S02]  /*6170*/  FSEL R30, R30, -INF , P1 ;  /* 0xff8000001e1e7808 */ /* 0x000fe40000800000 */
[----:B------:R-:W-:Y:S02]  /*6180*/  FSEL R29, R29, -INF , P0 ;  /* 0xff8000001d1d7808 */ /* 0x000fe40000000000 */
[-C--:B------:R-:W-:Y:S02]  /*6190*/  ISETP.GE.AND P2, PT, R20, R9.reuse, PT ;  /* 0x000000091400720c */ /* 0x080fe40003f46270 */
        /* <DEDUP_REMOVED lines=244> */
.L_x_2723:
[----:B------:R-:W2:Y:S01]  /*70e0*/  LDL R3, [R1+0x24] ;  /* 0x0000240001037983 */ /* 0x000ea20000100800 */
[----:B------:R-:W-:Y:S01]  /*70f0*/  MOV R164, 0x10 ;  /* 0x0000001000a47802 */ /* 0x000fe20000000f00 */
[----:B------:R-:W-:Y:S02]  /*7100*/  UISETP.GT.AND UP0, UPT, UR46, UR44, UPT ;  /* 0x0000002c2e00728c */ /* 0x000fe4000bf04270 */
[----:B------:R-:W3:Y:S04]  /*7110*/  LDL R2, [R1+0x20] ;  /* 0x0000200001027983 */ /* 0x000ee80000100800 */
        /* <DEDUP_REMOVED lines=51> */
[----:B------:R-:W-:Y:S01]  /*7450*/  STL [R1+0x2c], R68 ;  /* 0x00002c4401007387 */ /* 0x000fe20000100800 */
[C---:B-1----:R-:W-:Y:S02]  /*7460*/  SHF.L.U32 R154, R183.reuse, 0x5, RZ ;  /* 0x00000005b79a7819 */ /* 0x042fe400000006ff */
[----:B------:R-:W-:Y:S01]  /*7470*/  LOP3.LUT R155, R183, 0x8, RZ, 0xc0, !PT ;  /* 0x00000008b79b7812 */ /* 0x000fe200078ec0ff */
[C---:B--2---:R-:W-:Y:S01]  /*7480*/  FMUL.FTZ R4, R3.reuse, 1.4426950216293334961 ;  /* 0x3fb8aa3b03047820 */ /* 0x044fe20000410000 */
[----:B------:R-:W-:Y:S01]  /*7490*/  FSETP.NEU.FTZ.AND P0, PT, R3, -INF , PT ;  /* 0xff8000000300780b */ /* 0x000fe20003f1d000 */
[----:B---3--:R-:W-:Y:S03]  /*74a0*/  FMUL.FTZ R3, R2, 1.4426950216293334961 ;  /* 0x3fb8aa3b02037820 */ /* 0x008fe60000410000 */
[----:B------:R-:W-:Y:S02]  /*74b0*/  FSEL R4, R4, RZ, P0 ;  /* 0x000000ff04047208 */ /* 0x000fe40000000000 */
[----:B------:R-:W-:Y:S01]  /*74c0*/  FSETP.NEU.FTZ.AND P0, PT, R2, -INF , PT ;  /* 0xff8000000200780b */ /* 0x000fe20003f1d000 */
[----:B----4-:R-:W-:Y:S02]  /*74d0*/  FMUL.FTZ R2, R0, 1.4426950216293334961 ;  /* 0x3fb8aa3b00027820 */ /* 0x010fe40000410000 */
[--C-:B------:R-:W-:Y:S01]  /*74e0*/  FFMA.FTZ R148, R148, UR11, -R4.reuse ;  /* 0x0000000b94947c23 */ /* 0x100fe20008010804 */
[----:B------:R-:W-:Y:S01]  /*74f0*/  FSEL R3, R3, RZ, P0 ;  /* 0x000000ff03037208 */ /* 0x000fe20000000000 */
        /* <DEDUP_REMOVED lines=20> */
[----:B------:R2:W-:Y:S01]  /*7640*/  MUFU.EX2 R97, R146 ;  /* 0x0000009200617308 */ /* 0x0005e20000000800 */
[----:B------:R-:W-:Y:S01]  /*7650*/  FSETP.NEU.FTZ.AND P0, PT, R0, -INF , PT ;  /* 0xff8000000000780b */ /* 0x000fe20003f1d000 */
[----:B------:R-:W-:Y:S01]  /*7660*/  FMUL.FTZ R0, R5, 1.4426950216293334961 ;  /* 0x3fb8aa3b05007820 */ /* 0x000fe20000410000 */
[----:B-1----:R-:W-:Y:S01]  /*7670*/  SHF.L.U32 R148, R183, 0x6, RZ ;  /* 0x00000006b7947819 */ /* 0x002fe200000006ff */
[--C-:B------:R-:W-:Y:S01]  /*7680*/  FFMA.FTZ R150, R150, UR11, -R4.reuse ;  /* 0x0000000b96967c23 */ /* 0x100fe20008010804 */
[----:B------:R-:W-:Y:S01]  /*7690*/  FSEL R2, R2, RZ, P0 ;  /* 0x000000ff02027208 */ /* 0x000fe20000000000 */
[--C-:B------:R-:W-:Y:S01]  /*76a0*/  FFMA.FTZ R141, R141, UR11, -R4.reuse ;  /* 0x0000000b8d8d7c23 */ /* 0x100fe20008010804 */
[----:B------:R-:W-:Y:S03]  /*76b0*/  FSETP.NEU.FTZ.AND P0, PT, R5, -INF , PT ;  /* 0xff8000000500780b */ /* 0x000fe60003f1d000 */
[----:B------:R-:W1:Y:S01]  /*76c0*/  MUFU.EX2 R3, R3 ;  /* 0x0000000300037308 */ /* 0x000e620000000800 */
[----:B------:R-:W-:Y:S01]  /*76d0*/  SHF.L.U32 R5, R183, 0x1, RZ ;  /* 0x00000001b7057819 */ /* 0x000fe200000006ff */
[--C-:B------:R-:W-:Y:S01]  /*76e0*/  FFMA.FTZ R24, R24, UR11, -R4.reuse ;  /* 0x0000000b18187c23 */ /* 0x100fe20008010804 */
[--C-:B------:R-:W-:Y:S01]  /*76f0*/  FFMA.FTZ R31, R31, UR11, -R4.reuse ;  /* 0x0000000b1f1f7c23 */ /* 0x100fe20008010804 */
[----:B------:R-:W-:Y:S01]  /*7700*/  FFMA.FTZ R30, R30, UR11, -R4 ;  /* 0x0000000b1e1e7c23 */ /* 0x000fe20008010804 */
[----:B------:R-:W-:Y:S01]  /*7710*/  LOP3.LUT R156, R5, 0xe006, R148, 0xc8, !PT ;  /* 0x0000e006059c7812 */ /* 0x000fe200078ec894 */
[--C-:B------:R-:W-:Y:S01]  /*7720*/  FFMA.FTZ R29, R29, UR11, -R4.reuse ;  /* 0x0000000b1d1d7c23 */ /* 0x100fe20008010804 */
[--C-:B------:R-:W-:Y:S03]  /*7730*/  FFMA.FTZ R151, R151, UR11, -R4.reuse ;  /* 0x0000000b97977c23 */ /* 0x100fe60008010804 */
[----:B------:R3:W-:Y:S01]  /*7740*/  MUFU.EX2 R113, R150 ;  /* 0x0000009600717308 */ /* 0x0007e20000000800 */
[----:B--2---:R-:W-:Y:S01]  /*7750*/  LOP3.LUT R146, R154, 0x7200, RZ, 0xc0, !PT ;  /* 0x000072009a927812 */ /* 0x004fe200078ec0ff */
[----:B------:R-:W-:Y:S01]  /*7760*/  FFMA.FTZ R149, R149, UR11, -R4 ;  /* 0x0000000b95957c23 */ /* 0x000fe20008010804 */
[----:B------:R-:W-:Y:S01]  /*7770*/  LOP3.LUT R156, R156, 0xc00, R154, 0xf8, !PT ;  /* 0x00000c009c9c7812 */ /* 0x000fe200078ef89a */
[--C-:B------:R-:W-:Y:S01]  /*7780*/  FFMA.FTZ R147, R147, UR11, -R4.reuse ;  /* 0x0000000b93937c23 */ /* 0x100fe20008010804 */
[--C-:B------:R-:W-:Y:S01]  /*7790*/  FFMA.FTZ R145, R145, UR11, -R4.reuse ;  /* 0x0000000b91917c23 */ /* 0x100fe20008010804 */
[--C-:B------:R-:W-:Y:S01]  /*77a0*/  FFMA.FTZ R144, R144, UR11, -R4.reuse ;  /* 0x0000000b90907c23 */ /* 0x100fe20008010804 */
[----:B------:R-:W-:Y:S03]  /*77b0*/  FFMA.FTZ R4, R140, UR11, -R4 ;  /* 0x0000000b8c047c23 */ /* 0x000fe60008010804 */
[----:B------:R2:W-:Y:S01]  /*77c0*/  MUFU.EX2 R114, R151 ;  /* 0x0000009700727308 */ /* 0x0005e20000000800 */
[----:B-1----:R1:W-:Y:S01]  /*77d0*/  STL [R1+0x4], R3 ;  /* 0x0000040301007387 */ /* 0x0023e20000100800 */
[----:B------:R-:W-:Y:S01]  /*77e0*/  FSEL R0, R0, RZ, P0 ;  /* 0x000000ff00007208 */ /* 0x000fe20000000000 */
        /* <DEDUP_REMOVED lines=18> */
[----:B------:R-:W-:Y:S01]  /*7910*/  SHF.L.U32 R2, R183, 0x4, RZ ;  /* 0x00000004b7027819 */ /* 0x000fe200000006ff */
[--C-:B------:R-:W-:Y:S01]  /*7920*/  FFMA.FTZ R48, R48, UR11, -R0.reuse ;  /* 0x0000000b30307c23 */ /* 0x100fe20008010800 */
[--C-:B------:R-:W-:Y:S03]  /*7930*/  FFMA.FTZ R35, R35, UR11, -R0.reuse ;  /* 0x0000000b23237c23 */ /* 0x100fe60008010800 */
[----:B------:R-:W4:Y:S01]  /*7940*/  MUFU.EX2 R171, R31 ;  /* 0x0000001f00ab7308 */ /* 0x000f220000000800 */
[--C-:B------:R-:W-:Y:S01]  /*7950*/  FFMA.FTZ R34, R34, UR11, -R0.reuse ;  /* 0x0000000b22227c23 */ /* 0x100fe20008010800 */
[----:B-1----:R-:W-:Y:S01]  /*7960*/  LOP3.LUT R3, R148, 0x200, RZ, 0xc0, !PT ;  /* 0x0000020094037812 */ /* 0x002fe200078ec0ff */
[--C-:B------:R-:W-:Y:S01]  /*7970*/  FFMA.FTZ R33, R33, UR11, -R0.reuse ;  /* 0x0000000b21217c23 */ /* 0x100fe20008010800 */
[--C-:B------:R-:W-:Y:S01]  /*7980*/  FFMA.FTZ R44, R44, UR11, -R0.reuse ;  /* 0x0000000b2c2c7c23 */ /* 0x100fe20008010800 */
[----:B------:R-:W-:Y:S01]  /*7990*/  FFMA.FTZ R43, R43, UR11, -R0 ;  /* 0x0000000b2b2b7c23 */ /* 0x000fe20008010800 */
[----:B------:R-:W-:Y:S01]  /*79a0*/  LOP3.LUT R3, R3, 0xc00, R154, 0xf8, !PT ;  /* 0x00000c0003037812 */ /* 0x000fe200078ef89a */
[--C-:B------:R-:W-:Y:S01]  /*79b0*/  FFMA.FTZ R42, R42, UR11, -R0.reuse ;  /* 0x0000000b2a2a7c23 */ /* 0x100fe20008010800 */
[----:B------:R-:W4:Y:S02]  /*79c0*/  LDL.LU R154, [R1+0x4] ;  /* 0x00000400019a7983 */ /* 0x000f240000300800 */
[----:B------:R-:W-:Y:S01]  /*79d0*/  MUFU.EX2 R169, R28 ;  /* 0x0000001c00a97308 */ /* 0x000fe20000000800 */
[--C-:B------:R-:W-:Y:S01]  /*79e0*/  FFMA.FTZ R41, R41, UR11, -R0.reuse ;  /* 0x0000000b29297c23 */ /* 0x100fe20008010800 */
[--C-:B------:R-:W-:Y:S01]  /*79f0*/  FFMA.FTZ R40, R40, UR11, -R0.reuse ;  /* 0x0000000b28287c23 */ /* 0x100fe20008010800 */
[--C-:B------:R-:W-:Y:S01]  /*7a00*/  FFMA.FTZ R39, R39, UR11, -R0.reuse ;  /* 0x0000000b27277c23 */ /* 0x100fe20008010800 */
[--C-:B------:R-:W-:Y:S01]  /*7a10*/  FFMA.FTZ R38, R38, UR11, -R0.reuse ;  /* 0x0000000b26267c23 */ /* 0x100fe20008010800 */
[--C-:B------:R-:W-:Y:S01]  /*7a20*/  FFMA.FTZ R37, R37, UR11, -R0.reuse ;  /* 0x0000000b25257c23 */ /* 0x100fe20008010800 */
[--C-:B------:R-:W-:Y:S01]  /*7a30*/  FFMA.FTZ R36, R36, UR11, -R0.reuse ;  /* 0x0000000b24247c23 */ /* 0x100fe20008010800 */
[--C-:B------:R-:W-:Y:S03]  /*7a40*/  FFMA.FTZ R47, R47, UR11, -R0.reuse ;  /* 0x0000000b2f2f7c23 */ /* 0x100fe60008010800 */
[----:B------:R-:W1:Y:S01]  /*7a50*/  MUFU.EX2 R168, R27 ;  /* 0x0000001b00a87308 */ /* 0x000e620000000800 */
[--C-:B------:R-:W-:Y:S01]  /*7a60*/  FFMA.FTZ R46, R46, UR11, -R0.reuse ;  /* 0x0000000b2e2e7c23 */ /* 0x100fe20008010800 */
[----:B------:R-:W-:Y:S01]  /*7a70*/  FFMA.FTZ R45, R45, UR11, -R0 ;  /* 0x0000000b2d2d7c23 */ /* 0x000fe20008010800 */
[----:B------:R-:W-:Y:S02]  /*7a80*/  LOP3.LUT R0, R148, 0x1c0, RZ, 0xc0, !PT ;  /* 0x000001c094007812 */ /* 0x000fe400078ec0ff */
[----:B---3--:R-:W-:Y:S02]  /*7a90*/  SHF.L.U32 R150, R183, 0x3, RZ ;  /* 0x00000003b7967819 */ /* 0x008fe400000006ff */
[----:B------:R-:W-:Y:S03]  /*7aa0*/  LOP3.LUT R2, R2, 0x1c0, RZ, 0xc0, !PT ;  /* 0x000001c002027812 */ /* 0x000fe600078ec0ff */
[----:B------:R3:W-:Y:S01]  /*7ab0*/  MUFU.EX2 R102, R149 ;  /* 0x0000009500667308 */ /* 0x0007e20000000800 */
[----:B--2---:R-:W-:Y:S02]  /*7ac0*/  SHF.R.U32.HI R151, RZ, 0x1, R183 ;  /* 0x00000001ff977819 */ /* 0x004fe400000116b7 */
[----:B------:R-:W-:Y:S02]  /*7ad0*/  LOP3.LUT R0, R0, 0x38, R150, 0xf8, !PT ;  /* 0x0000003800007812 */ /* 0x000fe400078ef896 */
[----:B----4-:R-:W-:Y:S02]  /*7ae0*/  LOP3.LUT R4, R2, 0x38, R5, 0xf8, !PT ;  /* 0x0000003802047812 */ /* 0x010fe400078ef805 */
[----:B------:R-:W-:Y:S03]  /*7af0*/  LOP3.LUT R2, R0, 0x8, R151, 0x78, !PT ;  /* 0x0000000800027812 */ /* 0x000fe600078e7897 */
[----:B------:R-:W-:Y:S01]  /*7b00*/  MUFU.EX2 R116, R26 ;  /* 0x0000001a00747308 */ /* 0x000fe20000000800 */
[----:B------:R-:W-:Y:S02]  /*7b10*/  LOP3.LUT R156, R156, R4, RZ, 0xfc, !PT ;  /* 0x000000049c9c7212 */ /* 0x000fe400078efcff */
[----:B------:R-:W-:Y:S02]  /*7b20*/  LOP3.LUT R146, R146, R0, R155, 0xf6, !PT ;  /* 0x0000000092927212 */ /* 0x000fe400078ef69b */
[----:B------:R-:W-:Y:S02]  /*7b30*/  LOP3.LUT R0, R3, R2, RZ, 0xfc, !PT ;  /* 0x0000000203007212 */ /* 0x000fe400078efcff */
[----:B------:R-:W-:Y:S03]  /*7b40*/  LEA R156, R156, UR4, 0x1 ;  /* 0x000000049c9c7c11 */ /* 0x000fe6000f8e08ff */
[----:B------:R-:W-:Y:S01]  /*7b50*/  MUFU.EX2 R115, R25 ;  /* 0x0000001900737308 */ /* 0x000fe20000000800 */
[----:B------:R-:W-:Y:S02]  /*7b60*/  F2FP.BF16.F32.PACK_AB R3, R171, R170 ;  /* 0x000000aaab03723e */ /* 0x000fe400000010ff */
[----:B-1----:R-:W-:Y:S02]  /*7b70*/  F2FP.BF16.F32.PACK_AB R2, R168, R169 ;  /* 0x000000a9a802723e */ /* 0x002fe400000010ff */
[C---:B---3--:R-:W-:Y:S01]  /*7b80*/  LOP3.LUT P1, R149, R183.reuse, 0x10, RZ, 0xc0, !PT ;  /* 0x00000010b7957812 */ /* 0x048fe2000782c0ff */
[----:B------:R1:W-:Y:S01]  /*7b90*/  STS [R156+0x1c000], R3 ;  /* 0x01c000039c007388 */ /* 0x0003e20000000800 */
[C---:B------:R-:W-:Y:S03]  /*7ba0*/  LOP3.LUT P0, RZ, R183.reuse, 0x4, RZ, 0xc0, !PT ;  /* 0x00000004b7ff7812 */ /* 0x040fe6000780c0ff */
[----:B------:R-:W-:Y:S01]  /*7bb0*/  MUFU.EX2 R172, R30 ;  /* 0x0000001e00ac7308 */ /* 0x000fe20000000800 */
[----:B------:R-:W-:Y:S01]  /*7bc0*/  IADD3 R4, PT, PT, R156, 0x1c000, RZ ;  /* 0x0001c0009c047810 */ /* 0x000fe20007ffe0ff */
[----:B------:R2:W-:Y:S01]  /*7bd0*/  STS [R156+0x1c400], R2 ;  /* 0x01c400029c007388 */ /* 0x0005e20000000800 */
[----:B------:R-:W-:Y:S02]  /*7be0*/  SEL R164, R164, 0xfffffff0, !P0 ;  /* 0xfffffff0a4a47807 */ /* 0x000fe40004000000 */
[C---:B------:R-:W-:Y:S02]  /*7bf0*/  IADD3 R161, PT, PT, R156.reuse, 0x1c040, RZ ;  /* 0x0001c0409ca17810 */ /* 0x040fe40007ffe0ff */
[----:B------:R-:W-:Y:S03]  /*7c00*/  IADD3 R167, PT, PT, R156, R164, RZ ;  /* 0x000000a49ca77210 */ /* 0x000fe60007ffe0ff */
[----:B------:R-:W1:Y:S01]  /*7c10*/  MUFU.EX2 R153, R29 ;  /* 0x0000001d00997308 */ /* 0x000e620000000800 */
[----:B------:R-:W-:Y:S02]  /*7c20*/  LEA R146, R146, UR4, 0x1 ;  /* 0x0000000492927c11 */ /* 0x000fe4000f8e08ff */
[----:B------:R-:W-:Y:S02]  /*7c30*/  @P1 IADD3 R161, PT, PT, R4, -0x40, RZ ;  /* 0xffffffc004a11810 */ /* 0x000fe40007ffe0ff */
[----:B------:R-:W-:Y:S02]  /*7c40*/  LOP3.LUT P1, RZ, R183, 0x8, RZ, 0xc0, !PT ;  /* 0x00000008b7ff7812 */ /* 0x000fe4000782c0ff */
[----:B------:R-:W-:Y:S03]  /*7c50*/  IADD3 R165, PT, PT, R164, R161, RZ ;  /* 0x000000a1a4a57210 */ /* 0x000fe60007ffe0ff */
[----:B------:R-:W-:Y:S10]  /*7c60*/  MUFU.EX2 R195, R32 ;  /* 0x0000002000c37308 */ /* 0x000ff40000000800 */
[----:B------:R-:W3:Y:S01]  /*7c70*/  MUFU.EX2 R174, R63 ;  /* 0x0000003f00ae7308 */ /* 0x000ee20000000800 */
[----:B-1----:R-:W-:Y:S02]  /*7c80*/  F2FP.BF16.F32.PACK_AB R3, R153, R172 ;  /* 0x000000ac9903723e */ /* 0x002fe400000010ff */
[----:B--2---:R-:W-:Y:S03]  /*7c90*/  F2FP.BF16.F32.PACK_AB R2, R115, R116 ;  /* 0x000000747302723e */ /* 0x004fe600000010ff */
[----:B------:R1:W-:Y:S04]  /*7ca0*/  STS [R167+0x1c000], R3 ;  /* 0x01c00003a7007388 */ /* 0x0003e80000000800 */
[----:B------:R-:W-:Y:S01]  /*7cb0*/  MUFU.EX2 R201, R48 ;  /* 0x0000003000c97308 */ /* 0x000fe20000000800 */
[----:B------:R-:W-:Y:S09]  /*7cc0*/  STS [R167+0x1c400], R2 ;  /* 0x01c40002a7007388 */ /* 0x000ff20000000800 */
[----:B------:R2:W-:Y:S01]  /*7cd0*/  MUFU.EX2 R99, R136 ;  /* 0x0000008800637308 */ /* 0x0005e20000000800 */
[----:B---3--:R-:W-:Y:S05]  /*7ce0*/  F2FP.BF16.F32.PACK_AB R4, R174, R195 ;  /* 0x000000c3ae04723e */ /* 0x008fea00000010ff */
[----:B------:R3:W-:Y:S04]  /*7cf0*/  STS [R156+0x1e000], R4 ;  /* 0x01e000049c007388 */ /* 0x0007e80000000800 */
[----:B------:R-:W4:Y:S01]  /*7d00*/  MUFU.EX2 R199, R47 ;  /* 0x0000002f00c77308 */ /* 0x000f220000000800 */
[----:B-1----:R-:W-:Y:S09]  /*7d10*/  F2FP.BF16.F32.PACK_AB R3, R113, R114 ;  /* 0x000000727103723e */ /* 0x002ff200000010ff */
[----:B------:R-:W-:Y:S01]  /*7d20*/  MUFU.EX2 R152, R62 ;  /* 0x0000003e00987308 */ /* 0x000fe20000000800 */
[----:B--2---:R-:W-:Y:S04]  /*7d30*/  MOV R136, 0x20 ;  /* 0x0000002000887802 */ /* 0x004fe80000000f00 */
[----:B------:R-:W-:Y:S02]  /*7d40*/  SEL R162, R136, 0xffffffe0, !P1 ;  /* 0xffffffe088a27807 */ /* 0x000fe40004800000 */
[----:B------:R-:W-:Y:S03]  /*7d50*/  LOP3.LUT P1, RZ, R183, 0x2, RZ, 0xc0, !PT ;  /* 0x00000002b7ff7812 */ /* 0x000fe6000782c0ff */
[----:B------:R-:W1:Y:S01]  /*7d60*/  MUFU.EX2 R204, R61 ;  /* 0x0000003d00cc7308 */ /* 0x000e620000000800 */
[----:B----4-:R-:W-:Y:S02]  /*7d70*/  F2FP.BF16.F32.PACK_AB R6, R199, R201 ;  /* 0x000000c9c706723e */ /* 0x010fe400000010ff */
[----:B------:R-:W-:Y:S02]  /*7d80*/  IADD3 R163, PT, PT, R156, R162, RZ ;  /* 0x000000a29ca37210 */ /* 0x000fe40007ffe0ff */
[----:B------:R-:W-:Y:S01]  /*7d90*/  IADD3 R162, PT, PT, R162, R161, RZ ;  /* 0x000000a1a2a27210 */ /* 0x000fe20007ffe0ff */
[----:B------:R-:W-:Y:S01]  /*7da0*/  STS [R156+0x1e400], R6 ;  /* 0x01e400069c007388 */ /* 0x000fe20000000800 */
[C---:B------:R-:W-:Y:S03]  /*7db0*/  IADD3 R166, PT, PT, R164.reuse, R163, RZ ;  /* 0x000000a3a4a67210 */ /* 0x040fe60007ffe0ff */
[----:B------:R-:W-:Y:S01]  /*7dc0*/  MUFU.EX2 R203, R46 ;  /* 0x0000002e00cb7308 */ /* 0x000fe20000000800 */
[----:B------:R-:W-:Y:S02]  /*7dd0*/  IADD3 R164, PT, PT, R164, R162, RZ ;  /* 0x000000a2a4a47210 */ /* 0x000fe40007ffe0ff */
[----:B------:R-:W-:Y:S07]  /*7de0*/  SEL R173, R136, 0xffffffe0, !P1 ;  /* 0xffffffe088ad7807 */ /* 0x000fee0004800000 */
[----:B------:R-:W3:Y:S01]  /*7df0*/  MUFU.EX2 R202, R45 ;  /* 0x0000002d00ca7308 */ /* 0x000ee20000000800 */
[----:B-1----:R-:W-:Y:S05]  /*7e00*/  F2FP.BF16.F32.PACK_AB R5, R204, R152 ;  /* 0x00000098cc05723e */ /* 0x002fea00000010ff */
[----:B------:R-:W-:Y:S04]  /*7e10*/  STS [R167+0x1e000], R5 ;  /* 0x01e00005a7007388 */ /* 0x000fe80000000800 */
[----:B------:R-:W-:Y:S10]  /*7e20*/  MUFU.EX2 R112, R139 ;  /* 0x0000008b00707308 */ /* 0x000ff40000000800 */
[----:B------:R-:W1:Y:S01]  /*7e30*/  MUFU.EX2 R111, R138 ;  /* 0x0000008a006f7308 */ /* 0x000e620000000800 */
[----:B---3--:R-:W-:Y:S05]  /*7e40*/  F2FP.BF16.F32.PACK_AB R4, R202, R203 ;  /* 0x000000cbca04723e */ /* 0x008fea00000010ff */
[----:B------:R2:W-:Y:S04]  /*7e50*/  STS [R167+0x1e400], R4 ;  /* 0x01e40004a7007388 */ /* 0x0005e80000000800 */
[----:B------:R-:W3:Y:S01]  /*7e60*/  MUFU.EX2 R100, R137 ;  /* 0x0000008900647308 */ /* 0x000ee20000000800 */
[----:B------:R3:W-:Y:S09]  /*7e70*/  STS [R163+0x1c000], R3 ;  /* 0x01c00003a3007388 */ /* 0x0007f20000000800 */
[----:B------:R-:W-:Y:S01]  /*7e80*/  MUFU.EX2 R110, R60 ;  /* 0x0000003c006e7308 */ /* 0x000fe20000000800 */
[----:B-1----:R-:W-:Y:S05]  /*7e90*/  F2FP.BF16.F32.PACK_AB R2, R111, R112 ;  /* 0x000000706f02723e */ /* 0x002fea00000010ff */
[----:B------:R1:W-:Y:S04]  /*7ea0*/  STS [R163+0x1c400], R2 ;  /* 0x01c40002a3007388 */ /* 0x0003e80000000800 */
[----:B------:R-:W4:Y:S01]  /*7eb0*/  MUFU.EX2 R109, R59 ;  /* 0x0000003b006d7308 */ /* 0x000f220000000800 */
[----:B--2---:R-:W-:Y:S09]  /*7ec0*/  F2FP.BF16.F32.PACK_AB R4, R101, R102 ;  /* 0x000000666504723e */ /* 0x004ff200000010ff */
[----:B------:R-:W-:Y:S01]  /*7ed0*/  MUFU.EX2 R108, R44 ;  /* 0x0000002c006c7308 */ /* 0x000fe20000000800 */
[----:B---3--:R-:W-:Y:S01]  /*7ee0*/  F2FP.BF16.F32.PACK_AB R3, R99, R100 ;  /* 0x000000646303723e */ /* 0x008fe200000010ff */
[----:B------:R2:W-:Y:S08]  /*7ef0*/  STS [R166+0x1c000], R4 ;  /* 0x01c00004a6007388 */ /* 0x0005f00000000800 */
[----:B------:R-:W3:Y:S01]  /*7f00*/  MUFU.EX2 R107, R43 ;  /* 0x0000002b006b7308 */ /* 0x000ee20000000800 */
[----:B----4-:R-:W-:Y:S01]  /*7f10*/  F2FP.BF16.F32.PACK_AB R6, R109, R110 ;  /* 0x0000006e6d06723e */ /* 0x010fe200000010ff */
[----:B------:R-:W-:Y:S04]  /*7f20*/  STS [R166+0x1c400], R3 ;  /* 0x01c40003a6007388 */ /* 0x000fe80000000800 */
[----:B------:R-:W-:Y:S04]  /*7f30*/  STS [R163+0x1e000], R6 ;  /* 0x01e00006a3007388 */ /* 0x000fe80000000800 */
[----:B------:R-:W-:Y:S10]  /*7f40*/  MUFU.EX2 R106, R58 ;  /* 0x0000003a006a7308 */ /* 0x000ff40000000800 */
[----:B------:R-:W1:Y:S01]  /*7f50*/  MUFU.EX2 R105, R57 ;  /* 0x0000003900697308 */ /* 0x000e620000000800 */
[----:B---3--:R-:W-:Y:S05]  /*7f60*/  F2FP.BF16.F32.PACK_AB R5, R107, R108 ;  /* 0x0000006c6b05723e */ /* 0x008fea00000010ff */
[----:B------:R-:W-:Y:S04]  /*7f70*/  STS [R163+0x1e400], R5 ;  /* 0x01e40005a3007388 */ /* 0x000fe80000000800 */
[----:B------:R-:W-:Y:S10]  /*7f80*/  MUFU.EX2 R104, R42 ;  /* 0x0000002a00687308 */ /* 0x000ff40000000800 */
[----:B------:R-:W2:Y:S01]  /*7f90*/  MUFU.EX2 R103, R41 ;  /* 0x0000002900677308 */ /* 0x000ea20000000800 */
[----:B-1----:R-:W-:Y:S05]  /*7fa0*/  F2FP.BF16.F32.PACK_AB R2, R105, R106 ;  /* 0x0000006a6902723e */ /* 0x002fea00000010ff */
[----:B------:R1:W-:Y:S04]  /*7fb0*/  STS [R166+0x1e000], R2 ;  /* 0x01e00002a6007388 */ /* 0x0003e80000000800 */
[----:B------:R-:W-:Y:S10]  /*7fc0*/  MUFU.EX2 R96, R135 ;  /* 0x0000008700607308 */ /* 0x000ff40000000800 */
[----:B------:R-:W1:Y:S01]  /*7fd0*/  MUFU.EX2 R95, R134 ;  /* 0x00000086005f7308 */ /* 0x000e620000000800 */
[----:B--2---:R-:W-:Y:S05]  /*7fe0*/  F2FP.BF16.F32.PACK_AB R4, R103, R104 ;  /* 0x000000686704723e */ /* 0x004fea00000010ff */
[----:B------:R-:W-:Y:S04]  /*7ff0*/  STS [R166+0x1e400], R4 ;  /* 0x01e40004a6007388 */ /* 0x000fe80000000800 */
[----:B------:R-:W2:Y:S10]  /*8000*/  MUFU.EX2 R98, R147 ;  /* 0x0000009300627308 */ /* 0x000eb40000000800 */
[----:B------:R-:W-:Y:S01]  /*8010*/  MUFU.EX2 R86, R145 ;  /* 0x0000009100567308 */ /* 0x000fe20000000800 */
[----:B-1----:R-:W-:Y:S05]  /*8020*/  F2FP.BF16.F32.PACK_AB R2, R95, R96 ;  /* 0x000000605f02723e */ /* 0x002fea00000010ff */
[----:B------:R1:W-:Y:S04]  /*8030*/  STS [R161+0x400], R2 ;  /* 0x00040002a1007388 */ /* 0x0003e80000000800 */
[----:B------:R-:W3:Y:S01]  /*8040*/  MUFU.EX2 R85, R144 ;  /* 0x0000009000557308 */ /* 0x000ee20000000800 */
[----:B--2---:R-:W-:Y:S05]  /*8050*/  F2FP.BF16.F32.PACK_AB R3, R97, R98 ;  /* 0x000000626103723e */ /* 0x004fea00000010ff */
[----:B------:R-:W-:Y:S04]  /*8060*/  STS [R161], R3 ;  /* 0x00000003a1007388 */ /* 0x000fe80000000800 */
[----:B------:R-:W-:Y:S10]  /*8070*/  MUFU.EX2 R84, R133 ;  /* 0x0000008500547308 */ /* 0x000ff40000000800 */
[----:B------:R-:W1:Y:S01]  /*8080*/  MUFU.EX2 R83, R132 ;  /* 0x0000008400537308 */ /* 0x000e620000000800 */
[----:B---3--:R-:W-:Y:S02]  /*8090*/  F2FP.BF16.F32.PACK_AB R5, R85, R86 ;  /* 0x000000565505723e */ /* 0x008fe400000010ff */
[----:B------:R-:W-:Y:S02]  /*80a0*/  LEA R144, R0, UR4, 0x1 ;  /* 0x0000000400907c11 */ /* 0x000fe4000f8e08ff */
[----:B------:R-:W-:Y:S01]  /*80b0*/  MOV R0, R172 ;  /* 0x000000ac00007202 */ /* 0x000fe20000000f00 */
[----:B------:R2:W-:Y:S01]  /*80c0*/  STS [R165], R5 ;  /* 0x00000005a5007388 */ /* 0x0005e20000000800 */
[----:B------:R-:W-:Y:S03]  /*80d0*/  IADD3 R147, PT, PT, R144, R173, RZ ;  /* 0x000000ad90937210 */ /* 0x000fe60007ffe0ff */
[----:B------:R-:W-:Y:S10]  /*80e0*/  MUFU.EX2 R94, R56 ;  /* 0x00000038005e7308 */ /* 0x000ff40000000800 */
[----:B------:R-:W2:Y:S01]  /*80f0*/  MUFU.EX2 R93, R55 ;  /* 0x00000037005d7308 */ /* 0x000ea20000000800 */
[----:B-1----:R-:W-:Y:S05]  /*8100*/  F2FP.BF16.F32.PACK_AB R2, R83, R84 ;  /* 0x000000545302723e */ /* 0x002fea00000010ff */
[----:B------:R1:W-:Y:S04]  /*8110*/  STS [R165+0x400], R2 ;  /* 0x00040002a5007388 */ /* 0x0003e80000000800 */
[----:B------:R-:W-:Y:S10]  /*8120*/  MUFU.EX2 R92, R40 ;  /* 0x00000028005c7308 */ /* 0x000ff40000000800 */
[----:B------:R-:W3:Y:S01]  /*8130*/  MUFU.EX2 R91, R39 ;  /* 0x00000027005b7308 */ /* 0x000ee20000000800 */
[----:B--2---:R-:W-:Y:S05]  /*8140*/  F2FP.BF16.F32.PACK_AB R5, R93, R94 ;  /* 0x0000005e5d05723e */ /* 0x004fea00000010ff */
[----:B------:R2:W-:Y:S04]  /*8150*/  STS [R161+0x2000], R5 ;  /* 0x00200005a1007388 */ /* 0x0005e80000000800 */
[----:B------:R-:W-:Y:S10]  /*8160*/  MUFU.EX2 R90, R54 ;  /* 0x00000036005a7308 */ /* 0x000ff40000000800 */
[----:B------:R-:W4:Y:S01]  /*8170*/  MUFU.EX2 R89, R53 ;  /* 0x0000003500597308 */ /* 0x000f220000000800 */
[----:B---3--:R-:W-:Y:S05]  /*8180*/  F2FP.BF16.F32.PACK_AB R4, R91, R92 ;  /* 0x0000005c5b04723e */ /* 0x008fea00000010ff */
[----:B------:R-:W-:Y:S04]  /*8190*/  STS [R161+0x2400], R4 ;  /* 0x00240004a1007388 */ /* 0x000fe80000000800 */
[----:B------:R-:W-:Y:S10]  /*81a0*/  MUFU.EX2 R88, R38 ;  /* 0x0000002600587308 */ /* 0x000ff40000000800 */
[----:B------:R-:W1:Y:S01]  /*81b0*/  MUFU.EX2 R87, R37 ;  /* 0x0000002500577308 */ /* 0x000e620000000800 */
[----:B----4-:R-:W-:Y:S05]  /*81c0*/  F2FP.BF16.F32.PACK_AB R3, R89, R90 ;  /* 0x0000005a5903723e */ /* 0x010fea00000010ff */
[----:B------:R3:W-:Y:S04]  /*81d0*/  STS [R165+0x2000], R3 ;  /* 0x00200003a5007388 */ /* 0x0007e80000000800 */
[----:B------:R-:W-:Y:S10]  /*81e0*/  MUFU.EX2 R82, R143 ;  /* 0x0000008f00527308 */ /* 0x000ff40000000800 */
[----:B------:R-:W4:Y:S01]  /*81f0*/  MUFU.EX2 R81, R142 ;  /* 0x0000008e00517308 */ /* 0x000f220000000800 */
[----:B-1----:R-:W-:Y:S05]  /*8200*/  F2FP.BF16.F32.PACK_AB R2, R87, R88 ;  /* 0x000000585702723e */ /* 0x002fea00000010ff */
[----:B------:R1:W-:Y:S04]  /*8210*/  STS [R165+0x2400], R2 ;  /* 0x00240002a5007388 */ /* 0x0003e80000000800 */
[----:B------:R-:W-:Y:S10]  /*8220*/  MUFU.EX2 R80, R67 ;  /* 0x0000004300507308 */ /* 0x000ff40000000800 */
[----:B------:R-:W2:Y:S01]  /*8230*/  MUFU.EX2 R79, R66 ;  /* 0x00000042004f7308 */ /* 0x000ea20000000800 */
[----:B----4-:R-:W-:Y:S05]  /*8240*/  F2FP.BF16.F32.PACK_AB R6, R81, R82 ;  /* 0x000000525106723e */ /* 0x010fea00000010ff */
[----:B------:R-:W-:Y:S04]  /*8250*/  STS [R162], R6 ;  /* 0x00000006a2007388 */ /* 0x000fe80000000800 */
[----:B------:R-:W3:Y:S10]  /*8260*/  MUFU.EX2 R70, R141 ;  /* 0x0000008d00467308 */ /* 0x000ef40000000800 */
[----:B------:R-:W1:Y:S01]  /*8270*/  MUFU.EX2 R68, R65 ;  /* 0x0000004100447308 */ /* 0x000e620000000800 */
[----:B--2---:R-:W-:Y:S05]  /*8280*/  F2FP.BF16.F32.PACK_AB R5, R79, R80 ;  /* 0x000000504f05723e */ /* 0x004fea00000010ff */
[----:B------:R-:W-:Y:S04]  /*8290*/  STS [R162+0x400], R5 ;  /* 0x00040005a2007388 */ /* 0x000fe80000000800 */
[----:B------:R-:W-:Y:S01]  /*82a0*/  MUFU.EX2 R78, R52 ;  /* 0x00000034004e7308 */ /* 0x000fe20000000800 */
[----:B---3--:R-:W-:Y:S05]  /*82b0*/  F2FP.BF16.F32.PACK_AB R3, R69, R70 ;  /* 0x000000464503723e */ /* 0x008fea00000010ff */
[----:B------:R-:W-:Y:S04]  /*82c0*/  STS [R164], R3 ;  /* 0x00000003a4007388 */ /* 0x000fe80000000800 */
        /* <DEDUP_REMOVED lines=8> */
[----:B------:R-:W2:Y:S10]  /*8350*/  MUFU.EX2 R73, R49 ;  /* 0x0000003100497308 */ /* 0x000eb40000000800 */
[----:B------:R-:W-:Y:S01]  /*8360*/  MUFU.EX2 R72, R34 ;  /* 0x0000002200487308 */ /* 0x000fe20000000800 */
[----:B-1----:R-:W-:Y:S09]  /*8370*/  F2FP.BF16.F32.PACK_AB R4, R75, R76 ;  /* 0x0000004c4b04723e */ /* 0x002ff200000010ff */
[----:B------:R-:W1:Y:S01]  /*8380*/  MUFU.EX2 R71, R33 ;  /* 0x0000002100477308 */ /* 0x000e620000000800 */
[----:B--2---:R-:W-:Y:S01]  /*8390*/  F2FP.BF16.F32.PACK_AB R3, R73, R74 ;  /* 0x0000004a4903723e */ /* 0x004fe200000010ff */
[----:B------:R-:W-:Y:S04]  /*83a0*/  STS [R162+0x2400], R4 ;  /* 0x00240004a2007388 */ /* 0x000fe80000000800 */
[----:B------:R2:W-:Y:S01]  /*83b0*/  STS [R164+0x2000], R3 ;  /* 0x00200003a4007388 */ /* 0x0005e20000000800 */
[----:B-1----:R-:W-:Y:S05]  /*83c0*/  F2FP.BF16.F32.PACK_AB R2, R71, R72 ;  /* 0x000000484702723e */ /* 0x002fea00000010ff */
[----:B------:R1:W-:Y:S04]  /*83d0*/  STS [R164+0x2400], R2 ;  /* 0x00240002a4007388 */ /* 0x0003e80000000800 */
[----:B------:R-:W-:Y:S04]  /*83e0*/  LDSM.16.M88.4 R64, [R144+0x8000] ;  /* 0x008000009040783b */ /* 0x000fe80000000200 */
[----:B------:R-:W3:Y:S01]  /*83f0*/  LDSM.16.M88.4 R16, [R146+0x10000] ;  /* 0x010000009210783b */ /* 0x000ee20000000200 */
[----:B--2---:R-:W-:Y:S03]  /*8400*/  MOV R3, R152 ;  /* 0x0000009800037202 */ /* 0x004fe60000000f00 */
[----:B------:R-:W2:Y:S01]  /*8410*/  LDSM.16.M88.4 R60, [R144+0xa000] ;  /* 0x00a00000903c783b */ /* 0x000ea20000000200 */
[-C--:B------:R-:W-:Y:S03]  /*8420*/  IADD3 R152, PT, PT, R173, R146.reuse, RZ ;  /* 0x00000092ad987210 */ /* 0x080fe60007ffe0ff */
[----:B------:R-:W4:Y:S04]  /*8430*/  LDSM.16.M88.4 R32, [R146+0x10800] ;  /* 0x010800009220783b */ /* 0x000f280000000200 */
[----:B------:R-:W4:Y:S04]  /*8440*/  LDSM.16.M88.4 R48, [R146+0x11000] ;  /* 0x011000009230783b */ /* 0x000f280000000200 */
[----:B------:R-:W4:Y:S01]  /*8450*/  LDSM.16.M88.4 R132, [R146+0x11800] ;  /* 0x011800009284783b */ /* 0x000f220000000200 */
[----:B-1----:R-:W-:Y:S02]  /*8460*/  MOV R2, R153 ;  /* 0x0000009900027202 */ /* 0x002fe40000000f00 */
[----:B------:R-:W-:Y:S01]  /*8470*/  MOV R153, 0x40 ;  /* 0x0000004000997802 */ /* 0x000fe20000000f00 */
[----:B------:R-:W-:Y:S03]  /*8480*/  LDSM.16.M88.4 R136, [R147+0x8000] ;  /* 0x008000009388783b */ /* 0x000fe60000000200 */
[----:B------:R-:W-:Y:S01]  /*8490*/  SEL R153, R153, 0xffffffc0, !P0 ;  /* 0xffffffc099997807 */ /* 0x000fe20004000000 */
[----:B------:R-:W1:Y:S03]  /*84a0*/  LDSM.16.M88.4 R140, [R152+0x10000] ;  /* 0x01000000988c783b */ /* 0x000e660000000200 */
[----:B------:R-:W-:Y:S02]  /*84b0*/  IADD3 R145, PT, PT, R144, R153, RZ ;  /* 0x0000009990917210 */ /* 0x000fe40007ffe0ff */
[----:B------:R-:W-:Y:S04]  /*84c0*/  IADD3 R172, PT, PT, R153, R146, RZ ;  /* 0x0000009299ac7210 */ /* 0x000fe80007ffe0ff */
[C---:B------:R-:W-:Y:S01]  /*84d0*/  IADD3 R181, PT, PT, R173.reuse, R172, RZ ;  /* 0x000000acadb57210 */ /* 0x040fe20007ffe0ff */
[-C--:B---3--:R-:W-:Y:S08]  /*84e0*/  HMMA.16816.F32.BF16 R4, R64, R16.reuse, RZ ;  /* 0x000000104004723c */ /* 0x088ff000000418ff */
[C---:B--2---:R-:W-:Y:S08]  /*84f0*/  HMMA.16816.F32.BF16 R8, R60.reuse, R16, RZ ;  /* 0x000000103c08723c */ /* 0x044ff000000418ff */
        /* <DEDUP_REMOVED lines=55> */
[----:B------:R-:W-:Y:S05]  /*8870*/  IADD3 R140, PT, PT, R173, R145, RZ ;  /* 0x00000091ad8c7210 */ /* 0x000fea0007ffe0ff */
        /* <DEDUP_REMOVED lines=11> */
[----:B------:R-:W-:Y:S01]  /*8930*/  MOV R171, R3 ;  /* 0x0000000300ab7202 */ /* 0x000fe20000000f00 */
[----:B------:R-:W-:Y:S01]  /*8940*/  FMUL.FTZ R169, R169, R6 ;  /* 0x00000006a9a97220 */ /* 0x000fe20000410000 */
[----:B------:R-:W-:Y:S01]  /*8950*/  FMUL.FTZ R3, R168, R7 ;  /* 0x00000007a8037220 */ /* 0x000fe20000410000 */
[----:B------:R-:W-:Y:S01]  /*8960*/  FMUL.FTZ R143, R179, R4 ;  /* 0x00000004b38f7220 */ /* 0x000fe20000410000 */
[----:B------:R-:W-:Y:S01]  /*8970*/  MOV R179, R2 ;  /* 0x0000000200b37202 */ /* 0x000fe20000000f00 */
[----:B------:R-:W1:Y:S01]  /*8980*/  LDSM.16.M88.4 R4, [R140+0xa000] ;  /* 0x00a000008c04783b */ /* 0x000e620000000200 */
[----:B------:R-:W-:Y:S01]  /*8990*/  SHF.R.U32.HI R2, RZ, 0x4, R183 ;  /* 0x00000004ff027819 */ /* 0x000fe200000116b7 */
[----:B------:R-:W-:Y:S03]  /*89a0*/  FMUL.FTZ R3, R185, R3 ;  /* 0x00000003b9037220 */ /* 0x000fe60000410000 */
[----:B------:R-:W-:Y:S01]  /*89b0*/  LOP3.LUT R141, R2, 0x8, RZ, 0xc0, !PT ;  /* 0x00000008028d7812 */ /* 0x000fe200078ec0ff */
[C---:B-1----:R-:W-:Y:S08]  /*89c0*/  HMMA.16816.F32.BF16 R8, R4.reuse, R136, R8 ;  /* 0x000000880408723c */ /* 0x042ff00000041808 */
[-C--:B------:R-:W-:Y:S08]  /*89d0*/  HMMA.16816.F32.BF16 R12, R4, R138.reuse, R12 ;  /* 0x0000008a040c723c */ /* 0x080ff0000004180c */
[C---:B------:R-:W-:Y:S01]  /*89e0*/  HMMA.16816.F32.BF16 R16, R132.reuse, R138, R16 ;  /* 0x0000008a8410723c */ /* 0x040fe20000041810 */
[----:B------:R-:W1:Y:S03]  /*89f0*/  LDSM.16.M88.4 R136, [R181+0x10800] ;  /* 0x01080000b588783b */ /* 0x000e660000000200 */
[C---:B------:R-:W-:Y:S01]  /*8a00*/  FADD.FTZ R8, -R158.reuse, R8 ;  /* 0x000000089e087221 */ /* 0x040fe20000010100 */
[C---:B------:R-:W-:Y:S01]  /*8a10*/  FADD.FTZ R10, -R157.reuse, R10 ;  /* 0x0000000a9d0a7221 */ /* 0x040fe20000010100 */
[----:B------:R-:W-:Y:S01]  /*8a20*/  FADD.FTZ R9, -R158, R9 ;  /* 0x000000099e097221 */ /* 0x000fe20000010100 */
[----:B------:R-:W-:Y:S01]  /*8a30*/  FADD.FTZ R11, -R157, R11 ;  /* 0x0000000b9d0b7221 */ /* 0x000fe20000010100 */
[----:B------:R-:W-:Y:S01]  /*8a40*/  FMUL.FTZ R142, R195, R8 ;  /* 0x00000008c38e7220 */ /* 0x000fe20000410000 */
[----:B------:R-:W-:Y:S01]  /*8a50*/  MOV R195, R0 ;  /* 0x0000000000c37202 */ /* 0x000fe20000000f00 */
[----:B------:R-:W-:Y:S01]  /*8a60*/  FMUL.FTZ R8, R201, R10 ;  /* 0x0000000ac9087220 */ /* 0x000fe20000410000 */
[----:B------:R-:W-:Y:S01]  /*8a70*/  LOP3.LUT R0, R148, 0x1c0, RZ, 0xc0, !PT ;  /* 0x000001c094007812 */ /* 0x000fe200078ec0ff */
[----:B------:R-:W-:Y:S01]  /*8a80*/  FADD.FTZ R12, -R158, R12 ;  /* 0x0000000c9e0c7221 */ /* 0x000fe20000010100 */
[----:B------:R-:W-:Y:S01]  /*8a90*/  FADD.FTZ R15, -R157, R15 ;  /* 0x0000000f9d0f7221 */ /* 0x000fe20000010100 */
[----:B------:R-:W-:Y:S01]  /*8aa0*/  FMUL.FTZ R168, R174, R9 ;  /* 0x00000009aea87220 */ /* 0x000fe20000410000 */
[----:B------:R-:W-:Y:S01]  /*8ab0*/  LOP3.LUT R0, R0, 0x38, R150, 0xf8, !PT ;  /* 0x0000003800007812 */ /* 0x000fe200078ef896 */
[----:B------:R-:W-:Y:S01]  /*8ac0*/  FMUL.FTZ R174, R171, R12 ;  /* 0x0000000cabae7220 */ /* 0x000fe20000410000 */
[----:B------:R-:W-:Y:S01]  /*8ad0*/  FMUL.FTZ R171, R202, R15 ;  /* 0x0000000fcaab7220 */ /* 0x000fe20000410000 */
[----:B------:R-:W-:Y:S01]  /*8ae0*/  FMUL.FTZ R10, R187, R170 ;  /* 0x000000aabb0a7220 */ /* 0x000fe20000410000 */
[----:B------:R-:W-:Y:S01]  /*8af0*/  LOP3.LUT R2, R0, R141, R149, 0x1e, !PT ;  /* 0x0000008d00027212 */ /* 0x000fe200078e1e95 */
[C---:B------:R-:W-:Y:S01]  /*8b00*/  FADD.FTZ R16, -R160.reuse, R16 ;  /* 0x00000010a0107221 */ /* 0x040fe20000010100 */
[----:B------:R-:W-:Y:S01]  /*8b10*/  LOP3.LUT R0, R155, 0x30, R151, 0xf8, !PT ;  /* 0x000000309b007812 */ /* 0x000fe200078ef897 */
[----:B------:R-:W-:Y:S01]  /*8b20*/  FADD.FTZ R17, -R160, R17 ;  /* 0x00000011a0117221 */ /* 0x000fe20000010100 */
[C---:B------:R-:W-:Y:S01]  /*8b30*/  FADD.FTZ R18, -R159.reuse, R18 ;  /* 0x000000129f127221 */ /* 0x040fe20000010100 */
[--C-:B------:R-:W-:Y:S01]  /*8b40*/  LOP3.LUT R2, R2, 0x200, R148.reuse, 0xf8, !PT ;  /* 0x0000020002027812 */ /* 0x100fe200078ef894 */
[----:B------:R-:W-:Y:S01]  /*8b50*/  FADD.FTZ R19, -R159, R19 ;  /* 0x000000139f137221 */ /* 0x000fe20000010100 */
[----:B------:R-:W-:Y:S01]  /*8b60*/  LOP3.LUT R0, R0, 0x1c0, R148, 0xf8, !PT ;  /* 0x000001c000007812 */ /* 0x000fe200078ef894 */
[----:B------:R-:W-:Y:S01]  /*8b70*/  FMUL.FTZ R148, R199, R11 ;  /* 0x0000000bc7947220 */ /* 0x000fe20000410000 */
[----:B------:R-:W-:Y:S01]  /*8b80*/  FMUL.FTZ R11, R175, R8 ;  /* 0x00000008af0b7220 */ /* 0x000fe20000410000 */
[----:B------:R-:W-:Y:S01]  /*8b90*/  FMUL.FTZ R9, R189, R169 ;  /* 0x000000a9bd097220 */ /* 0x000fe20000410000 */
[----:B------:R-:W-:Y:S01]  /*8ba0*/  FMUL.FTZ R15, R178, R168 ;  /* 0x000000a8b20f7220 */ /* 0x000fe20000410000 */
[----:B------:R-:W-:Y:S01]  /*8bb0*/  FMUL.FTZ R8, R190, R148 ;  /* 0x00000094be087220 */ /* 0x000fe20000410000 */
[----:B------:R-:W-:Y:S01]  /*8bc0*/  FMUL.FTZ R142, R188, R142 ;  /* 0x0000008ebc8e7220 */ /* 0x000fe20000410000 */
[----:B------:R-:W-:Y:S01]  /*8bd0*/  F2FP.BF16.F32.PACK_AB R170, R10, R143 ;  /* 0x0000008f0aaa723e */ /* 0x000fe200000010ff */
[----:B------:R-:W-:Y:S01]  /*8be0*/  FADD.FTZ R14, -R157, R14 ;  /* 0x0000000e9d0e7221 */ /* 0x000fe20000010100 */
[----:B------:R-:W-:Y:S01]  /*8bf0*/  F2FP.BF16.F32.PACK_AB R169, R3, R9 ;  /* 0x0000000903a9723e */ /* 0x000fe200000010ff */
[----:B------:R-:W-:Y:S01]  /*8c00*/  FMUL.FTZ R3, R209, R171 ;  /* 0x000000abd1037220 */ /* 0x000fe20000410000 */
[----:B------:R-:W-:Y:S01]  /*8c10*/  F2FP.BF16.F32.PACK_AB R148, R8, R11 ;  /* 0x0000000b0894723e */ /* 0x000fe200000010ff */
[----:B------:R-:W-:Y:S01]  /*8c20*/  FMUL.FTZ R12, R203, R14 ;  /* 0x0000000ecb0c7220 */ /* 0x000fe20000410000 */
[----:B------:R-:W2:Y:S01]  /*8c30*/  LDSM.16.M88.4 R8, [R181+0x11000] ;  /* 0x01100000b508783b */ /* 0x000ea20000000200 */
[----:B------:R-:W-:Y:S01]  /*8c40*/  F2FP.BF16.F32.PACK_AB R168, R15, R142 ;  /* 0x0000008e0fa8723e */ /* 0x000fe200000010ff */
[-C--:B-1----:R-:W-:Y:S03]  /*8c50*/  HMMA.16816.F32.BF16 R20, R132, R136.reuse, R20 ;  /* 0x000000888414723c */ /* 0x082fe60000041814 */
[----:B------:R-:W-:Y:S01]  /*8c60*/  FMUL.FTZ R12, R210, R12 ;  /* 0x0000000cd20c7220 */ /* 0x000fe20000410000 */
[----:B------:R-:W-:Y:S01]  /*8c70*/  FADD.FTZ R13, -R158, R13 ;  /* 0x0000000d9e0d7221 */ /* 0x000fe20000010100 */
[----:B------:R-:W-:Y:S01]  /*8c80*/  FMUL.FTZ R14, R208, R174 ;  /* 0x000000aed00e7220 */ /* 0x000fe20000410000 */
[----:B------:R-:W-:Y:S02]  /*8c90*/  LOP3.LUT R178, R150, 0x38, RZ, 0xc0, !PT ;  /* 0x0000003896b27812 */ /* 0x000fe400078ec0ff */
[C---:B------:R-:W-:Y:S04]  /*8ca0*/  HMMA.16816.F32.BF16 R24, R4.reuse, R136, R24 ;  /* 0x000000880418723c */ /* 0x040fe80000041818 */
[----:B------:R-:W-:Y:S01]  /*8cb0*/  FMUL.FTZ R136, R195, R16 ;  /* 0x00000010c3887220 */ /* 0x000fe20000410000 */
[----:B------:R-:W-:Y:S01]  /*8cc0*/  FMUL.FTZ R16, R179, R17 ;  /* 0x00000011b3107220 */ /* 0x000fe20000410000 */
[----:B------:R-:W-:Y:S01]  /*8cd0*/  FMUL.FTZ R17, R116, R18 ;  /* 0x0000001274117220 */ /* 0x000fe20000410000 */
[----:B------:R-:W-:Y:S01]  /*8ce0*/  FMUL.FTZ R137, R115, R19 ;  /* 0x0000001373897220 */ /* 0x000fe20000410000 */
[----:B------:R1:W5:Y:S01]  /*8cf0*/  LDL.LU R116, [R1+0xec] ;  /* 0x0000ec0001747983 */ /* 0x0003620000300800 */
[----:B------:R-:W-:Y:S01]  /*8d00*/  F2FP.BF16.F32.PACK_AB R142, R3, R12 ;  /* 0x0000000c038e723e */ /* 0x000fe200000010ff */
        /* <DEDUP_REMOVED lines=10> */
[----:B------:R-:W-:Y:S01]  /*8db0*/  FMUL.FTZ R23, R111, R23 ;  /* 0x000000176f177220 */ /* 0x000fe20000410000 */
[----:B------:R-:W-:Y:S01]  /*8dc0*/  FMUL.FTZ R15, R214, R15 ;  /* 0x0000000fd60f7220 */ /* 0x000fe20000410000 */
[----:B------:R1:W5:Y:S01]  /*8dd0*/  LDL.LU R113, [R1+0xe0] ;  /* 0x0000e00001717983 */ /* 0x0003620000300800 */
[C---:B------:R-:W-:Y:S01]  /*8de0*/  FADD.FTZ R26, -R157.reuse, R26 ;  /* 0x0000001a9d1a7221 */ /* 0x040fe20000010100 */
[----:B------:R-:W-:Y:S01]  /*8df0*/  FADD.FTZ R27, -R157, R27 ;  /* 0x0000001b9d1b7221 */ /* 0x000fe20000010100 */
[----:B------:R-:W-:Y:S01]  /*8e00*/  FMUL.FTZ R3, R215, R23 ;  /* 0x00000017d7037220 */ /* 0x000fe20000410000 */
[----:B------:R1:W5:Y:S01]  /*8e10*/  LDL.LU R112, [R1+0xdc] ;  /* 0x0000dc0001707983 */ /* 0x0003620000300800 */
[----:B------:R-:W-:Y:S01]  /*8e20*/  FADD.FTZ R24, -R158, R24 ;  /* 0x000000189e187221 */ /* 0x000fe20000010100 */
[----:B------:R-:W-:Y:S01]  /*8e30*/  FMUL.FTZ R26, R108, R26 ;  /* 0x0000001a6c1a7220 */ /* 0x000fe20000410000 */
[----:B------:R-:W-:Y:S01]  /*8e40*/  FMUL.FTZ R12, R107, R27 ;  /* 0x0000001b6b0c7220 */ /* 0x000fe20000410000 */
[----:B------:R1:W5:Y:S01]  /*8e50*/  LDL.LU R111, [R1+0xd8] ;  /* 0x0000d800016f7983 */ /* 0x0003620000300800 */
[----:B------:R-:W-:Y:S01]  /*8e60*/  FMUL.FTZ R24, R110, R24 ;  /* 0x000000186e187220 */ /* 0x000fe20000410000 */
[----:B------:R-:W-:Y:S01]  /*8e70*/  FADD.FTZ R25, -R158, R25 ;  /* 0x000000199e197221 */ /* 0x000fe20000010100 */
[----:B------:R-:W-:Y:S01]  /*8e80*/  FMUL.FTZ R12, R218, R12 ;  /* 0x0000000cda0c7220 */ /* 0x000fe20000410000 */
[----:B------:R1:W5:Y:S01]  /*8e90*/  LDL.LU R110, [R1+0xd4] ;  /* 0x0000d400016e7983 */ /* 0x0003620000300800 */
[----:B------:R-:W-:Y:S01]  /*8ea0*/  FMUL.FTZ R18, R176, R16 ;  /* 0x00000010b0127220 */ /* 0x000fe20000410000 */
[----:B------:R-:W-:Y:S01]  /*8eb0*/  FMUL.FTZ R25, R109, R25 ;  /* 0x000000196d197220 */ /* 0x000fe20000410000 */
[----:B------:R-:W-:Y:S01]  /*8ec0*/  FMUL.FTZ R16, R213, R137 ;  /* 0x00000089d5107220 */ /* 0x000fe20000410000 */
[----:B------:R1:W5:Y:S01]  /*8ed0*/  LDL.LU R109, [R1+0xd0] ;  /* 0x0000d000016d7983 */ /* 0x0003620000300800 */
[C---:B------:R-:W-:Y:S03]  /*8ee0*/  HMMA.16816.F32.BF16 R32, R132.reuse, R138, R32 ;  /* 0x0000008a8420723c */ /* 0x040fe60000041820 */
[----:B------:R1:W5:Y:S01]  /*8ef0*/  LDL.LU R108, [R1+0xcc] ;  /* 0x0000cc00016c7983 */ /* 0x0003620000300800 */
[----:B------:R-:W-:Y:S01]  /*8f00*/  FMUL.FTZ R17, R212, R17 ;  /* 0x00000011d4117220 */ /* 0x000fe20000410000 */
[----:B------:R-:W-:Y:S01]  /*8f10*/  FADD.FTZ R28, -R158, R28 ;  /* 0x0000001c9e1c7221 */ /* 0x000fe20000010100 */
[----:B------:R-:W-:Y:S01]  /*8f20*/  FMUL.FTZ R13, R204, R13 ;  /* 0x0000000dcc0d7220 */ /* 0x000fe20000410000 */
[----:B------:R1:W5:Y:S01]  /*8f30*/  LDL.LU R107, [R1+0xc8] ;  /* 0x0000c800016b7983 */ /* 0x0003620000300800 */
[----:B------:R-:W-:Y:S01]  /*8f40*/  FADD.FTZ R29, -R158, R29 ;  /* 0x0000001d9e1d7221 */ /* 0x000fe20000010100 */
[----:B------:R-:W-:Y:S01]  /*8f50*/  F2FP.BF16.F32.PACK_AB R138, R16, R17 ;  /* 0x00000011108a723e */ /* 0x000fe200000010ff */
[----:B------:R-:W-:Y:S01]  /*8f60*/  FMUL.FTZ R16, R106, R28 ;  /* 0x0000001c6a107220 */ /* 0x000fe20000410000 */
[----:B------:R-:W-:Y:S01]  /*8f70*/  FMUL.FTZ R13, R205, R13 ;  /* 0x0000000dcd0d7220 */ /* 0x000fe20000410000 */
[----:B------:R1:W5:Y:S01]  /*8f80*/  LDL.LU R106, [R1+0xc4] ;  /* 0x0000c400016a7983 */ /* 0x0003620000300800 */
[----:B------:R-:W-:Y:S01]  /*8f90*/  FMUL.FTZ R29, R105, R29 ;  /* 0x0000001d691d7220 */ /* 0x000fe20000410000 */
[----:B------:R-:W-:Y:S01]  /*8fa0*/  FADD.FTZ R30, -R157, R30 ;  /* 0x0000001e9d1e7221 */ /* 0x000fe20000010100 */
[----:B------:R-:W-:Y:S01]  /*8fb0*/  FMUL.FTZ R17, R217, R26 ;  /* 0x0000001ad9117220 */ /* 0x000fe20000410000 */
[----:B------:R1:W5:Y:S01]  /*8fc0*/  LDL.LU R105, [R1+0xc0] ;  /* 0x0000c00001697983 */ /* 0x0003620000300800 */
[----:B------:R-:W-:Y:S01]  /*8fd0*/  F2FP.BF16.F32.PACK_AB R143, R13, R14 ;  /* 0x0000000e0d8f723e */ /* 0x000fe200000010ff */
[----:B------:R-:W-:Y:S01]  /*8fe0*/  FMUL.FTZ R13, R216, R22 ;  /* 0x00000016d80d7220 */ /* 0x000fe20000410000 */
[----:B------:R-:W-:Y:S01]  /*8ff0*/  FMUL.FTZ R22, R104, R30 ;  /* 0x0000001e68167220 */ /* 0x000fe20000410000 */
[----:B------:R-:W-:Y:S01]  /*9000*/  FADD.FTZ R31, -R157, R31 ;  /* 0x0000001f9d1f7221 */ /* 0x000fe20000010100 */
[----:B------:R1:W5:Y:S01]  /*9010*/  LDL.LU R104, [R1+0xbc] ;  /* 0x0000bc0001687983 */ /* 0x0003620000300800 */
[-C--:B--2---:R-:W-:Y:S03]  /*9020*/  HMMA.16816.F32.BF16 R36, R132, R8.reuse, R36 ;  /* 0x000000088424723c */ /* 0x084fe60000041824 */
[----:B------:R-:W-:Y:S01]  /*9030*/  FMUL.FTZ R14, R177, R21 ;  /* 0x00000015b10e7220 */ /* 0x000fe20000410000 */
[----:B------:R-:W-:Y:S01]  /*9040*/  FMUL.FTZ R21, R103, R31 ;  /* 0x0000001f67157220 */ /* 0x000fe20000410000 */
[C---:B------:R-:W-:Y:S01]  /*9050*/  FADD.FTZ R32, -R160.reuse, R32 ;  /* 0x00000020a0207221 */ /* 0x040fe20000010100 */
[----:B------:R1:W5:Y:S01]  /*9060*/  LDL.LU R103, [R1+0xb8] ;  /* 0x0000b80001677983 */ /* 0x0003620000300800 */
[----:B------:R-:W-:Y:S01]  /*9070*/  FADD.FTZ R33, -R160, R33 ;  /* 0x00000021a0217221 */ /* 0x000fe20000010100 */
[----:B------:R-:W-:Y:S01]  /*9080*/  FADD.FTZ R34, -R159, R34 ;  /* 0x000000229f227221 */ /* 0x000fe20000010100 */
[----:B------:R-:W-:Y:S01]  /*9090*/  FMUL.FTZ R32, R102, R32 ;  /* 0x0000002066207220 */ /* 0x000fe20000410000 */
[----:B------:R-:W-:Y:S01]  /*90a0*/  F2FP.BF16.F32.PACK_AB R137, R14, R15 ;  /* 0x0000000f0e89723e */ /* 0x000fe200000010ff */
[----:B------:R1:W5:Y:S01]  /*90b0*/  LDL.LU R102, [R1+0xb4] ;  /* 0x0000b40001667983 */ /* 0x0003620000300800 */
[----:B------:R-:W-:Y:S01]  /*90c0*/  FMUL.FTZ R31, R101, R33 ;  /* 0x00000021651f7220 */ /* 0x000fe20000410000 */
[----:B------:R-:W-:Y:S01]  /*90d0*/  FMUL.FTZ R20, R100, R34 ;  /* 0x0000002264147220 */ /* 0x000fe20000410000 */
[----:B------:R-:W-:Y:S01]  /*90e0*/  F2FP.BF16.F32.PACK_AB R34, R12, R17 ;  /* 0x000000110c22723e */ /* 0x000fe200000010ff */
        /* <DEDUP_REMOVED lines=8> */
[----:B------:R-:W-:Y:S01]  /*9170*/  FMUL.FTZ R19, R211, R136 ;  /* 0x00000088d3137220 */ /* 0x000fe20000410000 */
[----:B------:R-:W-:Y:S01]  /*9180*/  FMUL.FTZ R36, R98, R36 ;  /* 0x0000002462247220 */ /* 0x000fe20000410000 */
[----:B------:R-:W-:Y:S01]  /*9190*/  F2FP.BF16.F32.PACK_AB R136, R3, R13 ;  /* 0x0000000d0388723e */ /* 0x000fe200000010ff */
[----:B------:R1:W5:Y:S01]  /*91a0*/  LDL.LU R98, [R1+0xa4] ;  /* 0x0000a40001627983 */ /* 0x0003620000300800 */
[----:B------:R-:W-:Y:S01]  /*91b0*/  FMUL.FTZ R9, R192, R29 ;  /* 0x0000001dc0097220 */ /* 0x000fe20000410000 */
[----:B------:R-:W-:Y:S01]  /*91c0*/  FMUL.FTZ R29, R97, R37 ;  /* 0x00000025611d7220 */ /* 0x000fe20000410000 */
[C---:B------:R-:W-:Y:S01]  /*91d0*/  FADD.FTZ R38, -R159.reuse, R38 ;  /* 0x000000269f267221 */ /* 0x040fe20000010100 */
[----:B------:R-:W2:Y:S01]  /*91e0*/  LDSM.16.M88.4 R12, [R181+0x11800] ;  /* 0x01180000b50c783b */ /* 0x000ea20000000200 */
[----:B------:R-:W-:Y:S01]  /*91f0*/  FADD.FTZ R39, -R159, R39 ;  /* 0x000000279f277221 */ /* 0x000fe20000010100 */
[-C--:B------:R-:W-:Y:S02]  /*9200*/  HMMA.16816.F32.BF16 R44, R4, R10.reuse, R44 ;  /* 0x0000000a042c723c */ /* 0x080fe4000004182c */
        /* <DEDUP_REMOVED lines=9> */
[----:B------:R-:W-:Y:S01]  /*92a0*/  F2FP.BF16.F32.PACK_AB R33, R9, R16 ;  /* 0x000000100921723e */ /* 0x000fe200000010ff */
        /* <DEDUP_REMOVED lines=10> */
[----:B------:R-:W-:Y:S01]  /*9350*/  FMUL.FTZ R22, R91, R43 ;  /* 0x0000002b5b167220 */ /* 0x000fe20000410000 */
[----:B------:R-:W-:Y:S01]  /*9360*/  F2FP.BF16.F32.PACK_AB R139, R18, R19 ;  /* 0x00000013128b723e */ /* 0x000fe200000010ff */
[----:B------:R1:W5:Y:S01]  /*9370*/  LDL.LU R91, [R1+0x88] ;  /* 0x00008800015b7983 */ /* 0x0003620000300800 */
[----:B------:R-:W-:Y:S01]  /*9380*/  FMUL.FTZ R19, R191, R24 ;  /* 0x00000018bf137220 */ /* 0x000fe20000410000 */
[----:B------:R-:W-:Y:S01]  /*9390*/  FMUL.FTZ R18, R186, R25 ;  /* 0x00000019ba127220 */ /* 0x000fe20000410000 */
[----:B------:R-:W-:Y:S01]  /*93a0*/  FMUL.FTZ R44, R90, R44 ;  /* 0x0000002c5a2c7220 */ /* 0x000fe20000410000 */
[----:B------:R-:W-:Y:S01]  /*93b0*/  FADD.FTZ R45, -R158, R45 ;  /* 0x0000002d9e2d7221 */ /* 0x000fe20000010100 */
[----:B------:R1:W5:Y:S01]  /*93c0*/  LDL.LU R90, [R1+0x84] ;  /* 0x00008400015a7983 */ /* 0x0003620000300800 */
[----:B------:R-:W-:Y:S01]  /*93d0*/  FADD.FTZ R46, -R157, R46 ;  /* 0x0000002e9d2e7221 */ /* 0x000fe20000010100 */
[----:B------:R-:W-:Y:S01]  /*93e0*/  F2FP.BF16.F32.PACK_AB R35, R18, R19 ;  /* 0x000000131223723e */ /* 0x000fe200000010ff */
[----:B------:R-:W-:Y:S01]  /*93f0*/  FMUL.FTZ R19, R89, R45 ;  /* 0x0000002d59137220 */ /* 0x000fe20000410000 */
[----:B------:R-:W-:Y:S01]  /*9400*/  FMUL.FTZ R18, R224, R20 ;  /* 0x00000014e0127220 */ /* 0x000fe20000410000 */
[----:B------:R1:W5:Y:S01]  /*9410*/  LDL.LU R89, [R1+0x80] ;  /* 0x0000800001597983 */ /* 0x0003620000300800 */
[----:B------:R-:W-:Y:S01]  /*9420*/  FMUL.FTZ R30, R225, R30 ;  /* 0x0000001ee11e7220 */ /* 0x000fe20000410000 */
[----:B------:R-:W-:Y:S01]  /*9430*/  FMUL.FTZ R46, R88, R46 ;  /* 0x0000002e582e7220 */ /* 0x000fe20000410000 */
[----:B------:R-:W-:Y:S01]  /*9440*/  FADD.FTZ R47, -R157, R47 ;  /* 0x0000002f9d2f7221 */ /* 0x000fe20000010100 */
[----:B------:R1:W5:Y:S01]  /*9450*/  LDL.LU R88, [R1+0x7c] ;  /* 0x00007c0001587983 */ /* 0x0003620000300800 */
[----:B------:R-:W-:Y:S01]  /*9460*/  FADD.FTZ R48, -R160, R48 ;  /* 0x00000030a0307221 */ /* 0x000fe20000010100 */
[----:B------:R-:W-:Y:S01]  /*9470*/  F2FP.BF16.F32.PACK_AB R30, R30, R18 ;  /* 0x000000121e1e723e */ /* 0x000fe200000010ff */
[----:B------:R-:W-:Y:S01]  /*9480*/  FMUL.FTZ R18, R87, R47 ;  /* 0x0000002f57127220 */ /* 0x000fe20000410000 */
[-C--:B--2---:R-:W-:Y:S01]  /*9490*/  HMMA.16816.F32.BF16 R52, R132, R12.reuse, R52 ;  /* 0x0000000c8434723c */ /* 0x084fe20000041834 */
[----:B------:R1:W5:Y:S02]  /*94a0*/  LDL.LU R87, [R1+0x78] ;  /* 0x0000780001577983 */ /* 0x0003640000300800 */
        /* <DEDUP_REMOVED lines=8> */
[----:B------:R-:W-:Y:S01]  /*9530*/  FADD.FTZ R51, -R159, R51 ;  /* 0x000000339f337221 */ /* 0x000fe20000010100 */
[----:B------:R1:W5:Y:S01]  /*9540*/  LDL.LU R85, [R1+0x70] ;  /* 0x0000700001557983 */ /* 0x0003620000300800 */
[----:B------:R-:W-:Y:S01]  /*9550*/  FMUL.FTZ R50, R84, R50 ;  /* 0x0000003254327220 */ /* 0x000fe20000410000 */
[C---:B------:R-:W-:Y:S02]  /*9560*/  HMMA.16816.F32.BF16 R56, R4.reuse, R12, R56 ;  /* 0x0000000c0438723c */ /* 0x040fe40000041838 */
[----:B------:R1:W5:Y:S02]  /*9570*/  LDL.LU R84, [R1+0x6c] ;  /* 0x00006c0001547983 */ /* 0x0003640000300800 */
[----:B------:R-:W-:Y:S01]  /*9580*/  FMUL.FTZ R16, R83, R51 ;  /* 0x0000003353107220 */ /* 0x000fe20000410000 */
[C---:B------:R-:W-:Y:S01]  /*9590*/  FADD.FTZ R52, -R160.reuse, R52 ;  /* 0x00000034a0347221 */ /* 0x040fe20000010100 */
[----:B------:R1:W5:Y:S01]  /*95a0*/  LDL.LU R83, [R1+0x68] ;  /* 0x0000680001537983 */ /* 0x0003620000300800 */
[----:B------:R-:W-:Y:S01]  /*95b0*/  FADD.FTZ R53, -R160, R53 ;  /* 0x00000035a0357221 */ /* 0x000fe20000010100 */
[-C--:B------:R-:W-:Y:S02]  /*95c0*/  HMMA.16816.F32.BF16 R60, R4, R14.reuse, R60 ;  /* 0x0000000e043c723c */ /* 0x080fe4000004183c */
[----:B------:R-:W2:Y:S01]  /*95d0*/  LDL.LU R179, [R1] ;  /* 0x0000000001b37983 */ /* 0x000ea20000300800 */
[----:B------:R-:W-:Y:S01]  /*95e0*/  FMUL.FTZ R4, R82, R52 ;  /* 0x0000003452047220 */ /* 0x000fe20000410000 */
[----:B------:R-:W-:Y:S01]  /*95f0*/  FMUL.FTZ R11, R81, R53 ;  /* 0x00000035510b7220 */ /* 0x000fe20000410000 */
[----:B------:R-:W-:Y:S01]  /*9600*/  FADD.FTZ R54, -R159, R54 ;  /* 0x000000369f367221 */ /* 0x000fe20000010100 */
[----:B------:R1:W5:Y:S01]  /*9610*/  LDL.LU R82, [R1+0x64] ;  /* 0x0000640001527983 */ /* 0x0003620000300800 */
[----:B------:R-:W-:Y:S01]  /*9620*/  FMUL.FTZ R10, R229, R10 ;  /* 0x0000000ae50a7220 */ /* 0x000fe20000410000 */
[----:B------:R-:W-:Y:S01]  /*9630*/  FADD.FTZ R55, -R159, R55 ;  /* 0x000000379f377221 */ /* 0x000fe20000010100 */
[----:B------:R-:W-:Y:S01]  /*9640*/  FMUL.FTZ R5, R80, R54 ;  /* 0x0000003650057220 */ /* 0x000fe20000410000 */
[----:B------:R1:W5:Y:S01]  /*9650*/  LDL.LU R81, [R1+0x60] ;  /* 0x0000600001517983 */ /* 0x0003620000300800 */
[C---:B------:R-:W-:Y:S01]  /*9660*/  FADD.FTZ R56, -R158.reuse, R56 ;  /* 0x000000389e387221 */ /* 0x040fe20000010100 */
[----:B------:R-:W-:Y:S01]  /*9670*/  FADD.FTZ R57, -R158, R57 ;  /* 0x000000399e397221 */ /* 0x000fe20000010100 */
[C---:B------:R-:W-:Y:S01]  /*9680*/  FADD.FTZ R58, -R157.reuse, R58 ;  /* 0x0000003a9d3a7221 */ /* 0x040fe20000010100 */
[----:B------:R1:W5:Y:S01]  /*9690*/  LDL.LU R80, [R1+0x5c] ;  /* 0x00005c0001507983 */ /* 0x0003620000300800 */
[----:B------:R-:W-:Y:S01]  /*96a0*/  FADD.FTZ R59, -R157, R59 ;  /* 0x0000003b9d3b7221 */ /* 0x000fe20000010100 */
[----:B------:R-:W-:Y:S01]  /*96b0*/  FMUL.FTZ R13, R77, R57 ;  /* 0x000000394d0d7220 */ /* 0x000fe20000410000 */
[----:B------:R-:W-:Y:S01]  /*96c0*/  FMUL.FTZ R58, R76, R58 ;  /* 0x0000003a4c3a7220 */ /* 0x000fe20000410000 */
[----:B------:R-:W-:Y:S04]  /*96d0*/  HMMA.16816.F32.BF16 R64, R132, R14, R64 ;  /* 0x0000000e8440723c */ /* 0x000fe80000041840 */
        /* <DEDUP_REMOVED lines=13> */
[----:B------:R-:W-:Y:S01]  /*97b0*/  FMUL.FTZ R15, R73, R61 ;  /* 0x0000003d490f7220 */ /* 0x000fe20000410000 */
[----:B------:R1:W5:Y:S01]  /*97c0*/  LDL.LU R79, [R1+0x58] ;  /* 0x00005800014f7983 */ /* 0x0003620000300800 */
[----:B------:R-:W-:Y:S01]  /*97d0*/  F2FP.BF16.F32.PACK_AB R29, R29, R3 ;  /* 0x000000031d1d723e */ /* 0x000fe200000010ff */
[----:B------:R-:W-:Y:S01]  /*97e0*/  FMUL.FTZ R3, R230, R44 ;  /* 0x0000002ce6037220 */ /* 0x000fe20000410000 */
[----:B------:R-:W-:Y:S01]  /*97f0*/  FMUL.FTZ R62, R72, R62 ;  /* 0x0000003e483e7220 */ /* 0x000fe20000410000 */
[----:B------:R-:W-:Y:S01]  /*9800*/  FADD.FTZ R63, -R157, R63 ;  /* 0x0000003f9d3f7221 */ /* 0x000fe20000010100 */
[C---:B------:R-:W-:Y:S01]  /*9810*/  FADD.FTZ R64, -R160.reuse, R64 ;  /* 0x00000040a0407221 */ /* 0x040fe20000010100 */
        /* <DEDUP_REMOVED lines=9> */
[----:B------:R-:W-:Y:S01]  /*98b0*/  FMUL.FTZ R8, R228, R38 ;  /* 0x00000026e4087220 */ /* 0x000fe20000410000 */
[----:B------:R-:W-:Y:S01]  /*98c0*/  FMUL.FTZ R28, R227, R28 ;  /* 0x0000001ce31c7220 */ /* 0x000fe20000410000 */
[----:B------:R-:W-:Y:S01]  /*98d0*/  FMUL.FTZ R27, R68, R66 ;  /* 0x00000042441b7220 */ /* 0x000fe20000410000 */
[----:B------:R1:W5:Y:S01]  /*98e0*/  LDL.LU R76, [R1+0x4c] ;  /* 0x00004c00014c7983 */ /* 0x0003620000300800 */
[----:B------:R-:W-:Y:S01]  /*98f0*/  FMUL.FTZ R6, R235, R48 ;  /* 0x00000030eb067220 */ /* 0x000fe20000410000 */
[----:B------:R-:W-:Y:S01]  /*9900*/  FMUL.FTZ R17, R234, R17 ;  /* 0x00000011ea117220 */ /* 0x000fe20000410000 */
[----:B------:R-:W-:Y:S01]  /*9910*/  FMUL.FTZ R4, R247, R4 ;  /* 0x00000004f7047220 */ /* 0x000fe20000410000 */
[----:B------:R1:W5:Y:S01]  /*9920*/  LDL.LU R75, [R1+0x48] ;  /* 0x00004800014b7983 */ /* 0x0003620000300800 */
[----:B------:R-:W-:Y:S01]  /*9930*/  FMUL.FTZ R11, R246, R11 ;  /* 0x0000000bf60b7220 */ /* 0x000fe20000410000 */
[----:B------:R-:W-:Y:S01]  /*9940*/  FMUL.FTZ R10, R252, R10 ;  /* 0x0000000afc0a7220 */ /* 0x000fe20000410000 */
[----:B------:R-:W-:Y:S01]  /*9950*/  FADD.FTZ R67, -R159, R67 ;  /* 0x000000439f437221 */ /* 0x000fe20000010100 */
[----:B------:R1:W5:Y:S01]  /*9960*/  LDL.LU R74, [R1+0x44] ;  /* 0x00004400014a7983 */ /* 0x0003620000300800 */
[----:B------:R-:W-:Y:S01]  /*9970*/  F2FP.BF16.F32.PACK_AB R28, R28, R8 ;  /* 0x000000081c1c723e */ /* 0x000fe200000010ff */
[----:B------:R-:W-:Y:S01]  /*9980*/  FMUL.FTZ R9, R198, R9 ;  /* 0x00000009c6097220 */ /* 0x000fe20000410000 */
[----:B------:R-:W-:Y:S01]  /*9990*/  F2FP.BF16.F32.PACK_AB R17, R17, R6 ;  /* 0x000000061111723e */ /* 0x000fe200000010ff */
[----:B------:R1:W5:Y:S01]  /*99a0*/  LDL.LU R73, [R1+0x40] ;  /* 0x0000400001497983 */ /* 0x0003620000300800 */
[----:B------:R-:W-:Y:S01]  /*99b0*/  F2FP.BF16.F32.PACK_AB R11, R11, R4 ;  /* 0x000000040b0b723e */ /* 0x000fe200000010ff */
[----:B------:R-:W-:Y:S01]  /*99c0*/  FMUL.FTZ R23, R197, R23 ;  /* 0x00000017c5177220 */ /* 0x000fe20000410000 */
[----:B------:R-:W-:Y:S01]  /*99d0*/  FMUL.FTZ R8, R233, R46 ;  /* 0x0000002ee9087220 */ /* 0x000fe20000410000 */
[----:B------:R1:W5:Y:S01]  /*99e0*/  LDL.LU R72, [R1+0x3c] ;  /* 0x00003c0001487983 */ /* 0x0003620000300800 */
[----:B------:R-:W-:Y:S01]  /*99f0*/  FMUL.FTZ R18, R232, R18 ;  /* 0x00000012e8127220 */ /* 0x000fe20000410000 */
[----:B------:R-:W-:Y:S01]  /*9a00*/  FMUL.FTZ R7, R237, R50 ;  /* 0x00000032ed077220 */ /* 0x000fe20000410000 */
[----:B------:R-:W-:Y:S01]  /*9a10*/  F2FP.BF16.F32.PACK_AB R23, R23, R9 ;  /* 0x000000091717723e */ /* 0x000fe200000010ff */
[----:B------:R1:W5:Y:S01]  /*9a20*/  LDL.LU R71, [R1+0x38] ;  /* 0x0000380001477983 */ /* 0x0003620000300800 */
[----:B------:R-:W-:Y:S01]  /*9a30*/  FMUL.FTZ R16, R236, R16 ;  /* 0x00000010ec107220 */ /* 0x000fe20000410000 */
[----:B------:R-:W-:Y:S01]  /*9a40*/  F2FP.BF16.F32.PACK_AB R18, R18, R8 ;  /* 0x000000081212723e */ /* 0x000fe200000010ff */
[----:B------:R-:W-:Y:S01]  /*9a50*/  FMUL.FTZ R3, R245, R3 ;  /* 0x00000003f5037220 */ /* 0x000fe20000410000 */
        /* <DEDUP_REMOVED lines=12> */
[----:B------:R-:W-:Y:S01]  /*9b20*/  FMUL.FTZ R26, R154, R67 ;  /* 0x000000439a1a7220 */ /* 0x000fe20000410000 */
[----:B------:R-:W-:Y:S01]  /*9b30*/  SHF.L.U32 R154, R183, 0x5, RZ ;  /* 0x00000005b79a7819 */ /* 0x000fe200000006ff */
[----:B------:R-:W-:Y:S01]  /*9b40*/  FMUL.FTZ R25, R243, R25 ;  /* 0x00000019f3197220 */ /* 0x000fe20000410000 */
[----:B------:R-:W-:Y:S01]  /*9b50*/  F2FP.BF16.F32.PACK_AB R15, R15, R4 ;  /* 0x000000040f0f723e */ /* 0x000fe200000010ff */
[----:B------:R-:W-:Y:S01]  /*9b60*/  FMUL.FTZ R24, R240, R24 ;  /* 0x00000018f0187220 */ /* 0x000fe20000410000 */
[----:B------:R-:W-:Y:S01]  /*9b70*/  FMUL.FTZ R27, R249, R27 ;  /* 0x0000001bf91b7220 */ /* 0x000fe20000410000 */
[----:B------:R-:W-:Y:S01]  /*9b80*/  FMUL.FTZ R26, R248, R26 ;  /* 0x0000001af81a7220 */ /* 0x000fe20000410000 */
[----:B--2---:R-:W-:Y:S05]  /*9b90*/  FMUL.FTZ R5, R179, R5 ;  /* 0x00000005b3057220 */ /* 0x004fea0000410000 */
[----:B------:R-:W-:Y:S01]  /*9ba0*/  F2FP.BF16.F32.PACK_AB R10, R10, R5 ;  /* 0x000000050a0a723e */ /* 0x000fe200000010ff */
[----:B------:R-:W-:Y:S05]  /*9bb0*/  FMUL.FTZ R5, R241, R62 ;  /* 0x0000003ef1057220 */ /* 0x000fea0000410000 */
[----:B------:R-:W-:Y:S01]  /*9bc0*/  F2FP.BF16.F32.PACK_AB R14, R14, R5 ;  /* 0x000000050e0e723e */ /* 0x000fe200000010ff */
        /* <DEDUP_REMOVED lines=54> */
.L_x_2724:
[----:B------:R-:W-:Y:S01]  /*9f30*/  STS [R156+0x14000], R170 ;  /* 0x014000aa9c007388 */ /* 0x000fe20000000800 */
[----:B------:R-:W-:Y:S01]  /*9f40*/  F2FP.BF16.F32.PACK_AB R3, R24, R25 ;  /* 0x000000191803723e */ /* 0x000fe200000010ff */
[----:B------:R-:W2:Y:S01]  /*9f50*/  LDC R179, c[0x0][0x44c] ;  /* 0x00011300ffb37b82 */ /* 0x000ea20000000800 */
[----:B-1----:R-:W-:Y:S01]  /*9f60*/  F2FP.BF16.F32.PACK_AB R4, R26, R27 ;  /* 0x0000001b1a04723e */ /* 0x002fe200000010ff */
[----:B------:R-:W-:Y:S01]  /*9f70*/  STS [R156+0x14400], R169 ;  /* 0x014400a99c007388 */ /* 0x000fe20000000800 */
[----:B------:R-:W-:Y:S02]  /*9f80*/  LOP3.LUT R0, R0, 0x38, R150, 0x78, !PT ;  /* 0x0000003800007812 */ /* 0x000fe400078e7896 */
[----:B------:R-:W-:Y:S01]  /*9f90*/  LEA R2, R2, UR4, 0x1 ;  /* 0x0000000402027c11 */ /* 0x000fe2000f8e08ff */
[----:B------:R-:W-:Y:S01]  /*9fa0*/  STS [R167+0x14000], R139 ;  /* 0x0140008ba7007388 */ /* 0x000fe20000000800 */
[----:B------:R-:W-:Y:S02]  /*9fb0*/  LOP3.LUT R0, R0, 0x200, R154, 0xf8, !PT ;  /* 0x0000020000007812 */ /* 0x000fe400078ef89a */
[----:B------:R-:W-:Y:S01]  /*9fc0*/  LOP3.LUT R151, R151, 0x30, RZ, 0xc0, !PT ;  /* 0x0000003097977812 */ /* 0x000fe200078ec0ff */
[----:B------:R-:W-:Y:S01]  /*9fd0*/  STS [R167+0x14400], R138 ;  /* 0x0144008aa7007388 */ /* 0x000fe20000000800 */
[----:B------:R-:W-:Y:S03]  /*9fe0*/  LEA R0, R0, UR4, 0x1 ;  /* 0x0000000400007c11 */ /* 0x000fe6000f8e08ff */
[----:B------:R-:W-:Y:S04]  /*9ff0*/  STS [R156+0x16000], R168 ;  /* 0x016000a89c007388 */ /* 0x000fe80000000800 */
[----:B------:R-:W-:Y:S04]  /*a000*/  STS [R156+0x16400], R148 ;  /* 0x016400949c007388 */ /* 0x000fe80000000800 */
[----:B------:R-:W-:Y:S01]  /*a010*/  STS [R167+0x16000], R143 ;  /* 0x0160008fa7007388 */ /* 0x000fe20000000800 */
[----:B--2---:R-:W-:Y:S03]  /*a020*/  IMAD R179, R179, UR5, RZ ;  /* 0x00000005b3b37c24 */ /* 0x004fe6000f8e02ff */
[----:B------:R-:W-:Y:S04]  /*a030*/  STS [R167+0x16400], R142 ;  /* 0x0164008ea7007388 */ /* 0x000fe80000000800 */
        /* <DEDUP_REMOVED lines=179> */
.L_x_2725:
[----:B------:R-:W-:Y:S01]  /*ab70*/  LDSM.16.M88.4 R32, [R144+0x14000] ;  /* 0x014000009020783b */ /* 0x000fe20000000200 */
[----:B------:R-:W-:Y:S01]  /*ab80*/  PLOP3.LUT P2, PT, PT, PT, UP0, 0x80, 0x8 ;  /* 0x000000000008781c */ /* 0x000fe20003f4f008 */
[----:B------:R-:W-:Y:S01]  /*ab90*/  IMAD.MOV.U32 R189, RZ, RZ, 0x4 ;  /* 0x00000004ffbd7424 */ /* 0x000fe200078e00ff */
[----:B------:R-:W-:Y:S01]  /*aba0*/  @UP0 UIADD3 UR17, UP1, UPT, UR54, -0x200, URZ ;  /* 0xfffffe0036110890 */ /* 0x000fe2000ff3e0ff */
[----:B------:R-:W2:Y:S01]  /*abb0*/  LDSM.16.MT88.4 R16, [R2+0xc000] ;  /* 0x00c000000210783b */ /* 0x000ea20000004200 */
[----:B------:R-:W-:Y:S02]  /*abc0*/  ULOP3.LUT UR12, UR46, 0x1, URZ, 0xc0, !UPT ;  /* 0x000000012e0c7892 */ /* 0x000fe4000f8ec0ff */
[----:B------:R-:W-:Y:S01]  /*abd0*/  @UP0 UIADD3.X UR15, UPT, UPT, UR55, -0x1, URZ, UP1, !UPT ;  /* 0xffffffff370f0890 */ /* 0x000fe20008ffe4ff */
[----:B------:R-:W3:Y:S01]  /*abe0*/  LDSM.16.M88.4 R28, [R144+0x16000] ;  /* 0x01600000901c783b */ /* 0x000ee20000000200 */
[----:B------:R-:W-:Y:S03]  /*abf0*/  @UP0 UIADD3 UR52, UP1, UPT, UR52, -0x200, URZ ;  /* 0xfffffe0034340890 */ /* 0x000fe6000ff3e0ff */
[----:B------:R-:W4:Y:S01]  /*ac00*/  LDSM.16.MT88.4 R36, [R3+0xc000] ;  /* 0x00c000000324783b */ /* 0x000f220000004200 */
[----:B------:R-:W-:Y:S02]  /*ac10*/  @UP0 UIADD3.X UR13, UPT, UPT, UR13, -0x1, URZ, UP1, !UPT ;  /* 0xffffffff0d0d0890 */ /* 0x000fe40008ffe4ff */
[----:B------:R-:W-:Y:S01]  /*ac20*/  UISETP.NE.U32.AND UP1, UPT, UR12, 0x1, UPT ;  /* 0x000000010c00788c */ /* 0x000fe2000bf25070 */
[----:B------:R-:W5:Y:S04]  /*ac30*/  LDL R188, [R1+0x24] ;  /* 0x0000240001bc7983 */ /* 0x000f680000100800 */
[----:B------:R-:W-:Y:S01]  /*ac40*/  LDSM.16.M88.4 R40, [R147+0x14000] ;  /* 0x014000009328783b */ /* 0x000fe20000000200 */
[----:B------:R-:W-:Y:S03]  /*ac50*/  PLOP3.LUT P1, PT, PT, PT, UP1, 0x80, 0x8 ;  /* 0x000000000008781c */ /* 0x000fe60003f2f018 */
        /* <DEDUP_REMOVED lines=432> */
.L_x_2727:
[----:B------:R-:W2:Y:S01]  /*c760*/  LDCU.64 UR10, c[0x0][0x5c0] ;  /* 0x0000b800ff0a77ac */ /* 0x000ea20008000a00 */
[----:B------:R-:W-:-:S04]  /*c770*/  UIADD3 UR5, UPT, UPT, UR38, UR40, URZ ;  /* 0x0000002826057290 */ /* 0x000fc8000fffe0ff */
[----:B--2---:R-:W-:Y:S02]  /*c780*/  UIMAD.WIDE.U32 UR44, UR5, UR10, URZ ;  /* 0x0000000a052c72a5 */ /* 0x004fe4000f8e00ff */
[----:B------:R-:W-:-:S04]  /*c790*/  UIMAD UR5, UR5, UR11, URZ ;  /* 0x0000000b050572a4 */ /* 0x000fc8000f8e02ff */
[----:B------:R-:W-:-:S06]  /*c7a0*/  UIADD3 UR5, UPT, UPT, UR45, UR5, URZ ;  /* 0x000000052d057290 */ /* 0x000fcc000fffe0ff */
[----:B-1----:R-:W-:Y:S02]  /*c7b0*/  MOV R0, UR5 ;  /* 0x0000000500007c02 */ /* 0x002fe40008000f00 */
.L_x_2728:
        /* <DEDUP_REMOVED lines=12> */
.L_x_2729:
[----:B------:R-:W1:Y:S01]  /*c880*/  LDCU.64 UR8, c[0x0][0x5c8] ;  /* 0x0000b900ff0877ac */ /* 0x000e620008000a00 */
[----:B------:R-:W-:-:S04]  /*c890*/  UIADD3 UR5, UPT, UPT, UR38, UR40, URZ ;  /* 0x0000002826057290 */ /* 0x000fc8000fffe0ff */
[----:B-1----:R-:W-:Y:S02]  /*c8a0*/  UIMAD.WIDE.U32 UR16, UR5, UR8, URZ ;  /* 0x00000008051072a5 */ /* 0x002fe4000f8e00ff */
[----:B------:R-:W-:-:S04]  /*c8b0*/  UIMAD UR5, UR5, UR9, URZ ;  /* 0x00000009050572a4 */ /* 0x000fc8000f8e02ff */
[----:B------:R-:W-:-:S06]  /*c8c0*/  UIADD3 UR5, UPT, UPT, UR17, UR5, URZ ;  /* 0x0000000511057290 */ /* 0x000fcc000fffe0ff */
[----:B------:R-:W-:-:S07]  /*c8d0*/  MOV R20, UR5 ;  /* 0x0000000500147c02 */ /* 0x000fce0008000f00 */
.L_x_2730:
        /* <DEDUP_REMOVED lines=44> */
.L_x_2732:
[----:B------:R-:W-:Y:S05]  /*cba0*/  BSYNC.RECONVERGENT B0 ;  /* 0x0000000000007941 */ /* 0x000fea0003800200 */
.L_x_2731:
        /* <DEDUP_REMOVED lines=12> */
.L_x_2734:
[----:B------:R-:W-:Y:S05]  /*cc70*/  BSYNC.RECONVERGENT B0 ;  /* 0x0000000000007941 */ /* 0x000fea0003800200 */
.L_x_2733:
        /* <DEDUP_REMOVED lines=14> */
.L_x_2736:
[----:B------:R-:W-:Y:S05]  /*cd60*/  BSYNC.RECONVERGENT B0 ;  /* 0x0000000000007941 */ /* 0x000fea0003800200 */
.L_x_2735:
        /* <DEDUP_REMOVED lines=15> */
.L_x_2738:
[----:B------:R-:W-:Y:S05]  /*ce60*/  BSYNC.RECONVERGENT B0 ;  /* 0x0000000000007941 */ /* 0x000fea0003800200 */
.L_x_2737:
        /* <DEDUP_REMOVED lines=9> */
[----:B------:R-:W-:-:S04]  /*cf00*/  IADD3 R2, P0, PT, R2, UR16, RZ ;  /* 0x0000001002027c10 */ /* 0x000fc8000ff1e0ff */
        /* <DEDUP_REMOVED lines=22> */
.L_x_2740:
[----:B------:R-:W-:Y:S05]  /*d070*/  BSYNC.RECONVERGENT B0 ;  /* 0x0000000000007941 */ /* 0x000fea0003800200 */
.L_x_2739:
        /* <DEDUP_REMOVED lines=12> */
.L_x_2742:
[----:B------:R-:W-:Y:S05]  /*d140*/  BSYNC.RECONVERGENT B0 ;  /* 0x0000000000007941 */ /* 0x000fea0003800200 */
.L_x_2741:
        /* <DEDUP_REMOVED lines=11> */
.L_x_2681:
[----:B------:R-:W-:Y:S05]  /*d200*/  BSYNC.RECONVERGENT B1 ;  /* 0x0000000000017941 */ /* 0x000fea0003800200 */
.L_x_2655:
        /* <DEDUP_REMOVED lines=11> */
.L_x_2744:
        /* <DEDUP_REMOVED lines=12> */
.L_x_2798:


//--------------------- .text._ZN5flash25flash_bwd_dot_do_o_kernelILb0E23Flash_bwd_kernel_traitsILi64ELi128ELi128ELi8ELi4ELi4ELi4ELb0ELb0EN7cutlass10bfloat16_tE19Flash_kernel_traitsILi64ELi128ELi128ELi8ES3_EEEEvNS_16Flash_bwd_paramsE --------------------------
	.section	.text._ZN5flash25flash_bwd_dot_do_o_kernelILb0E23Flash_bwd_kernel_traitsILi64ELi128ELi128ELi8ELi4ELi4ELi4ELb0ELb0EN7cutlass10bfloat16_tE19Flash_kernel_traitsILi64ELi128ELi128ELi8ES3_EEEEvNS_16Flash_bwd_paramsE,"ax",@progbits
	.align	128
        .global         _ZN5flash25flash_bwd_dot_do_o_kernelILb0E23Flash_bwd_kernel_traitsILi64ELi128ELi128ELi8ELi4ELi4ELi4ELb0ELb0EN7cutlass10bfloat16_tE19Flash_kernel_traitsILi64ELi128ELi128ELi8ES3_EEEEvNS_16Flash_bwd_paramsE
        .type           _ZN5flash25flash_bwd_dot_do_o_kernelILb0E23Flash_bwd_kernel_traitsILi64ELi128ELi128ELi8ELi4ELi4ELi4ELb0ELb0EN7cutlass10bfloat16_tE19Flash_kernel_traitsILi64ELi128ELi128ELi8ES3_EEEEvNS_16Flash_bwd_paramsE,@function
        .size           _ZN5flash25flash_bwd_dot_do_o_kernelILb0E23Flash_bwd_kernel_traitsILi64ELi128ELi128ELi8ELi4ELi4ELi4ELb0ELb0EN7cutlass10bfloat16_tE19Flash_kernel_traitsILi64ELi128ELi128ELi8ES3_EEEEvNS_16Flash_bwd_paramsE,(.L_x_2799 - _ZN5flash25flash_bwd_dot_do_o_kernelILb0E23Flash_bwd_kernel_traitsILi64ELi128ELi128ELi8ELi4ELi4ELi4ELb0ELb0EN7cutlass10bfloat16_tE19Flash_kernel_traitsILi64ELi128ELi128ELi8ES3_EEEEvNS_16Flash_bwd_paramsE)
        .other          _ZN5flash25flash_bwd_dot_do_o_kernelILb0E23Flash_bwd_kernel_traitsILi64ELi128ELi128ELi8ELi4ELi4ELi4ELb0ELb0EN7cutlass10bfloat16_tE19Flash_kernel_traitsILi64ELi128ELi128ELi8ES3_EEEEvNS_16Flash_bwd_paramsE,@"STO_CUDA_ENTRY STV_DEFAULT"
_ZN5flash25flash_bwd_dot_do_o_kernelILb0E23Flash_bwd_kernel_traitsILi64ELi128ELi128ELi8ELi4ELi4ELi4ELb0ELb0EN7cutlass10bfloat16_tE19Flash_kernel_traitsILi64ELi128ELi128ELi8ES3_EEEEvNS_16Flash_bwd_paramsE:
.text._ZN5flash25flash_bwd_dot_do_o_kernelILb0E23Flash_bwd_kernel_traitsILi64ELi128ELi128ELi8ELi4ELi4ELi4ELb0ELb0EN7cutlass10bfloat16_tE19Flash_kernel_traitsILi64ELi128ELi128ELi8ES3_EEEEvNS_16Flash_bwd_paramsE:
[----:B------:R-:W-:Y:S08]  /*0000*/  LDC R1, c[0x0][0x37c] ;  /* 0x0000df00ff017b82 */ /* 0x000ff00000000800 */
[----:B------:R-:W0:Y:S01]  /*0010*/  LDC.64 R2, c[0x0][0x460] ;  /* 0x00011800ff027b82 */ /* 0x000e220000000a00 */
[----:B------:R-:W1:Y:S01]  /*0020*/  S2R R0, SR_CTAID.Y ;  /* 0x0000000000007919 */ /* 0x000e620000002600 */
[----:B------:R-:W2:Y:S01]  /*0030*/  LDCU.64 UR8, c[0x0][0x358] ;  /* 0x00006b00ff0877ac */ /* 0x000ea20008000a00 */
[----:B------:R-:W-:Y:S01]  /*0040*/  IMAD.MOV.U32 R5, RZ, RZ, -0x1 ;  /* 0xffffffffff057424 */ /* 0x000fe200078e00ff */
[----:B0-----:R-:W-:-:S02]  /*0050*/  ISETP.NE.U32.AND P1, PT, R2, RZ, PT ;  /* 0x000000ff0200720c */ /* 0x001fc40003f25070 */
[----:B------:R-:W-:Y:S02]  /*0060*/  ISETP.NE.U32.AND P0, PT, R2, RZ, PT ;  /* 0x000000ff0200720c */ /* 0x000fe40003f05070 */
[C---:B------:R-:W-:Y:S02]  /*0070*/  ISETP.NE.AND.EX P1, PT, R3.reuse, RZ, PT, P1 ;  /* 0x000000ff0300720c */ /* 0x040fe40003f25310 */
[----:B------:R-:W-:-:S11]  /*0080*/  ISETP.NE.AND.EX P0, PT, R3, RZ, PT, P0 ;  /* 0x000000ff0300720c */ /* 0x000fd60003f05300 */
        /* <DEDUP_REMOVED lines=22> */
[C---:B------:R-:W-:Y:S01]  /*01f0*/  @!P0 IMAD R3, R0.reuse, R17, R19 ;  /* 0x0000001100038224 */ /* 0x040fe200078e0213 */
[----:B------:R-:W-:Y:S01]  /*0200*/  @!P0 MOV R14, R18 ;  /* 0x00000012000e8202 */ /* 0x000fe20000000f00 */
        /* <DEDUP_REMOVED lines=13> */
[----:B0-----:R-:W-:-:S05]  /*02e0*/  @!P0 IMAD R5, R0, R9, RZ ;  /* 0x0000000900058224 */ /* 0x001fca00078e02ff */
[----:B------:R-:W-:Y:S01]  /*02f0*/  LEA R5, R0, R5, 0x7 ;  /* 0x0000000500057211 */ /* 0x000fe200078e38ff */
[----:B-1----:R-:W-:-:S04]  /*0300*/  IMAD R4, R4, 0x80, R7 ;  /* 0x0000008004047824 */ /* 0x002fc800078e0207 */
[----:B------:R-:W-:Y:S01]  /*0310*/  IMAD R0, R4, UR7, R5 ;  /* 0x0000000704007c24 */ /* 0x000fe2000f8e0205 */
[----:B------:R-:W-:Y:S06]  /*0320*/  BRA `(.L_x_2746) ;  /* 0x0000000000107947 */ /* 0x000fec0003800000 */
.L_x_2745:
[----:B------:R-:W0:Y:S08]  /*0330*/  LDC R5, c[0x0][0x3e0] ;  /* 0x0000f800ff057b82 */ /* 0x000e300000000800 */
[----:B------:R-:W1:Y:S01]  /*0340*/  LDC R7, c[0x0][0x444] ;  /* 0x00011100ff077b82 */ /* 0x000e620000000800 */
[----:B0-----:R-:W-:-:S04]  /*0350*/  IMAD R0, R0, R5, UR7 ;  /* 0x0000000700007e24 */ /* 0x001fc8000f8e0205 */
[----:B-1----:R-:W-:-:S07]  /*0360*/  IMAD R0, R0, R7, RZ ;  /* 0x0000000700007224 */ /* 0x002fce00078e02ff */
.L_x_2746:
[----:B------:R-:W0:Y:S01]  /*0370*/  LDC.64 R6, c[0x0][0x590] ;  /* 0x00016400ff067b82 */ /* 0x000e220000000a00 */
[----:B------:R-:W1:Y:S01]  /*0380*/  LDCU UR4, c[0x0][0x440] ;  /* 0x00008800ff0477ac */ /* 0x000e620008000800 */
[----:B------:R-:W-:Y:S01]  /*0390*/  IMAD.SHL.U32 R8, R2, 0x8, RZ ;  /* 0x0000000802087824 */ /* 0x000fe200078e00ff */
[----:B------:R-:W-:Y:S01]  /*03a0*/  IADD3 R15, PT, PT, R15, -UR6, RZ ;  /* 0x800000060f0f7c10 */ /* 0x000fe2000fffe0ff */
[----:B------:R-:W-:Y:S01]  /*03b0*/  IMAD.MOV.U32 R9, RZ, RZ, RZ ;  /* 0x000000ffff097224 */ /* 0x000fe200078e00ff */
[----:B------:R-:W2:Y:S01]  /*03c0*/  LDCU.64 UR10, c[0x0][0x408] ;  /* 0x00008100ff0a77ac */ /* 0x000ea20008000a00 */
[----:B------:R-:W-:Y:S02]  /*03d0*/  SHF.R.U32.HI R2, RZ, 0x3, R2 ;  /* 0x00000003ff027819 */ /* 0x000fe40000011602 */
[----:B------:R-:W-:Y:S01]  /*03e0*/  LOP3.LUT R8, R8, 0x38, RZ, 0xc0, !PT ;  /* 0x0000003808087812 */ /* 0x000fe200078ec0ff */
[----:B------:R-:W3:Y:S01]  /*03f0*/  LDC.64 R4, c[0x0][0x598] ;  /* 0x00016600ff047b82 */ /* 0x000ee20000000a00 */
[----:B------:R-:W-:-:S02]  /*0400*/  IADD3 R18, PT, PT, R2, 0x60, RZ ;  /* 0x0000006002127810 */ /* 0x000fc40007ffe0ff */
[----:B-1----:R-:W-:-:S04]  /*0410*/  ISETP.GE.AND P0, PT, R8, UR4, PT ;  /* 0x0000000408007c0c */ /* 0x002fc8000bf06270 */
[----:B------:R-:W-:Y:S01]  /*0420*/  ISETP.GE.OR P1, PT, R2, R15, P0 ;  /* 0x0000000f0200720c */ /* 0x000fe20000726670 */
[----:B0-----:R-:W-:Y:S01]  /*0430*/  IMAD.WIDE.U32 R16, R6, UR6, R8 ;  /* 0x0000000606107c25 */ /* 0x001fe2000f8e0008 */
[----:B--2---:R-:W-:-:S03]  /*0440*/  UIMAD.WIDE.U32 UR4, UR6, UR10, URZ ;  /* 0x0000000a060472a5 */ /* 0x004fc6000f8e00ff */
[----:B------:R-:W-:Y:S01]  /*0450*/  IMAD R9, R7, UR6, R17 ;  /* 0x0000000607097c24 */ /* 0x000fe2000f8e0211 */
[----:B------:R-:W-:Y:S02]  /*0460*/  IADD3 R16, P2, PT, R12, R16, RZ ;  /* 0x000000100c107210 */ /* 0x000fe40007f5e0ff */
[----:B------:R-:W0:Y:S03]  /*0470*/  LDC.64 R12, c[0x0][0x410] ;  /* 0x00010400ff0c7b82 */ /* 0x000e260000000a00 */
[----:B------:R-:W-:Y:S01]  /*0480*/  IMAD.X R17, R10, 0x1, R9, P2 ;  /* 0x000000010a117824 */ /* 0x000fe200010e0609 */
[----:B------:R-:W-:Y:S02]  /*0490*/  ISETP.GE.OR P2, PT, R18, R15, P0 ;  /* 0x0000000f1200720c */ /* 0x000fe40000746670 */
[----:B------:R-:W-:Y:S01]  /*04a0*/  LOP3.LUT R9, R8, UR4, RZ, 0xfc, !PT ;  /* 0x0000000408097c12 */ /* 0x000fe2000f8efcff */
[----:B------:R-:W-:Y:S01]  /*04b0*/  UIMAD UR4, UR6, UR11, UR5 ;  /* 0x0000000b060472a4 */ /* 0x000fe2000f8e0205 */
[----:B------:R-:W1:Y:S01]  /*04c0*/  @!P1 LDC.64 R22, c[0x0][0x550] ;  /* 0x00015400ff169b82 */ /* 0x000e620000000a00 */
[----:B---3--:R-:W-:Y:S01]  /*04d0*/  IMAD.WIDE.U32 R10, R4, UR7, R16 ;  /* 0x00000007040a7c25 */ /* 0x008fe2000f8e0010 */
[----:B------:R-:W-:-:S02]  /*04e0*/  IADD3 R8, PT, PT, R2, 0x20, RZ ;  /* 0x0000002002087810 */ /* 0x000fc40007ffe0ff */
[----:B------:R-:W-:Y:S01]  /*04f0*/  IADD3 R4, P4, PT, R14, R9, RZ ;  /* 0x000000090e047210 */ /* 0x000fe20007f9e0ff */
[----:B------:R-:W-:Y:S01]  /*0500*/  IMAD R11, R5, UR7, R11 ;  /* 0x00000007050b7c24 */ /* 0x000fe2000f8e020b */
[----:B------:R-:W-:Y:S01]  /*0510*/  ISETP.GE.OR P3, PT, R8, R15, P0 ;  /* 0x0000000f0800720c */ /* 0x000fe20000766670 */
[----:B------:R-:W-:Y:S01]  /*0520*/  VIADD R8, R2, 0x40 ;  /* 0x0000004002087836 */ /* 0x000fe20000000000 */
[----:B------:R-:W2:Y:S01]  /*0530*/  @!P1 LDC.64 R26, c[0x0][0x3f0] ;  /* 0x0000fc00ff1a9b82 */ /* 0x000ea20000000a00 */
[----:B------:R-:W-:-:S07]  /*0540*/  IADD3.X R5, PT, PT, R3, UR4, RZ, P4, !PT ;  /* 0x0000000403057c10 */ /* 0x000fce000a7fe4ff */
[----:B------:R-:W3:Y:S01]  /*0550*/  @!P2 LDC.64 R28, c[0x0][0x550] ;  /* 0x00015400ff1cab82 */ /* 0x000ee20000000a00 */
[----:B------:R-:W-:Y:S01]  /*0560*/  @!P2 IADD3 R14, P4, PT, R2, 0x60, RZ ;  /* 0x00000060020ea810 */ /* 0x000fe20007f9e0ff */
[----:B0-----:R-:W-:Y:S01]  /*0570*/  IMAD.WIDE.U32 R4, R12, UR7, R4 ;  /* 0x000000070c047c25 */ /* 0x001fe2000f8e0004 */
[----:B------:R-:W-:Y:S02]  /*0580*/  ISETP.GE.OR P0, PT, R8, R15, P0 ;  /* 0x0000000f0800720c */ /* 0x000fe40000706670 */
[----:B------:R-:W-:Y:S02]  /*0590*/  CS2R R18, SRZ ;  /* 0x0000000000127805 */ /* 0x000fe4000001ff00 */
[----:B------:R-:W-:Y:S01]  /*05a0*/  @!P2 IADD3.X R3, PT, PT, RZ, RZ, RZ, P4, !PT ;  /* 0x000000ffff03a210 */ /* 0x000fe200027fe4ff */
[CC--:B------:R-:W-:Y:S01]  /*05b0*/  @!P1 IMAD.WIDE.U32 R8, R2.reuse, R6.reuse, R10 ;  /* 0x0000000602089225 */ /* 0x0c0fe200078e000a */
[----:B------:R-:W-:Y:S02]  /*05c0*/  @!P3 IADD3 R21, P5, PT, R2, 0x20, RZ ;  /* 0x000000200215b810 */ /* 0x000fe40007fbe0ff */
[----:B------:R-:W-:Y:S01]  /*05d0*/  CS2R R16, SRZ ;  /* 0x0000000000107805 */ /* 0x000fe2000001ff00 */
[----:B------:R-:W0:Y:S01]  /*05e0*/  LDCU.64 UR4, c[0x0][0x5e8] ;  /* 0x0000bd00ff0477ac */ /* 0x000e220008000a00 */
[----:B------:R-:W-:Y:S01]  /*05f0*/  @!P2 IMAD R12, R3, R6, RZ ;  /* 0x00000006030ca224 */ /* 0x000fe200078e02ff */
[----:B-1----:R-:W-:Y:S01]  /*0600*/  @!P1 LEA R22, P4, R8, R22, 0x1 ;  /* 0x0000001608169211 */ /* 0x002fe200078808ff */
[----:B------:R-:W-:-:S02]  /*0610*/  @!P1 IMAD R3, R2, R7, R9 ;  /* 0x0000000702039224 */ /* 0x000fc400078e0209 */
[----:B------:R-:W-:Y:S01]  /*0620*/  IMAD R5, R13, UR7, R5 ;  /* 0x000000070d057c24 */ /* 0x000fe2000f8e0205 */
[----:B------:R-:W1:Y:S01]  /*0630*/  LDCU UR7, c[0x0][0x4f4] ;  /* 0x00009e80ff0777ac */ /* 0x000e620008000800 */
[----:B------:R-:W-:Y:S01]  /*0640*/  @!P2 IMAD R13, R14, R7, R12 ;  /* 0x000000070e0da224 */ /* 0x000fe200078e020c */
[----:B------:R-:W-:Y:S01]  /*0650*/  @!P1 LEA.HI.X R23, R8, R23, R3, 0x1, P4 ;  /* 0x0000001708179211 */ /* 0x000fe200020f0c03 */
[----:B------:R-:W-:Y:S01]  /*0660*/  @!P2 IMAD.WIDE.U32 R14, R14, R6, R10 ;  /* 0x000000060e0ea225 */ /* 0x000fe200078e000a */
[----:B------:R-:W-:-:S03]  /*0670*/  @!P0 IADD3 R25, P4, PT, R2, 0x40, RZ ;  /* 0x0000004002198810 */ /* 0x000fc60007f9e0ff */
[----:B------:R-:W-:Y:S01]  /*0680*/  @!P1 IMAD.WIDE.U32 R8, R2, UR10, R4 ;  /* 0x0000000a02089c25 */ /* 0x000fe2000f8e0004 */
[----:B------:R-:W-:-:S03]  /*0690*/  @!P2 IADD3 R12, PT, PT, R15, R13, RZ ;  /* 0x0000000d0f0ca210 */ /* 0x000fc60007ffe0ff */
[----:B------:R-:W-:Y:S01]  /*06a0*/  @!P1 IMAD R9, R2, UR11, R9 ;  /* 0x0000000b02099c24 */ /* 0x000fe2000f8e0209 */
[----:B--2---:R-:W-:Y:S01]  /*06b0*/  @!P1 LEA R26, P6, R8, R26, 0x1 ;  /* 0x0000001a081a9211 */ /* 0x004fe200078c08ff */
[----:B------:R-:W-:Y:S01]  /*06c0*/  @!P3 IMAD.X R3, RZ, RZ, RZ, P5 ;  /* 0x000000ffff03b224 */ /* 0x000fe200028e06ff */
[----:B---3--:R-:W-:Y:S01]  /*06d0*/  @!P2 LEA R28, P5, R14, R28, 0x1 ;  /* 0x0000001c0e1ca211 */ /* 0x008fe200078a08ff */
[----:B------:R-:W-:Y:S01]  /*06e0*/  @!P0 IMAD.X R13, RZ, RZ, RZ, P4 ;  /* 0x000000ffff0d8224 */ /* 0x000fe200020e06ff */
[----:B------:R-:W-:Y:S01]  /*06f0*/  @!P1 LEA.HI.X R27, R8, R27, R9, 0x1, P6 ;  /* 0x0000001b081b9211 */ /* 0x000fe200030f0c09 */
[-C--:B------:R-:W-:Y:S01]  /*0700*/  @!P3 IMAD R20, R3, R6.reuse, RZ ;  /* 0x000000060314b224 */ /* 0x080fe200078e02ff */
[----:B------:R-:W-:Y:S01]  /*0710*/  @!P2 LEA.HI.X R29, R14, R29, R12, 0x1, P5 ;  /* 0x0000001d0e1da211 */ /* 0x000fe200028f0c0c */
[----:B------:R-:W-:Y:S01]  /*0720*/  @!P0 IMAD R8, R13, R6, RZ ;  /* 0x000000060d088224 */ /* 0x000fe200078e02ff */
[----:B------:R-:W-:Y:S02]  /*0730*/  CS2R R14, SRZ ;  /* 0x00000000000e7805 */ /* 0x000fe4000001ff00 */
[----:B------:R-:W-:Y:S01]  /*0740*/  CS2R R12, SRZ ;  /* 0x00000000000c7805 */ /* 0x000fe2000001ff00 */
[----:B------:R2:W3:Y:S01]  /*0750*/  @!P1 LDG.E.128 R16, desc[UR8][R26.64] ;  /* 0x000000081a109981 */ /* 0x0004e2000c1e1d00 */
[----:B------:R-:W-:Y:S01]  /*0760*/  @!P0 IMAD R3, R25, R7, R8 ;  /* 0x0000000719038224 */ /* 0x000fe200078e0208 */
[----:B------:R-:W-:Y:S01]  /*0770*/  @!P3 MOV R8, R10 ;  /* 0x0000000a0008b202 */ /* 0x000fe20000000f00 */
[----:B------:R-:W-:-:S02]  /*0780*/  @!P3 IMAD.MOV.U32 R9, RZ, RZ, R11 ;  /* 0x000000ffff09b224 */ /* 0x000fc400078e000b */
[----:B------:R4:W5:Y:S01]  /*0790*/  @!P1 LDG.E.128 R12, desc[UR8][R22.64] ;  /* 0x00000008160c9981 */ /* 0x000962000c1e1d00 */
[----:B------:R-:W-:Y:S01]  /*07a0*/  @!P3 IMAD R20, R21, R7, R20 ;  /* 0x000000071514b224 */ /* 0x000fe200078e0214 */
[----:B--2---:R-:W2:Y:S08]  /*07b0*/  @!P0 LDC.64 R26, c[0x0][0x3f0] ;  /* 0x0000fc00ff1a8b82 */ /* 0x004eb00000000a00 */
[----:B----4-:R-:W4:Y:S01]  /*07c0*/  @!P3 LDC.64 R22, c[0x0][0x550] ;  /* 0x00015400ff16bb82 */ /* 0x010f220000000a00 */
[----:B------:R-:W-:-:S07]  /*07d0*/  @!P0 IMAD.WIDE.U32 R10, R25, R6, R10 ;  /* 0x00000006190a8225 */ /* 0x000fce00078e000a */
[----:B------:R-:W0:Y:S01]  /*07e0*/  @!P0 LDC.64 R24, c[0x0][0x550] ;  /* 0x00015400ff188b82 */ /* 0x000e220000000a00 */
[----:B------:R-:W-:-:S05]  /*07f0*/  @!P3 IMAD.WIDE.U32 R8, R21, R6, R8 ;  /* 0x000000061508b225 */ /* 0x000fca00078e0008 */
[----:B------:R-:W-:Y:S02]  /*0800*/  @!P3 IADD3 R20, PT, PT, R9, R20, RZ ;  /* 0x000000140914b210 */ /* 0x000fe40007ffe0ff */
[----:B----4-:R-:W-:-:S04]  /*0810*/  @!P3 LEA R22, P1, R8, R22, 0x1 ;  /* 0x000000160816b211 */ /* 0x010fc800078208ff */
[----:B------:R-:W-:Y:S02]  /*0820*/  @!P3 LEA.HI.X R23, R8, R23, R20, 0x1, P1 ;  /* 0x000000170817b211 */ /* 0x000fe400008f0c14 */
[----:B------:R-:W4:Y:S01]  /*0830*/  @!P3 LDC.64 R20, c[0x0][0x3f0] ;  /* 0x0000fc00ff14bb82 */ /* 0x000f220000000a00 */
[----:B------:R-:W-:Y:S01]  /*0840*/  @!P3 IADD3 R6, P4, PT, R2, 0x20, RZ ;  /* 0x000000200206b810 */ /* 0x000fe20007f9e0ff */
[----:B------:R-:W-:Y:S01]  /*0850*/  @!P0 IMAD.IADD R3, R11, 0x1, R3 ;  /* 0x000000010b038824 */ /* 0x000fe200078e0203 */
[C---:B0-----:R-:W-:Y:S02]  /*0860*/  @!P0 LEA R24, P1, R10.reuse, R24, 0x1 ;  /* 0x000000180a188211 */ /* 0x041fe400078208ff */
[----:B------:R-:W-:Y:S02]  /*0870*/  @!P3 IADD3.X R7, PT, PT, RZ, RZ, RZ, P4, !PT ;  /* 0x000000ffff07b210 */ /* 0x000fe400027fe4ff */
[----:B------:R-:W-:-:S03]  /*0880*/  @!P0 LEA.HI.X R25, R10, R25, R3, 0x1, P1 ;  /* 0x000000190a198211 */ /* 0x000fc600008f0c03 */
[----:B------:R-:W-:-:S04]  /*0890*/  @!P3 IMAD R3, R7, UR10, RZ ;  /* 0x0000000a0703bc24 */ /* 0x000fc8000f8e02ff */
[C---:B------:R-:W-:Y:S02]  /*08a0*/  @!P3 IMAD R3, R6.reuse, UR11, R3 ;  /* 0x0000000b0603bc24 */ /* 0x040fe4000f8e0203 */
[----:B------:R-:W-:-:S04]  /*08b0*/  @!P3 IMAD.WIDE.U32 R6, R6, UR10, R4 ;  /* 0x0000000a0606bc25 */ /* 0x000fc8000f8e0004 */
[----:B------:R-:W-:Y:S01]  /*08c0*/  @!P3 IMAD.IADD R3, R7, 0x1, R3 ;  /* 0x000000010703b824 */ /* 0x000fe200078e0203 */
[----:B----4-:R-:W-:-:S04]  /*08d0*/  @!P3 LEA R20, P1, R6, R20, 0x1 ;  /* 0x000000140614b211 */ /* 0x010fc800078208ff */
[----:B------:R-:W-:Y:S02]  /*08e0*/  @!P3 LEA.HI.X R21, R6, R21, R3, 0x1, P1 ;  /* 0x000000150615b211 */ /* 0x000fe400008f0c03 */
[----:B------:R-:W-:Y:S02]  /*08f0*/  @!P0 IADD3 R6, P1, PT, R2, 0x40, RZ ;  /* 0x0000004002068810 */ /* 0x000fe40007f3e0ff */
[----:B---3--:R-:W-:Y:S02]  /*0900*/  LOP3.LUT R9, R16, 0xffff0000, RZ, 0xc0, !PT ;  /* 0xffff000010097812 */ /* 0x008fe400078ec0ff */
[C---:B-----5:R-:W-:Y:S02]  /*0910*/  LOP3.LUT R8, R12.reuse, 0xffff0000, RZ, 0xc0, !PT ;  /* 0xffff00000c087812 */ /* 0x060fe400078ec0ff */
[----:B------:R-:W-:-:S03]  /*0920*/  SHF.L.U32 R11, R12, 0x10, RZ ;  /* 0x000000100c0b7819 */ /* 0x000fc600000006ff */
[----:B------:R-:W-:Y:S01]  /*0930*/  FMUL.FTZ R8, R8, R9 ;  /* 0x0000000908087220 */ /* 0x000fe20000410000 */
[----:B------:R-:W-:Y:S01]  /*0940*/  IMAD.U32 R9, R16, 0x10000, RZ ;  /* 0x0001000010097824 */ /* 0x000fe200078e00ff */
[----:B------:R-:W-:Y:S01]  /*0950*/  SHF.L.U32 R7, R17, 0x10, RZ ;  /* 0x0000001011077819 */ /* 0x000fe200000006ff */
[----:B------:R-:W-:Y:S02]  /*0960*/  IMAD.U32 R3, R13, 0x10000, RZ ;  /* 0x000100000d037824 */ /* 0x000fe400078e00ff */
[----:B------:R-:W-:-:S04]  /*0970*/  FFMA.FTZ R8, R11, R9, R8 ;  /* 0x000000090b087223 */ /* 0x000fc80000010008 */
[----:B------:R-:W-:Y:S01]  /*0980*/  FFMA.FTZ R3, R3, R7, R8 ;  /* 0x0000000703037223 */ /* 0x000fe20000010008 */
[----:B------:R-:W-:Y:S02]  /*0990*/  @!P0 IADD3.X R7, PT, PT, RZ, RZ, RZ, P1, !PT ;  /* 0x000000ffff078210 */ /* 0x000fe40000ffe4ff */
[----:B------:R-:W-:Y:S02]  /*09a0*/  LOP3.LUT R17, R17, 0xffff0000, RZ, 0xc0, !PT ;  /* 0xffff000011117812 */ /* 0x000fe400078ec0ff */
[----:B------:R-:W-:Y:S01]  /*09b0*/  LOP3.LUT R12, R13, 0xffff0000, RZ, 0xc0, !PT ;  /* 0xffff00000d0c7812 */ /* 0x000fe200078ec0ff */
[----:B------:R-:W-:Y:S01]  /*09c0*/  @!P0 IMAD R7, R7, UR10, RZ ;  /* 0x0000000a07078c24 */ /* 0x000fe2000f8e02ff */
[----:B------:R-:W-:Y:S01]  /*09d0*/  SHF.L.U32 R9, R14, 0x10, RZ ;  /* 0x000000100e097819 */ /* 0x000fe200000006ff */
[----:B------:R-:W-:Y:S02]  /*09e0*/  IMAD.U32 R8, R18, 0x10000, RZ ;  /* 0x0001000012087824 */ /* 0x000fe400078e00ff */
[----:B------:R-:W-:Y:S01]  /*09f0*/  FFMA.FTZ R12, R12, R17, R3 ;  /* 0x000000110c0c7223 */ /* 0x000fe20000010003 */
[----:B------:R-:W-:Y:S01]  /*0a00*/  @!P0 IMAD R3, R6, UR11, R7 ;  /* 0x0000000b06038c24 */ /* 0x000fe2000f8e0207 */
[----:B------:R-:W-:Y:S01]  /*0a10*/  @!P2 IADD3 R16, P4, PT, R2, 0x60, RZ ;  /* 0x000000600210a810 */ /* 0x000fe20007f9e0ff */
[----:B------:R-:W-:-:S04]  /*0a20*/  @!P0 IMAD.WIDE.U32 R6, R6, UR10, R4 ;  /* 0x0000000a06068c25 */ /* 0x000fc8000f8e0004 */
[----:B------:R-:W-:Y:S01]  /*0a30*/  FFMA.FTZ R12, R9, R8, R12 ;  /* 0x00000008090c7223 */ /* 0x000fe2000001000c */
[----:B------:R-:W-:Y:S01]  /*0a40*/  @!P2 MOV R8, R4 ;  /* 0x000000040008a202 */ /* 0x000fe20000000f00 */
[----:B------:R-:W-:Y:S01]  /*0a50*/  @!P0 IMAD.IADD R3, R7, 0x1, R3 ;  /* 0x0000000107038824 */ /* 0x000fe200078e0203 */
[C---:B--2---:R-:W-:Y:S02]  /*0a60*/  @!P0 LEA R26, P1, R6.reuse, R26, 0x1 ;  /* 0x0000001a061a8211 */ /* 0x044fe400078208ff */
[----:B------:R-:W-:Y:S02]  /*0a70*/  @!P2 IADD3.X R4, PT, PT, RZ, RZ, RZ, P4, !PT ;  /* 0x000000ffff04a210 */ /* 0x000fe400027fe4ff */
[----:B------:R-:W-:Y:S01]  /*0a80*/  @!P0 LEA.HI.X R27, R6, R27, R3, 0x1, P1 ;  /* 0x0000001b061b8211 */ /* 0x000fe200008f0c03 */
[----:B------:R-:W-:Y:S02]  /*0a90*/  @!P2 IMAD.MOV.U32 R9, RZ, RZ, R5 ;  /* 0x000000ffff09a224 */ /* 0x000fe400078e0005 */
[----:B------:R-:W-:-:S04]  /*0aa0*/  @!P2 IMAD R3, R4, UR10, RZ ;  /* 0x0000000a0403ac24 */ /* 0x000fc8000f8e02ff */
[C---:B------:R-:W-:Y:S02]  /*0ab0*/  @!P2 IMAD R3, R16.reuse, UR11, R3 ;  /* 0x0000000b1003ac24 */ /* 0x040fe4000f8e0203 */
[----:B------:R-:W-:-:S04]  /*0ac0*/  @!P2 IMAD.WIDE.U32 R16, R16, UR10, R8 ;  /* 0x0000000a1010ac25 */ /* 0x000fc8000f8e0008 */
[----:B------:R-:W-:Y:S01]  /*0ad0*/  HFMA2 R9, -RZ, RZ, 0, 0 ;  /* 0x00000000ff097431 */ /* 0x000fe200000001ff */
[----:B------:R-:W-:Y:S02]  /*0ae0*/  CS2R R6, SRZ ;  /* 0x0000000000067805 */ /* 0x000fe4000001ff00 */
[----:B------:R-:W-:Y:S02]  /*0af0*/  CS2R R4, SRZ ;  /* 0x0000000000047805 */ /* 0x000fe4000001ff00 */
[----:B------:R-:W-:Y:S01]  /*0b00*/  CS2R R10, SRZ ;  /* 0x00000000000a7805 */ /* 0x000fe2000001ff00 */
[----:B------:R-:W-:-:S03]  /*0b10*/  IMAD.MOV.U32 R8, RZ, RZ, RZ ;  /* 0x000000ffff087224 */ /* 0x000fc600078e00ff */
[----:B------:R-:W2:Y:S04]  /*0b20*/  @!P3 LDG.E.128 R4, desc[UR8][R22.64] ;  /* 0x000000081604b981 */ /* 0x000ea8000c1e1d00 */
[----:B------:R-:W3:Y:S01]  /*0b30*/  @!P3 LDG.E.128 R8, desc[UR8][R20.64] ;  /* 0x000000081408b981 */ /* 0x000ee2000c1e1d00 */
[----:B------:R-:W-:Y:S02]  /*0b40*/  LOP3.LUT R18, R18, 0xffff0000, RZ, 0xc0, !PT ;  /* 0xffff000012127812 */ /* 0x000fe400078ec0ff */
[----:B------:R-:W-:Y:S02]  /*0b50*/  LOP3.LUT R13, R14, 0xffff0000, RZ, 0xc0, !PT ;  /* 0xffff00000e0d7812 */ /* 0x000fe400078ec0ff */
[----:B------:R-:W-:-:S03]  /*0b60*/  SHF.L.U32 R14, R15, 0x10, RZ ;  /* 0x000000100f0e7819 */ /* 0x000fc600000006ff */
[----:B------:R-:W-:Y:S01]  /*0b70*/  FFMA.FTZ R12, R13, R18, R12 ;  /* 0x000000120d0c7223 */ /* 0x000fe2000001000c */
[----:B------:R-:W-:-:S04]  /*0b80*/  IMAD.U32 R13, R19, 0x10000, RZ ;  /* 0x00010000130d7824 */ /* 0x000fc800078e00ff */
[----:B------:R-:W-:Y:S02]  /*0b90*/  FFMA.FTZ R14, R14, R13, R12 ;  /* 0x0000000d0e0e7223 */ /* 0x000fe4000001000c */
[----:B------:R-:W0:Y:S01]  /*0ba0*/  @!P2 LDC.64 R12, c[0x0][0x3f0] ;  /* 0x0000fc00ff0cab82 */ /* 0x000e220000000a00 */
[----:B------:R-:W-:Y:S01]  /*0bb0*/  LOP3.LUT R15, R15, 0xffff0000, RZ, 0xc0, !PT ;  /* 0xffff00000f0f7812 */ /* 0x000fe200078ec0ff */
[----:B------:R-:W-:Y:S01]  /*0bc0*/  @!P2 IMAD.IADD R17, R17, 0x1, R3 ;  /* 0x000000011111a824 */ /* 0x000fe200078e0203 */
[----:B------:R-:W-:-:S05]  /*0bd0*/  LOP3.LUT R19, R19, 0xffff0000, RZ, 0xc0, !PT ;  /* 0xffff000013137812 */ /* 0x000fca00078ec0ff */
[----:B------:R-:W-:Y:S01]  /*0be0*/  FFMA.FTZ R3, R15, R19, R14 ;  /* 0x000000130f037223 */ /* 0x000fe2000001000e */
[----:B------:R-:W-:Y:S02]  /*0bf0*/  CS2R R14, SRZ ;  /* 0x00000000000e7805 */ /* 0x000fe4000001ff00 */
[----:B--2---:R-:W-:Y:S02]  /*0c00*/  LOP3.LUT R23, R4, 0xffff0000, RZ, 0xc0, !PT ;  /* 0xffff000004177812 */ /* 0x004fe400078ec0ff */
[C---:B---3--:R-:W-:Y:S01]  /*0c10*/  LOP3.LUT R18, R8.reuse, 0xffff0000, RZ, 0xc0, !PT ;  /* 0xffff000008127812 */ /* 0x048fe200078ec0ff */
[----:B------:R-:W-:Y:S01]  /*0c20*/  IMAD.U32 R8, R8, 0x10000, RZ ;  /* 0x0001000008087824 */ /* 0x000fe200078e00ff */
[----:B------:R-:W-:-:S03]  /*0c30*/  SHF.L.U32 R21, R4, 0x10, RZ ;  /* 0x0000001004157819 */ /* 0x000fc600000006ff */
[----:B------:R-:W-:Y:S01]  /*0c40*/  FMUL.FTZ R23, R18, R23 ;  /* 0x0000001712177220 */ /* 0x000fe20000410000 */
[----:B------:R-:W-:-:S03]  /*0c50*/  SHF.L.U32 R4, R5, 0x10, RZ ;  /* 0x0000001005047819 */ /* 0x000fc600000006ff */
[----:B------:R-:W-:Y:S01]  /*0c60*/  FFMA.FTZ R8, R8, R21, R23 ;  /* 0x0000001508087223 */ /* 0x000fe20000010017 */
[C---:B------:R-:W-:Y:S01]  /*0c70*/  IMAD.U32 R21, R9.reuse, 0x10000, RZ ;  /* 0x0001000009157824 */ /* 0x040fe200078e00ff */
[----:B------:R-:W-:-:S03]  /*0c80*/  LOP3.LUT R9, R9, 0xffff0000, RZ, 0xc0, !PT ;  /* 0xffff000009097812 */ /* 0x000fc600078ec0ff */
[----:B------:R-:W-:Y:S01]  /*0c90*/  FFMA.FTZ R8, R21, R4, R8 ;  /* 0x0000000415087223 */ /* 0x000fe20000010008 */
[C---:B0-----:R-:W-:Y:S02]  /*0ca0*/  @!P2 LEA R4, P1, R16.reuse, R12, 0x1 ;  /* 0x0000000c1004a211 */ /* 0x041fe400078208ff */
[----:B------:R-:W-:Y:S02]  /*0cb0*/  LOP3.LUT R12, R5, 0xffff0000, RZ, 0xc0, !PT ;  /* 0xffff0000050c7812 */ /* 0x000fe400078ec0ff */
[----:B------:R-:W-:Y:S02]  /*0cc0*/  @!P2 LEA.HI.X R5, R16, R13, R17, 0x1, P1 ;  /* 0x0000000d1005a211 */ /* 0x000fe400008f0c11 */
[----:B------:R-:W-:Y:S01]  /*0cd0*/  CS2R R18, SRZ ;  /* 0x0000000000127805 */ /* 0x000fe2000001ff00 */
[----:B------:R-:W-:Y:S01]  /*0ce0*/  FFMA.FTZ R8, R9, R12, R8 ;  /* 0x0000000c09087223 */ /* 0x000fe20000010008 */
[----:B------:R-:W-:Y:S02]  /*0cf0*/  CS2R R12, SRZ ;  /* 0x00000000000c7805 */ /* 0x000fe4000001ff00 */
[----:B------:R-:W-:-:S02]  /*0d00*/  CS2R R16, SRZ ;  /* 0x0000000000107805 */ /* 0x000fc4000001ff00 */
[----:B------:R-:W-:Y:S02]  /*0d10*/  SHF.L.U32 R9, R10, 0x10, RZ ;  /* 0x000000100a097819 */ /* 0x000fe400000006ff */
[----:B------:R0:W2:Y:S04]  /*0d20*/  @!P0 LDG.E.128 R12, desc[UR8][R24.64] ;  /* 0x00000008180c8981 */ /* 0x0000a8000c1e1d00 */
[----:B------:R3:W4:Y:S01]  /*0d30*/  @!P0 LDG.E.128 R16, desc[UR8][R26.64] ;  /* 0x000000081a108981 */ /* 0x000722000c1e1d00 */
[----:B------:R-:W-:Y:S01]  /*0d40*/  CS2R R22, SRZ ;  /* 0x0000000000167805 */ /* 0x000fe2000001ff00 */
[----:B0-----:R-:W-:Y:S01]  /*0d50*/  IMAD.U32 R24, R6, 0x10000, RZ ;  /* 0x0001000006187824 */ /* 0x001fe200078e00ff */
[----:B------:R-:W-:-:S03]  /*0d60*/  CS2R R20, SRZ ;  /* 0x0000000000147805 */ /* 0x000fc6000001ff00 */
[----:B------:R-:W-:Y:S01]  /*0d70*/  FFMA.FTZ R8, R9, R24, R8 ;  /* 0x0000001809087223 */ /* 0x000fe20000010008 */
[----:B---3--:R-:W-:Y:S02]  /*0d80*/  CS2R R26, SRZ ;  /* 0x00000000001a7805 */ /* 0x008fe4000001ff00 */
[----:B------:R-:W-:Y:S01]  /*0d90*/  CS2R R24, SRZ ;  /* 0x0000000000187805 */ /* 0x000fe2000001ff00 */
[----:B------:R-:W3:Y:S05]  /*0da0*/  @!P2 LDG.E.128 R20, desc[UR8][R28.64] ;  /* 0x000000081c14a981 */ /* 0x000eea000c1e1d00 */
[----:B------:R0:W5:Y:S01]  /*0db0*/  @!P2 LDG.E.128 R24, desc[UR8][R4.64] ;  /* 0x000000080418a981 */ /* 0x000162000c1e1d00 */
[----:B------:R-:W-:-:S02]  /*0dc0*/  LOP3.LUT R9, R10, 0xffff0000, RZ, 0xc0, !PT ;  /* 0xffff00000a097812 */ /* 0x000fc400078ec0ff */
[----:B------:R-:W-:-:S05]  /*0dd0*/  LOP3.LUT R6, R6, 0xffff0000, RZ, 0xc0, !PT ;  /* 0xffff000006067812 */ /* 0x000fca00078ec0ff */
[----:B------:R-:W-:Y:S01]  /*0de0*/  FFMA.FTZ R8, R9, R6, R8 ;  /* 0x0000000609087223 */ /* 0x000fe20000010008 */
[C---:B0-----:R-:W-:Y:S01]  /*0df0*/  IMAD.U32 R4, R7.reuse, 0x10000, RZ ;  /* 0x0001000007047824 */ /* 0x041fe200078e00ff */
[----:B------:R-:W-:Y:S02]  /*0e00*/  LOP3.LUT R7, R7, 0xffff0000, RZ, 0xc0, !PT ;  /* 0xffff000007077812 */ /* 0x000fe400078ec0ff */
[----:B--2---:R-:W-:Y:S02]  /*0e10*/  LOP3.LUT R5, R12, 0xffff0000, RZ, 0xc0, !PT ;  /* 0xffff00000c057812 */ /* 0x004fe400078ec0ff */
[----:B----4-:R-:W-:Y:S01]  /*0e20*/  LOP3.LUT R10, R16, 0xffff0000, RZ, 0xc0, !PT ;  /* 0xffff0000100a7812 */ /* 0x010fe200078ec0ff */
[----:B------:R-:W-:Y:S01]  /*0e30*/  IMAD.U32 R9, R12, 0x10000, RZ ;  /* 0x000100000c097824 */ /* 0x000fe200078e00ff */
[----:B------:R-:W-:-:S03]  /*0e40*/  SHF.L.U32 R6, R16, 0x10, RZ ;  /* 0x0000001010067819 */ /* 0x000fc600000006ff */
[----:B------:R-:W-:-:S04]  /*0e50*/  FMUL.FTZ R29, R10, R5 ;  /* 0x000000050a1d7220 */ /* 0x000fc80000410000 */
[----:B------:R-:W-:Y:S01]  /*0e60*/  FFMA.FTZ R6, R6, R9, R29 ;  /* 0x0000000906067223 */ /* 0x000fe2000001001d */
[----:B------:R-:W-:Y:S02]  /*0e70*/  SHF.L.U32 R9, R11, 0x10, RZ ;  /* 0x000000100b097819 */ /* 0x000fe400000006ff */
[----:B---3--:R-:W-:Y:S02]  /*0e80*/  LOP3.LUT R10, R20, 0xffff0000, RZ, 0xc0, !PT ;  /* 0xffff0000140a7812 */ /* 0x008fe400078ec0ff */
[C---:B-----5:R-:W-:Y:S01]  /*0e90*/  LOP3.LUT R5, R24.reuse, 0xffff0000, RZ, 0xc0, !PT ;  /* 0xffff000018057812 */ /* 0x060fe200078ec0ff */
[----:B------:R-:W-:Y:S01]  /*0ea0*/  FFMA.FTZ R4, R9, R4, R8 ;  /* 0x0000000409047223 */ /* 0x000fe20000010008 */
[----:B------:R-:W-:Y:S01]  /*0eb0*/  SHF.L.U32 R24, R24, 0x10, RZ ;  /* 0x0000001018187819 */ /* 0x000fe200000006ff */
[----:B------:R-:W-:Y:S02]  /*0ec0*/  IMAD.U32 R9, R20, 0x10000, RZ ;  /* 0x0001000014097824 */ /* 0x000fe400078e00ff */
[----:B------:R-:W-:Y:S01]  /*0ed0*/  FMUL.FTZ R29, R5, R10 ;  /* 0x0000000a051d7220 */ /* 0x000fe20000410000 */
[----:B------:R-:W-:Y:S01]  /*0ee0*/  SHF.L.U32 R8, R13, 0x10, RZ ;  /* 0x000000100d087819 */ /* 0x000fe200000006ff */
[----:B------:R-:W-:-:S02]  /*0ef0*/  IMAD.U32 R5, R17, 0x10000, RZ ;  /* 0x0001000011057824 */ /* 0x000fc400078e00ff */
[----:B------:R-:W-:Y:S01]  /*0f00*/  FFMA.FTZ R24, R24, R9, R29 ;  /* 0x0000000918187223 */ /* 0x000fe2000001001d */
[----:B------:R-:W-:Y:S02]  /*0f10*/  LOP3.LUT R9, R17, 0xffff0000, RZ, 0xc0, !PT ;  /* 0xffff000011097812 */ /* 0x000fe400078ec0ff */
[----:B------:R-:W-:Y:S02]  /*0f20*/  SHF.L.U32 R17, R25, 0x10, RZ ;  /* 0x0000001019117819 */ /* 0x000fe400000006ff */
[----:B------:R-:W-:Y:S01]  /*0f30*/  SHF.L.U32 R10, R21, 0x10, RZ ;  /* 0x00000010150a7819 */ /* 0x000fe200000006ff */
[----:B------:R-:W-:Y:S01]  /*0f40*/  FFMA.FTZ R6, R5, R8, R6 ;  /* 0x0000000805067223 */ /* 0x000fe20000010006 */
[----:B------:R-:W-:Y:S02]  /*0f50*/  LOP3.LUT R13, R13, 0xffff0000, RZ, 0xc0, !PT ;  /* 0xffff00000d0d7812 */ /* 0x000fe400078ec0ff */
[----:B------:R-:W-:Y:S01]  /*0f60*/  LOP3.LUT R16, R25, 0xffff0000, RZ, 0xc0, !PT ;  /* 0xffff000019107812 */ /* 0x000fe200078ec0ff */
[----:B------:R-:W-:Y:S01]  /*0f70*/  FFMA.FTZ R17, R17, R10, R24 ;  /* 0x0000000a11117223 */ /* 0x000fe20000010018 */
[----:B------:R-:W-:Y:S01]  /*0f80*/  LOP3.LUT R21, R21, 0xffff0000, RZ, 0xc0, !PT ;  /* 0xffff000015157812 */ /* 0x000fe200078ec0ff */
[----:B------:R-:W-:Y:S01]  /*0f90*/  IMAD.U32 R8, R14, 0x10000, RZ ;  /* 0x000100000e087824 */ /* 0x000fe200078e00ff */
[----:B------:R-:W-:Y:S01]  /*0fa0*/  SHF.L.U32 R12, R18, 0x10, RZ ;  /* 0x00000010120c7819 */ /* 0x000fe200000006ff */
[----:B------:R-:W-:Y:S01]  /*0fb0*/  FFMA.FTZ R9, R9, R13, R6 ;  /* 0x0000000d09097223 */ /* 0x000fe20000010006 */
[C---:B------:R-:W-:Y:S01]  /*0fc0*/  IMAD.U32 R10, R19.reuse, 0x10000, RZ ;  /* 0x00010000130a7824 */ /* 0x040fe200078e00ff */
[----:B------:R-:W-:Y:S01]  /*0fd0*/  LOP3.LUT R6, R19, 0xffff0000, RZ, 0xc0, !PT ;  /* 0xffff000013067812 */ /* 0x000fe200078ec0ff */
[----:B------:R-:W-:Y:S01]  /*0fe0*/  FFMA.FTZ R16, R16, R21, R17 ;  /* 0x0000001510107223 */ /* 0x000fe20000010011 */
[----:B------:R-:W-:Y:S01]  /*0ff0*/  LOP3.LUT R13, R18, 0xffff0000, RZ, 0xc0, !PT ;  /* 0xffff0000120d7812 */ /* 0x000fe200078ec0ff */
[----:B------:R-:W-:Y:S01]  /*1000*/  IMAD.U32 R18, R22, 0x10000, RZ ;  /* 0x0001000016127824 */ /* 0x000fe200078e00ff */
[----:B------:R-:W-:Y:S01]  /*1010*/  SHF.L.U32 R19, R26, 0x10, RZ ;  /* 0x000000101a137819 */ /* 0x000fe200000006ff */
[----:B------:R-:W-:Y:S01]  /*1020*/  FFMA.FTZ R8, R12, R8, R9 ;  /* 0x000000080c087223 */ /* 0x000fe20000010009 */
[----:B------:R-:W-:-:S02]  /*1030*/  LOP3.LUT R14, R14, 0xffff0000, RZ, 0xc0, !PT ;  /* 0xffff00000e0e7812 */ /* 0x000fc400078ec0ff */
[----:B------:R-:W-:Y:S01]  /*1040*/  LOP3.LUT R9, R26, 0xffff0000, RZ, 0xc0, !PT ;  /* 0xffff00001a097812 */ /* 0x000fe200078ec0ff */
[----:B------:R-:W-:Y:S01]  /*1050*/  FFMA.FTZ R16, R19, R18, R16 ;  /* 0x0000001213107223 */ /* 0x000fe20000010010 */
[----:B------:R-:W-:Y:S01]  /*1060*/  LOP3.LUT R22, R22, 0xffff0000, RZ, 0xc0, !PT ;  /* 0xffff000016167812 */ /* 0x000fe200078ec0ff */
[----:B------:R-:W-:Y:S02]  /*1070*/  IMAD.U32 R5, R15, 0x10000, RZ ;  /* 0x000100000f057824 */ /* 0x000fe400078e00ff */
[----:B------:R-:W-:Y:S01]  /*1080*/  FFMA.FTZ R13, R13, R14, R8 ;  /* 0x0000000e0d0d7223 */ /* 0x000fe20000010008 */
[----:B------:R-:W-:Y:S01]  /*1090*/  SHF.L.U32 R8, R27, 0x10, RZ ;  /* 0x000000101b087819 */ /* 0x000fe200000006ff */
[----:B------:R-:W-:Y:S01]  /*10a0*/  IMAD.U32 R12, R23, 0x10000, RZ ;  /* 0x00010000170c7824 */ /* 0x000fe200078e00ff */
[----:B------:R-:W-:Y:S01]  /*10b0*/  LOP3.LUT R11, R11, 0xffff0000, RZ, 0xc0, !PT ;  /* 0xffff00000b0b7812 */ /* 0x000fe200078ec0ff */
[----:B------:R-:W-:Y:S01]  /*10c0*/  FFMA.FTZ R9, R9, R22, R16 ;  /* 0x0000001609097223 */ /* 0x000fe20000010010 */
[----:B------:R-:W-:Y:S01]  /*10d0*/  LOP3.LUT R15, R15, 0xffff0000, RZ, 0xc0, !PT ;  /* 0xffff00000f0f7812 */ /* 0x000fe200078ec0ff */
[----:B------:R-:W-:Y:S01]  /*10e0*/  FFMA.FTZ R5, R10, R5, R13 ;  /* 0x000000050a057223 */ /* 0x000fe2000001000d */
[----:B------:R-:W-:Y:S01]  /*10f0*/  LOP3.LUT R23, R23, 0xffff0000, RZ, 0xc0, !PT ;  /* 0xffff000017177812 */ /* 0x000fe200078ec0ff */
[----:B------:R-:W-:Y:S01]  /*1100*/  FFMA.FTZ R8, R8, R12, R9 ;  /* 0x0000000c08087223 */ /* 0x000fe20000010009 */
[----:B------:R-:W-:Y:S01]  /*1110*/  LOP3.LUT R27, R27, 0xffff0000, RZ, 0xc0, !PT ;  /* 0xffff00001b1b7812 */ /* 0x000fe200078ec0ff */
[----:B------:R-:W-:Y:S01]  /*1120*/  FFMA.FTZ R7, R11, R7, R4 ;  /* 0x000000070b077223 */ /* 0x000fe20000010004 */
[----:B------:R-:W-:Y:S01]  /*1130*/  FFMA.FTZ R15, R6, R15, R5 ;  /* 0x0000000f060f7223 */ /* 0x000fe20000010005 */
[----:B------:R-:W0:Y:S02]  /*1140*/  SHFL.BFLY PT, R4, R3, 0x4, 0x1f ;  /* 0x0c801f0003047f89 */ /* 0x000e2400000e0000 */
[----:B------:R-:W-:-:S02]  /*1150*/  FFMA.FTZ R23, R27, R23, R8 ;  /* 0x000000171b177223 */ /* 0x000fc40000010008 */
[----:B------:R-:W2:Y:S04]  /*1160*/  SHFL.BFLY PT, R6, R7, 0x4, 0x1f ;  /* 0x0c801f0007067f89 */ /* 0x000ea800000e0000 */
[----:B------:R-:W3:Y:S04]  /*1170*/  SHFL.BFLY PT, R8, R15, 0x4, 0x1f ;  /* 0x0c801f000f087f89 */ /* 0x000ee800000e0000 */
[----:B------:R-:W4:Y:S01]  /*1180*/  SHFL.BFLY PT, R10, R23, 0x4, 0x1f ;  /* 0x0c801f00170a7f89 */ /* 0x000f2200000e0000 */
[----:B------:R-:W5:Y:S01]  /*1190*/  S2R R13, SR_TID.X ;  /* 0x00000000000d7919 */ /* 0x000f620000002100 */
[----:B0-----:R-:W-:Y:S01]  /*11a0*/  FADD.FTZ R4, R3, R4 ;  /* 0x0000000403047221 */ /* 0x001fe20000010000 */
[----:B--2---:R-:W-:Y:S01]  /*11b0*/  FADD.FTZ R6, R7, R6 ;  /* 0x0000000607067221 */ /* 0x004fe20000010000 */
[----:B---3--:R-:W-:-:S03]  /*11c0*/  FADD.FTZ R8, R15, R8 ;  /* 0x000000080f087221 */ /* 0x008fc60000010000 */
[----:B------:R-:W0:Y:S01]  /*11d0*/  SHFL.BFLY PT, R5, R4, 0x2, 0x1f ;  /* 0x0c401f0004057f89 */ /* 0x000e2200000e0000 */
[----:B----4-:R-:W-:-:S03]  /*11e0*/  FADD.FTZ R10, R23, R10 ;  /* 0x0000000a170a7221 */ /* 0x010fc60000010000 */
[----:B------:R-:W2:Y:S04]  /*11f0*/  SHFL.BFLY PT, R9, R6, 0x2, 0x1f ;  /* 0x0c401f0006097f89 */ /* 0x000ea800000e0000 */
[----:B------:R-:W3:Y:S04]  /*1200*/  SHFL.BFLY PT, R3, R8, 0x2, 0x1f ;  /* 0x0c401f0008037f89 */ /* 0x000ee800000e0000 */
[----:B------:R-:W4:Y:S01]  /*1210*/  SHFL.BFLY PT, R11, R10, 0x2, 0x1f ;  /* 0x0c401f000a0b7f89 */ /* 0x000f2200000e0000 */
[----:B------:R-:W1:Y:S01]  /*1220*/  S2R R12, SR_TID.X ;  /* 0x00000000000c7919 */ /* 0x000e620000002100 */
[----:B-----5:R-:W-:-:S04]  /*1230*/  LOP3.LUT R13, R13, 0x7, RZ, 0xc0, !PT ;  /* 0x000000070d0d7812 */ /* 0x020fc800078ec0ff */
[----:B------:R-:W-:Y:S01]  /*1240*/  ISETP.NE.AND P1, PT, R13, RZ, PT ;  /* 0x000000ff0d00720c */ /* 0x000fe20003f25270 */
[----:B0-----:R-:W-:Y:S01]  /*1250*/  FADD.FTZ R5, R4, R5 ;  /* 0x0000000504057221 */ /* 0x001fe20000010000 */
[----:B--2---:R-:W-:Y:S01]  /*1260*/  FADD.FTZ R9, R6, R9 ;  /* 0x0000000906097221 */ /* 0x004fe20000010000 */
[----:B---3--:R-:W-:-:S03]  /*1270*/  FADD.FTZ R7, R8, R3 ;  /* 0x0000000308077221 */ /* 0x008fc60000010000 */
[----:B------:R-:W0:Y:S07]  /*1280*/  SHFL.BFLY PT, R4, R5, 0x1, 0x1f ;  /* 0x0c201f0005047f89 */ /* 0x000e2e00000e0000 */
[----:B------:R-:W2:Y:S01]  /*1290*/  @!P1 LDC R13, c[0x0][0x4f4] ;  /* 0x00013d00ff0d9b82 */ /* 0x000ea20000000800 */
[----:B----4-:R-:W-:Y:S01]  /*12a0*/  FADD.FTZ R11, R10, R11 ;  /* 0x0000000b0a0b7221 */ /* 0x010fe20000010000 */
[----:B------:R-:W3:Y:S04]  /*12b0*/  SHFL.BFLY PT, R6, R9, 0x1, 0x1f ;  /* 0x0c201f0009067f89 */ /* 0x000ee800000e0000 */
[----:B------:R-:W4:Y:S02]  /*12c0*/  SHFL.BFLY PT, R8, R7, 0x1, 0x1f ;  /* 0x0c201f0007087f89 */ /* 0x000f2400000e0000 */
[----:B------:R-:W5:Y:S02]  /*12d0*/  @!P1 LDC R15, c[0x0][0x4f4] ;  /* 0x00013d00ff0f9b82 */ /* 0x000f640000000800 */
[----:B------:R-:W5:Y:S01]  /*12e0*/  SHFL.BFLY PT, R10, R11, 0x1, 0x1f ;  /* 0x0c201f000b0a7f89 */ /* 0x000f6200000e0000 */
[----:B------:R-:W-:-:S02]  /*12f0*/  IADD3 R3, PT, PT, R0, UR6, RZ ;  /* 0x0000000600037c10 */ /* 0x000fc4000fffe0ff */
[----:B-1----:R-:W-:Y:S02]  /*1300*/  LOP3.LUT P0, RZ, R12, 0x7, RZ, 0xc0, !PT ;  /* 0x000000070cff7812 */ /* 0x002fe4000780c0ff */
[----:B------:R-:W-:-:S04]  /*1310*/  IADD3 R0, P2, PT, R3, R2, RZ ;  /* 0x0000000203007210 */ /* 0x000fc80007f5e0ff */
[----:B------:R-:W-:Y:S02]  /*1320*/  LEA.HI.X.SX32 R3, R3, RZ, 0x1, P2 ;  /* 0x000000ff03037211 */ /* 0x000fe400010f0eff */
[C---:B------:R-:W-:Y:S01]  /*1330*/  LEA R2, P2, R0.reuse, UR4, 0x2 ;  /* 0x0000000400027c11 */ /* 0x040fe2000f8410ff */
[----:B0-----:R-:W-:Y:S01]  /*1340*/  FADD.FTZ R5, R5, R4 ;  /* 0x0000000405057221 */ /* 0x001fe20000010000 */
[----:B---3--:R-:W-:Y:S01]  /*1350*/  FADD.FTZ R6, R9, R6 ;  /* 0x0000000609067221 */ /* 0x008fe20000010000 */
[----:B----4-:R-:W-:Y:S01]  /*1360*/  FADD.FTZ R8, R7, R8 ;  /* 0x0000000807087221 */ /* 0x010fe20000010000 */
[----:B------:R-:W-:Y:S01]  /*1370*/  LEA.HI.X R3, R0, UR5, R3, 0x2, P2 ;  /* 0x0000000500037c11 */ /* 0x000fe200090f1403 */
[----:B------:R-:W-:Y:S01]  /*1380*/  @!P0 FMUL.FTZ R5, R5, UR7 ;  /* 0x0000000705058c20 */ /* 0x000fe20008410000 */
[----:B--2---:R-:W-:Y:S01]  /*1390*/  @!P1 FMUL.FTZ R7, R6, R13 ;  /* 0x0000000d06079220 */ /* 0x004fe20000410000 */
[----:B-----5:R-:W-:Y:S01]  /*13a0*/  @!P1 FMUL.FTZ R9, R8, R15 ;  /* 0x0000000f08099220 */ /* 0x020fe20000410000 */
[----:B------:R-:W-:-:S02]  /*13b0*/  FADD.FTZ R10, R11, R10 ;  /* 0x0000000a0b0a7221 */ /* 0x000fc40000010000 */
[----:B------:R0:W-:Y:S02]  /*13c0*/  @!P0 STG.E desc[UR8][R2.64], R5 ;  /* 0x0000000502008986 */ /* 0x0001e4000c101908 */
[----:B------:R-:W-:Y:S02]  /*13d0*/  FMUL.FTZ R11, R10, UR7 ;  /* 0x000000070a0b7c20 */ /* 0x000fe40008410000 */
[----:B------:R0:W-:Y:S04]  /*13e0*/  @!P1 STG.E desc[UR8][R2.64+0x80], R7 ;  /* 0x0000800702009986 */ /* 0x0001e8000c101908 */
[----:B------:R0:W-:Y:S01]  /*13f0*/  @!P1 STG.E desc[UR8][R2.64+0x100], R9 ;  /* 0x0001000902009986 */ /* 0x0001e2000c101908 */
[----:B------:R-:W-:Y:S05]  /*1400*/  @P1 EXIT ;  /* 0x000000000000194d */ /* 0x000fea0003800000 */
[----:B------:R-:W-:Y:S01]  /*1410*/  STG.E desc[UR8][R2.64+0x180], R11 ;  /* 0x0001800b02007986 */ /* 0x000fe2000c101908 */
[----:B------:R-:W-:Y:S05]  /*1420*/  EXIT ;  /* 0x000000000000794d */ /* 0x000fea0003800000 */
.L_x_2747:
        /* <DEDUP_REMOVED lines=13> */
.L_x_2799:


//--------------------- .text._ZN5flash25flash_bwd_dot_do_o_kernelILb1E23Flash_bwd_kernel_traitsILi64ELi128ELi128ELi8ELi4ELi4ELi4ELb0ELb0EN7cutlass10bfloat16_tE19Flash_kernel_traitsILi64ELi128ELi128ELi8ES3_EEEEvNS_16Flash_bwd_paramsE --------------------------
	.section	.text._ZN5flash25flash_bwd_dot_do_o_kernelILb1E23Flash_bwd_kernel_traitsILi64ELi128ELi128ELi8ELi4ELi4ELi4ELb0ELb0EN7cutlass10bfloat16_tE19Flash_kernel_traitsILi64ELi128ELi128ELi8ES3_EEEEvNS_16Flash_bwd_paramsE,"ax",@progbits
	.align	128
        .global         _ZN5flash25flash_bwd_dot_do_o_kernelILb1E23Flash_bwd_kernel_traitsILi64ELi128ELi128ELi8ELi4ELi4ELi4ELb0ELb0EN7cutlass10bfloat16_tE19Flash_kernel_traitsILi64ELi128ELi128ELi8ES3_EEEEvNS_16Flash_bwd_paramsE
        .type           _ZN5flash25flash_bwd_dot_do_o_kernelILb1E23Flash_bwd_kernel_traitsILi64ELi128ELi128ELi8ELi4ELi4ELi4ELb0ELb0EN7cutlass10bfloat16_tE19Flash_kernel_traitsILi64ELi128ELi128ELi8ES3_EEEEvNS_16Flash_bwd_paramsE,@function
        .size           _ZN5flash25flash_bwd_dot_do_o_kernelILb1E23Flash_bwd_kernel_traitsILi64ELi128ELi128ELi8ELi4ELi4ELi4ELb0ELb0EN7cutlass10bfloat16_tE19Flash_kernel_traitsILi64ELi128ELi128ELi8ES3_EEEEvNS_16Flash_bwd_paramsE,(.L_x_2800 - _ZN5flash25flash_bwd_dot_do_o_kernelILb1E23Flash_bwd_kernel_traitsILi64ELi128ELi128ELi8ELi4ELi4ELi4ELb0ELb0EN7cutlass10bfloat16_tE19Flash_kernel_traitsILi64ELi128ELi128ELi8ES3_EEEEvNS_16Flash_bwd_paramsE)
        .other          _ZN5flash25flash_bwd_dot_do_o_kernelILb1E23Flash_bwd_kernel_traitsILi64ELi128ELi128ELi8ELi4ELi4ELi4ELb0ELb0EN7cutlass10bfloat16_tE19Flash_kernel_traitsILi64ELi128ELi128ELi8ES3_EEEEvNS_16Flash_bwd_paramsE,@"STO_CUDA_ENTRY STV_DEFAULT"
_ZN5flash25flash_bwd_dot_do_o_kernelILb1E23Flash_bwd_kernel_traitsILi64ELi128ELi128ELi8ELi4ELi4ELi4ELb0ELb0EN7cutlass10bfloat16_tE19Flash_kernel_traitsILi64ELi128ELi128ELi8ES3_EEEEvNS_16Flash_bwd_paramsE:
.text._ZN5flash25flash_bwd_dot_do_o_kernelILb1E23Flash_bwd_kernel_traitsILi64ELi128ELi128ELi8ELi4ELi4ELi4ELb0ELb0EN7cutlass10bfloat16_tE19Flash_kernel_traitsILi64ELi128ELi128ELi8ES3_EEEEvNS_16Flash_bwd_paramsE:
[----:B------:R-:W-:Y:S08]  /*0000*/  LDC R1, c[0x0][0x37c] ;  /* 0x0000df00ff017b82 */ /* 0x000ff00000000800 */
[----:B------:R-:W0:Y:S01]  /*0010*/  LDC.64 R2, c[0x0][0x460] ;  /* 0x00011800ff027b82 */ /* 0x000e220000000a00 */
[----:B------:R-:W1:Y:S01]  /*0020*/  S2R R21, SR_CTAID.Y ;  /* 0x0000000000157919 */ /* 0x000e620000002600 */
[----:B------:R-:W2:Y:S01]  /*0030*/  LDCU.64 UR4, c[0x0][0x358] ;  /* 0x00006b00ff0477ac */ /* 0x000ea20008000a00 */
[----:B------:R-:W-:-:S02]  /*0040*/  MOV R23, 0xffffffff ;  /* 0xffffffff00177802 */ /* 0x000fc40000000f00 */
[C---:B0-----:R-:W-:Y:S02]  /*0050*/  ISETP.NE.U32.AND P1, PT, R2.reuse, RZ, PT ;  /* 0x000000ff0200720c */ /* 0x041fe40003f25070 */
        /* <DEDUP_REMOVED lines=9> */
[----:B------:R-:W0:Y:S01]  /*00f0*/  S2R R22, SR_CTAID.X ;  /* 0x0000000000167919 */ /* 0x000e220000002500 */
[----:B------:R-:W1:Y:S01]  /*0100*/  @!P1 LDC R12, c[0x0][0x434] ;  /* 0x00010d00ff0c9b82 */ /* 0x000e620000000800 */
[----:B0-----:R-:W-:Y:S01]  /*0110*/  IMAD.SHL.U32 R19, R22, 0x80, RZ ;  /* 0x0000008016137824 */ /* 0x001fe200078e00ff */
[----:B--2---:R-:W-:-:S04]  /*0120*/  @P1 IADD3 R12, PT, PT, R4, -R23, RZ ;  /* 0x80000017040c1210 */ /* 0x004fc80007ffe0ff */
[----:B-1----:R-:W-:-:S13]  /*0130*/  ISETP.GT.AND P1, PT, R12, R19, PT ;  /* 0x000000130c00720c */ /* 0x002fda0003f24270 */
[----:B------:R-:W-:Y:S05]  /*0140*/  @!P1 EXIT ;  /* 0x000000000000994d */ /* 0x000fea0003800000 */
[----:B------:R-:W-:Y:S01]  /*0150*/  ISETP.NE.AND P1, PT, R23, -0x1, PT ;  /* 0xffffffff1700780c */ /* 0x000fe20003f25270 */
[----:B------:R-:W0:Y:S01]  /*0160*/  LDC R0, c[0x0][0x3e0] ;  /* 0x0000f800ff007b82 */ /* 0x000e220000000800 */
[----:B------:R-:W0:Y:S01]  /*0170*/  LDCU UR7, c[0x0][0x44c] ;  /* 0x00008980ff0777ac */ /* 0x000e220008000800 */
[----:B------:R-:W1:Y:S10]  /*0180*/  S2R R8, SR_CTAID.Z ;  /* 0x0000000000087919 */ /* 0x000e740000002700 */
[----:B------:R-:W2:Y:S08]  /*0190*/  @!P1 LDC.64 R10, c[0x0][0x400] ;  /* 0x00010000ff0a9b82 */ /* 0x000eb00000000a00 */
[----:B------:R-:W3:Y:S08]  /*01a0*/  @!P1 LDC.64 R6, c[0x0][0x588] ;  /* 0x00016200ff069b82 */ /* 0x000ef00000000a00 */
[----:B------:R-:W4:Y:S08]  /*01b0*/  @P1 LDC.64 R4, c[0x0][0x408] ;  /* 0x00010200ff041b82 */ /* 0x000f300000000a00 */
[----:B------:R-:W5:Y:S01]  /*01c0*/  @P1 LDC.64 R2, c[0x0][0x590] ;  /* 0x00016400ff021b82 */ /* 0x000f620000000a00 */
[----:B--2---:R-:W-:-:S04]  /*01d0*/  @!P1 IMAD.WIDE.U32 R14, R21, R10, RZ ;  /* 0x0000000a150e9225 */ /* 0x004fc800078e00ff */
[C---:B------:R-:W-:Y:S02]  /*01e0*/  @!P1 IMAD R9, R21.reuse, R11, R15 ;  /* 0x0000000b15099224 */ /* 0x040fe400078e020f */
[----:B------:R-:W-:Y:S02]  /*01f0*/  @!P1 IMAD.MOV.U32 R13, RZ, RZ, R14 ;  /* 0x000000ffff0d9224 */ /* 0x000fe400078e000e */
[----:B---3--:R-:W-:-:S04]  /*0200*/  @!P1 IMAD.WIDE.U32 R16, R21, R6, RZ ;  /* 0x0000000615109225 */ /* 0x008fc800078e00ff */
[----:B------:R-:W-:Y:S02]  /*0210*/  @!P1 IMAD R17, R21, R7, R17 ;  /* 0x0000000715119224 */ /* 0x000fe400078e0211 */
[----:B----4-:R-:W-:-:S04]  /*0220*/  @P1 IMAD.WIDE.U32 R10, R23, R4, RZ ;  /* 0x00000004170a1225 */ /* 0x010fc800078e00ff */
[----:B------:R-:W-:Y:S02]  /*0230*/  @P1 IMAD R9, R23, R5, R11 ;  /* 0x0000000517091224 */ /* 0x000fe400078e020b */
[----:B0-----:R-:W-:-:S04]  /*0240*/  IMAD.WIDE R4, R0, UR7, RZ ;  /* 0x0000000700047c25 */ /* 0x001fc8000f8e02ff */
[----:B-----5:R-:W-:-:S04]  /*0250*/  @P1 IMAD.WIDE.U32 R6, R23, R2, RZ ;  /* 0x0000000217061225 */ /* 0x020fc800078e00ff */
[----:B------:R-:W-:Y:S01]  /*0260*/  @P1 IMAD R17, R23, R3, R7 ;  /* 0x0000000317111224 */ /* 0x000fe200078e0207 */
[----:B------:R-:W-:Y:S01]  /*0270*/  @P1 MOV R16, R6 ;  /* 0x0000000600101202 */ /* 0x000fe20000000f00 */
[----:B------:R-:W-:Y:S01]  /*0280*/  @P1 IMAD.MOV.U32 R13, RZ, RZ, R10 ;  /* 0x000000ffff0d1224 */ /* 0x000fe200078e000a */
[----:B-1----:R-:W-:Y:S06]  /*0290*/  @P1 BRA `(.L_x_2748) ;  /* 0x0000000000441947 */ /* 0x002fec0003800000 */
[----:B------:R-:W0:Y:S02]  /*02a0*/  LDCU UR8, c[0x0][0x444] ;  /* 0x00008880ff0877ac */ /* 0x000e240008000800 */
[----:B0-----:R-:W-:Y:S02]  /*02b0*/  USHF.R.S32.HI UR6, URZ, 0x1f, UR8 ;  /* 0x0000001fff067899 */ /* 0x001fe40008011408 */
[----:B------:R-:W-:-:S04]  /*02c0*/  IMAD.WIDE.U32 R6, R21, UR8, RZ ;  /* 0x0000000815067c25 */ /* 0x000fc8000f8e00ff */
[----:B------:R-:W-:Y:S01]  /*02d0*/  IMAD R3, R21, UR6, RZ ;  /* 0x0000000615037c24 */ /* 0x000fe2000f8e02ff */
[----:B------:R-:W-:-:S04]  /*02e0*/  USHF.R.S32.HI UR6, URZ, 0x1f, UR7 ;  /* 0x0000001fff067899 */ /* 0x000fc80008011407 */
[----:B------:R-:W-:Y:S02]  /*02f0*/  IADD3 R3, PT, PT, R7, R3, RZ ;  /* 0x0000000307037210 */ /* 0x000fe40007ffe0ff */
[----:B------:R-:W-:-:S03]  /*0300*/  SHF.R.S32.HI R7, RZ, 0x1f, R0 ;  /* 0x0000001fff077819 */ /* 0x000fc60000011400 */
[-C--:B------:R-:W-:Y:S02]  /*0310*/  IMAD R10, R3, R0.reuse, RZ ;  /* 0x00000000030a7224 */ /* 0x080fe400078e02ff */
[----:B------:R-:W-:-:S04]  /*0320*/  IMAD.WIDE.U32 R2, R6, R0, RZ ;  /* 0x0000000006027225 */ /* 0x000fc800078e00ff */
[----:B------:R-:W-:-:S04]  /*0330*/  IMAD R7, R7, R6, R10 ;  /* 0x0000000607077224 */ /* 0x000fc800078e020a */
[----:B------:R-:W-:Y:S02]  /*0340*/  IMAD.IADD R3, R3, 0x1, R7 ;  /* 0x0000000103037824 */ /* 0x000fe400078e0207 */
[----:B------:R-:W-:-:S04]  /*0350*/  IMAD.WIDE.U32 R6, R2, UR7, RZ ;  /* 0x0000000702067c25 */ /* 0x000fc8000f8e00ff */
[----:B------:R-:W-:-:S04]  /*0360*/  IMAD R3, R3, UR7, RZ ;  /* 0x0000000703037c24 */ /* 0x000fc8000f8e02ff */
[----:B------:R-:W-:Y:S01]  /*0370*/  IMAD R11, R2, UR6, R3 ;  /* 0x00000006020b7c24 */ /* 0x000fe2000f8e0203 */
[----:B------:R-:W-:-:S03]  /*0380*/  MOV R3, R6 ;  /* 0x0000000600037202 */ /* 0x000fc60000000f00 */
[----:B------:R-:W-:Y:S01]  /*0390*/  IMAD.IADD R2, R7, 0x1, R11 ;  /* 0x0000000107027824 */ /* 0x000fe200078e020b */
[----:B------:R-:W-:Y:S06]  /*03a0*/  BRA `(.L_x_2749) ;  /* 0x0000000000107947 */ /* 0x000fec0003800000 */
.L_x_2748:
[-C--:B------:R-:W-:Y:S02]  /*03b0*/  IMAD R3, R5, R23.reuse, RZ ;  /* 0x0000001705037224 */ /* 0x080fe400078e02ff */
[----:B------:R-:W-:-:S05]  /*03c0*/  IMAD.WIDE.U32 R6, R4, R23, RZ ;  /* 0x0000001704067225 */ /* 0x000fca00078e00ff */
[----:B------:R-:W-:Y:S01]  /*03d0*/  IADD3 R2, PT, PT, R7, R3, RZ ;  /* 0x0000000307027210 */ /* 0x000fe20007ffe0ff */
[----:B------:R-:W-:-:S07]  /*03e0*/  IMAD.MOV.U32 R3, RZ, RZ, R6 ;  /* 0x000000ffff037224 */ /* 0x000fce00078e0006 */
.L_x_2749:
[----:B------:R-:W0:Y:S01]  /*03f0*/  LDCU.U8 UR6, c[0x0][0x548] ;  /* 0x0000a900ff0677ac */ /* 0x000e220008000000 */
[----:B------:R-:W-:Y:S01]  /*0400*/  SHF.L.U32 R6, R21, 0x7, RZ ;  /* 0x0000000715067819 */ /* 0x000fe200000006ff */
[----:B------:R-:W-:-:S03]  /*0410*/  IMAD R25, R8, UR7, RZ ;  /* 0x0000000708197c24 */ /* 0x000fc6000f8e02ff */
[----:B------:R-:W-:-:S04]  /*0420*/  SEL R10, R6, RZ, P0 ;  /* 0x000000ff060a7207 */ /* 0x000fc80000000000 */
[----:B------:R-:W-:-:S05]  /*0430*/  IADD3 R7, P0, PT, R19, R10, RZ ;  /* 0x0000000a13077210 */ /* 0x000fca0007f1e0ff */
[----:B------:R-:W-:Y:S01]  /*0440*/  IMAD.X R11, RZ, RZ, RZ, P0 ;  /* 0x000000ffff0b7224 */ /* 0x000fe200000e06ff */
[----:B0-----:R-:W-:-:S03]  /*0450*/  UISETP.NE.AND UP0, UPT, UR6, URZ, UPT ;  /* 0x000000ff0600728c */ /* 0x001fc6000bf05270 */
[-C--:B------:R-:W-:Y:S02]  /*0460*/  IMAD R14, R11, R4.reuse, RZ ;  /* 0x000000040b0e7224 */ /* 0x080fe400078e02ff */
[----:B------:R-:W-:-:S04]  /*0470*/  IMAD.WIDE.U32 R10, R7, R4, RZ ;  /* 0x00000004070a7225 */ /* 0x000fc800078e00ff */
        /* <DEDUP_REMOVED lines=10> */
[----:B------:R-:W-:Y:S01]  /*0520*/  IMAD R24, R5, R8, R6 ;  /* 0x0000000805187224 */ /* 0x000fe200078e0206 */
[----:B------:R-:W-:Y:S06]  /*0530*/  BRA `(.L_x_2751) ;  /* 0x00000000000c7947 */ /* 0x000fec0003800000 */
.L_x_2750:
[----:B------:R-:W0:Y:S01]  /*0540*/  LDC R24, c[0x0][0x444] ;  /* 0x00011100ff187b82 */ /* 0x000e220000000800 */
[----:B------:R-:W-:-:S04]  /*0550*/  IMAD R21, R21, R0, R8 ;  /* 0x0000000015157224 */ /* 0x000fc800078e0208 */
[----:B0-----:R-:W-:-:S07]  /*0560*/  IMAD R24, R21, R24, RZ ;  /* 0x0000001815187224 */ /* 0x001fce00078e02ff */
.L_x_2751:
[----:B------:R-:W0:Y:S01]  /*0570*/  S2R R21, SR_TID.X ;  /* 0x0000000000157919 */ /* 0x000e220000002100 */
[----:B------:R-:W1:Y:S01]  /*0580*/  LDCU UR6, c[0x0][0x440] ;  /* 0x00008800ff0677ac */ /* 0x000e620008000800 */
[----:B------:R-:W-:Y:S01]  /*0590*/  IADD3 R12, PT, PT, -R19, R12, RZ ;  /* 0x0000000c130c7210 */ /* 0x000fe20007ffe1ff */
[----:B------:R-:W-:Y:S01]  /*05a0*/  IMAD.MOV.U32 R15, RZ, RZ, RZ ;  /* 0x000000ffff0f7224 */ /* 0x000fe200078e00ff */
[----:B------:R-:W2:Y:S01]  /*05b0*/  LDCU.128 UR12, c[0x0][0x590] ;  /* 0x0000b200ff0c77ac */ /* 0x000ea20008000c00 */
[----:B------:R-:W3:Y:S01]  /*05c0*/  LDCU.64 UR10, c[0x0][0x408] ;  /* 0x00008100ff0a77ac */ /* 0x000ee20008000a00 */
[----:B------:R-:W4:Y:S01]  /*05d0*/  LDCU.64 UR8, c[0x0][0x410] ;  /* 0x00008200ff0877ac */ /* 0x000f220008000a00 */
[----:B0-----:R-:W-:Y:S01]  /*05e0*/  IMAD.SHL.U32 R14, R21, 0x8, RZ ;  /* 0x00000008150e7824 */ /* 0x001fe200078e00ff */
[----:B------:R-:W-:-:S04]  /*05f0*/  SHF.R.U32.HI R23, RZ, 0x3, R21 ;  /* 0x00000003ff177819 */ /* 0x000fc80000011615 */
[----:B------:R-:W-:-:S04]  /*0600*/  LOP3.LUT R14, R14, 0x38, RZ, 0xc0, !PT ;  /* 0x000000380e0e7812 */ /* 0x000fc800078ec0ff */
[----:B-1----:R-:W-:Y:S01]  /*0610*/  ISETP.GE.AND P0, PT, R14, UR6, PT ;  /* 0x000000060e007c0c */ /* 0x002fe2000bf06270 */
[----:B--2---:R-:W-:-:S03]  /*0620*/  IMAD.WIDE.U32 R4, R19, UR12, R14 ;  /* 0x0000000c13047c25 */ /* 0x004fc6000f8e000e */
[----:B------:R-:W-:Y:S01]  /*0630*/  ISETP.GE.OR P3, PT, R23, R12, P0 ;  /* 0x0000000c1700720c */ /* 0x000fe20000766670 */
[----:B---3--:R-:W-:Y:S01]  /*0640*/  IMAD.WIDE.U32 R14, R19, UR10, R14 ;  /* 0x0000000a130e7c25 */ /* 0x008fe2000f8e000e */
[----:B------:R-:W-:-:S03]  /*0650*/  IADD3 R16, P1, PT, R16, R4, RZ ;  /* 0x0000000410107210 */ /* 0x000fc60007f3e0ff */
[----:B------:R-:W-:-:S05]  /*0660*/  IMAD R4, R19, UR13, R5 ;  /* 0x0000000d13047c24 */ /* 0x000fca000f8e0205 */
[----:B------:R-:W-:Y:S01]  /*0670*/  IADD3.X R17, PT, PT, R17, R4, RZ, P1, !PT ;  /* 0x0000000411117210 */ /* 0x000fe20000ffe4ff */
[----:B------:R-:W-:Y:S01]  /*0680*/  IMAD R4, R19, UR11, R15 ;  /* 0x0000000b13047c24 */ /* 0x000fe2000f8e020f */
[----:B------:R-:W-:Y:S01]  /*0690*/  IADD3 R14, P1, PT, R13, R14, RZ ;  /* 0x0000000e0d0e7210 */ /* 0x000fe20007f3e0ff */
[----:B------:R-:W0:Y:S01]  /*06a0*/  @!P3 LDC.64 R6, c[0x0][0x550] ;  /* 0x00015400ff06bb82 */ /* 0x000e220000000a00 */
[----:B------:R-:W-:-:S04]  /*06b0*/  IMAD.WIDE.U32 R16, R8, UR14, R16 ;  /* 0x0000000e08107c25 */ /* 0x000fc8000f8e0010 */
[----:B------:R-:W-:-:S03]  /*06c0*/  IMAD.X R15, R9, 0x1, R4, P1 ;  /* 0x00000001090f7824 */ /* 0x000fc600008e0604 */
[----:B------:R-:W1:Y:S01]  /*06d0*/  @!P3 LDC.64 R4, c[0x0][0x3f0] ;  /* 0x0000fc00ff04bb82 */ /* 0x000e620000000a00 */
[C---:B------:R-:W-:Y:S02]  /*06e0*/  IMAD R17, R8.reuse, UR15, R17 ;  /* 0x0000000f08117c24 */ /* 0x040fe4000f8e0211 */
[----:B----4-:R-:W-:-:S04]  /*06f0*/  IMAD.WIDE.U32 R14, R8, UR8, R14 ;  /* 0x00000008080e7c25 */ /* 0x010fc8000f8e000e */
[----:B------:R-:W-:-:S04]  /*0700*/  @!P3 IMAD.WIDE.U32 R18, R23, UR12, R16 ;  /* 0x0000000c1712bc25 */ /* 0x000fc8000f8e0010 */
[----:B------:R-:W-:Y:S01]  /*0710*/  IMAD R15, R8, UR9, R15 ;  /* 0x00000009080f7c24 */ /* 0x000fe2000f8e020f */
[----:B------:R-:W2:Y:S01]  /*0720*/  LDCU.64 UR8, c[0x0][0x570] ;  /* 0x0000ae00ff0877ac */ /* 0x000ea20008000a00 */
[----:B------:R-:W-:Y:S01]  /*0730*/  @!P3 IMAD R9, R23, UR13, R19 ;  /* 0x0000000d1709bc24 */ /* 0x000fe2000f8e0213 */
[----:B0-----:R-:W-:-:S04]  /*0740*/  @!P3 LEA R8, P1, R18, R6, 0x1 ;  /* 0x000000061208b211 */ /* 0x001fc800078208ff */
[----:B------:R-:W-:Y:S01]  /*0750*/  @!P3 LEA.HI.X R9, R18, R7, R9, 0x1, P1 ;  /* 0x000000071209b211 */ /* 0x000fe200008f0c09 */
[----:B------:R-:W-:Y:S01]  /*0760*/  @!P3 IMAD.WIDE.U32 R6, R23, UR10, R14 ;  /* 0x0000000a1706bc25 */ /* 0x000fe2000f8e000e */
[----:B------:R-:W-:-:S03]  /*0770*/  IADD3 R3, P1, P2, R10, R3, R25 ;  /* 0x000000030a037210 */ /* 0x000fc60007a3e019 */
[----:B------:R-:W-:Y:S01]  /*0780*/  @!P3 IMAD R7, R23, UR11, R7 ;  /* 0x0000000b1707bc24 */ /* 0x000fe2000f8e0207 */
[----:B-1----:R-:W-:-:S04]  /*0790*/  @!P3 LEA R18, P4, R6, R4, 0x1 ;  /* 0x000000040612b211 */ /* 0x002fc800078808ff */
[----:B------:R-:W-:Y:S02]  /*07a0*/  @!P3 LEA.HI.X R19, R6, R5, R7, 0x1, P4 ;  /* 0x000000050613b211 */ /* 0x000fe400020f0c07 */
[----:B------:R-:W-:Y:S02]  /*07b0*/  CS2R R4, SRZ ;  /* 0x0000000000047805 */ /* 0x000fe4000001ff00 */
[----:B------:R-:W-:Y:S02]  /*07c0*/  CS2R R6, SRZ ;  /* 0x0000000000067805 */ /* 0x000fe4000001ff00 */
[----:B------:R-:W-:-:S04]  /*07d0*/  CS2R R10, SRZ ;  /* 0x00000000000a7805 */ /* 0x000fc8000001ff00 */
[----:B------:R0:W3:Y:S02]  /*07e0*/  @!P3 LDG.E.128 R4, desc[UR4][R8.64] ;  /* 0x000000040804b981 */ /* 0x0000e4000c1e1d00 */
[----:B0-----:R-:W-:-:S06]  /*07f0*/  CS2R R8, SRZ ;  /* 0x0000000000087805 */ /* 0x001fcc000001ff00 */
[----:B------:R0:W4:Y:S01]  /*0800*/  @!P3 LDG.E.128 R8, desc[UR4][R18.64] ;  /* 0x000000041208b981 */ /* 0x000122000c1e1d00 */
[C---:B---3--:R-:W-:Y:S01]  /*0810*/  LOP3.LUT R13, R4.reuse, 0xffff0000, RZ, 0xc0, !PT ;  /* 0xffff0000040d7812 */ /* 0x048fe200078ec0ff */
[C---:B0-----:R-:W-:Y:S01]  /*0820*/  IMAD.U32 R19, R5.reuse, 0x10000, RZ ;  /* 0x0001000005137824 */ /* 0x041fe200078e00ff */
[----:B------:R-:W-:Y:S02]  /*0830*/  SHF.L.U32 R4, R4, 0x10, RZ ;  /* 0x0000001004047819 */ /* 0x000fe400000006ff */
[----:B------:R-:W-:Y:S02]  /*0840*/  LOP3.LUT R5, R5, 0xffff0000, RZ, 0xc0, !PT ;  /* 0xffff000005057812 */ /* 0x000fe400078ec0ff */
[----:B----4-:R-:W-:-:S05]  /*0850*/  LOP3.LUT R26, R8, 0xffff0000, RZ, 0xc0, !PT ;  /* 0xffff0000081a7812 */ /* 0x010fca00078ec0ff */
[----:B------:R-:W-:Y:S01]  /*0860*/  FMUL.FTZ R27, R13, R26 ;  /* 0x0000001a0d1b7220 */ /* 0x000fe20000410000 */
[----:B------:R-:W-:Y:S01]  /*0870*/  IMAD.U32 R13, R8, 0x10000, RZ ;  /* 0x00010000080d7824 */ /* 0x000fe200078e00ff */
[----:B------:R-:W-:Y:S02]  /*0880*/  SHF.L.U32 R8, R9, 0x10, RZ ;  /* 0x0000001009087819 */ /* 0x000fe400000006ff */
[----:B------:R-:W-:Y:S01]  /*0890*/  SHF.L.U32 R26, R7, 0x10, RZ ;  /* 0x00000010071a7819 */ /* 0x000fe200000006ff */
[----:B------:R-:W-:Y:S01]  /*08a0*/  FFMA.FTZ R4, R4, R13, R27 ;  /* 0x0000000d04047223 */ /* 0x000fe2000001001b */
[----:B------:R-:W-:Y:S02]  /*08b0*/  IADD3 R13, PT, PT, R23, 0x20, RZ ;  /* 0x00000020170d7810 */ /* 0x000fe40007ffe0ff */
[----:B------:R-:W-:Y:S01]  /*08c0*/  LOP3.LUT R7, R7, 0xffff0000, RZ, 0xc0, !PT ;  /* 0xffff000007077812 */ /* 0x000fe200078ec0ff */
[----:B------:R-:W-:Y:S01]  /*08d0*/  FFMA.FTZ R8, R19, R8, R4 ;  /* 0x0000000813087223 */ /* 0x000fe20000010004 */
[----:B------:R-:W-:Y:S01]  /*08e0*/  ISETP.GE.OR P4, PT, R13, R12, P0 ;  /* 0x0000000c0d00720c */ /* 0x000fe20000786670 */
[----:B------:R-:W-:Y:S01]  /*08f0*/  VIADD R13, R23, 0x40 ;  /* 0x00000040170d7836 */ /* 0x000fe20000000000 */
[----:B------:R-:W-:-:S04]  /*0900*/  LOP3.LUT R4, R9, 0xffff0000, RZ, 0xc0, !PT ;  /* 0xffff000009047812 */ /* 0x000fc800078ec0ff */
[----:B------:R-:W-:Y:S01]  /*0910*/  ISETP.GE.OR P3, PT, R13, R12, P0 ;  /* 0x0000000c0d00720c */ /* 0x000fe20000766670 */
[----:B------:R-:W-:Y:S01]  /*0920*/  FFMA.FTZ R9, R5, R4, R8 ;  /* 0x0000000405097223 */ /* 0x000fe20000010008 */
[----:B------:R-:W-:Y:S01]  /*0930*/  IADD3 R13, PT, PT, R23, 0x60, RZ ;  /* 0x00000060170d7810 */ /* 0x000fe20007ffe0ff */
[----:B------:R-:W-:Y:S01]  /*0940*/  IMAD.U32 R5, R10, 0x10000, RZ ;  /* 0x000100000a057824 */ /* 0x000fe200078e00ff */
[----:B------:R-:W-:Y:S02]  /*0950*/  SHF.L.U32 R8, R6, 0x10, RZ ;  /* 0x0000001006087819 */ /* 0x000fe400000006ff */
[----:B------:R-:W-:Y:S02]  /*0960*/  ISETP.GE.OR P0, PT, R13, R12, P0 ;  /* 0x0000000c0d00720c */ /* 0x000fe40000706670 */
[----:B------:R-:W0:Y:S01]  /*0970*/  @!P4 LDC.64 R12, c[0x0][0x550] ;  /* 0x00015400ff0ccb82 */ /* 0x000e220000000a00 */
[----:B------:R-:W-:Y:S01]  /*0980*/  @!P4 IADD3 R19, P5, PT, R23, 0x20, RZ ;  /* 0x000000201713c810 */ /* 0x000fe20007fbe0ff */
[----:B------:R-:W-:Y:S01]  /*0990*/  FFMA.FTZ R8, R8, R5, R9 ;  /* 0x0000000508087223 */ /* 0x000fe20000010009 */
[----:B------:R-:W-:Y:S01]  /*09a0*/  @!P4 IMAD.MOV.U32 R5, RZ, RZ, R17 ;  /* 0x000000ffff05c224 */ /* 0x000fe200078e0011 */
[----:B------:R-:W-:-:S02]  /*09b0*/  LOP3.LUT R10, R10, 0xffff0000, RZ, 0xc0, !PT ;  /* 0xffff00000a0a7812 */ /* 0x000fc400078ec0ff */
[----:B------:R-:W-:-:S04]  /*09c0*/  @!P4 IMAD.X R4, RZ, RZ, RZ, P5 ;  /* 0x000000ffff04c224 */ /* 0x000fc800028e06ff */
[----:B------:R-:W-:-:S04]  /*09d0*/  @!P4 IMAD R4, R4, UR12, RZ ;  /* 0x0000000c0404cc24 */ /* 0x000fc8000f8e02ff */
[----:B------:R-:W-:Y:S01]  /*09e0*/  @!P4 IMAD R9, R19, UR13, R4 ;  /* 0x0000000d1309cc24 */ /* 0x000fe2000f8e0204 */
[----:B------:R-:W-:-:S05]  /*09f0*/  @!P4 MOV R4, R16 ;  /* 0x000000100004c202 */ /* 0x000fca0000000f00 */
[----:B------:R-:W-:-:S05]  /*0a00*/  @!P4 IMAD.WIDE.U32 R4, R19, UR12, R4 ;  /* 0x0000000c1304cc25 */ /* 0x000fca000f8e0004 */
[----:B------:R-:W-:Y:S02]  /*0a10*/  @!P4 IADD3 R9, PT, PT, R5, R9, RZ ;  /* 0x000000090509c210 */ /* 0x000fe40007ffe0ff */
[----:B0-----:R-:W-:-:S04]  /*0a20*/  @!P4 LEA R12, P5, R4, R12, 0x1 ;  /* 0x0000000c040cc211 */ /* 0x001fc800078a08ff */
[----:B------:R-:W-:Y:S02]  /*0a30*/  @!P4 LEA.HI.X R13, R4, R13, R9, 0x1, P5 ;  /* 0x0000000d040dc211 */ /* 0x000fe400028f0c09 */
[----:B------:R-:W0:Y:S01]  /*0a40*/  @!P4 LDC.64 R4, c[0x0][0x3f0] ;  /* 0x0000fc00ff04cb82 */ /* 0x000e220000000a00 */
[----:B------:R-:W-:Y:S02]  /*0a50*/  LOP3.LUT R9, R6, 0xffff0000, RZ, 0xc0, !PT ;  /* 0xffff000006097812 */ /* 0x000fe400078ec0ff */
[----:B------:R-:W-:-:S03]  /*0a60*/  @!P4 IADD3 R19, P5, PT, R23, 0x20, RZ ;  /* 0x000000201713c810 */ /* 0x000fc60007fbe0ff */
[----:B------:R-:W-:Y:S01]  /*0a70*/  FFMA.FTZ R27, R9, R10, R8 ;  /* 0x0000000a091b7223 */ /* 0x000fe20000010008 */
[C---:B------:R-:W-:Y:S01]  /*0a80*/  IMAD.U32 R9, R11.reuse, 0x10000, RZ ;  /* 0x000100000b097824 */ /* 0x040fe200078e00ff */
[----:B------:R-:W-:Y:S01]  /*0a90*/  @!P4 MOV R8, R14 ;  /* 0x0000000e0008c202 */ /* 0x000fe20000000f00 */
[----:B------:R-:W-:Y:S01]  /*0aa0*/  @!P4 IMAD.X R6, RZ, RZ, RZ, P5 ;  /* 0x000000ffff06c224 */ /* 0x000fe200028e06ff */
[----:B------:R-:W-:Y:S01]  /*0ab0*/  LOP3.LUT R11, R11, 0xffff0000, RZ, 0xc0, !PT ;  /* 0xffff00000b0b7812 */ /* 0x000fe200078ec0ff */
[----:B------:R-:W-:Y:S01]  /*0ac0*/  FFMA.FTZ R26, R26, R9, R27 ;  /* 0x000000091a1a7223 */ /* 0x000fe2000001001b */
[----:B------:R-:W-:Y:S02]  /*0ad0*/  @!P4 IMAD.MOV.U32 R9, RZ, RZ, R15 ;  /* 0x000000ffff09c224 */ /* 0x000fe400078e000f */
[----:B------:R-:W-:Y:S02]  /*0ae0*/  @!P4 IMAD R6, R6, UR10, RZ ;  /* 0x0000000a0606cc24 */ /* 0x000fe4000f8e02ff */
[----:B------:R-:W-:Y:S01]  /*0af0*/  FFMA.FTZ R26, R7, R11, R26 ;  /* 0x0000000b071a7223 */ /* 0x000fe2000001001a */
[----:B------:R-:W-:-:S04]  /*0b00*/  @!P4 IMAD.WIDE.U32 R8, R19, UR10, R8 ;  /* 0x0000000a1308cc25 */ /* 0x000fc8000f8e0008 */
[----:B------:R-:W-:Y:S01]  /*0b10*/  @!P4 IMAD R6, R19, UR11, R6 ;  /* 0x0000000b1306cc24 */ /* 0x000fe2000f8e0206 */
[----:B0-----:R-:W-:-:S04]  /*0b20*/  @!P4 LEA R18, P5, R8, R4, 0x1 ;  /* 0x000000040812c211 */ /* 0x001fc800078a08ff */
[----:B------:R-:W-:Y:S02]  /*0b30*/  @!P4 IADD3 R6, PT, PT, R9, R6, RZ ;  /* 0x000000060906c210 */ /* 0x000fe40007ffe0ff */
[----:B------:R-:W-:Y:S02]  /*0b40*/  CS2R R10, SRZ ;  /* 0x00000000000a7805 */ /* 0x000fe4000001ff00 */
[----:B------:R-:W-:Y:S02]  /*0b50*/  @!P4 LEA.HI.X R19, R8, R5, R6, 0x1, P5 ;  /* 0x000000050813c211 */ /* 0x000fe400028f0c06 */
[----:B------:R-:W-:Y:S02]  /*0b60*/  CS2R R4, SRZ ;  /* 0x0000000000047805 */ /* 0x000fe4000001ff00 */
[----:B------:R-:W-:Y:S02]  /*0b70*/  CS2R R6, SRZ ;  /* 0x0000000000067805 */ /* 0x000fe4000001ff00 */
[----:B------:R-:W-:-:S04]  /*0b80*/  CS2R R8, SRZ ;  /* 0x0000000000087805 */ /* 0x000fc8000001ff00 */
[----:B------:R-:W3:Y:S04]  /*0b90*/  @!P4 LDG.E.128 R4, desc[UR4][R12.64] ;  /* 0x000000040c04c981 */ /* 0x000ee8000c1e1d00 */
[----:B------:R0:W4:Y:S02]  /*0ba0*/  @!P4 LDG.E.128 R8, desc[UR4][R18.64] ;  /* 0x000000041208c981 */ /* 0x000124000c1e1d00 */
[----:B0-----:R-:W-:Y:S01]  /*0bb0*/  @!P3 MOV R18, R16 ;  /* 0x000000100012b202 */ /* 0x001fe20000000f00 */
[----:B------:R-:W-:Y:S01]  /*0bc0*/  @!P3 IMAD.MOV.U32 R19, RZ, RZ, R17 ;  /* 0x000000ffff13b224 */ /* 0x000fe200078e0011 */
[----:B---3--:R-:W-:Y:S02]  /*0bd0*/  LOP3.LUT R28, R4, 0xffff0000, RZ, 0xc0, !PT ;  /* 0xffff0000041c7812 */ /* 0x008fe400078ec0ff */
[----:B----4-:R-:W-:-:S02]  /*0be0*/  LOP3.LUT R27, R8, 0xffff0000, RZ, 0xc0, !PT ;  /* 0xffff0000081b7812 */ /* 0x010fc400078ec0ff */
[----:B------:R-:W-:Y:S02]  /*0bf0*/  SHF.L.U32 R8, R8, 0x10, RZ ;  /* 0x0000001008087819 */ /* 0x000fe400000006ff */
[----:B------:R-:W-:Y:S01]  /*0c00*/  SHF.L.U32 R13, R9, 0x10, RZ ;  /* 0x00000010090d7819 */ /* 0x000fe200000006ff */
[----:B------:R-:W-:Y:S01]  /*0c10*/  FMUL.FTZ R29, R27, R28 ;  /* 0x0000001c1b1d7220 */ /* 0x000fe20000410000 */
[----:B------:R-:W-:Y:S01]  /*0c20*/  IMAD.U32 R27, R4, 0x10000, RZ ;  /* 0x00010000041b7824 */ /* 0x000fe200078e00ff */
[----:B------:R-:W-:Y:S01]  /*0c30*/  LOP3.LUT R9, R9, 0xffff0000, RZ, 0xc0, !PT ;  /* 0xffff000009097812 */ /* 0x000fe200078ec0ff */
[----:B------:R-:W-:Y:S02]  /*0c40*/  IMAD.U32 R4, R5, 0x10000, RZ ;  /* 0x0001000005047824 */ /* 0x000fe400078e00ff */
[----:B------:R-:W-:-:S04]  /*0c50*/  FFMA.FTZ R8, R8, R27, R29 ;  /* 0x0000001b08087223 */ /* 0x000fc8000001001d */
[----:B------:R-:W-:Y:S01]  /*0c60*/  FFMA.FTZ R4, R13, R4, R8 ;  /* 0x000000040d047223 */ /* 0x000fe20000010008 */
[----:B------:R-:W-:Y:S02]  /*0c70*/  LOP3.LUT R8, R5, 0xffff0000, RZ, 0xc0, !PT ;  /* 0xffff000005087812 */ /* 0x000fe400078ec0ff */
[----:B------:R-:W-:-:S03]  /*0c80*/  @!P3 IADD3 R5, P4, PT, R23, 0x40, RZ ;  /* 0x000000401705b810 */ /* 0x000fc60007f9e0ff */
[----:B------:R-:W-:Y:S01]  /*0c90*/  FFMA.FTZ R8, R9, R8, R4 ;  /* 0x0000000809087223 */ /* 0x000fe20000010004 */
[C---:B------:R-:W-:Y:S01]  /*0ca0*/  SHF.L.U32 R4, R6.reuse, 0x10, RZ ;  /* 0x0000001006047819 */ /* 0x040fe200000006ff */
[----:B------:R-:W-:Y:S01]  /*0cb0*/  @!P3 IMAD.X R12, RZ, RZ, RZ, P4 ;  /* 0x000000ffff0cb224 */ /* 0x000fe200020e06ff */
[----:B------:R-:W-:Y:S01]  /*0cc0*/  LOP3.LUT R6, R6, 0xffff0000, RZ, 0xc0, !PT ;  /* 0xffff000006067812 */ /* 0x000fe200078ec0ff */
[----:B------:R-:W-:Y:S02]  /*0cd0*/  IMAD.U32 R9, R10, 0x10000, RZ ;  /* 0x000100000a097824 */ /* 0x000fe400078e00ff */
[----:B------:R-:W-:Y:S02]  /*0ce0*/  @!P3 IMAD R12, R12, UR12, RZ ;  /* 0x0000000c0c0cbc24 */ /* 0x000fe4000f8e02ff */
[----:B------:R-:W-:Y:S01]  /*0cf0*/  FFMA.FTZ R8, R9, R4, R8 ;  /* 0x0000000409087223 */ /* 0x000fe20000010008 */
[----:B------:R-:W-:-:S04]  /*0d00*/  @!P3 IMAD.WIDE.U32 R18, R5, UR12, R18 ;  /* 0x0000000c0512bc25 */ /* 0x000fc8000f8e0012 */
[----:B------:R-:W-:Y:S02]  /*0d10*/  @!P3 IMAD R9, R5, UR13, R12 ;  /* 0x0000000d0509bc24 */ /* 0x000fe4000f8e020c */
[----:B------:R-:W0:Y:S03]  /*0d20*/  @!P3 LDC.64 R4, c[0x0][0x550] ;  /* 0x00015400ff04bb82 */ /* 0x000e260000000a00 */
[----:B------:R-:W-:Y:S02]  /*0d30*/  @!P3 IADD3 R9, PT, PT, R19, R9, RZ ;  /* 0x000000091309b210 */ /* 0x000fe40007ffe0ff */
[----:B0-----:R-:W-:-:S04]  /*0d40*/  @!P3 LEA R12, P4, R18, R4, 0x1 ;  /* 0x00000004120cb211 */ /* 0x001fc800078808ff */
[----:B------:R-:W-:Y:S02]  /*0d50*/  @!P3 LEA.HI.X R13, R18, R5, R9, 0x1, P4 ;  /* 0x00000005120db211 */ /* 0x000fe400020f0c09 */
[----:B------:R-:W0:Y:S01]  /*0d60*/  @!P0 LDC.64 R4, c[0x0][0x550] ;  /* 0x00015400ff048b82 */ /* 0x000e220000000a00 */
[----:B------:R-:W-:-:S05]  /*0d70*/  @!P0 IADD3 R19, P4, PT, R23, 0x60, RZ ;  /* 0x0000006017138810 */ /* 0x000fca0007f9e0ff */
[----:B------:R-:W-:-:S04]  /*0d80*/  @!P0 IMAD.X R9, RZ, RZ, RZ, P4 ;  /* 0x000000ffff098224 */ /* 0x000fc800020e06ff */
[----:B------:R-:W-:-:S04]  /*0d90*/  @!P0 IMAD R18, R9, UR12, RZ ;  /* 0x0000000c09128c24 */ /* 0x000fc8000f8e02ff */
[C---:B------:R-:W-:Y:S02]  /*0da0*/  @!P0 IMAD R9, R19.reuse, UR13, R18 ;  /* 0x0000000d13098c24 */ /* 0x040fe4000f8e0212 */
[----:B------:R-:W-:-:S05]  /*0db0*/  @!P0 IMAD.WIDE.U32 R18, R19, UR12, R16 ;  /* 0x0000000c13128c25 */ /* 0x000fca000f8e0010 */
[----:B------:R-:W-:Y:S02]  /*0dc0*/  @!P0 IADD3 R9, PT, PT, R19, R9, RZ ;  /* 0x0000000913098210 */ /* 0x000fe40007ffe0ff */
[----:B0-----:R-:W-:-:S04]  /*0dd0*/  @!P0 LEA R16, P4, R18, R4, 0x1 ;  /* 0x0000000412108211 */ /* 0x001fc800078808ff */
[----:B------:R-:W-:Y:S02]  /*0de0*/  @!P0 LEA.HI.X R17, R18, R5, R9, 0x1, P4 ;  /* 0x0000000512118211 */ /* 0x000fe400020f0c09 */
[----:B------:R-:W0:Y:S01]  /*0df0*/  @!P3 LDC.64 R4, c[0x0][0x3f0] ;  /* 0x0000fc00ff04bb82 */ /* 0x000e220000000a00 */
[----:B------:R-:W-:Y:S02]  /*0e00*/  @!P3 IADD3 R19, P4, PT, R23, 0x40, RZ ;  /* 0x000000401713b810 */ /* 0x000fe40007f9e0ff */
[----:B------:R-:W-:Y:S02]  /*0e10*/  LOP3.LUT R9, R10, 0xffff0000, RZ, 0xc0, !PT ;  /* 0xffff00000a097812 */ /* 0x000fe400078ec0ff */
[----:B------:R-:W-:-:S03]  /*0e20*/  @!P3 IADD3.X R10, PT, PT, RZ, RZ, RZ, P4, !PT ;  /* 0x000000ffff0ab210 */ /* 0x000fc600027fe4ff */
[----:B------:R-:W-:Y:S01]  /*0e30*/  FFMA.FTZ R6, R9, R6, R8 ;  /* 0x0000000609067223 */ /* 0x000fe20000010008 */
[----:B------:R-:W-:Y:S01]  /*0e40*/  @!P3 MOV R9, R15 ;  /* 0x0000000f0009b202 */ /* 0x000fe20000000f00 */
[----:B------:R-:W-:-:S04]  /*0e50*/  @!P3 IMAD R8, R10, UR10, RZ ;  /* 0x0000000a0a08bc24 */ /* 0x000fc8000f8e02ff */
[----:B------:R-:W-:Y:S02]  /*0e60*/  @!P3 IMAD R27, R19, UR11, R8 ;  /* 0x0000000b131bbc24 */ /* 0x000fe4000f8e0208 */
[----:B------:R-:W-:-:S04]  /*0e70*/  @!P3 IMAD.MOV.U32 R8, RZ, RZ, R14 ;  /* 0x000000ffff08b224 */ /* 0x000fc800078e000e */
[----:B------:R-:W-:-:S05]  /*0e80*/  @!P3 IMAD.WIDE.U32 R8, R19, UR10, R8 ;  /* 0x0000000a1308bc25 */ /* 0x000fca000f8e0008 */
[----:B------:R-:W-:Y:S02]  /*0e90*/  @!P3 IADD3 R9, PT, PT, R9, R27, RZ ;  /* 0x0000001b0909b210 */ /* 0x000fe40007ffe0ff */
[----:B0-----:R-:W-:-:S04]  /*0ea0*/  @!P3 LEA R18, P4, R8, R4, 0x1 ;  /* 0x000000040812b211 */ /* 0x001fc800078808ff */
[----:B------:R-:W-:Y:S02]  /*0eb0*/  @!P3 LEA.HI.X R19, R8, R5, R9, 0x1, P4 ;  /* 0x000000050813b211 */ /* 0x000fe400020f0c09 */
[----:B------:R-:W0:Y:S01]  /*0ec0*/  @!P0 LDC.64 R4, c[0x0][0x3f0] ;  /* 0x0000fc00ff048b82 */ /* 0x000e220000000a00 */
[----:B------:R-:W-:Y:S02]  /*0ed0*/  @!P0 IADD3 R27, P4, PT, R23, 0x60, RZ ;  /* 0x00000060171b8810 */ /* 0x000fe40007f9e0ff */
[----:B------:R-:W-:Y:S02]  /*0ee0*/  @!P0 MOV R8, R14 ;  /* 0x0000000e00088202 */ /* 0x000fe40000000f00 */
[----:B------:R-:W-:Y:S01]  /*0ef0*/  @!P0 MOV R9, R15 ;  /* 0x0000000f00098202 */ /* 0x000fe20000000f00 */
[----:B------:R-:W-:Y:S01]  /*0f00*/  @!P0 IMAD.X R10, RZ, RZ, RZ, P4 ;  /* 0x000000ffff0a8224 */ /* 0x000fe200020e06ff */
[----:B------:R-:W-:-:S03]  /*0f10*/  LOP3.LUT R14, R11, 0xffff0000, RZ, 0xc0, !PT ;  /* 0xffff00000b0e7812 */ /* 0x000fc600078ec0ff */
[----:B------:R-:W-:Y:S02]  /*0f20*/  @!P0 IMAD R10, R10, UR10, RZ ;  /* 0x0000000a0a0a8c24 */ /* 0x000fe4000f8e02ff */
[----:B------:R-:W-:-:S04]  /*0f30*/  @!P0 IMAD.WIDE.U32 R8, R27, UR10, R8 ;  /* 0x0000000a1b088c25 */ /* 0x000fc8000f8e0008 */
[----:B------:R-:W-:Y:S01]  /*0f40*/  @!P0 IMAD R15, R27, UR11, R10 ;  /* 0x0000000b1b0f8c24 */ /* 0x000fe2000f8e020a */
[----:B------:R-:W-:Y:S01]  /*0f50*/  SHF.L.U32 R27, R11, 0x10, RZ ;  /* 0x000000100b1b7819 */ /* 0x000fe200000006ff */
[----:B------:R-:W-:-:S03]  /*0f60*/  IMAD.U32 R10, R7, 0x10000, RZ ;  /* 0x00010000070a7824 */ /* 0x000fc600078e00ff */
[----:B------:R-:W-:Y:S01]  /*0f70*/  @!P0 IADD3 R15, PT, PT, R9, R15, RZ ;  /* 0x0000000f090f8210 */ /* 0x000fe20007ffe0ff */
[----:B------:R-:W-:Y:S01]  /*0f80*/  FFMA.FTZ R27, R27, R10, R6 ;  /* 0x0000000a1b1b7223 */ /* 0x000fe20000010006 */
[----:B------:R-:W-:Y:S02]  /*0f90*/  LOP3.LUT R10, R7, 0xffff0000, RZ, 0xc0, !PT ;  /* 0xffff0000070a7812 */ /* 0x000fe400078ec0ff */
[----:B------:R-:W-:Y:S02]  /*0fa0*/  CS2R R6, SRZ ;  /* 0x0000000000067805 */ /* 0x000fe4000001ff00 */
[----:B0-----:R-:W-:Y:S01]  /*0fb0*/  @!P0 LEA R28, P4, R8, R4, 0x1 ;  /* 0x00000004081c8211 */ /* 0x001fe200078808ff */
[----:B------:R-:W-:-:S03]  /*0fc0*/  FFMA.FTZ R27, R14, R10, R27 ;  /* 0x0000000a0e1b7223 */ /* 0x000fc6000001001b */
[----:B------:R-:W-:Y:S02]  /*0fd0*/  @!P0 LEA.HI.X R29, R8, R5, R15, 0x1, P4 ;  /* 0x00000005081d8211 */ /* 0x000fe400020f0c0f */
[----:B------:R-:W-:Y:S02]  /*0fe0*/  CS2R R4, SRZ ;  /* 0x0000000000047805 */ /* 0x000fe4000001ff00 */
[----:B------:R-:W-:Y:S02]  /*0ff0*/  CS2R R8, SRZ ;  /* 0x0000000000087805 */ /* 0x000fe4000001ff00 */
[----:B------:R-:W-:Y:S02]  /*1000*/  CS2R R10, SRZ ;  /* 0x00000000000a7805 */ /* 0x000fe4000001ff00 */
[----:B------:R-:W3:Y:S04]  /*1010*/  @!P3 LDG.E.128 R4, desc[UR4][R12.64] ;  /* 0x000000040c04b981 */ /* 0x000ee8000c1e1d00 */
[----:B------:R0:W4:Y:S02]  /*1020*/  @!P3 LDG.E.128 R8, desc[UR4][R18.64] ;  /* 0x000000041208b981 */ /* 0x000124000c1e1d00 */
[----:B0-----:R-:W-:-:S02]  /*1030*/  CS2R R18, SRZ ;  /* 0x0000000000127805 */ /* 0x001fc4000001ff00 */
[----:B---3--:R-:W-:Y:S02]  /*1040*/  LOP3.LUT R15, R4, 0xffff0000, RZ, 0xc0, !PT ;  /* 0xffff0000040f7812 */ /* 0x008fe400078ec0ff */
[C---:B----4-:R-:W-:Y:S01]  /*1050*/  LOP3.LUT R14, R8.reuse, 0xffff0000, RZ, 0xc0, !PT ;  /* 0xffff0000080e7812 */ /* 0x050fe200078ec0ff */
[C---:B------:R-:W-:Y:S01]  /*1060*/  IMAD.U32 R13, R9.reuse, 0x10000, RZ ;  /* 0x00010000090d7824 */ /* 0x040fe200078e00ff */
[----:B------:R-:W-:Y:S02]  /*1070*/  SHF.L.U32 R8, R8, 0x10, RZ ;  /* 0x0000001008087819 */ /* 0x000fe400000006ff */
[----:B------:R-:W-:Y:S01]  /*1080*/  LOP3.LUT R9, R9, 0xffff0000, RZ, 0xc0, !PT ;  /* 0xffff000009097812 */ /* 0x000fe200078ec0ff */
[----:B------:R-:W-:Y:S01]  /*1090*/  FMUL.FTZ R14, R14, R15 ;  /* 0x0000000f0e0e7220 */ /* 0x000fe20000410000 */
[----:B------:R-:W-:Y:S01]  /*10a0*/  IMAD.U32 R15, R4, 0x10000, RZ ;  /* 0x00010000040f7824 */ /* 0x000fe200078e00ff */
[C---:B------:R-:W-:Y:S02]  /*10b0*/  SHF.L.U32 R4, R5.reuse, 0x10, RZ ;  /* 0x0000001005047819 */ /* 0x040fe400000006ff */
[----:B------:R-:W-:Y:S01]  /*10c0*/  LOP3.LUT R5, R5, 0xffff0000, RZ, 0xc0, !PT ;  /* 0xffff000005057812 */ /* 0x000fe200078ec0ff */
[----:B------:R-:W-:Y:S01]  /*10d0*/  FFMA.FTZ R8, R8, R15, R14 ;  /* 0x0000000f08087223 */ /* 0x000fe2000001000e */
[----:B------:R-:W-:-:S02]  /*10e0*/  HFMA2 R15, -RZ, RZ, 0, 0 ;  /* 0x00000000ff0f7431 */ /* 0x000fc400000001ff */
[----:B------:R-:W-:Y:S02]  /*10f0*/  IMAD.MOV.U32 R14, RZ, RZ, RZ ;  /* 0x000000ffff0e7224 */ /* 0x000fe400078e00ff */
[----:B------:R-:W-:Y:S01]  /*1100*/  FFMA.FTZ R4, R13, R4, R8 ;  /* 0x000000040d047223 */ /* 0x000fe20000010008 */
[----:B------:R-:W-:Y:S02]  /*1110*/  CS2R R12, SRZ ;  /* 0x00000000000c7805 */ /* 0x000fe4000001ff00 */
[----:B------:R-:W-:Y:S01]  /*1120*/  SHF.L.U32 R8, R6, 0x10, RZ ;  /* 0x0000001006087819 */ /* 0x000fe200000006ff */
[----:B------:R-:W-:Y:S01]  /*1130*/  FFMA.FTZ R4, R9, R5, R4 ;  /* 0x0000000509047223 */ /* 0x000fe20000010004 */
[----:B------:R-:W-:Y:S02]  /*1140*/  SHF.L.U32 R5, R10, 0x10, RZ ;  /* 0x000000100a057819 */ /* 0x000fe400000006ff */
[----:B------:R0:W3:Y:S03]  /*1150*/  @!P0 LDG.E.128 R12, desc[UR4][R16.64] ;  /* 0x00000004100c8981 */ /* 0x0000e6000c1e1d00 */
[----:B------:R-:W-:Y:S01]  /*1160*/  FFMA.FTZ R4, R5, R8, R4 ;  /* 0x0000000805047223 */ /* 0x000fe20000010004 */
[----:B0-----:R-:W-:-:S06]  /*1170*/  CS2R R16, SRZ ;  /* 0x0000000000107805 */ /* 0x001fcc000001ff00 */
[----:B------:R-:W4:Y:S01]  /*1180*/  @!P0 LDG.E.128 R16, desc[UR4][R28.64] ;  /* 0x000000041c108981 */ /* 0x000f22000c1e1d00 */
[----:B------:R-:W-:Y:S02]  /*1190*/  LOP3.LUT R6, R6, 0xffff0000, RZ, 0xc0, !PT ;  /* 0xffff000006067812 */ /* 0x000fe400078ec0ff */
[----:B------:R-:W-:-:S04]  /*11a0*/  SHF.R.S32.HI R25, RZ, 0x1f, R25 ;  /* 0x0000001fff197819 */ /* 0x000fc80000011419 */
[----:B------:R-:W-:Y:S02]  /*11b0*/  IADD3.X R2, PT, PT, R20, R2, R25, P1, P2 ;  /* 0x0000000214027210 */ /* 0x000fe40000fe4419 */
[----:B------:R-:W-:-:S04]  /*11c0*/  LEA R24, R22, R24, 0x7 ;  /* 0x0000001816187211 */ /* 0x000fc800078e38ff */
[----:B------:R-:W-:-:S04]  /*11d0*/  IADD3 R23, P2, PT, R23, R24, RZ ;  /* 0x0000001817177210 */ /* 0x000fc80007f5e0ff */
[----:B------:R-:W-:Y:S02]  /*11e0*/  LEA.HI.X.SX32 R24, R24, RZ, 0x1, P2 ;  /* 0x000000ff18187211 */ /* 0x000fe400010f0eff */
[C---:B---3--:R-:W-:Y:S02]  /*11f0*/  LOP3.LUT R8, R12.reuse, 0xffff0000, RZ, 0xc0, !PT ;  /* 0xffff00000c087812 */ /* 0x048fe400078ec0ff */
[----:B------:R-:W-:Y:S02]  /*1200*/  SHF.L.U32 R12, R12, 0x10, RZ ;  /* 0x000000100c0c7819 */ /* 0x000fe400000006ff */
[----:B------:R-:W-:Y:S02]  /*1210*/  SHF.L.U32 R9, R13, 0x10, RZ ;  /* 0x000000100d097819 */ /* 0x000fe400000006ff */
[----:B----4-:R-:W-:-:S05]  /*1220*/  LOP3.LUT R5, R16, 0xffff0000, RZ, 0xc0, !PT ;  /* 0xffff000010057812 */ /* 0x010fca00078ec0ff */
[----:B------:R-:W-:Y:S01]  /*1230*/  FMUL.FTZ R8, R5, R8 ;  /* 0x0000000805087220 */ /* 0x000fe20000410000 */
[----:B------:R-:W-:-:S04]  /*1240*/  IMAD.U32 R5, R16, 0x10000, RZ ;  /* 0x0001000010057824 */ /* 0x000fc800078e00ff */
[----:B------:R-:W-:Y:S01]  /*1250*/  FFMA.FTZ R5, R5, R12, R8 ;  /* 0x0000000c05057223 */ /* 0x000fe20000010008 */
[----:B------:R-:W-:Y:S02]  /*1260*/  SHF.L.U32 R8, R17, 0x10, RZ ;  /* 0x0000001011087819 */ /* 0x000fe400000006ff */
[----:B------:R-:W-:Y:S02]  /*1270*/  LOP3.LUT R13, R13, 0xffff0000, RZ, 0xc0, !PT ;  /* 0xffff00000d0d7812 */ /* 0x000fe400078ec0ff */
        /* <DEDUP_REMOVED lines=9> */
[----:B------:R-:W-:Y:S01]  /*1310*/  FFMA.FTZ R4, R5, R6, R4 ;  /* 0x0000000605047223 */ /* 0x000fe20000010004 */
[----:B------:R-:W-:Y:S01]  /*1320*/  SHF.L.U32 R5, R7, 0x10, RZ ;  /* 0x0000001007057819 */ /* 0x000fe200000006ff */
[----:B------:R-:W-:Y:S01]  /*1330*/  IMAD.U32 R9, R11, 0x10000, RZ ;  /* 0x000100000b097824 */ /* 0x000fe200078e00ff */
[----:B------:R-:W-:Y:S01]  /*1340*/  SHF.L.U32 R6, R15, 0x10, RZ ;  /* 0x000000100f067819 */ /* 0x000fe200000006ff */
[----:B------:R-:W-:Y:S01]  /*1350*/  FFMA.FTZ R8, R13, R14, R8 ;  /* 0x0000000e0d087223 */ /* 0x000fe20000010008 */
[----:B------:R-:W-:Y:S01]  /*1360*/  SHF.L.U32 R17, R19, 0x10, RZ ;  /* 0x0000001013117819 */ /* 0x000fe200000006ff */
[----:B------:R-:W-:Y:S01]  /*1370*/  FFMA.FTZ R4, R9, R5, R4 ;  /* 0x0000000509047223 */ /* 0x000fe20000010004 */
[----:B------:R-:W-:Y:S02]  /*1380*/  LOP3.LUT R7, R7, 0xffff0000, RZ, 0xc0, !PT ;  /* 0xffff000007077812 */ /* 0x000fe400078ec0ff */
[----:B------:R-:W-:Y:S01]  /*1390*/  LOP3.LUT R11, R11, 0xffff0000, RZ, 0xc0, !PT ;  /* 0xffff00000b0b7812 */ /* 0x000fe200078ec0ff */
[----:B------:R-:W-:Y:S01]  /*13a0*/  FFMA.FTZ R6, R17, R6, R8 ;  /* 0x0000000611067223 */ /* 0x000fe20000010008 */
[----:B------:R-:W-:-:S02]  /*13b0*/  LOP3.LUT R15, R15, 0xffff0000, RZ, 0xc0, !PT ;  /* 0xffff00000f0f7812 */ /* 0x000fc400078ec0ff */
[----:B------:R-:W-:Y:S01]  /*13c0*/  LOP3.LUT R19, R19, 0xffff0000, RZ, 0xc0, !PT ;  /* 0xffff000013137812 */ /* 0x000fe200078ec0ff */
[----:B------:R-:W-:Y:S01]  /*13d0*/  FFMA.FTZ R11, R11, R7, R4 ;  /* 0x000000070b0b7223 */ /* 0x000fe20000010004 */
[----:B------:R-:W0:Y:S03]  /*13e0*/  SHFL.BFLY PT, R5, R26, 0x4, 0x1f ;  /* 0x0c801f001a057f89 */ /* 0x000e2600000e0000 */
[----:B------:R-:W-:Y:S01]  /*13f0*/  FFMA.FTZ R15, R19, R15, R6 ;  /* 0x0000000f130f7223 */ /* 0x000fe20000010006 */
[----:B------:R-:W1:Y:S04]  /*1400*/  SHFL.BFLY PT, R8, R11, 0x4, 0x1f ;  /* 0x0c801f000b087f89 */ /* 0x000e6800000e0000 */
[----:B------:R-:W3:Y:S04]  /*1410*/  SHFL.BFLY PT, R6, R27, 0x4, 0x1f ;  /* 0x0c801f001b067f89 */ /* 0x000ee800000e0000 */
[----:B------:R-:W4:Y:S01]  /*1420*/  SHFL.BFLY PT, R10, R15, 0x4, 0x1f ;  /* 0x0c801f000f0a7f89 */ /* 0x000f2200000e0000 */
[----:B------:R-:W5:Y:S01]  /*1430*/  S2R R4, SR_TID.X ;  /* 0x0000000000047919 */ /* 0x000f620000002100 */
[----:B------:R-:W-:-:S02]  /*1440*/  IMAD.SHL.U32 R7, R21, 0x4, RZ ;  /* 0x0000000415077824 */ /* 0x000fc400078e00ff */
[----:B0-----:R-:W-:Y:S01]  /*1450*/  FADD.FTZ R18, R26, R5 ;  /* 0x000000051a127221 */ /* 0x001fe20000010000 */
[----:B-1----:R-:W-:Y:S01]  /*1460*/  FADD.FTZ R5, R11, R8 ;  /* 0x000000080b057221 */ /* 0x002fe20000010000 */
[----:B---3--:R-:W-:Y:S01]  /*1470*/  FADD.FTZ R19, R27, R6 ;  /* 0x000000061b137221 */ /* 0x008fe20000010000 */
[----:B----4-:R-:W-:Y:S02]  /*1480*/  FADD.FTZ R12, R15, R10 ;  /* 0x0000000a0f0c7221 */ /* 0x010fe40000010000 */
[----:B------:R-:W0:Y:S04]  /*1490*/  SHFL.BFLY PT, R9, R18, 0x2, 0x1f ;  /* 0x0c401f0012097f89 */ /* 0x000e2800000e0000 */
[----:B------:R-:W1:Y:S04]  /*14a0*/  SHFL.BFLY PT, R8, R19, 0x2, 0x1f ;  /* 0x0c401f0013087f89 */ /* 0x000e6800000e0000 */
[----:B------:R-:W3:Y:S04]  /*14b0*/  SHFL.BFLY PT, R10, R5, 0x2, 0x1f ;  /* 0x0c401f00050a7f89 */ /* 0x000ee800000e0000 */
[----:B------:R-:W4:Y:S01]  /*14c0*/  SHFL.BFLY PT, R27, R12, 0x2, 0x1f ;  /* 0x0c401f000c1b7f89 */ /* 0x000f2200000e0000 */
[----:B------:R-:W-:Y:S01]  /*14d0*/  SHF.R.U32.HI R6, RZ, 0x4, R21 ;  /* 0x00000004ff067819 */ /* 0x000fe20000011615 */
[----:B------:R-:W-:Y:S01]  /*14e0*/  IMAD R15, R0, UR7, RZ ;  /* 0x00000007000f7c24 */ /* 0x000fe2000f8e02ff */
[----:B------:R-:W-:Y:S01]  /*14f0*/  LOP3.LUT R7, R7, 0x3c, RZ, 0xc0, !PT ;  /* 0x0000003c07077812 */ /* 0x000fe200078ec0ff */
[----:B------:R-:W4:Y:S04]  /*1500*/  LDCU.64 UR6, c[0x0][0x5e8] ;  /* 0x0000bd00ff0677ac */ /* 0x000f280008000a00 */
[----:B------:R-:W-:Y:S01]  /*1510*/  IMAD R6, R15, R6, R7 ;  /* 0x000000060f067224 */ /* 0x000fe200078e0207 */
[----:B-----5:R-:W-:-:S04]  /*1520*/  LOP3.LUT R4, R4, 0x7, RZ, 0xc0, !PT ;  /* 0x0000000704047812 */ /* 0x020fc800078ec0ff */
[----:B------:R-:W-:Y:S02]  /*1530*/  IADD3 R3, P0, PT, R6, R3, RZ ;  /* 0x0000000306037210 */ /* 0x000fe40007f1e0ff */
[----:B------:R-:W-:Y:S02]  /*1540*/  ISETP.NE.AND P1, PT, R4, RZ, PT ;  /* 0x000000ff0400720c */ /* 0x000fe40003f25270 */
[----:B------:R-:W-:Y:S02]  /*1550*/  LEA.HI.X.SX32 R6, R6, R2, 0x1, P0 ;  /* 0x0000000206067211 */ /* 0x000fe400000f0eff */
[----:B--2---:R-:W-:Y:S01]  /*1560*/  LEA R2, P0, R3, UR8, 0x2 ;  /* 0x0000000803027c11 */ /* 0x004fe2000f8010ff */
[----:B0-----:R-:W-:Y:S01]  /*1570*/  FADD.FTZ R18, R18, R9 ;  /* 0x0000000912127221 */ /* 0x001fe20000010000 */
[----:B-1----:R-:W-:Y:S01]  /*1580*/  FADD.FTZ R19, R19, R8 ;  /* 0x0000000813137221 */ /* 0x002fe20000010000 */
[----:B---3--:R-:W-:Y:S01]  /*1590*/  FADD.FTZ R0, R5, R10 ;  /* 0x0000000a05007221 */ /* 0x008fe20000010000 */
[----:B------:R-:W-:Y:S01]  /*15a0*/  LEA.HI.X R3, R3, UR9, R6, 0x2, P0 ;  /* 0x0000000903037c11 */ /* 0x000fe200080f1406 */
[----:B----4-:R-:W-:Y:S01]  /*15b0*/  FADD.FTZ R27, R12, R27 ;  /* 0x0000001b0c1b7221 */ /* 0x010fe20000010000 */
[----:B------:R-:W-:Y:S01]  /*15c0*/  SHF.L.U32 R5, R15, 0x2, RZ ;  /* 0x000000020f057819 */ /* 0x000fe200000006ff */
[----:B------:R-:W0:Y:S01]  /*15d0*/  SHFL.BFLY PT, R25, R18, 0x1, 0x1f ;  /* 0x0c201f0012197f89 */ /* 0x000e2200000e0000 */
[----:B------:R-:W1:Y:S01]  /*15e0*/  LDCU UR8, c[0x0][0x4f4] ;  /* 0x00009e80ff0877ac */ /* 0x000e620008000800 */
[----:B------:R-:W2:Y:S02]  /*15f0*/  @!P1 LDC R16, c[0x0][0x4f4] ;  /* 0x00013d00ff109b82 */ /* 0x000ea40000000800 */
[----:B------:R-:W3:Y:S01]  /*1600*/  SHFL.BFLY PT, R20, R19, 0x1, 0x1f ;  /* 0x0c201f0013147f89 */ /* 0x000ee200000e0000 */
[----:B------:R-:W-:-:S03]  /*1610*/  IMAD.WIDE R4, R5, 0x10, R2 ;  /* 0x0000001005047825 */ /* 0x000fc600078e0202 */
[----:B------:R-:W4:Y:S02]  /*1620*/  SHFL.BFLY PT, R26, R27, 0x1, 0x1f ;  /* 0x0c201f001b1a7f89 */ /* 0x000f2400000e0000 */
[----:B------:R-:W5:Y:S02]  /*1630*/  @!P1 LDC R14, c[0x0][0x4f4] ;  /* 0x00013d00ff0e9b82 */ /* 0x000f640000000800 */
[----:B------:R-:W1:Y:S01]  /*1640*/  SHFL.BFLY PT, R17, R0, 0x1, 0x1f ;  /* 0x0c201f0000117f89 */ /* 0x000e6200000e0000 */
[----:B------:R-:W-:Y:S01]  /*1650*/  IMAD.WIDE R6, R15, 0x40, R4 ;  /* 0x000000400f067825 */ /* 0x000fe200078e0204 */
[----:B------:R-:W-:-:S03]  /*1660*/  LOP3.LUT P0, RZ, R21, 0x7, RZ, 0xc0, !PT ;  /* 0x0000000715ff7812 */ /* 0x000fc6000780c0ff */
[----:B------:R-:W-:Y:S01]  /*1670*/  IMAD.WIDE R8, R15, 0x40, R6 ;  /* 0x000000400f087825 */ /* 0x000fe200078e0206 */
[----:B------:R-:W-:-:S03]  /*1680*/  LEA R10, P2, R23, UR6, 0x2 ;  /* 0x00000006170a7c11 */ /* 0x000fc6000f8410ff */
[----:B------:R-:W-:Y:S01]  /*1690*/  IMAD.WIDE R12, R15, 0x40, R8 ;  /* 0x000000400f0c7825 */ /* 0x000fe200078e0208 */
[----:B------:R-:W-:-:S03]  /*16a0*/  LEA.HI.X R11, R23, UR7, R24, 0x2, P2 ;  /* 0x00000007170b7c11 */ /* 0x000fc600090f1418 */
[----:B0-----:R-:W-:Y:S01]  /*16b0*/  FADD.FTZ R21, R18, R25 ;  /* 0x0000001912157221 */ /* 0x001fe20000010000 */
[----:B---3--:R-:W-:Y:S01]  /*16c0*/  FADD.FTZ R23, R19, R20 ;  /* 0x0000001413177221 */ /* 0x008fe20000010000 */
[----:B------:R-:W-:-:S04]  /*16d0*/  IMAD.WIDE R18, R15, 0x40, R12 ;  /* 0x000000400f127825 */ /* 0x000fc800078e020c */
[----:B----4-:R-:W-:Y:S01]  /*16e0*/  FADD.FTZ R26, R27, R26 ;  /* 0x0000001a1b1a7221 */ /* 0x010fe20000010000 */
[----:B-1----:R-:W-:Y:S01]  /*16f0*/  FADD.FTZ R17, R0, R17 ;  /* 0x0000001100117221 */ /* 0x002fe20000010000 */
[----:B--2---:R-:W-:Y:S01]  /*1700*/  @!P1 FMUL.FTZ R23, R23, R16 ;  /* 0x0000001017179220 */ /* 0x004fe20000410000 */
[----:B------:R-:W-:Y:S01]  /*1710*/  @!P0 FMUL.FTZ R21, R21, UR8 ;  /* 0x0000000815158c20 */ /* 0x000fe20008410000 */
[----:B------:R-:W-:Y:S01]  /*1720*/  FMUL.FTZ R27, R26, UR8 ;  /* 0x000000081a1b7c20 */ /* 0x000fe20008410000 */
[----:B-----5:R-:W-:Y:S01]  /*1730*/  @!P1 FMUL.FTZ R25, R17, R14 ;  /* 0x0000000e11199220 */ /* 0x020fe20000410000 */
[C---:B------:R-:W-:Y:S01]  /*1740*/  IMAD.WIDE R16, R15.reuse, 0x40, R18 ;  /* 0x000000400f107825 */ /* 0x040fe200078e0212 */
[----:B------:R-:W-:Y:S04]  /*1750*/  @!P1 STG.E desc[UR4][R10.64+0x80], R23 ;  /* 0x000080170a009986 */ /* 0x000fe8000c101904 */
[----:B------:R-:W-:Y:S01]  /*1760*/  @!P0 STG.E desc[UR4][R10.64], R21 ;  /* 0x000000150a008986 */ /* 0x000fe2000c101904 */
[----:B------:R-:W-:-:S03]  /*1770*/  IMAD.WIDE R14, R15, 0x40, R16 ;  /* 0x000000400f0e7825 */ /* 0x000fc600078e0210 */
[----:B------:R-:W-:Y:S04]  /*1780*/  @!P1 STG.E desc[UR4][R10.64+0x180], R27 ;  /* 0x0001801b0a009986 */ /* 0x000fe8000c101904 */
[----:B------:R-:W-:Y:S04]  /*1790*/  @!P1 STG.E desc[UR4][R10.64+0x100], R25 ;  /* 0x000100190a009986 */ /* 0x000fe8000c101904 */
[----:B------:R-:W-:Y:S04]  /*17a0*/  STG.E.128 desc[UR4][R2.64], RZ ;  /* 0x000000ff02007986 */ /* 0x000fe8000c101d04 */
[----:B------:R-:W-:Y:S04]  /*17b0*/  STG.E.128 desc[UR4][R4.64], RZ ;  /* 0x000000ff04007986 */ /* 0x000fe8000c101d04 */
[----:B------:R-:W-:Y:S04]  /*17c0*/  STG.E.128 desc[UR4][R6.64], RZ ;  /* 0x000000ff06007986 */ /* 0x000fe8000c101d04 */
[----:B------:R-:W-:Y:S04]  /*17d0*/  STG.E.128 desc[UR4][R8.64], RZ ;  /* 0x000000ff08007986 */ /* 0x000fe8000c101d04 */
[----:B------:R-:W-:Y:S04]  /*17e0*/  STG.E.128 desc[UR4][R12.64], RZ ;  /* 0x000000ff0c007986 */ /* 0x000fe8000c101d04 */
[----:B------:R-:W-:Y:S04]  /*17f0*/  STG.E.128 desc[UR4][R18.64], RZ ;  /* 0x000000ff12007986 */ /* 0x000fe8000c101d04 */
[----:B------:R-:W-:Y:S04]  /*1800*/  STG.E.128 desc[UR4][R16.64], RZ ;  /* 0x000000ff10007986 */ /* 0x000fe8000c101d04 */
[----:B------:R-:W-:Y:S01]  /*1810*/  STG.E.128 desc[UR4][R14.64], RZ ;  /* 0x000000ff0e007986 */ /* 0x000fe2000c101d04 */
[----:B------:R-:W-:Y:S05]  /*1820*/  EXIT ;  /* 0x000000000000794d */ /* 0x000fea0003800000 */
.L_x_2752:
        /* <DEDUP_REMOVED lines=13> */
.L_x_2800:


//--------------------- .nv.shared._ZN5flash44flash_bwd_dq_dk_dv_loop_seqk_parallel_kernelI23Flash_bwd_kernel_traitsILi64ELi64ELi128ELi8ELi2ELi4ELi4ELb1ELb0EN7cutlass10bfloat16_tE19Flash_kernel_traitsILi64ELi64ELi128ELi8ES3_EELb0ELb0ELb0ELb0ELb0ELb1ELb0EEEvNS_16Flash_bwd_paramsE --------------------------
	.section	.nv.shared._ZN5flash44flash_bwd_dq_dk_dv_loop_seqk_parallel_kernelI23Flash_bwd_kernel_traitsILi64ELi64ELi128ELi8ELi2ELi4ELi4ELb1ELb0EN7cutlass10bfloat16_tE19Flash_kernel_traitsILi64ELi64ELi128ELi8ES3_EELb0ELb0ELb0ELb0ELb0ELb1ELb0EEEvNS_16Flash_bwd_paramsE,"aw",@nobits
	.sectionflags	@""
	.align	16
	.zero		1024


//--------------------- .nv.shared.reserved.0     --------------------------
	.section	.nv.shared.reserved.0,"aw",@nobits
	.weak		__nv_reservedSMEM_offset_0_alias
	.size		__nv_reservedSMEM_offset_0_alias, 0, 64
	.other		__nv_reservedSMEM_offset_0_alias,@"STO_CUDA_RESERVED_SHARED STV_DEFAULT"
__nv_reservedSMEM_offset_0_alias:
	.zero		0
	.zero		64


//--------------------- .nv.global                --------------------------
	.section	.nv.global,"aw",@nobits
.nv.global:
	.type		_ZN65_INTERNAL_23e465db_29_flash_bwd_hdim64_bf16_sm80_cu_21e1f8cb_30294cute1_E,@object
	.size		_ZN65_INTERNAL_23e465db_29_flash_bwd_hdim64_bf16_sm80_cu_21e1f8cb_30294cute1_E,(_ZN65_INTERNAL_23e465db_29_flash_bwd_hdim64_bf16_sm80_cu_21e1f8cb_30294cuda3std3__45__cpo6cbeginE - _ZN65_INTERNAL_23e465db_29_flash_bwd_hdim64_bf16_sm80_cu_21e1f8cb_30294cute1_E)
_ZN65_INTERNAL_23e465db_29_flash_bwd_hdim64_bf16_sm80_cu_21e1f8cb_30294cute1_E:
	.zero		1
	.type		_ZN65_INTERNAL_23e465db_29_flash_bwd_hdim64_bf16_sm80_cu_21e1f8cb_30294cuda3std3__45__cpo6cbeginE,@object
	.size		_ZN65_INTERNAL_23e465db_29_flash_bwd_hdim64_bf16_sm80_cu_21e1f8cb_30294cuda3std3__45__cpo6cbeginE,(_ZN65_INTERNAL_23e465db_29_flash_bwd_hdim64_bf16_sm80_cu_21e1f8cb_30294cuda3std3__48in_placeE - _ZN65_INTERNAL_23e465db_29_flash_bwd_hdim64_bf16_sm80_cu_21e1f8cb_30294cuda3std3__45__cpo6cbeginE)
_ZN65_INTERNAL_23e465db_29_flash_bwd_hdim64_bf16_sm80_cu_21e1f8cb_30294cuda3std3__45__cpo6cbeginE:
	.zero		1
	.type		_ZN65_INTERNAL_23e465db_29_flash_bwd_hdim64_bf16_sm80_cu_21e1f8cb_30294cuda3std3__48in_placeE,@object
	.size		_ZN65_INTERNAL_23e465db_29_flash_bwd_hdim64_bf16_sm80_cu_21e1f8cb_30294cuda3std3__48in_placeE,(_ZN65_INTERNAL_23e465db_29_flash_bwd_hdim64_bf16_sm80_cu_21e1f8cb_30294cuda3std6ranges3__45__cpo9iter_moveE - _ZN65_INTERNAL_23e465db_29_flash_bwd_hdim64_bf16_sm80_cu_21e1f8cb_30294cuda3std3__48in_placeE)
_ZN65_INTERNAL_23e465db_29_flash_bwd_hdim64_bf16_sm80_cu_21e1f8cb_30294cuda3std3__48in_placeE:
	.zero		1
	.type		_ZN65_INTERNAL_23e465db_29_flash_bwd_hdim64_bf16_sm80_cu_21e1f8cb_30294cuda3std6ranges3__45__cpo9iter_moveE,@object
	.size		_ZN65_INTERNAL_23e465db_29_flash_bwd_hdim64_bf16_sm80_cu_21e1f8cb_30294cuda3std6ranges3__45__cpo9iter_moveE,(_ZN65_INTERNAL_23e465db_29_flash_bwd_hdim64_bf16_sm80_cu_21e1f8cb_30294cuda3std3__45__cpo5beginE - _ZN65_INTERNAL_23e465db_29_flash_bwd_hdim64_bf16_sm80_cu_21e1f8cb_30294cuda3std6ranges3__45__cpo9iter_moveE)
_ZN65_INTERNAL_23e465db_29_flash_bwd_hdim64_bf16_sm80_cu_21e1f8cb_30294cuda3std6ranges3__45__cpo9iter_moveE:
	.zero		1
	.type		_ZN65_INTERNAL_23e465db_29_flash_bwd_hdim64_bf16_sm80_cu_21e1f8cb_30294cuda3std3__45__cpo5beginE,@object
	.size		_ZN65_INTERNAL_23e465db_29_flash_bwd_hdim64_bf16_sm80_cu_21e1f8cb_30294cuda3std3__45__cpo5beginE,(_ZN65_INTERNAL_23e465db_29_flash_bwd_hdim64_bf16_sm80_cu_21e1f8cb_30294cuda3std3__467_GLOBAL__N__23e465db_29_flash_bwd_hdim64_bf16_sm80_cu_21e1f8cb_30296ignoreE - _ZN65_INTERNAL_23e465db_29_flash_bwd_hdim64_bf16_sm80_cu_21e1f8cb_30294cuda3std3__45__cpo5beginE)
_ZN65_INTERNAL_23e465db_29_flash_bwd_hdim64_bf16_sm80_cu_21e1f8cb_30294cuda3std3__45__cpo5beginE:
	.zero		1
	.type		_ZN65_INTERNAL_23e465db_29_flash_bwd_hdim64_bf16_sm80_cu_21e1f8cb_30294cuda3std3__467_GLOBAL__N__23e465db_29_flash_bwd_hdim64_bf16_sm80_cu_21e1f8cb_30296ignoreE,@object
	.size		_ZN65_INTERNAL_23e465db_29_flash_bwd_hdim64_bf16_sm80_cu_21e1f8cb_30294cuda3std3__467_GLOBAL__N__23e465db_29_flash_bwd_hdim64_bf16_sm80_cu_21e1f8cb_30296ignoreE,(_ZN65_INTERNAL_23e465db_29_flash_bwd_hdim64_bf16_sm80_cu_21e1f8cb_30294cute7productE - _ZN65_INTERNAL_23e465db_29_flash_bwd_hdim64_bf16_sm80_cu_21e1f8cb_30294cuda3std3__467_GLOBAL__N__23e465db_29_flash_bwd_hdim64_bf16_sm80_cu_21e1f8cb_30296ignoreE)
_ZN65_INTERNAL_23e465db_29_flash_bwd_hdim64_bf16_sm80_cu_21e1f8cb_30294cuda3std3__467_GLOBAL__N__23e465db_29_flash_bwd_hdim64_bf16_sm80_cu_21e1f8cb_30296ignoreE:
	.zero		1
	.type		_ZN65_INTERNAL_23e465db_29_flash_bwd_hdim64_bf16_sm80_cu_21e1f8cb_30294cute7productE,@object
	.size		_ZN65_INTERNAL_23e465db_29_flash_bwd_hdim64_bf16_sm80_cu_21e1f8cb_30294cute7productE,(_ZN65_INTERNAL_23e465db_29_flash_bwd_hdim64_bf16_sm80_cu_21e1f8cb_30294cuda3std3__45__cpo3endE - _ZN65_INTERNAL_23e465db_29_flash_bwd_hdim64_bf16_sm80_cu_21e1f8cb_30294cute7productE)
_ZN65_INTERNAL_23e465db_29_flash_bwd_hdim64_bf16_sm80_cu_21e1f8cb_30294cute7productE:
	.zero		1
	.type		_ZN65_INTERNAL_23e465db_29_flash_bwd_hdim64_bf16_sm80_cu_21e1f8cb_30294cuda3std3__45__cpo3endE,@object
	.size		_ZN65_INTERNAL_23e465db_29_flash_bwd_hdim64_bf16_sm80_cu_21e1f8cb_30294cuda3std3__45__cpo3endE,(_ZN65_INTERNAL_23e465db_29_flash_bwd_hdim64_bf16_sm80_cu_21e1f8cb_30294cuda3std3__419piecewise_constructE - _ZN65_INTERNAL_23e465db_29_flash_bwd_hdim64_bf16_sm80_cu_21e1f8cb_30294cuda3std3__45__cpo3endE)
_ZN65_INTERNAL_23e465db_29_flash_bwd_hdim64_bf16_sm80_cu_21e1f8cb_30294cuda3std3__45__cpo3endE:
	.zero		1
	.type		_ZN65_INTERNAL_23e465db_29_flash_bwd_hdim64_bf16_sm80_cu_21e1f8cb_30294cuda3std3__419piecewise_constructE,@object
	.size		_ZN65_INTERNAL_23e465db_29_flash_bwd_hdim64_bf16_sm80_cu_21e1f8cb_30294cuda3std3__419piecewise_constructE,(_ZN65_INTERNAL_23e465db_29_flash_bwd_hdim64_bf16_sm80_cu_21e1f8cb_30294cuda3std3__45__cpo4cendE - _ZN65_INTERNAL_23e465db_29_flash_bwd_hdim64_bf16_sm80_cu_21e1f8cb_30294cuda3std3__419piecewise_constructE)
_ZN65_INTERNAL_23e465db_29_flash_bwd_hdim64_bf16_sm80_cu_21e1f8cb_30294cuda3std3__419piecewise_constructE:
	.zero		1
	.type		_ZN65_INTERNAL_23e465db_29_flash_bwd_hdim64_bf16_sm80_cu_21e1f8cb_30294cuda3std3__45__cpo4cendE,@object
	.size		_ZN65_INTERNAL_23e465db_29_flash_bwd_hdim64_bf16_sm80_cu_21e1f8cb_30294cuda3std3__45__cpo4cendE,(_ZN65_INTERNAL_23e465db_29_flash_bwd_hdim64_bf16_sm80_cu_21e1f8cb_30294cuda3std6ranges3__45__cpo4swapE - _ZN65_INTERNAL_23e465db_29_flash_bwd_hdim64_bf16_sm80_cu_21e1f8cb_30294cuda3std3__45__cpo4cendE)
_ZN65_INTERNAL_23e465db_29_flash_bwd_hdim64_bf16_sm80_cu_21e1f8cb_30294cuda3std3__45__cpo4cendE:
	.zero		1
	.type		_ZN65_INTERNAL_23e465db_29_flash_bwd_hdim64_bf16_sm80_cu_21e1f8cb_30294cuda3std6ranges3__45__cpo4swapE,@object
	.size		_ZN65_INTERNAL_23e465db_29_flash_bwd_hdim64_bf16_sm80_cu_21e1f8cb_30294cuda3std6ranges3__45__cpo4swapE,(.L_7 - _ZN65_INTERNAL_23e465db_29_flash_bwd_hdim64_bf16_sm80_cu_21e1f8cb_30294cuda3std6ranges3__45__cpo4swapE)
_ZN65_INTERNAL_23e465db_29_flash_bwd_hdim64_bf16_sm80_cu_21e1f8cb_30294cuda3std6ranges3__45__cpo4swapE:
	.zero		1
.L_7:


//--------------------- .nv.shared._ZN5flash44flash_bwd_dq_dk_dv_loop_seqk_parallel_kernelI23Flash_bwd_kernel_traitsILi64ELi64ELi128ELi8ELi2ELi4ELi4ELb1ELb0EN7cutlass10bfloat16_tE19Flash_kernel_traitsILi64ELi64ELi128ELi8ES3_EELb0ELb0ELb0ELb0ELb0ELb0ELb0EEEvNS_16Flash_bwd_paramsE --------------------------
	.section	.nv.shared._ZN5flash44flash_bwd_dq_dk_dv_loop_seqk_parallel_kernelI23Flash_bwd_kernel_traitsILi64ELi64ELi128ELi8ELi2ELi4ELi4ELb1ELb0EN7cutlass10bfloat16_tE19Flash_kernel_traitsILi64ELi64ELi128ELi8ES3_EELb0ELb0ELb0ELb0ELb0ELb0ELb0EEEvNS_16Flash_bwd_paramsE,"aw",@nobits
	.sectionflags	@""
	.align	16
	.zero		1024


//--------------------- .nv.shared._ZN5flash44flash_bwd_dq_dk_dv_loop_seqk_parallel_kernelI23Flash_bwd_kernel_traitsILi64ELi64ELi128ELi8ELi2ELi4ELi4ELb1ELb0EN7cutlass10bfloat16_tE19Flash_kernel_traitsILi64ELi64ELi128ELi8ES3_EELb0ELb0ELb1ELb0ELb0ELb0ELb0EEEvNS_16Flash_bwd_paramsE --------------------------
	.section	.nv.shared._ZN5flash44flash_bwd_dq_dk_dv_loop_seqk_parallel_kernelI23Flash_bwd_kernel_traitsILi64ELi64ELi128ELi8ELi2ELi4ELi4ELb1ELb0EN7cutlass10bfloat16_tE19Flash_kernel_traitsILi64ELi64ELi128ELi8ES3_EELb0ELb0ELb1ELb0ELb0ELb0ELb0EEEvNS_16Flash_bwd_paramsE,"aw",@nobits
	.sectionflags	@""
	.align	16
	.zero		1024


//--------------------- .nv.shared._ZN5flash44flash_bwd_dq_dk_dv_loop_seqk_parallel_kernelI23Flash_bwd_kernel_traitsILi64ELi64ELi128ELi8ELi2ELi4ELi4ELb1ELb0EN7cutlass10bfloat16_tE19Flash_kernel_traitsILi64ELi64ELi128ELi8ES3_EELb0ELb0ELb0ELb0ELb1ELb1ELb0EEEvNS_16Flash_bwd_paramsE --------------------------
	.section	.nv.shared._ZN5flash44flash_bwd_dq_dk_dv_loop_seqk_parallel_kernelI23Flash_bwd_kernel_traitsILi64ELi64ELi128ELi8ELi2ELi4ELi4ELb1ELb0EN7cutlass10bfloat16_tE19Flash_kernel_traitsILi64ELi64ELi128ELi8ES3_EELb0ELb0ELb0ELb0ELb1ELb1ELb0EEEvNS_16Flash_bwd_paramsE,"aw",@nobits
	.sectionflags	@""
	.align	16
	.zero		1024


//--------------------- .nv.shared._ZN5flash44flash_bwd_dq_dk_dv_loop_seqk_parallel_kernelI23Flash_bwd_kernel_traitsILi64ELi64ELi128ELi8ELi2ELi4ELi4ELb1ELb0EN7cutlass10bfloat16_tE19Flash_kernel_traitsILi64ELi64ELi128ELi8ES3_EELb0ELb0ELb0ELb1ELb0ELb0ELb0EEEvNS_16Flash_bwd_paramsE --------------------------
	.section	.nv.shared._ZN5flash44flash_bwd_dq_dk_dv_loop_seqk_parallel_kernelI23Flash_bwd_kernel_traitsILi64ELi64ELi128ELi8ELi2ELi4ELi4ELb1ELb0EN7cutlass10bfloat16_tE19Flash_kernel_traitsILi64ELi64ELi128ELi8ES3_EELb0ELb0ELb0ELb1ELb0ELb0ELb0EEEvNS_16Flash_bwd_paramsE,"aw",@nobits
	.sectionflags	@""
	.align	16
	.zero		1024


//--------------------- .nv.shared._ZN5flash44flash_bwd_dq_dk_dv_loop_seqk_parallel_kernelI23Flash_bwd_kernel_traitsILi64ELi64ELi128ELi8ELi2ELi4ELi4ELb1ELb0EN7cutlass10bfloat16_tE19Flash_kernel_traitsILi64ELi64ELi128ELi8ES3_EELb0ELb0ELb1ELb0ELb0ELb1ELb0EEEvNS_16Flash_bwd_paramsE --------------------------
	.section	.nv.shared._ZN5flash44flash_bwd_dq_dk_dv_loop_seqk_parallel_kernelI23Flash_bwd_kernel_traitsILi64ELi64ELi128ELi8ELi2ELi4ELi4ELb1ELb0EN7cutlass10bfloat16_tE19Flash_kernel_traitsILi64ELi64ELi128ELi8ES3_EELb0ELb0ELb1ELb0ELb0ELb1ELb0EEEvNS_16Flash_bwd_paramsE,"aw",@nobits
	.sectionflags	@""
	.align	16
	.zero		1024


//--------------------- .nv.shared._ZN5flash44flash_bwd_dq_dk_dv_loop_seqk_parallel_kernelI23Flash_bwd_kernel_traitsILi64ELi64ELi128ELi8ELi2ELi4ELi4ELb1ELb0EN7cutlass10bfloat16_tE19Flash_kernel_traitsILi64ELi64ELi128ELi8ES3_EELb0ELb0ELb1ELb1ELb0ELb0ELb0EEEvNS_16Flash_bwd_paramsE --------------------------
	.section	.nv.shared._ZN5flash44flash_bwd_dq_dk_dv_loop_seqk_parallel_kernelI23Flash_bwd_kernel_traitsILi64ELi64ELi128ELi8ELi2ELi4ELi4ELb1ELb0EN7cutlass10bfloat16_tE19Flash_kernel_traitsILi64ELi64ELi128ELi8ES3_EELb0ELb0ELb1ELb1ELb0ELb0ELb0EEEvNS_16Flash_bwd_paramsE,"aw",@nobits
	.sectionflags	@""
	.align	16
	.zero		1024


//--------------------- .nv.shared._ZN5flash44flash_bwd_dq_dk_dv_loop_seqk_parallel_kernelI23Flash_bwd_kernel_traitsILi64ELi128ELi128ELi8ELi4ELi4ELi4ELb0ELb0EN7cutlass10bfloat16_tE19Flash_kernel_traitsILi64ELi128ELi128ELi8ES3_EELb0ELb0ELb0ELb0ELb0ELb1ELb0EEEvNS_16Flash_bwd_paramsE --------------------------
	.section	.nv.shared._ZN5flash44flash_bwd_dq_dk_dv_loop_seqk_parallel_kernelI23Flash_bwd_kernel_traitsILi64ELi128ELi128ELi8ELi4ELi4ELi4ELb0ELb0EN7cutlass10bfloat16_tE19Flash_kernel_traitsILi64ELi128ELi128ELi8ES3_EELb0ELb0ELb0ELb0ELb0ELb1ELb0EEEvNS_16Flash_bwd_paramsE,"aw",@nobits
	.sectionflags	@""
	.align	16
	.zero		1024


//--------------------- .nv.shared._ZN5flash44flash_bwd_dq_dk_dv_loop_seqk_parallel_kernelI23Flash_bwd_kernel_traitsILi64ELi128ELi128ELi8ELi4ELi4ELi4ELb0ELb0EN7cutlass10bfloat16_tE19Flash_kernel_traitsILi64ELi128ELi128ELi8ES3_EELb0ELb0ELb0ELb0ELb0ELb0ELb0EEEvNS_16Flash_bwd_paramsE --------------------------
	.section	.nv.shared._ZN5flash44flash_bwd_dq_dk_dv_loop_seqk_parallel_kernelI23Flash_bwd_kernel_traitsILi64ELi128ELi128ELi8ELi4ELi4ELi4ELb0ELb0EN7cutlass10bfloat16_tE19Flash_kernel_traitsILi64ELi128ELi128ELi8ES3_EELb0ELb0ELb0ELb0ELb0ELb0ELb0EEEvNS_16Flash_bwd_paramsE,"aw",@nobits
	.sectionflags	@""
	.align	16
	.zero		1024


//--------------------- .nv.shared._ZN5flash44flash_bwd_dq_dk_dv_loop_seqk_parallel_kernelI23Flash_bwd_kernel_traitsILi64ELi128ELi128ELi8ELi4ELi4ELi4ELb0ELb0EN7cutlass10bfloat16_tE19Flash_kernel_traitsILi64ELi128ELi128ELi8ES3_EELb0ELb0ELb1ELb0ELb0ELb0ELb0EEEvNS_16Flash_bwd_paramsE --------------------------
	.section	.nv.shared._ZN5flash44flash_bwd_dq_dk_dv_loop_seqk_parallel_kernelI23Flash_bwd_kernel_traitsILi64ELi128ELi128ELi8ELi4ELi4ELi4ELb0ELb0EN7cutlass10bfloat16_tE19Flash_kernel_traitsILi64ELi128ELi128ELi8ES3_EELb0ELb0ELb1ELb0ELb0ELb0ELb0EEEvNS_16Flash_bwd_paramsE,"aw",@nobits
	.sectionflags	@""
	.align	16
	.zero		1024


//--------------------- .nv.shared._ZN5flash44flash_bwd_dq_dk_dv_loop_seqk_parallel_kernelI23Flash_bwd_kernel_traitsILi64ELi128ELi128ELi8ELi4ELi4ELi4ELb0ELb0EN7cutlass10bfloat16_tE19Flash_kernel_traitsILi64ELi128ELi128ELi8ES3_EELb0ELb0ELb0ELb0ELb1ELb1ELb0EEEvNS_16Flash_bwd_paramsE --------------------------
	.section	.nv.shared._ZN5flash44flash_bwd_dq_dk_dv_loop_seqk_parallel_kernelI23Flash_bwd_kernel_traitsILi64ELi128ELi128ELi8ELi4ELi4ELi4ELb0ELb0EN7cutlass10bfloat16_tE19Flash_kernel_traitsILi64ELi128ELi128ELi8ES3_EELb0ELb0ELb0ELb0ELb1ELb1ELb0EEEvNS_16Flash_bwd_paramsE,"aw",@nobits
	.sectionflags	@""
	.align	16
	.zero		1024


//--------------------- .nv.shared._ZN5flash44flash_bwd_dq_dk_dv_loop_seqk_parallel_kernelI23Flash_bwd_kernel_traitsILi64ELi128ELi128ELi8ELi4ELi4ELi4ELb0ELb0EN7cutlass10bfloat16_tE19Flash_kernel_traitsILi64ELi128ELi128ELi8ES3_EELb0ELb0ELb0ELb1ELb0ELb0ELb0EEEvNS_16Flash_bwd_paramsE --------------------------
	.section	.nv.shared._ZN5flash44flash_bwd_dq_dk_dv_loop_seqk_parallel_kernelI23Flash_bwd_kernel_traitsILi64ELi128ELi128ELi8ELi4ELi4ELi4ELb0ELb0EN7cutlass10bfloat16_tE19Flash_kernel_traitsILi64ELi128ELi128ELi8ES3_EELb0ELb0ELb0ELb1ELb0ELb0ELb0EEEvNS_16Flash_bwd_paramsE,"aw",@nobits
	.sectionflags	@""
	.align	16
	.zero		1024


//--------------------- .nv.shared._ZN5flash44flash_bwd_dq_dk_dv_loop_seqk_parallel_kernelI23Flash_bwd_kernel_traitsILi64ELi128ELi128ELi8ELi4ELi4ELi4ELb0ELb0EN7cutlass10bfloat16_tE19Flash_kernel_traitsILi64ELi128ELi128ELi8ES3_EELb0ELb0ELb1ELb0ELb0ELb1ELb0EEEvNS_16Flash_bwd_paramsE --------------------------
	.section	.nv.shared._ZN5flash44flash_bwd_dq_dk_dv_loop_seqk_parallel_kernelI23Flash_bwd_kernel_traitsILi64ELi128ELi128ELi8ELi4ELi4ELi4ELb0ELb0EN7cutlass10bfloat16_tE19Flash_kernel_traitsILi64ELi128ELi128ELi8ES3_EELb0ELb0ELb1ELb0ELb0ELb1ELb0EEEvNS_16Flash_bwd_paramsE,"aw",@nobits
	.sectionflags	@""
	.align	16
	.zero		1024


//--------------------- .nv.shared._ZN5flash44flash_bwd_dq_dk_dv_loop_seqk_parallel_kernelI23Flash_bwd_kernel_traitsILi64ELi128ELi128ELi8ELi4ELi4ELi4ELb0ELb0EN7cutlass10bfloat16_tE19Flash_kernel_traitsILi64ELi128ELi128ELi8ES3_EELb0ELb0ELb1ELb1ELb0ELb0ELb0EEEvNS_16Flash_bwd_paramsE --------------------------
	.section	.nv.shared._ZN5flash44flash_bwd_dq_dk_dv_loop_seqk_parallel_kernelI23Flash_bwd_kernel_traitsILi64ELi128ELi128ELi8ELi4ELi4ELi4ELb0ELb0EN7cutlass10bfloat16_tE19Flash_kernel_traitsILi64ELi128ELi128ELi8ES3_EELb0ELb0ELb1ELb1ELb0ELb0ELb0EEEvNS_16Flash_bwd_paramsE,"aw",@nobits
	.sectionflags	@""
	.align	16
	.zero		1024


//--------------------- .nv.shared._ZN5flash27flash_bwd_convert_dq_kernelI23Flash_bwd_kernel_traitsILi64ELi64ELi128ELi8ELi2ELi4ELi4ELb1ELb0EN7cutlass10bfloat16_tE19Flash_kernel_traitsILi64ELi64ELi128ELi8ES3_EEEEvNS_16Flash_bwd_paramsEi --------------------------
	.section	.nv.shared._ZN5flash27flash_bwd_convert_dq_kernelI23Flash_bwd_kernel_traitsILi64ELi64ELi128ELi8ELi2ELi4ELi4ELb1ELb0EN7cutlass10bfloat16_tE19Flash_kernel_traitsILi64ELi64ELi128ELi8ES3_EEEEvNS_16Flash_bwd_paramsEi,"aw",@nobits
	.sectionflags	@""
	.align	16
	.zero		1024


//--------------------- .nv.shared._ZN5flash44flash_bwd_dq_dk_dv_loop_seqk_parallel_kernelI23Flash_bwd_kernel_traitsILi64ELi64ELi128ELi8ELi2ELi4ELi4ELb1ELb0EN7cutlass10bfloat16_tE19Flash_kernel_traitsILi64ELi64ELi128ELi8ES3_EELb1ELb0ELb0ELb0ELb0ELb1ELb0EEEvNS_16Flash_bwd_paramsE --------------------------
	.section	.nv.shared._ZN5flash44flash_bwd_dq_dk_dv_loop_seqk_parallel_kernelI23Flash_bwd_kernel_traitsILi64ELi64ELi128ELi8ELi2ELi4ELi4ELb1ELb0EN7cutlass10bfloat16_tE19Flash_kernel_traitsILi64ELi64ELi128ELi8ES3_EELb1ELb0ELb0ELb0ELb0ELb1ELb0EEEvNS_16Flash_bwd_paramsE,"aw",@nobits
	.sectionflags	@""
	.align	16
	.zero		1024


//--------------------- .nv.shared._ZN5flash44flash_bwd_dq_dk_dv_loop_seqk_parallel_kernelI23Flash_bwd_kernel_traitsILi64ELi64ELi128ELi8ELi2ELi4ELi4ELb1ELb0EN7cutlass10bfloat16_tE19Flash_kernel_traitsILi64ELi64ELi128ELi8ES3_EELb0ELb0ELb0ELb0ELb0ELb1ELb1EEEvNS_16Flash_bwd_paramsE --------------------------
	.section	.nv.shared._ZN5flash44flash_bwd_dq_dk_dv_loop_seqk_parallel_kernelI23Flash_bwd_kernel_traitsILi64ELi64ELi128ELi8ELi2ELi4ELi4ELb1ELb0EN7cutlass10bfloat16_tE19Flash_kernel_traitsILi64ELi64ELi128ELi8ES3_EELb0ELb0ELb0ELb0ELb0ELb1ELb1EEEvNS_16Flash_bwd_paramsE,"aw",@nobits
	.sectionflags	@""
	.align	16
	.zero		1024


//--------------------- .nv.shared._ZN5flash44flash_bwd_dq_dk_dv_loop_seqk_parallel_kernelI23Flash_bwd_kernel_traitsILi64ELi64ELi128ELi8ELi2ELi4ELi4ELb1ELb0EN7cutlass10bfloat16_tE19Flash_kernel_traitsILi64ELi64ELi128ELi8ES3_EELb1ELb0ELb0ELb0ELb0ELb0ELb0EEEvNS_16Flash_bwd_paramsE --------------------------
	.section	.nv.shared._ZN5flash44flash_bwd_dq_dk_dv_loop_seqk_parallel_kernelI23Flash_bwd_kernel_traitsILi64ELi64ELi128ELi8ELi2ELi4ELi4ELb1ELb0EN7cutlass10bfloat16_tE19Flash_kernel_traitsILi64ELi64ELi128ELi8ES3_EELb1ELb0ELb0ELb0ELb0ELb0ELb0EEEvNS_16Flash_bwd_paramsE,"aw",@nobits
	.sectionflags	@""
	.align	16
	.zero		1024


//--------------------- .nv.shared._ZN5flash44flash_bwd_dq_dk_dv_loop_seqk_parallel_kernelI23Flash_bwd_kernel_traitsILi64ELi64ELi128ELi8ELi2ELi4ELi4ELb1ELb0EN7cutlass10bfloat16_tE19Flash_kernel_traitsILi64ELi64ELi128ELi8ES3_EELb0ELb0ELb0ELb0ELb0ELb0ELb1EEEvNS_16Flash_bwd_paramsE --------------------------
	.section	.nv.shared._ZN5flash44flash_bwd_dq_dk_dv_loop_seqk_parallel_kernelI23Flash_bwd_kernel_traitsILi64ELi64ELi128ELi8ELi2ELi4ELi4ELb1ELb0EN7cutlass10bfloat16_tE19Flash_kernel_traitsILi64ELi64ELi128ELi8ES3_EELb0ELb0ELb0ELb0ELb0ELb0ELb1EEEvNS_16Flash_bwd_paramsE,"aw",@nobits
	.sectionflags	@""
	.align	16
	.zero		1024


//--------------------- .nv.shared._ZN5flash44flash_bwd_dq_dk_dv_loop_seqk_parallel_kernelI23Flash_bwd_kernel_traitsILi64ELi64ELi128ELi8ELi2ELi4ELi4ELb1ELb0EN7cutlass10bfloat16_tE19Flash_kernel_traitsILi64ELi64ELi128ELi8ES3_EELb1ELb0ELb1ELb0ELb0ELb0ELb0EEEvNS_16Flash_bwd_paramsE --------------------------
	.section	.nv.shared._ZN5flash44flash_bwd_dq_dk_dv_loop_seqk_parallel_kernelI23Flash_bwd_kernel_traitsILi64ELi64ELi128ELi8ELi2ELi4ELi4ELb1ELb0EN7cutlass10bfloat16_tE19Flash_kernel_traitsILi64ELi64ELi128ELi8ES3_EELb1ELb0ELb1ELb0ELb0ELb0ELb0EEEvNS_16Flash_bwd_paramsE,"aw",@nobits
	.sectionflags	@""
	.align	16
	.zero		1024


//--------------------- .nv.shared._ZN5flash44flash_bwd_dq_dk_dv_loop_seqk_parallel_kernelI23Flash_bwd_kernel_traitsILi64ELi64ELi128ELi8ELi2ELi4ELi4ELb1ELb0EN7cutlass10bfloat16_tE19Flash_kernel_traitsILi64ELi64ELi128ELi8ES3_EELb0ELb0ELb1ELb0ELb0ELb0ELb1EEEvNS_16Flash_bwd_paramsE --------------------------
	.section	.nv.shared._ZN5flash44flash_bwd_dq_dk_dv_loop_seqk_parallel_kernelI23Flash_bwd_kernel_traitsILi64ELi64ELi128ELi8ELi2ELi4ELi4ELb1ELb0EN7cutlass10bfloat16_tE19Flash_kernel_traitsILi64ELi64ELi128ELi8ES3_EELb0ELb0ELb1ELb0ELb0ELb0ELb1EEEvNS_16Flash_bwd_paramsE,"aw",@nobits
	.sectionflags	@""
	.align	16
	.zero		1024


//--------------------- .nv.shared._ZN5flash44flash_bwd_dq_dk_dv_loop_seqk_parallel_kernelI23Flash_bwd_kernel_traitsILi64ELi64ELi128ELi8ELi2ELi4ELi4ELb1ELb0EN7cutlass10bfloat16_tE19Flash_kernel_traitsILi64ELi64ELi128ELi8ES3_EELb1ELb0ELb0ELb0ELb1ELb1ELb0EEEvNS_16Flash_bwd_paramsE --------------------------
	.section	.nv.shared._ZN5flash44flash_bwd_dq_dk_dv_loop_seqk_parallel_kernelI23Flash_bwd_kernel_traitsILi64ELi64ELi128ELi8ELi2ELi4ELi4ELb1ELb0EN7cutlass10bfloat16_tE19Flash_kernel_traitsILi64ELi64ELi128ELi8ES3_EELb1ELb0ELb0ELb0ELb1ELb1ELb0EEEvNS_16Flash_bwd_paramsE,"aw",@nobits
	.sectionflags	@""
	.align	16
	.zero		1024


//--------------------- .nv.shared._ZN5flash44flash_bwd_dq_dk_dv_loop_seqk_parallel_kernelI23Flash_bwd_kernel_traitsILi64ELi64ELi128ELi8ELi2ELi4ELi4ELb1ELb0EN7cutlass10bfloat16_tE19Flash_kernel_traitsILi64ELi64ELi128ELi8ES3_EELb0ELb0ELb0ELb0ELb1ELb1ELb1EEEvNS_16Flash_bwd_paramsE --------------------------
	.section	.nv.shared._ZN5flash44flash_bwd_dq_dk_dv_loop_seqk_parallel_kernelI23Flash_bwd_kernel_traitsILi64ELi64ELi128ELi8ELi2ELi4ELi4ELb1ELb0EN7cutlass10bfloat16_tE19Flash_kernel_traitsILi64ELi64ELi128ELi8ES3_EELb0ELb0ELb0ELb0ELb1ELb1ELb1EEEvNS_16Flash_bwd_paramsE,"aw",@nobits
	.sectionflags	@""
	.align	16
	.zero		1024


//--------------------- .nv.shared._ZN5flash44flash_bwd_dq_dk_dv_loop_seqk_parallel_kernelI23Flash_bwd_kernel_traitsILi64ELi64ELi128ELi8ELi2ELi4ELi4ELb1ELb0EN7cutlass10bfloat16_tE19Flash_kernel_traitsILi64ELi64ELi128ELi8ES3_EELb1ELb0ELb0ELb1ELb0ELb0ELb0EEEvNS_16Flash_bwd_paramsE --------------------------
	.section	.nv.shared._ZN5flash44flash_bwd_dq_dk_dv_loop_seqk_parallel_kernelI23Flash_bwd_kernel_traitsILi64ELi64ELi128ELi8ELi2ELi4ELi4ELb1ELb0EN7cutlass10bfloat16_tE19Flash_kernel_traitsILi64ELi64ELi128ELi8ES3_EELb1ELb0ELb0ELb1ELb0ELb0ELb0EEEvNS_16Flash_bwd_paramsE,"aw",@nobits
	.sectionflags	@""
	.align	16
	.zero		1024


//--------------------- .nv.shared._ZN5flash44flash_bwd_dq_dk_dv_loop_seqk_parallel_kernelI23Flash_bwd_kernel_traitsILi64ELi64ELi128ELi8ELi2ELi4ELi4ELb1ELb0EN7cutlass10bfloat16_tE19Flash_kernel_traitsILi64ELi64ELi128ELi8ES3_EELb0ELb0ELb0ELb1ELb0ELb0ELb1EEEvNS_16Flash_bwd_paramsE --------------------------
	.section	.nv.shared._ZN5flash44flash_bwd_dq_dk_dv_loop_seqk_parallel_kernelI23Flash_bwd_kernel_traitsILi64ELi64ELi128ELi8ELi2ELi4ELi4ELb1ELb0EN7cutlass10bfloat16_tE19Flash_kernel_traitsILi64ELi64ELi128ELi8ES3_EELb0ELb0ELb0ELb1ELb0ELb0ELb1EEEvNS_16Flash_bwd_paramsE,"aw",@nobits
	.sectionflags	@""
	.align	16
	.zero		1024


//--------------------- .nv.shared._ZN5flash44flash_bwd_dq_dk_dv_loop_seqk_parallel_kernelI23Flash_bwd_kernel_traitsILi64ELi64ELi128ELi8ELi2ELi4ELi4ELb1ELb0EN7cutlass10bfloat16_tE19Flash_kernel_traitsILi64ELi64ELi128ELi8ES3_EELb1ELb0ELb1ELb0ELb0ELb1ELb0EEEvNS_16Flash_bwd_paramsE --------------------------
	.section	.nv.shared._ZN5flash44flash_bwd_dq_dk_dv_loop_seqk_parallel_kernelI23Flash_bwd_kernel_traitsILi64ELi64ELi128ELi8ELi2ELi4ELi4ELb1ELb0EN7cutlass10bfloat16_tE19Flash_kernel_traitsILi64ELi64ELi128ELi8ES3_EELb1ELb0ELb1ELb0ELb0ELb1ELb0EEEvNS_16Flash_bwd_paramsE,"aw",@nobits
	.sectionflags	@""
	.align	16
	.zero		1024


//--------------------- .nv.shared._ZN5flash44flash_bwd_dq_dk_dv_loop_seqk_parallel_kernelI23Flash_bwd_kernel_traitsILi64ELi64ELi128ELi8ELi2ELi4ELi4ELb1ELb0EN7cutlass10bfloat16_tE19Flash_kernel_traitsILi64ELi64ELi128ELi8ES3_EELb0ELb0ELb1ELb0ELb0ELb1ELb1EEEvNS_16Flash_bwd_paramsE --------------------------
	.section	.nv.shared._ZN5flash44flash_bwd_dq_dk_dv_loop_seqk_parallel_kernelI23Flash_bwd_kernel_traitsILi64ELi64ELi128ELi8ELi2ELi4ELi4ELb1ELb0EN7cutlass10bfloat16_tE19Flash_kernel_traitsILi64ELi64ELi128ELi8ES3_EELb0ELb0ELb1ELb0ELb0ELb1ELb1EEEvNS_16Flash_bwd_paramsE,"aw",@nobits
	.sectionflags	@""
	.align	16
	.zero		1024


//--------------------- .nv.shared._ZN5flash44flash_bwd_dq_dk_dv_loop_seqk_parallel_kernelI23Flash_bwd_kernel_traitsILi64ELi64ELi128ELi8ELi2ELi4ELi4ELb1ELb0EN7cutlass10bfloat16_tE19Flash_kernel_traitsILi64ELi64ELi128ELi8ES3_EELb1ELb0ELb1ELb1ELb0ELb0ELb0EEEvNS_16Flash_bwd_paramsE --------------------------
	.section	.nv.shared._ZN5flash44flash_bwd_dq_dk_dv_loop_seqk_parallel_kernelI23Flash_bwd_kernel_traitsILi64ELi64ELi128ELi8ELi2ELi4ELi4ELb1ELb0EN7cutlass10bfloat16_tE19Flash_kernel_traitsILi64ELi64ELi128ELi8ES3_EELb1ELb0ELb1ELb1ELb0ELb0ELb0EEEvNS_16Flash_bwd_paramsE,"aw",@nobits
	.sectionflags	@""
	.align	16
	.zero		1024


//--------------------- .nv.shared._ZN5flash44flash_bwd_dq_dk_dv_loop_seqk_parallel_kernelI23Flash_bwd_kernel_traitsILi64ELi64ELi128ELi8ELi2ELi4ELi4ELb1ELb0EN7cutlass10bfloat16_tE19Flash_kernel_traitsILi64ELi64ELi128ELi8ES3_EELb0ELb0ELb1ELb1ELb0ELb0ELb1EEEvNS_16Flash_bwd_paramsE --------------------------
	.section	.nv.shared._ZN5flash44flash_bwd_dq_dk_dv_loop_seqk_parallel_kernelI23Flash_bwd_kernel_traitsILi64ELi64ELi128ELi8ELi2ELi4ELi4ELb1ELb0EN7cutlass10bfloat16_tE19Flash_kernel_traitsILi64ELi64ELi128ELi8ES3_EELb0ELb0ELb1ELb1ELb0ELb0ELb1EEEvNS_16Flash_bwd_paramsE,"aw",@nobits
	.sectionflags	@""
	.align	16
	.zero		1024


//--------------------- .nv.shared._ZN5flash25flash_bwd_dot_do_o_kernelILb0E23Flash_bwd_kernel_traitsILi64ELi64ELi128ELi8ELi2ELi4ELi4ELb1ELb0EN7cutlass10bfloat16_tE19Flash_kernel_traitsILi64ELi64ELi128ELi8ES3_EEEEvNS_16Flash_bwd_paramsE --------------------------
	.section	.nv.shared._ZN5flash25flash_bwd_dot_do_o_kernelILb0E23Flash_bwd_kernel_traitsILi64ELi64ELi128ELi8ELi2ELi4ELi4ELb1ELb0EN7cutlass10bfloat16_tE19Flash_kernel_traitsILi64ELi64ELi128ELi8ES3_EEEEvNS_16Flash_bwd_paramsE,"aw",@nobits
	.sectionflags	@""
	.align	16
	.zero		1024


//--------------------- .nv.shared._ZN5flash25flash_bwd_dot_do_o_kernelILb1E23Flash_bwd_kernel_traitsILi64ELi64ELi128ELi8ELi2ELi4ELi4ELb1ELb0EN7cutlass10bfloat16_tE19Flash_kernel_traitsILi64ELi64ELi128ELi8ES3_EEEEvNS_16Flash_bwd_paramsE --------------------------
	.section	.nv.shared._ZN5flash25flash_bwd_dot_do_o_kernelILb1E23Flash_bwd_kernel_traitsILi64ELi64ELi128ELi8ELi2ELi4ELi4ELb1ELb0EN7cutlass10bfloat16_tE19Flash_kernel_traitsILi64ELi64ELi128ELi8ES3_EEEEvNS_16Flash_bwd_paramsE,"aw",@nobits
	.sectionflags	@""
	.align	16
	.zero		1024


//--------------------- .nv.shared._ZN5flash27flash_bwd_convert_dq_kernelI23Flash_bwd_kernel_traitsILi64ELi128ELi128ELi8ELi4ELi4ELi4ELb0ELb0EN7cutlass10bfloat16_tE19Flash_kernel_traitsILi64ELi128ELi128ELi8ES3_EEEEvNS_16Flash_bwd_paramsEi --------------------------
	.section	.nv.shared._ZN5flash27flash_bwd_convert_dq_kernelI23Flash_bwd_kernel_traitsILi64ELi128ELi128ELi8ELi4ELi4ELi4ELb0ELb0EN7cutlass10bfloat16_tE19Flash_kernel_traitsILi64ELi128ELi128ELi8ES3_EEEEvNS_16Flash_bwd_paramsEi,"aw",@nobits
	.sectionflags	@""
	.align	16
	.zero		1024


//--------------------- .nv.shared._ZN5flash44flash_bwd_dq_dk_dv_loop_seqk_parallel_kernelI23Flash_bwd_kernel_traitsILi64ELi128ELi128ELi8ELi4ELi4ELi4ELb0ELb0EN7cutlass10bfloat16_tE19Flash_kernel_traitsILi64ELi128ELi128ELi8ES3_EELb1ELb0ELb0ELb0ELb0ELb1ELb0EEEvNS_16Flash_bwd_paramsE --------------------------
	.section	.nv.shared._ZN5flash44flash_bwd_dq_dk_dv_loop_seqk_parallel_kernelI23Flash_bwd_kernel_traitsILi64ELi128ELi128ELi8ELi4ELi4ELi4ELb0ELb0EN7cutlass10bfloat16_tE19Flash_kernel_traitsILi64ELi128ELi128ELi8ES3_EELb1ELb0ELb0ELb0ELb0ELb1ELb0EEEvNS_16Flash_bwd_paramsE,"aw",@nobits
	.sectionflags	@""
	.align	16
	.zero		1024


//--------------------- .nv.shared._ZN5flash44flash_bwd_dq_dk_dv_loop_seqk_parallel_kernelI23Flash_bwd_kernel_traitsILi64ELi128ELi128ELi8ELi4ELi4ELi4ELb0ELb0EN7cutlass10bfloat16_tE19Flash_kernel_traitsILi64ELi128ELi128ELi8ES3_EELb0ELb0ELb0ELb0ELb0ELb1ELb1EEEvNS_16Flash_bwd_paramsE --------------------------
	.section	.nv.shared._ZN5flash44flash_bwd_dq_dk_dv_loop_seqk_parallel_kernelI23Flash_bwd_kernel_traitsILi64ELi128ELi128ELi8ELi4ELi4ELi4ELb0ELb0EN7cutlass10bfloat16_tE19Flash_kernel_traitsILi64ELi128ELi128ELi8ES3_EELb0ELb0ELb0ELb0ELb0ELb1ELb1EEEvNS_16Flash_bwd_paramsE,"aw",@nobits
	.sectionflags	@""
	.align	16
	.zero		1024


//--------------------- .nv.shared._ZN5flash44flash_bwd_dq_dk_dv_loop_seqk_parallel_kernelI23Flash_bwd_kernel_traitsILi64ELi128ELi128ELi8ELi4ELi4ELi4ELb0ELb0EN7cutlass10bfloat16_tE19Flash_kernel_traitsILi64ELi128ELi128ELi8ES3_EELb1ELb0ELb0ELb0ELb0ELb0ELb0EEEvNS_16Flash_bwd_paramsE --------------------------
	.section	.nv.shared._ZN5flash44flash_bwd_dq_dk_dv_loop_seqk_parallel_kernelI23Flash_bwd_kernel_traitsILi64ELi128ELi128ELi8ELi4ELi4ELi4ELb0ELb0EN7cutlass10bfloat16_tE19Flash_kernel_traitsILi64ELi128ELi128ELi8ES3_EELb1ELb0ELb0ELb0ELb0ELb0ELb0EEEvNS_16Flash_bwd_paramsE,"aw",@nobits
	.sectionflags	@""
	.align	16
	.zero		1024


//--------------------- .nv.shared._ZN5flash44flash_bwd_dq_dk_dv_loop_seqk_parallel_kernelI23Flash_bwd_kernel_traitsILi64ELi128ELi128ELi8ELi4ELi4ELi4ELb0ELb0EN7cutlass10bfloat16_tE19Flash_kernel_traitsILi64ELi128ELi128ELi8ES3_EELb0ELb0ELb0ELb0ELb0ELb0ELb1EEEvNS_16Flash_bwd_paramsE --------------------------
	.section	.nv.shared._ZN5flash44flash_bwd_dq_dk_dv_loop_seqk_parallel_kernelI23Flash_bwd_kernel_traitsILi64ELi128ELi128ELi8ELi4ELi4ELi4ELb0ELb0EN7cutlass10bfloat16_tE19Flash_kernel_traitsILi64ELi128ELi128ELi8ES3_EELb0ELb0ELb0ELb0ELb0ELb0ELb1EEEvNS_16Flash_bwd_paramsE,"aw",@nobits
	.sectionflags	@""
	.align	16
	.zero		1024


//--------------------- .nv.shared._ZN5flash44flash_bwd_dq_dk_dv_loop_seqk_parallel_kernelI23Flash_bwd_kernel_traitsILi64ELi128ELi128ELi8ELi4ELi4ELi4ELb0ELb0EN7cutlass10bfloat16_tE19Flash_kernel_traitsILi64ELi128ELi128ELi8ES3_EELb1ELb0ELb1ELb0ELb0ELb0ELb0EEEvNS_16Flash_bwd_paramsE --------------------------
	.section	.nv.shared._ZN5flash44flash_bwd_dq_dk_dv_loop_seqk_parallel_kernelI23Flash_bwd_kernel_traitsILi64ELi128ELi128ELi8ELi4ELi4ELi4ELb0ELb0EN7cutlass10bfloat16_tE19Flash_kernel_traitsILi64ELi128ELi128ELi8ES3_EELb1ELb0ELb1ELb0ELb0ELb0ELb0EEEvNS_16Flash_bwd_paramsE,"aw",@nobits
	.sectionflags	@""
	.align	16
	.zero		1024


//--------------------- .nv.shared._ZN5flash44flash_bwd_dq_dk_dv_loop_seqk_parallel_kernelI23Flash_bwd_kernel_traitsILi64ELi128ELi128ELi8ELi4ELi4ELi4ELb0ELb0EN7cutlass10bfloat16_tE19Flash_kernel_traitsILi64ELi128ELi128ELi8ES3_EELb0ELb0ELb1ELb0ELb0ELb0ELb1EEEvNS_16Flash_bwd_paramsE --------------------------
	.section	.nv.shared._ZN5flash44flash_bwd_dq_dk_dv_loop_seqk_parallel_kernelI23Flash_bwd_kernel_traitsILi64ELi128ELi128ELi8ELi4ELi4ELi4ELb0ELb0EN7cutlass10bfloat16_tE19Flash_kernel_traitsILi64ELi128ELi128ELi8ES3_EELb0ELb0ELb1ELb0ELb0ELb0ELb1EEEvNS_16Flash_bwd_paramsE,"aw",@nobits
	.sectionflags	@""
	.align	16
	.zero		1024


//--------------------- .nv.shared._ZN5flash44flash_bwd_dq_dk_dv_loop_seqk_parallel_kernelI23Flash_bwd_kernel_traitsILi64ELi128ELi128ELi8ELi4ELi4ELi4ELb0ELb0EN7cutlass10bfloat16_tE19Flash_kernel_traitsILi64ELi128ELi128ELi8ES3_EELb1ELb0ELb0ELb0ELb1ELb1ELb0EEEvNS_16Flash_bwd_paramsE --------------------------
	.section	.nv.shared._ZN5flash44flash_bwd_dq_dk_dv_loop_seqk_parallel_kernelI23Flash_bwd_kernel_traitsILi64ELi128ELi128ELi8ELi4ELi4ELi4ELb0ELb0EN7cutlass10bfloat16_tE19Flash_kernel_traitsILi64ELi128ELi128ELi8ES3_EELb1ELb0ELb0ELb0ELb1ELb1ELb0EEEvNS_16Flash_bwd_paramsE,"aw",@nobits
	.sectionflags	@""
	.align	16
	.zero		1024


//--------------------- .nv.shared._ZN5flash44flash_bwd_dq_dk_dv_loop_seqk_parallel_kernelI23Flash_bwd_kernel_traitsILi64ELi128ELi128ELi8ELi4ELi4ELi4ELb0ELb0EN7cutlass10bfloat16_tE19Flash_kernel_traitsILi64ELi128ELi128ELi8ES3_EELb0ELb0ELb0ELb0ELb1ELb1ELb1EEEvNS_16Flash_bwd_paramsE --------------------------
	.section	.nv.shared._ZN5flash44flash_bwd_dq_dk_dv_loop_seqk_parallel_kernelI23Flash_bwd_kernel_traitsILi64ELi128ELi128ELi8ELi4ELi4ELi4ELb0ELb0EN7cutlass10bfloat16_tE19Flash_kernel_traitsILi64ELi128ELi128ELi8ES3_EELb0ELb0ELb0ELb0ELb1ELb1ELb1EEEvNS_16Flash_bwd_paramsE,"aw",@nobits
	.sectionflags	@""
	.align	16
	.zero		1024


//--------------------- .nv.shared._ZN5flash44flash_bwd_dq_dk_dv_loop_seqk_parallel_kernelI23Flash_bwd_kernel_traitsILi64ELi128ELi128ELi8ELi4ELi4ELi4ELb0ELb0EN7cutlass10bfloat16_tE19Flash_kernel_traitsILi64ELi128ELi128ELi8ES3_EELb1ELb0ELb0ELb1ELb0ELb0ELb0EEEvNS_16Flash_bwd_paramsE --------------------------
	.section	.nv.shared._ZN5flash44flash_bwd_dq_dk_dv_loop_seqk_parallel_kernelI23Flash_bwd_kernel_traitsILi64ELi128ELi128ELi8ELi4ELi4ELi4ELb0ELb0EN7cutlass10bfloat16_tE19Flash_kernel_traitsILi64ELi128ELi128ELi8ES3_EELb1ELb0ELb0ELb1ELb0ELb0ELb0EEEvNS_16Flash_bwd_paramsE,"aw",@nobits
	.sectionflags	@""
	.align	16
	.zero		1024


//--------------------- .nv.shared._ZN5flash44flash_bwd_dq_dk_dv_loop_seqk_parallel_kernelI23Flash_bwd_kernel_traitsILi64ELi128ELi128ELi8ELi4ELi4ELi4ELb0ELb0EN7cutlass10bfloat16_tE19Flash_kernel_traitsILi64ELi128ELi128ELi8ES3_EELb0ELb0ELb0ELb1ELb0ELb0ELb1EEEvNS_16Flash_bwd_paramsE --------------------------
	.section	.nv.shared._ZN5flash44flash_bwd_dq_dk_dv_loop_seqk_parallel_kernelI23Flash_bwd_kernel_traitsILi64ELi128ELi128ELi8ELi4ELi4ELi4ELb0ELb0EN7cutlass10bfloat16_tE19Flash_kernel_traitsILi64ELi128ELi128ELi8ES3_EELb0ELb0ELb0ELb1ELb0ELb0ELb1EEEvNS_16Flash_bwd_paramsE,"aw",@nobits
	.sectionflags	@""
	.align	16
	.zero		1024


//--------------------- .nv.shared._ZN5flash44flash_bwd_dq_dk_dv_loop_seqk_parallel_kernelI23Flash_bwd_kernel_traitsILi64ELi128ELi128ELi8ELi4ELi4ELi4ELb0ELb0EN7cutlass10bfloat16_tE19Flash_kernel_traitsILi64ELi128ELi128ELi8ES3_EELb1ELb0ELb1ELb0ELb0ELb1ELb0EEEvNS_16Flash_bwd_paramsE --------------------------
	.section	.nv.shared._ZN5flash44flash_bwd_dq_dk_dv_loop_seqk_parallel_kernelI23Flash_bwd_kernel_traitsILi64ELi128ELi128ELi8ELi4ELi4ELi4ELb0ELb0EN7cutlass10bfloat16_tE19Flash_kernel_traitsILi64ELi128ELi128ELi8ES3_EELb1ELb0ELb1ELb0ELb0ELb1ELb0EEEvNS_16Flash_bwd_paramsE,"aw",@nobits
	.sectionflags	@""
	.align	16
	.zero		1024


//--------------------- .nv.shared._ZN5flash44flash_bwd_dq_dk_dv_loop_seqk_parallel_kernelI23Flash_bwd_kernel_traitsILi64ELi128ELi128ELi8ELi4ELi4ELi4ELb0ELb0EN7cutlass10bfloat16_tE19Flash_kernel_traitsILi64ELi128ELi128ELi8ES3_EELb0ELb0ELb1ELb0ELb0ELb1ELb1EEEvNS_16Flash_bwd_paramsE --------------------------
	.section	.nv.shared._ZN5flash44flash_bwd_dq_dk_dv_loop_seqk_parallel_kernelI23Flash_bwd_kernel_traitsILi64ELi128ELi128ELi8ELi4ELi4ELi4ELb0ELb0EN7cutlass10bfloat16_tE19Flash_kernel_traitsILi64ELi128ELi128ELi8ES3_EELb0ELb0ELb1ELb0ELb0ELb1ELb1EEEvNS_16Flash_bwd_paramsE,"aw",@nobits
	.sectionflags	@""
	.align	16
	.zero		1024


//--------------------- .nv.shared._ZN5flash44flash_bwd_dq_dk_dv_loop_seqk_parallel_kernelI23Flash_bwd_kernel_traitsILi64ELi128ELi128ELi8ELi4ELi4ELi4ELb0ELb0EN7cutlass10bfloat16_tE19Flash_kernel_traitsILi64ELi128ELi128ELi8ES3_EELb1ELb0ELb1ELb1ELb0ELb0ELb0EEEvNS_16Flash_bwd_paramsE --------------------------
	.section	.nv.shared._ZN5flash44flash_bwd_dq_dk_dv_loop_seqk_parallel_kernelI23Flash_bwd_kernel_traitsILi64ELi128ELi128ELi8ELi4ELi4ELi4ELb0ELb0EN7cutlass10bfloat16_tE19Flash_kernel_traitsILi64ELi128ELi128ELi8ES3_EELb1ELb0ELb1ELb1ELb0ELb0ELb0EEEvNS_16Flash_bwd_paramsE,"aw",@nobits
	.sectionflags	@""
	.align	16
	.zero		1024


//--------------------- .nv.shared._ZN5flash44flash_bwd_dq_dk_dv_loop_seqk_parallel_kernelI23Flash_bwd_kernel_traitsILi64ELi128ELi128ELi8ELi4ELi4ELi4ELb0ELb0EN7cutlass10bfloat16_tE19Flash_kernel_traitsILi64ELi128ELi128ELi8ES3_EELb0ELb0ELb1ELb1ELb0ELb0ELb1EEEvNS_16Flash_bwd_paramsE --------------------------
	.section	.nv.shared._ZN5flash44flash_bwd_dq_dk_dv_loop_seqk_parallel_kernelI23Flash_bwd_kernel_traitsILi64ELi128ELi128ELi8ELi4ELi4ELi4ELb0ELb0EN7cutlass10bfloat16_tE19Flash_kernel_traitsILi64ELi128ELi128ELi8ES3_EELb0ELb0ELb1ELb1ELb0ELb0ELb1EEEvNS_16Flash_bwd_paramsE,"aw",@nobits
	.sectionflags	@""
	.align	16
	.zero		1024


//--------------------- .nv.shared._ZN5flash25flash_bwd_dot_do_o_kernelILb0E23Flash_bwd_kernel_traitsILi64ELi128ELi128ELi8ELi4ELi4ELi4ELb0ELb0EN7cutlass10bfloat16_tE19Flash_kernel_traitsILi64ELi128ELi128ELi8ES3_EEEEvNS_16Flash_bwd_paramsE --------------------------
	.section	.nv.shared._ZN5flash25flash_bwd_dot_do_o_kernelILb0E23Flash_bwd_kernel_traitsILi64ELi128ELi128ELi8ELi4ELi4ELi4ELb0ELb0EN7cutlass10bfloat16_tE19Flash_kernel_traitsILi64ELi128ELi128ELi8ES3_EEEEvNS_16Flash_bwd_paramsE,"aw",@nobits
	.sectionflags	@""
	.align	16
	.zero		1024


//--------------------- .nv.shared._ZN5flash25flash_bwd_dot_do_o_kernelILb1E23Flash_bwd_kernel_traitsILi64ELi128ELi128ELi8ELi4ELi4ELi4ELb0ELb0EN7cutlass10bfloat16_tE19Flash_kernel_traitsILi64ELi128ELi128ELi8ES3_EEEEvNS_16Flash_bwd_paramsE --------------------------
	.section	.nv.shared._ZN5flash25flash_bwd_dot_do_o_kernelILb1E23Flash_bwd_kernel_traitsILi64ELi128ELi128ELi8ELi4ELi4ELi4ELb0ELb0EN7cutlass10bfloat16_tE19Flash_kernel_traitsILi64ELi128ELi128ELi8ES3_EEEEvNS_16Flash_bwd_paramsE,"aw",@nobits
	.sectionflags	@""
	.align	16
	.zero		1024


//--------------------- .nv.constant0._ZN5flash44flash_bwd_dq_dk_dv_loop_seqk_parallel_kernelI23Flash_bwd_kernel_traitsILi64ELi64ELi128ELi8ELi2ELi4ELi4ELb1ELb0EN7cutlass10bfloat16_tE19Flash_kernel_traitsILi64ELi64ELi128ELi8ES3_EELb0ELb0ELb0ELb0ELb0ELb1ELb0EEEvNS_16Flash_bwd_paramsE --------------------------
	.section	.nv.constant0._ZN5flash44flash_bwd_dq_dk_dv_loop_seqk_parallel_kernelI23Flash_bwd_kernel_traitsILi64ELi64ELi128ELi8ELi2ELi4ELi4ELb1ELb0EN7cutlass10bfloat16_tE19Flash_kernel_traitsILi64ELi64ELi128ELi8ES3_EELb0ELb0ELb0ELb0ELb0ELb1ELb0EEEvNS_16Flash_bwd_paramsE,"a",@progbits
	.sectionflags	@""
	.align	4
.nv.constant0._ZN5flash44flash_bwd_dq_dk_dv_loop_seqk_parallel_kernelI23Flash_bwd_kernel_traitsILi64ELi64ELi128ELi8ELi2ELi4ELi4ELb1ELb0EN7cutlass10bfloat16_tE19Flash_kernel_traitsILi64ELi64ELi128ELi8ES3_EELb0ELb0ELb0ELb0ELb0ELb1ELb0EEEvNS_16Flash_bwd_paramsE:
	.zero		1536


//--------------------- .nv.constant0._ZN5flash44flash_bwd_dq_dk_dv_loop_seqk_parallel_kernelI23Flash_bwd_kernel_traitsILi64ELi64ELi128ELi8ELi2ELi4ELi4ELb1ELb0EN7cutlass10bfloat16_tE19Flash_kernel_traitsILi64ELi64ELi128ELi8ES3_EELb0ELb0ELb0ELb0ELb0ELb0ELb0EEEvNS_16Flash_bwd_paramsE --------------------------
	.section	.nv.constant0._ZN5flash44flash_bwd_dq_dk_dv_loop_seqk_parallel_kernelI23Flash_bwd_kernel_traitsILi64ELi64ELi128ELi8ELi2ELi4ELi4ELb1ELb0EN7cutlass10bfloat16_tE19Flash_kernel_traitsILi64ELi64ELi128ELi8ES3_EELb0ELb0ELb0ELb0ELb0ELb0ELb0EEEvNS_16Flash_bwd_paramsE,"a",@progbits
	.sectionflags	@""
	.align	4
.nv.constant0._ZN5flash44flash_bwd_dq_dk_dv_loop_seqk_parallel_kernelI23Flash_bwd_kernel_traitsILi64ELi64ELi128ELi8ELi2ELi4ELi4ELb1ELb0EN7cutlass10bfloat16_tE19Flash_kernel_traitsILi64ELi64ELi128ELi8ES3_EELb0ELb0ELb0ELb0ELb0ELb0ELb0EEEvNS_16Flash_bwd_paramsE:
	.zero		1536


//--------------------- .nv.constant0._ZN5flash44flash_bwd_dq_dk_dv_loop_seqk_parallel_kernelI23Flash_bwd_kernel_traitsILi64ELi64ELi128ELi8ELi2ELi4ELi4ELb1ELb0EN7cutlass10bfloat16_tE19Flash_kernel_traitsILi64ELi64ELi128ELi8ES3_EELb0ELb0ELb1ELb0ELb0ELb0ELb0EEEvNS_16Flash_bwd_paramsE --------------------------
	.section	.nv.constant0._ZN5flash44flash_bwd_dq_dk_dv_loop_seqk_parallel_kernelI23Flash_bwd_kernel_traitsILi64ELi64ELi128ELi8ELi2ELi4ELi4ELb1ELb0EN7cutlass10bfloat16_tE19Flash_kernel_traitsILi64ELi64ELi128ELi8ES3_EELb0ELb0ELb1ELb0ELb0ELb0ELb0EEEvNS_16Flash_bwd_paramsE,"a",@progbits
	.sectionflags	@""
	.align	4
.nv.constant0._ZN5flash44flash_bwd_dq_dk_dv_loop_seqk_parallel_kernelI23Flash_bwd_kernel_traitsILi64ELi64ELi128ELi8ELi2ELi4ELi4ELb1ELb0EN7cutlass10bfloat16_tE19Flash_kernel_traitsILi64ELi64ELi128ELi8ES3_EELb0ELb0ELb1ELb0ELb0ELb0ELb0EEEvNS_16Flash_bwd_paramsE:
	.zero		1536


//--------------------- .nv.constant0._ZN5flash44flash_bwd_dq_dk_dv_loop_seqk_parallel_kernelI23Flash_bwd_kernel_traitsILi64ELi64ELi128ELi8ELi2ELi4ELi4ELb1ELb0EN7cutlass10bfloat16_tE19Flash_kernel_traitsILi64ELi64ELi128ELi8ES3_EELb0ELb0ELb0ELb0ELb1ELb1ELb0EEEvNS_16Flash_bwd_paramsE --------------------------
	.section	.nv.constant0._ZN5flash44flash_bwd_dq_dk_dv_loop_seqk_parallel_kernelI23Flash_bwd_kernel_traitsILi64ELi64ELi128ELi8ELi2ELi4ELi4ELb1ELb0EN7cutlass10bfloat16_tE19Flash_kernel_traitsILi64ELi64ELi128ELi8ES3_EELb0ELb0ELb0ELb0ELb1ELb1ELb0EEEvNS_16Flash_bwd_paramsE,"a",@progbits
	.sectionflags	@""
	.align	4
.nv.constant0._ZN5flash44flash_bwd_dq_dk_dv_loop_seqk_parallel_kernelI23Flash_bwd_kernel_traitsILi64ELi64ELi128ELi8ELi2ELi4ELi4ELb1ELb0EN7cutlass10bfloat16_tE19Flash_kernel_traitsILi64ELi64ELi128ELi8ES3_EELb0ELb0ELb0ELb0ELb1ELb1ELb0EEEvNS_16Flash_bwd_paramsE:
	.zero		1536


//--------------------- .nv.constant0._ZN5flash44flash_bwd_dq_dk_dv_loop_seqk_parallel_kernelI23Flash_bwd_kernel_traitsILi64ELi64ELi128ELi8ELi2ELi4ELi4ELb1ELb0EN7cutlass10bfloat16_tE19Flash_kernel_traitsILi64ELi64ELi128ELi8ES3_EELb0ELb0ELb0ELb1ELb0ELb0ELb0EEEvNS_16Flash_bwd_paramsE --------------------------
	.section	.nv.constant0._ZN5flash44flash_bwd_dq_dk_dv_loop_seqk_parallel_kernelI23Flash_bwd_kernel_traitsILi64ELi64ELi128ELi8ELi2ELi4ELi4ELb1ELb0EN7cutlass10bfloat16_tE19Flash_kernel_traitsILi64ELi64ELi128ELi8ES3_EELb0ELb0ELb0ELb1ELb0ELb0ELb0EEEvNS_16Flash_bwd_paramsE,"a",@progbits
	.sectionflags	@""
	.align	4
.nv.constant0._ZN5flash44flash_bwd_dq_dk_dv_loop_seqk_parallel_kernelI23Flash_bwd_kernel_traitsILi64ELi64ELi128ELi8ELi2ELi4ELi4ELb1ELb0EN7cutlass10bfloat16_tE19Flash_kernel_traitsILi64ELi64ELi128ELi8ES3_EELb0ELb0ELb0ELb1ELb0ELb0ELb0EEEvNS_16Flash_bwd_paramsE:
	.zero		1536


//--------------------- .nv.constant0._ZN5flash44flash_bwd_dq_dk_dv_loop_seqk_parallel_kernelI23Flash_bwd_kernel_traitsILi64ELi64ELi128ELi8ELi2ELi4ELi4ELb1ELb0EN7cutlass10bfloat16_tE19Flash_kernel_traitsILi64ELi64ELi128ELi8ES3_EELb0ELb0ELb1ELb0ELb0ELb1ELb0EEEvNS_16Flash_bwd_paramsE --------------------------
	.section	.nv.constant0._ZN5flash44flash_bwd_dq_dk_dv_loop_seqk_parallel_kernelI23Flash_bwd_kernel_traitsILi64ELi64ELi128ELi8ELi2ELi4ELi4ELb1ELb0EN7cutlass10bfloat16_tE19Flash_kernel_traitsILi64ELi64ELi128ELi8ES3_EELb0ELb0ELb1ELb0ELb0ELb1ELb0EEEvNS_16Flash_bwd_paramsE,"a",@progbits
	.sectionflags	@""
	.align	4
.nv.constant0._ZN5flash44flash_bwd_dq_dk_dv_loop_seqk_parallel_kernelI23Flash_bwd_kernel_traitsILi64ELi64ELi128ELi8ELi2ELi4ELi4ELb1ELb0EN7cutlass10bfloat16_tE19Flash_kernel_traitsILi64ELi64ELi128ELi8ES3_EELb0ELb0ELb1ELb0ELb0ELb1ELb0EEEvNS_16Flash_bwd_paramsE:
	.zero		1536


//--------------------- .nv.constant0._ZN5flash44flash_bwd_dq_dk_dv_loop_seqk_parallel_kernelI23Flash_bwd_kernel_traitsILi64ELi64ELi128ELi8ELi2ELi4ELi4ELb1ELb0EN7cutlass10bfloat16_tE19Flash_kernel_traitsILi64ELi64ELi128ELi8ES3_EELb0ELb0ELb1ELb1ELb0ELb0ELb0EEEvNS_16Flash_bwd_paramsE --------------------------
	.section	.nv.constant0._ZN5flash44flash_bwd_dq_dk_dv_loop_seqk_parallel_kernelI23Flash_bwd_kernel_traitsILi64ELi64ELi128ELi8ELi2ELi4ELi4ELb1ELb0EN7cutlass10bfloat16_tE19Flash_kernel_traitsILi64ELi64ELi128ELi8ES3_EELb0ELb0ELb1ELb1ELb0ELb0ELb0EEEvNS_16Flash_bwd_paramsE,"a",@progbits
	.sectionflags	@""
	.align	4
.nv.constant0._ZN5flash44flash_bwd_dq_dk_dv_loop_seqk_parallel_kernelI23Flash_bwd_kernel_traitsILi64ELi64ELi128ELi8ELi2ELi4ELi4ELb1ELb0EN7cutlass10bfloat16_tE19Flash_kernel_traitsILi64ELi64ELi128ELi8ES3_EELb0ELb0ELb1ELb1ELb0ELb0ELb0EEEvNS_16Flash_bwd_paramsE:
	.zero		1536


//--------------------- .nv.constant0._ZN5flash44flash_bwd_dq_dk_dv_loop_seqk_parallel_kernelI23Flash_bwd_kernel_traitsILi64ELi128ELi128ELi8ELi4ELi4ELi4ELb0ELb0EN7cutlass10bfloat16_tE19Flash_kernel_traitsILi64ELi128ELi128ELi8ES3_EELb0ELb0ELb0ELb0ELb0ELb1ELb0EEEvNS_16Flash_bwd_paramsE --------------------------
	.section	.nv.constant0._ZN5flash44flash_bwd_dq_dk_dv_loop_seqk_parallel_kernelI23Flash_bwd_kernel_traitsILi64ELi128ELi128ELi8ELi4ELi4ELi4ELb0ELb0EN7cutlass10bfloat16_tE19Flash_kernel_traitsILi64ELi128ELi128ELi8ES3_EELb0ELb0ELb0ELb0ELb0ELb1ELb0EEEvNS_16Flash_bwd_paramsE,"a",@progbits
	.sectionflags	@""
	.align	4
.nv.constant0._ZN5flash44flash_bwd_dq_dk_dv_loop_seqk_parallel_kernelI23Flash_bwd_kernel_traitsILi64ELi128ELi128ELi8ELi4ELi4ELi4ELb0ELb0EN7cutlass10bfloat16_tE19Flash_kernel_traitsILi64ELi128ELi128ELi8ES3_EELb0ELb0ELb0ELb0ELb0ELb1ELb0EEEvNS_16Flash_bwd_paramsE:
	.zero		1536


//--------------------- .nv.constant0._ZN5flash44flash_bwd_dq_dk_dv_loop_seqk_parallel_kernelI23Flash_bwd_kernel_traitsILi64ELi128ELi128ELi8ELi4ELi4ELi4ELb0ELb0EN7cutlass10bfloat16_tE19Flash_kernel_traitsILi64ELi128ELi128ELi8ES3_EELb0ELb0ELb0ELb0ELb0ELb0ELb0EEEvNS_16Flash_bwd_paramsE --------------------------
	.section	.nv.constant0._ZN5flash44flash_bwd_dq_dk_dv_loop_seqk_parallel_kernelI23Flash_bwd_kernel_traitsILi64ELi128ELi128ELi8ELi4ELi4ELi4ELb0ELb0EN7cutlass10bfloat16_tE19Flash_kernel_traitsILi64ELi128ELi128ELi8ES3_EELb0ELb0ELb0ELb0ELb0ELb0ELb0EEEvNS_16Flash_bwd_paramsE,"a",@progbits
	.sectionflags	@""
	.align	4
.nv.constant0._ZN5flash44flash_bwd_dq_dk_dv_loop_seqk_parallel_kernelI23Flash_bwd_kernel_traitsILi64ELi128ELi128ELi8ELi4ELi4ELi4ELb0ELb0EN7cutlass10bfloat16_tE19Flash_kernel_traitsILi64ELi128ELi128ELi8ES3_EELb0ELb0ELb0ELb0ELb0ELb0ELb0EEEvNS_16Flash_bwd_paramsE:
	.zero		1536


//--------------------- .nv.constant0._ZN5flash44flash_bwd_dq_dk_dv_loop_seqk_parallel_kernelI23Flash_bwd_kernel_traitsILi64ELi128ELi128ELi8ELi4ELi4ELi4ELb0ELb0EN7cutlass10bfloat16_tE19Flash_kernel_traitsILi64ELi128ELi128ELi8ES3_EELb0ELb0ELb1ELb0ELb0ELb0ELb0EEEvNS_16Flash_bwd_paramsE --------------------------
	.section	.nv.constant0._ZN5flash44flash_bwd_dq_dk_dv_loop_seqk_parallel_kernelI23Flash_bwd_kernel_traitsILi64ELi128ELi128ELi8ELi4ELi4ELi4ELb0ELb0EN7cutlass10bfloat16_tE19Flash_kernel_traitsILi64ELi128ELi128ELi8ES3_EELb0ELb0ELb1ELb0ELb0ELb0ELb0EEEvNS_16Flash_bwd_paramsE,"a",@progbits
	.sectionflags	@""
	.align	4
.nv.constant0._ZN5flash44flash_bwd_dq_dk_dv_loop_seqk_parallel_kernelI23Flash_bwd_kernel_traitsILi64ELi128ELi128ELi8ELi4ELi4ELi4ELb0ELb0EN7cutlass10bfloat16_tE19Flash_kernel_traitsILi64ELi128ELi128ELi8ES3_EELb0ELb0ELb1ELb0ELb0ELb0ELb0EEEvNS_16Flash_bwd_paramsE:
	.zero		1536


//--------------------- .nv.constant0._ZN5flash44flash_bwd_dq_dk_dv_loop_seqk_parallel_kernelI23Flash_bwd_kernel_traitsILi64ELi128ELi128ELi8ELi4ELi4ELi4ELb0ELb0EN7cutlass10bfloat16_tE19Flash_kernel_traitsILi64ELi128ELi128ELi8ES3_EELb0ELb0ELb0ELb0ELb1ELb1ELb0EEEvNS_16Flash_bwd_paramsE --------------------------
	.section	.nv.constant0._ZN5flash44flash_bwd_dq_dk_dv_loop_seqk_parallel_kernelI23Flash_bwd_kernel_traitsILi64ELi128ELi128ELi8ELi4ELi4ELi4ELb0ELb0EN7cutlass10bfloat16_tE19Flash_kernel_traitsILi64ELi128ELi128ELi8ES3_EELb0ELb0ELb0ELb0ELb1ELb1ELb0EEEvNS_16Flash_bwd_paramsE,"a",@progbits
	.sectionflags	@""
	.align	4
.nv.constant0._ZN5flash44flash_bwd_dq_dk_dv_loop_seqk_parallel_kernelI23Flash_bwd_kernel_traitsILi64ELi128ELi128ELi8ELi4ELi4ELi4ELb0ELb0EN7cutlass10bfloat16_tE19Flash_kernel_traitsILi64ELi128ELi128ELi8ES3_EELb0ELb0ELb0ELb0ELb1ELb1ELb0EEEvNS_16Flash_bwd_paramsE:
	.zero		1536


//--------------------- .nv.constant0._ZN5flash44flash_bwd_dq_dk_dv_loop_seqk_parallel_kernelI23Flash_bwd_kernel_traitsILi64ELi128ELi128ELi8ELi4ELi4ELi4ELb0ELb0EN7cutlass10bfloat16_tE19Flash_kernel_traitsILi64ELi128ELi128ELi8ES3_EELb0ELb0ELb0ELb1ELb0ELb0ELb0EEEvNS_16Flash_bwd_paramsE --------------------------
	.section	.nv.constant0._ZN5flash44flash_bwd_dq_dk_dv_loop_seqk_parallel_kernelI23Flash_bwd_kernel_traitsILi64ELi128ELi128ELi8ELi4ELi4ELi4ELb0ELb0EN7cutlass10bfloat16_tE19Flash_kernel_traitsILi64ELi128ELi128ELi8ES3_EELb0ELb0ELb0ELb1ELb0ELb0ELb0EEEvNS_16Flash_bwd_paramsE,"a",@progbits
	.sectionflags	@""
	.align	4
.nv.constant0._ZN5flash44flash_bwd_dq_dk_dv_loop_seqk_parallel_kernelI23Flash_bwd_kernel_traitsILi64ELi128ELi128ELi8ELi4ELi4ELi4ELb0ELb0EN7cutlass10bfloat16_tE19Flash_kernel_traitsILi64ELi128ELi128ELi8ES3_EELb0ELb0ELb0ELb1ELb0ELb0ELb0EEEvNS_16Flash_bwd_paramsE:
	.zero		1536


//--------------------- .nv.constant0._ZN5flash44flash_bwd_dq_dk_dv_loop_seqk_parallel_kernelI23Flash_bwd_kernel_traitsILi64ELi128ELi128ELi8ELi4ELi4ELi4ELb0ELb0EN7cutlass10bfloat16_tE19Flash_kernel_traitsILi64ELi128ELi128ELi8ES3_EELb0ELb0ELb1ELb0ELb0ELb1ELb0EEEvNS_16Flash_bwd_paramsE --------------------------
	.section	.nv.constant0._ZN5flash44flash_bwd_dq_dk_dv_loop_seqk_parallel_kernelI23Flash_bwd_kernel_traitsILi64ELi128ELi128ELi8ELi4ELi4ELi4ELb0ELb0EN7cutlass10bfloat16_tE19Flash_kernel_traitsILi64ELi128ELi128ELi8ES3_EELb0ELb0ELb1ELb0ELb0ELb1ELb0EEEvNS_16Flash_bwd_paramsE,"a",@progbits
	.sectionflags	@""
	.align	4
.nv.constant0._ZN5flash44flash_bwd_dq_dk_dv_loop_seqk_parallel_kernelI23Flash_bwd_kernel_traitsILi64ELi128ELi128ELi8ELi4ELi4ELi4ELb0ELb0EN7cutlass10bfloat16_tE19Flash_kernel_traitsILi64ELi128ELi128ELi8ES3_EELb0ELb0ELb1ELb0ELb0ELb1ELb0EEEvNS_16Flash_bwd_paramsE:
	.zero		1536


//--------------------- .nv.constant0._ZN5flash44flash_bwd_dq_dk_dv_loop_seqk_parallel_kernelI23Flash_bwd_kernel_traitsILi64ELi128ELi128ELi8ELi4ELi4ELi4ELb0ELb0EN7cutlass10bfloat16_tE19Flash_kernel_traitsILi64ELi128ELi128ELi8ES3_EELb0ELb0ELb1ELb1ELb0ELb0ELb0EEEvNS_16Flash_bwd_paramsE --------------------------
	.section	.nv.constant0._ZN5flash44flash_bwd_dq_dk_dv_loop_seqk_parallel_kernelI23Flash_bwd_kernel_traitsILi64ELi128ELi128ELi8ELi4ELi4ELi4ELb0ELb0EN7cutlass10bfloat16_tE19Flash_kernel_traitsILi64ELi128ELi128ELi8ES3_EELb0ELb0ELb1ELb1ELb0ELb0ELb0EEEvNS_16Flash_bwd_paramsE,"a",@progbits
	.sectionflags	@""
	.align	4
.nv.constant0._ZN5flash44flash_bwd_dq_dk_dv_loop_seqk_parallel_kernelI23Flash_bwd_kernel_traitsILi64ELi128ELi128ELi8ELi4ELi4ELi4ELb0ELb0EN7cutlass10bfloat16_tE19Flash_kernel_traitsILi64ELi128ELi128ELi8ES3_EELb0ELb0ELb1ELb1ELb0ELb0ELb0EEEvNS_16Flash_bwd_paramsE:
	.zero		1536


//--------------------- .nv.constant0._ZN5flash27flash_bwd_convert_dq_kernelI23Flash_bwd_kernel_traitsILi64ELi64ELi128ELi8ELi2ELi4ELi4ELb1ELb0EN7cutlass10bfloat16_tE19Flash_kernel_traitsILi64ELi64ELi128ELi8ES3_EEEEvNS_16Flash_bwd_paramsEi --------------------------
	.section	.nv.constant0._ZN5flash27flash_bwd_convert_dq_kernelI23Flash_bwd_kernel_traitsILi64ELi64ELi128ELi8ELi2ELi4ELi4ELb1ELb0EN7cutlass10bfloat16_tE19Flash_kernel_traitsILi64ELi64ELi128ELi8ES3_EEEEvNS_16Flash_bwd_paramsEi,"a",@progbits
	.sectionflags	@""
	.align	4
.nv.constant0._ZN5flash27flash_bwd_convert_dq_kernelI23Flash_bwd_kernel_traitsILi64ELi64ELi128ELi8ELi2ELi4ELi4ELb1ELb0EN7cutlass10bfloat16_tE19Flash_kernel_traitsILi64ELi64ELi128ELi8ES3_EEEEvNS_16Flash_bwd_paramsEi:
	.zero		1540


//--------------------- .nv.constant0._ZN5flash44flash_bwd_dq_dk_dv_loop_seqk_parallel_kernelI23Flash_bwd_kernel_traitsILi64ELi64ELi128ELi8ELi2ELi4ELi4ELb1ELb0EN7cutlass10bfloat16_tE19Flash_kernel_traitsILi64ELi64ELi128ELi8ES3_EELb1ELb0ELb0ELb0ELb0ELb1ELb0EEEvNS_16Flash_bwd_paramsE --------------------------
	.section	.nv.constant0._ZN5flash44flash_bwd_dq_dk_dv_loop_seqk_parallel_kernelI23Flash_bwd_kernel_traitsILi64ELi64ELi128ELi8ELi2ELi4ELi4ELb1ELb0EN7cutlass10bfloat16_tE19Flash_kernel_traitsILi64ELi64ELi128ELi8ES3_EELb1ELb0ELb0ELb0ELb0ELb1ELb0EEEvNS_16Flash_bwd_paramsE,"a",@progbits
	.sectionflags	@""
	.align	4
.nv.constant0._ZN5flash44flash_bwd_dq_dk_dv_loop_seqk_parallel_kernelI23Flash_bwd_kernel_traitsILi64ELi64ELi128ELi8ELi2ELi4ELi4ELb1ELb0EN7cutlass10bfloat16_tE19Flash_kernel_traitsILi64ELi64ELi128ELi8ES3_EELb1ELb0ELb0ELb0ELb0ELb1ELb0EEEvNS_16Flash_bwd_paramsE:
	.zero		1536


//--------------------- .nv.constant0._ZN5flash44flash_bwd_dq_dk_dv_loop_seqk_parallel_kernelI23Flash_bwd_kernel_traitsILi64ELi64ELi128ELi8ELi2ELi4ELi4ELb1ELb0EN7cutlass10bfloat16_tE19Flash_kernel_traitsILi64ELi64ELi128ELi8ES3_EELb0ELb0ELb0ELb0ELb0ELb1ELb1EEEvNS_16Flash_bwd_paramsE --------------------------
	.section	.nv.constant0._ZN5flash44flash_bwd_dq_dk_dv_loop_seqk_parallel_kernelI23Flash_bwd_kernel_traitsILi64ELi64ELi128ELi8ELi2ELi4ELi4ELb1ELb0EN7cutlass10bfloat16_tE19Flash_kernel_traitsILi64ELi64ELi128ELi8ES3_EELb0ELb0ELb0ELb0ELb0ELb1ELb1EEEvNS_16Flash_bwd_paramsE,"a",@progbits
	.sectionflags	@""
	.align	4
.nv.constant0._ZN5flash44flash_bwd_dq_dk_dv_loop_seqk_parallel_kernelI23Flash_bwd_kernel_traitsILi64ELi64ELi128ELi8ELi2ELi4ELi4ELb1ELb0EN7cutlass10bfloat16_tE19Flash_kernel_traitsILi64ELi64ELi128ELi8ES3_EELb0ELb0ELb0ELb0ELb0ELb1ELb1EEEvNS_16Flash_bwd_paramsE:
	.zero		1536


//--------------------- .nv.constant0._ZN5flash44flash_bwd_dq_dk_dv_loop_seqk_parallel_kernelI23Flash_bwd_kernel_traitsILi64ELi64ELi128ELi8ELi2ELi4ELi4ELb1ELb0EN7cutlass10bfloat16_tE19Flash_kernel_traitsILi64ELi64ELi128ELi8ES3_EELb1ELb0ELb0ELb0ELb0ELb0ELb0EEEvNS_16Flash_bwd_paramsE --------------------------
	.section	.nv.constant0._ZN5flash44flash_bwd_dq_dk_dv_loop_seqk_parallel_kernelI23Flash_bwd_kernel_traitsILi64ELi64ELi128ELi8ELi2ELi4ELi4ELb1ELb0EN7cutlass10bfloat16_tE19Flash_kernel_traitsILi64ELi64ELi128ELi8ES3_EELb1ELb0ELb0ELb0ELb0ELb0ELb0EEEvNS_16Flash_bwd_paramsE,"a",@progbits
	.sectionflags	@""
	.align	4
.nv.constant0._ZN5flash44flash_bwd_dq_dk_dv_loop_seqk_parallel_kernelI23Flash_bwd_kernel_traitsILi64ELi64ELi128ELi8ELi2ELi4ELi4ELb1ELb0EN7cutlass10bfloat16_tE19Flash_kernel_traitsILi64ELi64ELi128ELi8ES3_EELb1ELb0ELb0ELb0ELb0ELb0ELb0EEEvNS_16Flash_bwd_paramsE:
	.zero		1536


//--------------------- .nv.constant0._ZN5flash44flash_bwd_dq_dk_dv_loop_seqk_parallel_kernelI23Flash_bwd_kernel_traitsILi64ELi64ELi128ELi8ELi2ELi4ELi4ELb1ELb0EN7cutlass10bfloat16_tE19Flash_kernel_traitsILi64ELi64ELi128ELi8ES3_EELb0ELb0ELb0ELb0ELb0ELb0ELb1EEEvNS_16Flash_bwd_paramsE --------------------------
	.section	.nv.constant0._ZN5flash44flash_bwd_dq_dk_dv_loop_seqk_parallel_kernelI23Flash_bwd_kernel_traitsILi64ELi64ELi128ELi8ELi2ELi4ELi4ELb1ELb0EN7cutlass10bfloat16_tE19Flash_kernel_traitsILi64ELi64ELi128ELi8ES3_EELb0ELb0ELb0ELb0ELb0ELb0ELb1EEEvNS_16Flash_bwd_paramsE,"a",@progbits
	.sectionflags	@""
	.align	4
.nv.constant0._ZN5flash44flash_bwd_dq_dk_dv_loop_seqk_parallel_kernelI23Flash_bwd_kernel_traitsILi64ELi64ELi128ELi8ELi2ELi4ELi4ELb1ELb0EN7cutlass10bfloat16_tE19Flash_kernel_traitsILi64ELi64ELi128ELi8ES3_EELb0ELb0ELb0ELb0ELb0ELb0ELb1EEEvNS_16Flash_bwd_paramsE:
	.zero		1536


//--------------------- .nv.constant0._ZN5flash44flash_bwd_dq_dk_dv_loop_seqk_parallel_kernelI23Flash_bwd_kernel_traitsILi64ELi64ELi128ELi8ELi2ELi4ELi4ELb1ELb0EN7cutlass10bfloat16_tE19Flash_kernel_traitsILi64ELi64ELi128ELi8ES3_EELb1ELb0ELb1ELb0ELb0ELb0ELb0EEEvNS_16Flash_bwd_paramsE --------------------------
	.section	.nv.constant0._ZN5flash44flash_bwd_dq_dk_dv_loop_seqk_parallel_kernelI23Flash_bwd_kernel_traitsILi64ELi64ELi128ELi8ELi2ELi4ELi4ELb1ELb0EN7cutlass10bfloat16_tE19Flash_kernel_traitsILi64ELi64ELi128ELi8ES3_EELb1ELb0ELb1ELb0ELb0ELb0ELb0EEEvNS_16Flash_bwd_paramsE,"a",@progbits
	.sectionflags	@""
	.align	4
.nv.constant0._ZN5flash44flash_bwd_dq_dk_dv_loop_seqk_parallel_kernelI23Flash_bwd_kernel_traitsILi64ELi64ELi128ELi8ELi2ELi4ELi4ELb1ELb0EN7cutlass10bfloat16_tE19Flash_kernel_traitsILi64ELi64ELi128ELi8ES3_EELb1ELb0ELb1ELb0ELb0ELb0ELb0EEEvNS_16Flash_bwd_paramsE:
	.zero		1536


//--------------------- .nv.constant0._ZN5flash44flash_bwd_dq_dk_dv_loop_seqk_parallel_kernelI23Flash_bwd_kernel_traitsILi64ELi64ELi128ELi8ELi2ELi4ELi4ELb1ELb0EN7cutlass10bfloat16_tE19Flash_kernel_traitsILi64ELi64ELi128ELi8ES3_EELb0ELb0ELb1ELb0ELb0ELb0ELb1EEEvNS_16Flash_bwd_paramsE --------------------------
	.section	.nv.constant0._ZN5flash44flash_bwd_dq_dk_dv_loop_seqk_parallel_kernelI23Flash_bwd_kernel_traitsILi64ELi64ELi128ELi8ELi2ELi4ELi4ELb1ELb0EN7cutlass10bfloat16_tE19Flash_kernel_traitsILi64ELi64ELi128ELi8ES3_EELb0ELb0ELb1ELb0ELb0ELb0ELb1EEEvNS_16Flash_bwd_paramsE,"a",@progbits
	.sectionflags	@""
	.align	4
.nv.constant0._ZN5flash44flash_bwd_dq_dk_dv_loop_seqk_parallel_kernelI23Flash_bwd_kernel_traitsILi64ELi64ELi128ELi8ELi2ELi4ELi4ELb1ELb0EN7cutlass10bfloat16_tE19Flash_kernel_traitsILi64ELi64ELi128ELi8ES3_EELb0ELb0ELb1ELb0ELb0ELb0ELb1EEEvNS_16Flash_bwd_paramsE:
	.zero		1536


//--------------------- .nv.constant0._ZN5flash44flash_bwd_dq_dk_dv_loop_seqk_parallel_kernelI23Flash_bwd_kernel_traitsILi64ELi64ELi128ELi8ELi2ELi4ELi4ELb1ELb0EN7cutlass10bfloat16_tE19Flash_kernel_traitsILi64ELi64ELi128ELi8ES3_EELb1ELb0ELb0ELb0ELb1ELb1ELb0EEEvNS_16Flash_bwd_paramsE --------------------------
	.section	.nv.constant0._ZN5flash44flash_bwd_dq_dk_dv_loop_seqk_parallel_kernelI23Flash_bwd_kernel_traitsILi64ELi64ELi128ELi8ELi2ELi4ELi4ELb1ELb0EN7cutlass10bfloat16_tE19Flash_kernel_traitsILi64ELi64ELi128ELi8ES3_EELb1ELb0ELb0ELb0ELb1ELb1ELb0EEEvNS_16Flash_bwd_paramsE,"a",@progbits
	.sectionflags	@""
	.align	4
.nv.constant0._ZN5flash44flash_bwd_dq_dk_dv_loop_seqk_parallel_kernelI23Flash_bwd_kernel_traitsILi64ELi64ELi128ELi8ELi2ELi4ELi4ELb1ELb0EN7cutlass10bfloat16_tE19Flash_kernel_traitsILi64ELi64ELi128ELi8ES3_EELb1ELb0ELb0ELb0ELb1ELb1ELb0EEEvNS_16Flash_bwd_paramsE:
	.zero		1536


//--------------------- .nv.constant0._ZN5flash44flash_bwd_dq_dk_dv_loop_seqk_parallel_kernelI23Flash_bwd_kernel_traitsILi64ELi64ELi128ELi8ELi2ELi4ELi4ELb1ELb0EN7cutlass10bfloat16_tE19Flash_kernel_traitsILi64ELi64ELi128ELi8ES3_EELb0ELb0ELb0ELb0ELb1ELb1ELb1EEEvNS_16Flash_bwd_paramsE --------------------------
	.section	.nv.constant0._ZN5flash44flash_bwd_dq_dk_dv_loop_seqk_parallel_kernelI23Flash_bwd_kernel_traitsILi64ELi64ELi128ELi8ELi2ELi4ELi4ELb1ELb0EN7cutlass10bfloat16_tE19Flash_kernel_traitsILi64ELi64ELi128ELi8ES3_EELb0ELb0ELb0ELb0ELb1ELb1ELb1EEEvNS_16Flash_bwd_paramsE,"a",@progbits
	.sectionflags	@""
	.align	4
.nv.constant0._ZN5flash44flash_bwd_dq_dk_dv_loop_seqk_parallel_kernelI23Flash_bwd_kernel_traitsILi64ELi64ELi128ELi8ELi2ELi4ELi4ELb1ELb0EN7cutlass10bfloat16_tE19Flash_kernel_traitsILi64ELi64ELi128ELi8ES3_EELb0ELb0ELb0ELb0ELb1ELb1ELb1EEEvNS_16Flash_bwd_paramsE:
	.zero		1536


//--------------------- .nv.constant0._ZN5flash44flash_bwd_dq_dk_dv_loop_seqk_parallel_kernelI23Flash_bwd_kernel_traitsILi64ELi64ELi128ELi8ELi2ELi4ELi4ELb1ELb0EN7cutlass10bfloat16_tE19Flash_kernel_traitsILi64ELi64ELi128ELi8ES3_EELb1ELb0ELb0ELb1ELb0ELb0ELb0EEEvNS_16Flash_bwd_paramsE --------------------------
	.section	.nv.constant0._ZN5flash44flash_bwd_dq_dk_dv_loop_seqk_parallel_kernelI23Flash_bwd_kernel_traitsILi64ELi64ELi128ELi8ELi2ELi4ELi4ELb1ELb0EN7cutlass10bfloat16_tE19Flash_kernel_traitsILi64ELi64ELi128ELi8ES3_EELb1ELb0ELb0ELb1ELb0ELb0ELb0EEEvNS_16Flash_bwd_paramsE,"a",@progbits
	.sectionflags	@""
	.align	4
.nv.constant0._ZN5flash44flash_bwd_dq_dk_dv_loop_seqk_parallel_kernelI23Flash_bwd_kernel_traitsILi64ELi64ELi128ELi8ELi2ELi4ELi4ELb1ELb0EN7cutlass10bfloat16_tE19Flash_kernel_traitsILi64ELi64ELi128ELi8ES3_EELb1ELb0ELb0ELb1ELb0ELb0ELb0EEEvNS_16Flash_bwd_paramsE:
	.zero		1536


//--------------------- .nv.constant0._ZN5flash44flash_bwd_dq_dk_dv_loop_seqk_parallel_kernelI23Flash_bwd_kernel_traitsILi64ELi64ELi128ELi8ELi2ELi4ELi4ELb1ELb0EN7cutlass10bfloat16_tE19Flash_kernel_traitsILi64ELi64ELi128ELi8ES3_EELb0ELb0ELb0ELb1ELb0ELb0ELb1EEEvNS_16Flash_bwd_paramsE --------------------------
	.section	.nv.constant0._ZN5flash44flash_bwd_dq_dk_dv_loop_seqk_parallel_kernelI23Flash_bwd_kernel_traitsILi64ELi64ELi128ELi8ELi2ELi4ELi4ELb1ELb0EN7cutlass10bfloat16_tE19Flash_kernel_traitsILi64ELi64ELi128ELi8ES3_EELb0ELb0ELb0ELb1ELb0ELb0ELb1EEEvNS_16Flash_bwd_paramsE,"a",@progbits
	.sectionflags	@""
	.align	4
.nv.constant0._ZN5flash44flash_bwd_dq_dk_dv_loop_seqk_parallel_kernelI23Flash_bwd_kernel_traitsILi64ELi64ELi128ELi8ELi2ELi4ELi4ELb1ELb0EN7cutlass10bfloat16_tE19Flash_kernel_traitsILi64ELi64ELi128ELi8ES3_EELb0ELb0ELb0ELb1ELb0ELb0ELb1EEEvNS_16Flash_bwd_paramsE:
	.zero		1536


//--------------------- .nv.constant0._ZN5flash44flash_bwd_dq_dk_dv_loop_seqk_parallel_kernelI23Flash_bwd_kernel_traitsILi64ELi64ELi128ELi8ELi2ELi4ELi4ELb1ELb0EN7cutlass10bfloat16_tE19Flash_kernel_traitsILi64ELi64ELi128ELi8ES3_EELb1ELb0ELb1ELb0ELb0ELb1ELb0EEEvNS_16Flash_bwd_paramsE --------------------------
	.section	.nv.constant0._ZN5flash44flash_bwd_dq_dk_dv_loop_seqk_parallel_kernelI23Flash_bwd_kernel_traitsILi64ELi64ELi128ELi8ELi2ELi4ELi4ELb1ELb0EN7cutlass10bfloat16_tE19Flash_kernel_traitsILi64ELi64ELi128ELi8ES3_EELb1ELb0ELb1ELb0ELb0ELb1ELb0EEEvNS_16Flash_bwd_paramsE,"a",@progbits
	.sectionflags	@""
	.align	4
.nv.constant0._ZN5flash44flash_bwd_dq_dk_dv_loop_seqk_parallel_kernelI23Flash_bwd_kernel_traitsILi64ELi64ELi128ELi8ELi2ELi4ELi4ELb1ELb0EN7cutlass10bfloat16_tE19Flash_kernel_traitsILi64ELi64ELi128ELi8ES3_EELb1ELb0ELb1ELb0ELb0ELb1ELb0EEEvNS_16Flash_bwd_paramsE:
	.zero		1536


//--------------------- .nv.constant0._ZN5flash44flash_bwd_dq_dk_dv_loop_seqk_parallel_kernelI23Flash_bwd_kernel_traitsILi64ELi64ELi128ELi8ELi2ELi4ELi4ELb1ELb0EN7cutlass10bfloat16_tE19Flash_kernel_traitsILi64ELi64ELi128ELi8ES3_EELb0ELb0ELb1ELb0ELb0ELb1ELb1EEEvNS_16Flash_bwd_paramsE --------------------------
	.section	.nv.constant0._ZN5flash44flash_bwd_dq_dk_dv_loop_seqk_parallel_kernelI23Flash_bwd_kernel_traitsILi64ELi64ELi128ELi8ELi2ELi4ELi4ELb1ELb0EN7cutlass10bfloat16_tE19Flash_kernel_traitsILi64ELi64ELi128ELi8ES3_EELb0ELb0ELb1ELb0ELb0ELb1ELb1EEEvNS_16Flash_bwd_paramsE,"a",@progbits
	.sectionflags	@""
	.align	4
.nv.constant0._ZN5flash44flash_bwd_dq_dk_dv_loop_seqk_parallel_kernelI23Flash_bwd_kernel_traitsILi64ELi64ELi128ELi8ELi2ELi4ELi4ELb1ELb0EN7cutlass10bfloat16_tE19Flash_kernel_traitsILi64ELi64ELi128ELi8ES3_EELb0ELb0ELb1ELb0ELb0ELb1ELb1EEEvNS_16Flash_bwd_paramsE:
	.zero		1536


//--------------------- .nv.constant0._ZN5flash44flash_bwd_dq_dk_dv_loop_seqk_parallel_kernelI23Flash_bwd_kernel_traitsILi64ELi64ELi128ELi8ELi2ELi4ELi4ELb1ELb0EN7cutlass10bfloat16_tE19Flash_kernel_traitsILi64ELi64ELi128ELi8ES3_EELb1ELb0ELb1ELb1ELb0ELb0ELb0EEEvNS_16Flash_bwd_paramsE --------------------------
	.section	.nv.constant0._ZN5flash44flash_bwd_dq_dk_dv_loop_seqk_parallel_kernelI23Flash_bwd_kernel_traitsILi64ELi64ELi128ELi8ELi2ELi4ELi4ELb1ELb0EN7cutlass10bfloat16_tE19Flash_kernel_traitsILi64ELi64ELi128ELi8ES3_EELb1ELb0ELb1ELb1ELb0ELb0ELb0EEEvNS_16Flash_bwd_paramsE,"a",@progbits
	.sectionflags	@""
	.align	4
.nv.constant0._ZN5flash44flash_bwd_dq_dk_dv_loop_seqk_parallel_kernelI23Flash_bwd_kernel_traitsILi64ELi64ELi128ELi8ELi2ELi4ELi4ELb1ELb0EN7cutlass10bfloat16_tE19Flash_kernel_traitsILi64ELi64ELi128ELi8ES3_EELb1ELb0ELb1ELb1ELb0ELb0ELb0EEEvNS_16Flash_bwd_paramsE:
	.zero		1536


//--------------------- .nv.constant0._ZN5flash44flash_bwd_dq_dk_dv_loop_seqk_parallel_kernelI23Flash_bwd_kernel_traitsILi64ELi64ELi128ELi8ELi2ELi4ELi4ELb1ELb0EN7cutlass10bfloat16_tE19Flash_kernel_traitsILi64ELi64ELi128ELi8ES3_EELb0ELb0ELb1ELb1ELb0ELb0ELb1EEEvNS_16Flash_bwd_paramsE --------------------------
	.section	.nv.constant0._ZN5flash44flash_bwd_dq_dk_dv_loop_seqk_parallel_kernelI23Flash_bwd_kernel_traitsILi64ELi64ELi128ELi8ELi2ELi4ELi4ELb1ELb0EN7cutlass10bfloat16_tE19Flash_kernel_traitsILi64ELi64ELi128ELi8ES3_EELb0ELb0ELb1ELb1ELb0ELb0ELb1EEEvNS_16Flash_bwd_paramsE,"a",@progbits
	.sectionflags	@""
	.align	4
.nv.constant0._ZN5flash44flash_bwd_dq_dk_dv_loop_seqk_parallel_kernelI23Flash_bwd_kernel_traitsILi64ELi64ELi128ELi8ELi2ELi4ELi4ELb1ELb0EN7cutlass10bfloat16_tE19Flash_kernel_traitsILi64ELi64ELi128ELi8ES3_EELb0ELb0ELb1ELb1ELb0ELb0ELb1EEEvNS_16Flash_bwd_paramsE:
	.zero		1536


//--------------------- .nv.constant0._ZN5flash25flash_bwd_dot_do_o_kernelILb0E23Flash_bwd_kernel_traitsILi64ELi64ELi128ELi8ELi2ELi4ELi4ELb1ELb0EN7cutlass10bfloat16_tE19Flash_kernel_traitsILi64ELi64ELi128ELi8ES3_EEEEvNS_16Flash_bwd_paramsE --------------------------
	.section	.nv.constant0._ZN5flash25flash_bwd_dot_do_o_kernelILb0E23Flash_bwd_kernel_traitsILi64ELi64ELi128ELi8ELi2ELi4ELi4ELb1ELb0EN7cutlass10bfloat16_tE19Flash_kernel_traitsILi64ELi64ELi128ELi8ES3_EEEEvNS_16Flash_bwd_paramsE,"a",@progbits
	.sectionflags	@""
	.align	4
.nv.constant0._ZN5flash25flash_bwd_dot_do_o_kernelILb0E23Flash_bwd_kernel_traitsILi64ELi64ELi128ELi8ELi2ELi4ELi4ELb1ELb0EN7cutlass10bfloat16_tE19Flash_kernel_traitsILi64ELi64ELi128ELi8ES3_EEEEvNS_16Flash_bwd_paramsE:
	.zero		1536


//--------------------- .nv.constant0._ZN5flash25flash_bwd_dot_do_o_kernelILb1E23Flash_bwd_kernel_traitsILi64ELi64ELi128ELi8ELi2ELi4ELi4ELb1ELb0EN7cutlass10bfloat16_tE19Flash_kernel_traitsILi64ELi64ELi128ELi8ES3_EEEEvNS_16Flash_bwd_paramsE --------------------------
	.section	.nv.constant0._ZN5flash25flash_bwd_dot_do_o_kernelILb1E23Flash_bwd_kernel_traitsILi64ELi64ELi128ELi8ELi2ELi4ELi4ELb1ELb0EN7cutlass10bfloat16_tE19Flash_kernel_traitsILi64ELi64ELi128ELi8ES3_EEEEvNS_16Flash_bwd_paramsE,"a",@progbits
	.sectionflags	@""
	.align	4
.nv.constant0._ZN5flash25flash_bwd_dot_do_o_kernelILb1E23Flash_bwd_kernel_traitsILi64ELi64ELi128ELi8ELi2ELi4ELi4ELb1ELb0EN7cutlass10bfloat16_tE19Flash_kernel_traitsILi64ELi64ELi128ELi8ES3_EEEEvNS_16Flash_bwd_paramsE:
	.zero		1536


//--------------------- .nv.constant0._ZN5flash27flash_bwd_convert_dq_kernelI23Flash_bwd_kernel_traitsILi64ELi128ELi128ELi8ELi4ELi4ELi4ELb0ELb0EN7cutlass10bfloat16_tE19Flash_kernel_traitsILi64ELi128ELi128ELi8ES3_EEEEvNS_16Flash_bwd_paramsEi --------------------------
	.section	.nv.constant0._ZN5flash27flash_bwd_convert_dq_kernelI23Flash_bwd_kernel_traitsILi64ELi128ELi128ELi8ELi4ELi4ELi4ELb0ELb0EN7cutlass10bfloat16_tE19Flash_kernel_traitsILi64ELi128ELi128ELi8ES3_EEEEvNS_16Flash_bwd_paramsEi,"a",@progbits
	.sectionflags	@""
	.align	4
.nv.constant0._ZN5flash27flash_bwd_convert_dq_kernelI23Flash_bwd_kernel_traitsILi64ELi128ELi128ELi8ELi4ELi4ELi4ELb0ELb0EN7cutlass10bfloat16_tE19Flash_kernel_traitsILi64ELi128ELi128ELi8ES3_EEEEvNS_16Flash_bwd_paramsEi:
	.zero		1540


//--------------------- .nv.constant0._ZN5flash44flash_bwd_dq_dk_dv_loop_seqk_parallel_kernelI23Flash_bwd_kernel_traitsILi64ELi128ELi128ELi8ELi4ELi4ELi4ELb0ELb0EN7cutlass10bfloat16_tE19Flash_kernel_traitsILi64ELi128ELi128ELi8ES3_EELb1ELb0ELb0ELb0ELb0ELb1ELb0EEEvNS_16Flash_bwd_paramsE --------------------------
	.section	.nv.constant0._ZN5flash44flash_bwd_dq_dk_dv_loop_seqk_parallel_kernelI23Flash_bwd_kernel_traitsILi64ELi128ELi128ELi8ELi4ELi4ELi4ELb0ELb0EN7cutlass10bfloat16_tE19Flash_kernel_traitsILi64ELi128ELi128ELi8ES3_EELb1ELb0ELb0ELb0ELb0ELb1ELb0EEEvNS_16Flash_bwd_paramsE,"a",@progbits
	.sectionflags	@""
	.align	4
.nv.constant0._ZN5flash44flash_bwd_dq_dk_dv_loop_seqk_parallel_kernelI23Flash_bwd_kernel_traitsILi64ELi128ELi128ELi8ELi4ELi4ELi4ELb0ELb0EN7cutlass10bfloat16_tE19Flash_kernel_traitsILi64ELi128ELi128ELi8ES3_EELb1ELb0ELb0ELb0ELb0ELb1ELb0EEEvNS_16Flash_bwd_paramsE:
	.zero		1536


//--------------------- .nv.constant0._ZN5flash44flash_bwd_dq_dk_dv_loop_seqk_parallel_kernelI23Flash_bwd_kernel_traitsILi64ELi128ELi128ELi8ELi4ELi4ELi4ELb0ELb0EN7cutlass10bfloat16_tE19Flash_kernel_traitsILi64ELi128ELi128ELi8ES3_EELb0ELb0ELb0ELb0ELb0ELb1ELb1EEEvNS_16Flash_bwd_paramsE --------------------------
	.section	.nv.constant0._ZN5flash44flash_bwd_dq_dk_dv_loop_seqk_parallel_kernelI23Flash_bwd_kernel_traitsILi64ELi128ELi128ELi8ELi4ELi4ELi4ELb0ELb0EN7cutlass10bfloat16_tE19Flash_kernel_traitsILi64ELi128ELi128ELi8ES3_EELb0ELb0ELb0ELb0ELb0ELb1ELb1EEEvNS_16Flash_bwd_paramsE,"a",@progbits
	.sectionflags	@""
	.align	4
.nv.constant0._ZN5flash44flash_bwd_dq_dk_dv_loop_seqk_parallel_kernelI23Flash_bwd_kernel_traitsILi64ELi128ELi128ELi8ELi4ELi4ELi4ELb0ELb0EN7cutlass10bfloat16_tE19Flash_kernel_traitsILi64ELi128ELi128ELi8ES3_EELb0ELb0ELb0ELb0ELb0ELb1ELb1EEEvNS_16Flash_bwd_paramsE:
	.zero		1536


//--------------------- .nv.constant0._ZN5flash44flash_bwd_dq_dk_dv_loop_seqk_parallel_kernelI23Flash_bwd_kernel_traitsILi64ELi128ELi128ELi8ELi4ELi4ELi4ELb0ELb0EN7cutlass10bfloat16_tE19Flash_kernel_traitsILi64ELi128ELi128ELi8ES3_EELb1ELb0ELb0ELb0ELb0ELb0ELb0EEEvNS_16Flash_bwd_paramsE --------------------------
	.section	.nv.constant0._ZN5flash44flash_bwd_dq_dk_dv_loop_seqk_parallel_kernelI23Flash_bwd_kernel_traitsILi64ELi128ELi128ELi8ELi4ELi4ELi4ELb0ELb0EN7cutlass10bfloat16_tE19Flash_kernel_traitsILi64ELi128ELi128ELi8ES3_EELb1ELb0ELb0ELb0ELb0ELb0ELb0EEEvNS_16Flash_bwd_paramsE,"a",@progbits
	.sectionflags	@""
	.align	4
.nv.constant0._ZN5flash44flash_bwd_dq_dk_dv_loop_seqk_parallel_kernelI23Flash_bwd_kernel_traitsILi64ELi128ELi128ELi8ELi4ELi4ELi4ELb0ELb0EN7cutlass10bfloat16_tE19Flash_kernel_traitsILi64ELi128ELi128ELi8ES3_EELb1ELb0ELb0ELb0ELb0ELb0ELb0EEEvNS_16Flash_bwd_paramsE:
	.zero		1536


//--------------------- .nv.constant0._ZN5flash44flash_bwd_dq_dk_dv_loop_seqk_parallel_kernelI23Flash_bwd_kernel_traitsILi64ELi128ELi128ELi8ELi4ELi4ELi4ELb0ELb0EN7cutlass10bfloat16_tE19Flash_kernel_traitsILi64ELi128ELi128ELi8ES3_EELb0ELb0ELb0ELb0ELb0ELb0ELb1EEEvNS_16Flash_bwd_paramsE --------------------------
	.section	.nv.constant0._ZN5flash44flash_bwd_dq_dk_dv_loop_seqk_parallel_kernelI23Flash_bwd_kernel_traitsILi64ELi128ELi128ELi8ELi4ELi4ELi4ELb0ELb0EN7cutlass10bfloat16_tE19Flash_kernel_traitsILi64ELi128ELi128ELi8ES3_EELb0ELb0ELb0ELb0ELb0ELb0ELb1EEEvNS_16Flash_bwd_paramsE,"a",@progbits
	.sectionflags	@""
	.align	4
.nv.constant0._ZN5flash44flash_bwd_dq_dk_dv_loop_seqk_parallel_kernelI23Flash_bwd_kernel_traitsILi64ELi128ELi128ELi8ELi4ELi4ELi4ELb0ELb0EN7cutlass10bfloat16_tE19Flash_kernel_traitsILi64ELi128ELi128ELi8ES3_EELb0ELb0ELb0ELb0ELb0ELb0ELb1EEEvNS_16Flash_bwd_paramsE:
	.zero		1536


//--------------------- .nv.constant0._ZN5flash44flash_bwd_dq_dk_dv_loop_seqk_parallel_kernelI23Flash_bwd_kernel_traitsILi64ELi128ELi128ELi8ELi4ELi4ELi4ELb0ELb0EN7cutlass10bfloat16_tE19Flash_kernel_traitsILi64ELi128ELi128ELi8ES3_EELb1ELb0ELb1ELb0ELb0ELb0ELb0EEEvNS_16Flash_bwd_paramsE --------------------------
	.section	.nv.constant0._ZN5flash44flash_bwd_dq_dk_dv_loop_seqk_parallel_kernelI23Flash_bwd_kernel_traitsILi64ELi128ELi128ELi8ELi4ELi4ELi4ELb0ELb0EN7cutlass10bfloat16_tE19Flash_kernel_traitsILi64ELi128ELi128ELi8ES3_EELb1ELb0ELb1ELb0ELb0ELb0ELb0EEEvNS_16Flash_bwd_paramsE,"a",@progbits
	.sectionflags	@""
	.align	4
.nv.constant0._ZN5flash44flash_bwd_dq_dk_dv_loop_seqk_parallel_kernelI23Flash_bwd_kernel_traitsILi64ELi128ELi128ELi8ELi4ELi4ELi4ELb0ELb0EN7cutlass10bfloat16_tE19Flash_kernel_traitsILi64ELi128ELi128ELi8ES3_EELb1ELb0ELb1ELb0ELb0ELb0ELb0EEEvNS_16Flash_bwd_paramsE:
	.zero		1536


//--------------------- .nv.constant0._ZN5flash44flash_bwd_dq_dk_dv_loop_seqk_parallel_kernelI23Flash_bwd_kernel_traitsILi64ELi128ELi128ELi8ELi4ELi4ELi4ELb0ELb0EN7cutlass10bfloat16_tE19Flash_kernel_traitsILi64ELi128ELi128ELi8ES3_EELb0ELb0ELb1ELb0ELb0ELb0ELb1EEEvNS_16Flash_bwd_paramsE --------------------------
	.section	.nv.constant0._ZN5flash44flash_bwd_dq_dk_dv_loop_seqk_parallel_kernelI23Flash_bwd_kernel_traitsILi64ELi128ELi128ELi8ELi4ELi4ELi4ELb0ELb0EN7cutlass10bfloat16_tE19Flash_kernel_traitsILi64ELi128ELi128ELi8ES3_EELb0ELb0ELb1ELb0ELb0ELb0ELb1EEEvNS_16Flash_bwd_paramsE,"a",@progbits
	.sectionflags	@""
	.align	4
.nv.constant0._ZN5flash44flash_bwd_dq_dk_dv_loop_seqk_parallel_kernelI23Flash_bwd_kernel_traitsILi64ELi128ELi128ELi8ELi4ELi4ELi4ELb0ELb0EN7cutlass10bfloat16_tE19Flash_kernel_traitsILi64ELi128ELi128ELi8ES3_EELb0ELb0ELb1ELb0ELb0ELb0ELb1EEEvNS_16Flash_bwd_paramsE:
	.zero		1536


//--------------------- .nv.constant0._ZN5flash44flash_bwd_dq_dk_dv_loop_seqk_parallel_kernelI23Flash_bwd_kernel_traitsILi64ELi128ELi128ELi8ELi4ELi4ELi4ELb0ELb0EN7cutlass10bfloat16_tE19Flash_kernel_traitsILi64ELi128ELi128ELi8ES3_EELb1ELb0ELb0ELb0ELb1ELb1ELb0EEEvNS_16Flash_bwd_paramsE --------------------------
	.section	.nv.constant0._ZN5flash44flash_bwd_dq_dk_dv_loop_seqk_parallel_kernelI23Flash_bwd_kernel_traitsILi64ELi128ELi128ELi8ELi4ELi4ELi4ELb0ELb0EN7cutlass10bfloat16_tE19Flash_kernel_traitsILi64ELi128ELi128ELi8ES3_EELb1ELb0ELb0ELb0ELb1ELb1ELb0EEEvNS_16Flash_bwd_paramsE,"a",@progbits
	.sectionflags	@""
	.align	4
.nv.constant0._ZN5flash44flash_bwd_dq_dk_dv_loop_seqk_parallel_kernelI23Flash_bwd_kernel_traitsILi64ELi128ELi128ELi8ELi4ELi4ELi4ELb0ELb0EN7cutlass10bfloat16_tE19Flash_kernel_traitsILi64ELi128ELi128ELi8ES3_EELb1ELb0ELb0ELb0ELb1ELb1ELb0EEEvNS_16Flash_bwd_paramsE:
	.zero		1536


//--------------------- .nv.constant0._ZN5flash44flash_bwd_dq_dk_dv_loop_seqk_parallel_kernelI23Flash_bwd_kernel_traitsILi64ELi128ELi128ELi8ELi4ELi4ELi4ELb0ELb0EN7cutlass10bfloat16_tE19Flash_kernel_traitsILi64ELi128ELi128ELi8ES3_EELb0ELb0ELb0ELb0ELb1ELb1ELb1EEEvNS_16Flash_bwd_paramsE --------------------------
	.section	.nv.constant0._ZN5flash44flash_bwd_dq_dk_dv_loop_seqk_parallel_kernelI23Flash_bwd_kernel_traitsILi64ELi128ELi128ELi8ELi4ELi4ELi4ELb0ELb0EN7cutlass10bfloat16_tE19Flash_kernel_traitsILi64ELi128ELi128ELi8ES3_EELb0ELb0ELb0ELb0ELb1ELb1ELb1EEEvNS_16Flash_bwd_paramsE,"a",@progbits
	.sectionflags	@""
	.align	4
.nv.constant0._ZN5flash44flash_bwd_dq_dk_dv_loop_seqk_parallel_kernelI23Flash_bwd_kernel_traitsILi64ELi128ELi128ELi8ELi4ELi4ELi4ELb0ELb0EN7cutlass10bfloat16_tE19Flash_kernel_traitsILi64ELi128ELi128ELi8ES3_EELb0ELb0ELb0ELb0ELb1ELb1ELb1EEEvNS_16Flash_bwd_paramsE:
	.zero		1536


//--------------------- .nv.constant0._ZN5flash44flash_bwd_dq_dk_dv_loop_seqk_parallel_kernelI23Flash_bwd_kernel_traitsILi64ELi128ELi128ELi8ELi4ELi4ELi4ELb0ELb0EN7cutlass10bfloat16_tE19Flash_kernel_traitsILi64ELi128ELi128ELi8ES3_EELb1ELb0ELb0ELb1ELb0ELb0ELb0EEEvNS_16Flash_bwd_paramsE --------------------------
	.section	.nv.constant0._ZN5flash44flash_bwd_dq_dk_dv_loop_seqk_parallel_kernelI23Flash_bwd_kernel_traitsILi64ELi128ELi128ELi8ELi4ELi4ELi4ELb0ELb0EN7cutlass10bfloat16_tE19Flash_kernel_traitsILi64ELi128ELi128ELi8ES3_EELb1ELb0ELb0ELb1ELb0ELb0ELb0EEEvNS_16Flash_bwd_paramsE,"a",@progbits
	.sectionflags	@""
	.align	4
.nv.constant0._ZN5flash44flash_bwd_dq_dk_dv_loop_seqk_parallel_kernelI23Flash_bwd_kernel_traitsILi64ELi128ELi128ELi8ELi4ELi4ELi4ELb0ELb0EN7cutlass10bfloat16_tE19Flash_kernel_traitsILi64ELi128ELi128ELi8ES3_EELb1ELb0ELb0ELb1ELb0ELb0ELb0EEEvNS_16Flash_bwd_paramsE:
	.zero		1536


//--------------------- .nv.constant0._ZN5flash44flash_bwd_dq_dk_dv_loop_seqk_parallel_kernelI23Flash_bwd_kernel_traitsILi64ELi128ELi128ELi8ELi4ELi4ELi4ELb0ELb0EN7cutlass10bfloat16_tE19Flash_kernel_traitsILi64ELi128ELi128ELi8ES3_EELb0ELb0ELb0ELb1ELb0ELb0ELb1EEEvNS_16Flash_bwd_paramsE --------------------------
	.section	.nv.constant0._ZN5flash44flash_bwd_dq_dk_dv_loop_seqk_parallel_kernelI23Flash_bwd_kernel_traitsILi64ELi128ELi128ELi8ELi4ELi4ELi4ELb0ELb0EN7cutlass10bfloat16_tE19Flash_kernel_traitsILi64ELi128ELi128ELi8ES3_EELb0ELb0ELb0ELb1ELb0ELb0ELb1EEEvNS_16Flash_bwd_paramsE,"a",@progbits
	.sectionflags	@""
	.align	4
.nv.constant0._ZN5flash44flash_bwd_dq_dk_dv_loop_seqk_parallel_kernelI23Flash_bwd_kernel_traitsILi64ELi128ELi128ELi8ELi4ELi4ELi4ELb0ELb0EN7cutlass10bfloat16_tE19Flash_kernel_traitsILi64ELi128ELi128ELi8ES3_EELb0ELb0ELb0ELb1ELb0ELb0ELb1EEEvNS_16Flash_bwd_paramsE:
	.zero		1536


//--------------------- .nv.constant0._ZN5flash44flash_bwd_dq_dk_dv_loop_seqk_parallel_kernelI23Flash_bwd_kernel_traitsILi64ELi128ELi128ELi8ELi4ELi4ELi4ELb0ELb0EN7cutlass10bfloat16_tE19Flash_kernel_traitsILi64ELi128ELi128ELi8ES3_EELb1ELb0ELb1ELb0ELb0ELb1ELb0EEEvNS_16Flash_bwd_paramsE --------------------------
	.section	.nv.constant0._ZN5flash44flash_bwd_dq_dk_dv_loop_seqk_parallel_kernelI23Flash_bwd_kernel_traitsILi64ELi128ELi128ELi8ELi4ELi4ELi4ELb0ELb0EN7cutlass10bfloat16_tE19Flash_kernel_traitsILi64ELi128ELi128ELi8ES3_EELb1ELb0ELb1ELb0ELb0ELb1ELb0EEEvNS_16Flash_bwd_paramsE,"a",@progbits
	.sectionflags	@""
	.align	4
.nv.constant0._ZN5flash44flash_bwd_dq_dk_dv_loop_seqk_parallel_kernelI23Flash_bwd_kernel_traitsILi64ELi128ELi128ELi8ELi4ELi4ELi4ELb0ELb0EN7cutlass10bfloat16_tE19Flash_kernel_traitsILi64ELi128ELi128ELi8ES3_EELb1ELb0ELb1ELb0ELb0ELb1ELb0EEEvNS_16Flash_bwd_paramsE:
	.zero		1536


//--------------------- .nv.constant0._ZN5flash44flash_bwd_dq_dk_dv_loop_seqk_parallel_kernelI23Flash_bwd_kernel_traitsILi64ELi128ELi128ELi8ELi4ELi4ELi4ELb0ELb0EN7cutlass10bfloat16_tE19Flash_kernel_traitsILi64ELi128ELi128ELi8ES3_EELb0ELb0ELb1ELb0ELb0ELb1ELb1EEEvNS_16Flash_bwd_paramsE --------------------------
	.section	.nv.constant0._ZN5flash44flash_bwd_dq_dk_dv_loop_seqk_parallel_kernelI23Flash_bwd_kernel_traitsILi64ELi128ELi128ELi8ELi4ELi4ELi4ELb0ELb0EN7cutlass10bfloat16_tE19Flash_kernel_traitsILi64ELi128ELi128ELi8ES3_EELb0ELb0ELb1ELb0ELb0ELb1ELb1EEEvNS_16Flash_bwd_paramsE,"a",@progbits
	.sectionflags	@""
	.align	4
.nv.constant0._ZN5flash44flash_bwd_dq_dk_dv_loop_seqk_parallel_kernelI23Flash_bwd_kernel_traitsILi64ELi128ELi128ELi8ELi4ELi4ELi4ELb0ELb0EN7cutlass10bfloat16_tE19Flash_kernel_traitsILi64ELi128ELi128ELi8ES3_EELb0ELb0ELb1ELb0ELb0ELb1ELb1EEEvNS_16Flash_bwd_paramsE:
	.zero		1536


//--------------------- .nv.constant0._ZN5flash44flash_bwd_dq_dk_dv_loop_seqk_parallel_kernelI23Flash_bwd_kernel_traitsILi64ELi128ELi128ELi8ELi4ELi4ELi4ELb0ELb0EN7cutlass10bfloat16_tE19Flash_kernel_traitsILi64ELi128ELi128ELi8ES3_EELb1ELb0ELb1ELb1ELb0ELb0ELb0EEEvNS_16Flash_bwd_paramsE --------------------------
	.section	.nv.constant0._ZN5flash44flash_bwd_dq_dk_dv_loop_seqk_parallel_kernelI23Flash_bwd_kernel_traitsILi64ELi128ELi128ELi8ELi4ELi4ELi4ELb0ELb0EN7cutlass10bfloat16_tE19Flash_kernel_traitsILi64ELi128ELi128ELi8ES3_EELb1ELb0ELb1ELb1ELb0ELb0ELb0EEEvNS_16Flash_bwd_paramsE,"a",@progbits
	.sectionflags	@""
	.align	4
.nv.constant0._ZN5flash44flash_bwd_dq_dk_dv_loop_seqk_parallel_kernelI23Flash_bwd_kernel_traitsILi64ELi128ELi128ELi8ELi4ELi4ELi4ELb0ELb0EN7cutlass10bfloat16_tE19Flash_kernel_traitsILi64ELi128ELi128ELi8ES3_EELb1ELb0ELb1ELb1ELb0ELb0ELb0EEEvNS_16Flash_bwd_paramsE:
	.zero		1536


//--------------------- .nv.constant0._ZN5flash44flash_bwd_dq_dk_dv_loop_seqk_parallel_kernelI23Flash_bwd_kernel_traitsILi64ELi128ELi128ELi8ELi4ELi4ELi4ELb0ELb0EN7cutlass10bfloat16_tE19Flash_kernel_traitsILi64ELi128ELi128ELi8ES3_EELb0ELb0ELb1ELb1ELb0ELb0ELb1EEEvNS_16Flash_bwd_paramsE --------------------------
	.section	.nv.constant0._ZN5flash44flash_bwd_dq_dk_dv_loop_seqk_parallel_kernelI23Flash_bwd_kernel_traitsILi64ELi128ELi128ELi8ELi4ELi4ELi4ELb0ELb0EN7cutlass10bfloat16_tE19Flash_kernel_traitsILi64ELi128ELi128ELi8ES3_EELb0ELb0ELb1ELb1ELb0ELb0ELb1EEEvNS_16Flash_bwd_paramsE,"a",@progbits
	.sectionflags	@""
	.align	4
.nv.constant0._ZN5flash44flash_bwd_dq_dk_dv_loop_seqk_parallel_kernelI23Flash_bwd_kernel_traitsILi64ELi128ELi128ELi8ELi4ELi4ELi4ELb0ELb0EN7cutlass10bfloat16_tE19Flash_kernel_traitsILi64ELi128ELi128ELi8ES3_EELb0ELb0ELb1ELb1ELb0ELb0ELb1EEEvNS_16Flash_bwd_paramsE:
	.zero		1536


//--------------------- .nv.constant0._ZN5flash25flash_bwd_dot_do_o_kernelILb0E23Flash_bwd_kernel_traitsILi64ELi128ELi128ELi8ELi4ELi4ELi4ELb0ELb0EN7cutlass10bfloat16_tE19Flash_kernel_traitsILi64ELi128ELi128ELi8ES3_EEEEvNS_16Flash_bwd_paramsE --------------------------
	.section	.nv.constant0._ZN5flash25flash_bwd_dot_do_o_kernelILb0E23Flash_bwd_kernel_traitsILi64ELi128ELi128ELi8ELi4ELi4ELi4ELb0ELb0EN7cutlass10bfloat16_tE19Flash_kernel_traitsILi64ELi128ELi128ELi8ES3_EEEEvNS_16Flash_bwd_paramsE,"a",@progbits
	.sectionflags	@""
	.align	4
.nv.constant0._ZN5flash25flash_bwd_dot_do_o_kernelILb0E23Flash_bwd_kernel_traitsILi64ELi128ELi128ELi8ELi4ELi4ELi4ELb0ELb0EN7cutlass10bfloat16_tE19Flash_kernel_traitsILi64ELi128ELi128ELi8ES3_EEEEvNS_16Flash_bwd_paramsE:
	.zero		1536


//--------------------- .nv.constant0._ZN5flash25flash_bwd_dot_do_o_kernelILb1E23Flash_bwd_kernel_traitsILi64ELi128ELi128ELi8ELi4ELi4ELi4ELb0ELb0EN7cutlass10bfloat16_tE19Flash_kernel_traitsILi64ELi128ELi128ELi8ES3_EEEEvNS_16Flash_bwd_paramsE --------------------------
	.section	.nv.constant0._ZN5flash25flash_bwd_dot_do_o_kernelILb1E23Flash_bwd_kernel_traitsILi64ELi128ELi128ELi8ELi4ELi4ELi4ELb0ELb0EN7cutlass10bfloat16_tE19Flash_kernel_traitsILi64ELi128ELi128ELi8ES3_EEEEvNS_16Flash_bwd_paramsE,"a",@progbits
	.sectionflags	@""
	.align	4
.nv.constant0._ZN5flash25flash_bwd_dot_do_o_kernelILb1E23Flash_bwd_kernel_traitsILi64ELi128ELi128ELi8ELi4ELi4ELi4ELb0ELb0EN7cutlass10bfloat16_tE19Flash_kernel_traitsILi64ELi128ELi128ELi8ES3_EEEEvNS_16Flash_bwd_paramsE:
	.zero		1536


//--------------------- SYMBOLS --------------------------

	.type		.nv.reservedSmem.offset0,@object
	.size		.nv.reservedSmem.offset0,0x4
	.type		.nv.reservedSmem.cap,@object
	.size		.nv.reservedSmem.cap,0x4
